	.target	sm_90a

	.elftype	@"ET_EXEC"


//--------------------- .note.nv.tkinfo           --------------------------
	.section	.note.nv.tkinfo,"",@"SHT_NOTE"
	.sectionflags	@"SHF_NOTE_NV_TKINFO"
	.tkinfo
        /*0018*/ 	.word	0x00000002
        /*0030*/ 	.string	""
        /*0030*/ 	.string	"ptxas"
        /*0030*/ 	.string	"Cuda compilation tools, release 13.0, V13.0.88"
        /*0030*/ 	.string	"Build cuda_13.0.r13.0/compiler.36424714_0"
        /*0030*/ 	.string	"-v  -suppress-debug-info  -lineinfo  -arch sm_90a "



//--------------------- .note.nv.cuinfo           --------------------------
	.section	.note.nv.cuinfo,"",@"SHT_NOTE"
	.sectionflags	@"SHF_NOTE_NV_CUINFO"
        /*0018*/ 	.short	0x0002
        /*001a*/ 	.short	0x005a
        /*001c*/ 	.short	0x0082
	.zero		2


//--------------------- .nv.info                  --------------------------
	.section	.nv.info,"",@"SHT_CUDA_INFO"
	.align	4


	//----- nvinfo : EIATTR_REGCOUNT
	.align		4
        /*0000*/ 	.byte	0x04, 0x2f
        /*0002*/ 	.short	(.L_1 - .L_0)
	.align		4
.L_0:
        /*0004*/ 	.word	index@(matmul_kernel)
        /*0008*/ 	.word	0x00000020


	//----- nvinfo : EIATTR_FRAME_SIZE
	.align		4
.L_1:
        /*000c*/ 	.byte	0x04, 0x11
        /*000e*/ 	.short	(.L_3 - .L_2)
	.align		4
.L_2:
        /*0010*/ 	.word	index@(matmul_kernel)
        /*0014*/ 	.word	0x0000ab80


	//----- nvinfo : EIATTR_MIN_STACK_SIZE
	.align		4
.L_3:
        /*0018*/ 	.byte	0x04, 0x12
        /*001a*/ 	.short	(.L_5 - .L_4)
	.align		4
.L_4:
        /*001c*/ 	.word	index@(matmul_kernel)
        /*0020*/ 	.word	0x0000ab80
.L_5:


//--------------------- .nv.compat                --------------------------
	.section	.nv.compat,"",@"SHT_CUDA_COMPAT_INFO"
	.align	4
        /*0000*/ 	.byte	0x02, 0x09, 0x01, 0x00, 0x02, 0x02, 0x02, 0x00, 0x02, 0x05, 0x05, 0x00, 0x03, 0x07, 0x01, 0x01
        /*0010*/ 	.byte	0x02, 0x03, 0x00, 0x00, 0x02, 0x06, 0x01, 0x00, 0x04, 0x0b, 0x08, 0x00, 0x00, 0x00, 0x00, 0x00
        /*0020*/ 	.byte	0x00, 0x00, 0x00, 0x00


//--------------------- .nv.info.matmul_kernel    --------------------------
	.section	.nv.info.matmul_kernel,"",@"SHT_CUDA_INFO"
	.sectionflags	@""
	.align	4


	//----- nvinfo : EIATTR_CUDA_API_VERSION
	.align		4
        /*0000*/ 	.byte	0x04, 0x37
        /*0002*/ 	.short	(.L_7 - .L_6)
.L_6:
        /*0004*/ 	.word	0x00000082


	//----- nvinfo : EIATTR_KPARAM_INFO
	.align		4
.L_7:
        /*0008*/ 	.byte	0x04, 0x17
        /*000a*/ 	.short	(.L_9 - .L_8)
.L_8:
        /*000c*/ 	.word	0x00000000
        /*0010*/ 	.short	0x000d
        /*0012*/ 	.short	0x0048
        /*0014*/ 	.byte	0x00, 0xf4, 0x21, 0x00


	//----- nvinfo : EIATTR_KPARAM_INFO
	.align		4
.L_9:
        /*0018*/ 	.byte	0x04, 0x17
        /*001a*/ 	.short	(.L_11 - .L_10)
.L_10:
        /*001c*/ 	.word	0x00000000
        /*0020*/ 	.short	0x000c
        /*0022*/ 	.short	0x0040
        /*0024*/ 	.byte	0x00, 0xf4, 0x21, 0x00


	//----- nvinfo : EIATTR_KPARAM_INFO
	.align		4
.L_11:
        /*0028*/ 	.byte	0x04, 0x17
        /*002a*/ 	.short	(.L_13 - .L_12)
.L_12:
        /*002c*/ 	.word	0x00000000
        /*0030*/ 	.short	0x000b
        /*0032*/ 	.short	0x0038
        /*0034*/ 	.byte	0x00, 0xf0, 0x11, 0x00


	//----- nvinfo : EIATTR_KPARAM_INFO
	.align		4
.L_13:
        /*0038*/ 	.byte	0x04, 0x17
        /*003a*/ 	.short	(.L_15 - .L_14)
.L_14:
        /*003c*/ 	.word	0x00000000
        /*0040*/ 	.short	0x000a
        /*0042*/ 	.short	0x0034
        /*0044*/ 	.byte	0x00, 0xf0, 0x11, 0x00


	//----- nvinfo : EIATTR_KPARAM_INFO
	.align		4
.L_15:
        /*0048*/ 	.byte	0x04, 0x17
        /*004a*/ 	.short	(.L_17 - .L_16)
.L_16:
        /*004c*/ 	.word	0x00000000
        /*0050*/ 	.short	0x0009
        /*0052*/ 	.short	0x0030
        /*0054*/ 	.byte	0x00, 0xf0, 0x11, 0x00


	//----- nvinfo : EIATTR_KPARAM_INFO
	.align		4
.L_17:
        /*0058*/ 	.byte	0x04, 0x17
        /*005a*/ 	.short	(.L_19 - .L_18)
.L_18:
        /*005c*/ 	.word	0x00000000
        /*0060*/ 	.short	0x0008
        /*0062*/ 	.short	0x002c
        /*0064*/ 	.byte	0x00, 0xf0, 0x11, 0x00


	//----- nvinfo : EIATTR_KPARAM_INFO
	.align		4
.L_19:
        /*0068*/ 	.byte	0x04, 0x17
        /*006a*/ 	.short	(.L_21 - .L_20)
.L_20:
        /*006c*/ 	.word	0x00000000
        /*0070*/ 	.short	0x0007
        /*0072*/ 	.short	0x0028
        /*0074*/ 	.byte	0x00, 0xf0, 0x11, 0x00


	//----- nvinfo : EIATTR_KPARAM_INFO
	.align		4
.L_21:
        /*0078*/ 	.byte	0x04, 0x17
        /*007a*/ 	.short	(.L_23 - .L_22)
.L_22:
        /*007c*/ 	.word	0x00000000
        /*0080*/ 	.short	0x0006
        /*0082*/ 	.short	0x0024
        /*0084*/ 	.byte	0x00, 0xf0, 0x11, 0x00


	//----- nvinfo : EIATTR_KPARAM_INFO
	.align		4
.L_23:
        /*0088*/ 	.byte	0x04, 0x17
        /*008a*/ 	.short	(.L_25 - .L_24)
.L_24:
        /*008c*/ 	.word	0x00000000
        /*0090*/ 	.short	0x0005
        /*0092*/ 	.short	0x0020
        /*0094*/ 	.byte	0x00, 0xf0, 0x11, 0x00


	//----- nvinfo : EIATTR_KPARAM_INFO
	.align		4
.L_25:
        /*0098*/ 	.byte	0x04, 0x17
        /*009a*/ 	.short	(.L_27 - .L_26)
.L_26:
        /*009c*/ 	.word	0x00000000
        /*00a0*/ 	.short	0x0004
        /*00a2*/ 	.short	0x001c
        /*00a4*/ 	.byte	0x00, 0xf0, 0x11, 0x00


	//----- nvinfo : EIATTR_KPARAM_INFO
	.align		4
.L_27:
        /*00a8*/ 	.byte	0x04, 0x17
        /*00aa*/ 	.short	(.L_29 - .L_28)
.L_28:
        /*00ac*/ 	.word	0x00000000
        /*00b0*/ 	.short	0x0003
        /*00b2*/ 	.short	0x0018
        /*00b4*/ 	.byte	0x00, 0xf0, 0x11, 0x00


	//----- nvinfo : EIATTR_KPARAM_INFO
	.align		4
.L_29:
        /*00b8*/ 	.byte	0x04, 0x17
        /*00ba*/ 	.short	(.L_31 - .L_30)
.L_30:
        /*00bc*/ 	.word	0x00000000
        /*00c0*/ 	.short	0x0002
        /*00c2*/ 	.short	0x0010
        /*00c4*/ 	.byte	0x00, 0xf4, 0x21, 0x00


	//----- nvinfo : EIATTR_KPARAM_INFO
	.align		4
.L_31:
        /*00c8*/ 	.byte	0x04, 0x17
        /*00ca*/ 	.short	(.L_33 - .L_32)
.L_32:
        /*00cc*/ 	.word	0x00000000
        /*00d0*/ 	.short	0x0001
        /*00d2*/ 	.short	0x0008
        /*00d4*/ 	.byte	0x00, 0xf4, 0x21, 0x00


	//----- nvinfo : EIATTR_KPARAM_INFO
	.align		4
.L_33:
        /*00d8*/ 	.byte	0x04, 0x17
        /*00da*/ 	.short	(.L_35 - .L_34)
.L_34:
        /*00dc*/ 	.word	0x00000000
        /*00e0*/ 	.short	0x0000
        /*00e2*/ 	.short	0x0000
        /*00e4*/ 	.byte	0x00, 0xf4, 0x21, 0x00


	//----- nvinfo : EIATTR_SPARSE_MMA_MASK
	.align		4
.L_35:
        /*00e8*/ 	.byte	0x03, 0x50
        /*00ea*/ 	.short	0x0000


	//----- nvinfo : EIATTR_MAXREG_COUNT
	.align		4
        /*00ec*/ 	.byte	0x03, 0x1b
        /*00ee*/ 	.short	0x00ff


	//----- nvinfo : EIATTR_NUM_BARRIERS
	.align		4
        /*00f0*/ 	.byte	0x02, 0x4c
        /*00f2*/ 	.byte	0x01
	.zero		1


	//----- nvinfo : EIATTR_ANNOTATIONS
	.align		4
        /*00f4*/ 	.byte	0x04, 0x55
        /*00f6*/ 	.short	(.L_37 - .L_36)


	//   ....[0]....
.L_36:
        /*00f8*/ 	.word	0x00000001
        /*00fc*/ 	.byte	0x10, 0x05, 0x00, 0x00, 0x01, 0x00, 0x00, 0x00, 0x60, 0x05, 0x00, 0x00, 0x01, 0x00, 0x00, 0x00
        /* <DEDUP_REMOVED lines=2597> */
        /*a35c*/ 	.byte	0xb0, 0x13, 0x03, 0x00, 0x01, 0x00, 0x00, 0x00, 0xc0, 0x13, 0x03, 0x00


	//----- nvinfo : EIATTR_MERCURY_ISA_VERSION
	.align		4
.L_37:
        /*a368*/ 	.byte	0x03, 0x5f
        /*a36a*/ 	.short	0x0101


	//----- nvinfo : EIATTR_EXIT_INSTR_OFFSETS
	.align		4
        /*a36c*/ 	.byte	0x04, 0x1c
        /*a36e*/ 	.short	(.L_39 - .L_38)


	//   ....[0]....
.L_38:
        /*a370*/ 	.word	0x001a1900


	//   ....[1]....
        /*a374*/ 	.word	0x001a1930


	//----- nvinfo : EIATTR_REQNTID
	.align		4
.L_39:
        /*a378*/ 	.byte	0x04, 0x10
        /*a37a*/ 	.short	(.L_41 - .L_40)
.L_40:
        /*a37c*/ 	.word	0x00000040
        /*a380*/ 	.word	0x00000001
        /*a384*/ 	.word	0x00000001


	//----- nvinfo : EIATTR_CBANK_PARAM_SIZE
	.align		4
.L_41:
        /*a388*/ 	.byte	0x03, 0x19
        /*a38a*/ 	.short	0x0050


	//----- nvinfo : EIATTR_PARAM_CBANK
	.align		4
        /*a38c*/ 	.byte	0x04, 0x0a
        /*a38e*/ 	.short	(.L_43 - .L_42)
	.align		4
.L_42:
        /*a390*/ 	.word	index@(.nv.constant0.matmul_kernel)
        /*a394*/ 	.short	0x0210
        /*a396*/ 	.short	0x0050


	//----- nvinfo : EIATTR_SW_WAR
	.align		4
.L_43:
        /*a398*/ 	.byte	0x04, 0x36
        /*a39a*/ 	.short	(.L_45 - .L_44)
.L_44:
        /*a39c*/ 	.word	0x00000008
.L_45:


//--------------------- .nv.callgraph             --------------------------
	.section	.nv.callgraph,"",@"SHT_CUDA_CALLGRAPH"
	.align	4
	.sectionentsize	8
	.align		4
        /*0000*/ 	.word	0x00000000
	.align		4
        /*0004*/ 	.word	0xffffffff
	.align		4
        /*0008*/ 	.word	0x00000000
	.align		4
        /*000c*/ 	.word	0xfffffffe
	.align		4
        /*0010*/ 	.word	0x00000000
	.align		4
        /*0014*/ 	.word	0xfffffffd
	.align		4
        /*0018*/ 	.word	0x00000000
	.align		4
        /*001c*/ 	.word	0xfffffffc


//--------------------- .text.matmul_kernel       --------------------------
	.section	.text.matmul_kernel,"ax",@progbits
	.align	128
        .global         matmul_kernel
        .type           matmul_kernel,@function
        .size           matmul_kernel,(.L_x_4 - matmul_kernel)
        .other          matmul_kernel,@"STO_CUDA_ENTRY STV_DEFAULT"
matmul_kernel:
.text.matmul_kernel:
[----:B------:R-:W0:Y:S08]  /*0000*/  LDC R1, c[0x0][0x28] ;  /* 0x00000a00ff017b82 */ /* 0x000e300000000800 */
[----:B------:R-:W1:Y:S01]  /*0010*/  LDC.64 R4, c[0x0][0x228] ;  /* 0x00008a00ff047b82 */ /* 0x000e620000000a00 */
[----:B0-----:R-:W-:Y:S01]  /*0020*/  VIADD R1, R1, 0xffff5480 ;  /* 0xffff548001017836 */ /* 0x001fe20000000000 */
[----:B------:R-:W0:Y:S01]  /*0030*/  S2R R14, SR_TID.X ;  /* 0x00000000000e7919 */ /* 0x000e220000002100 */
[----:B------:R-:W-:Y:S01]  /*0040*/  UMOV UR4, 0x400 ;  /* 0x0000040000047882 */ /* 0x000fe20000000000 */
[----:B------:R-:W-:-:S04]  /*0050*/  ULDC.64 UR46, c[0x0][0x208] ;  /* 0x00008200002e7ab9 */ /* 0x000fc80000000a00 */
[----:B------:R-:W2:Y:S01]  /*0060*/  S2UR UR5, SR_CgaCtaId ;  /* 0x00000000000579c3 */ /* 0x000ea20000008800 */
[----:B-1----:R-:W-:-:S05]  /*0070*/  VIADD R0, R5, 0x1ff ;  /* 0x000001ff05007836 */ /* 0x002fca0000000000 */
[----:B------:R-:W-:Y:S01]  /*0080*/  SHF.R.S32.HI R3, RZ, 0x1f, R0 ;  /* 0x0000001fff037819 */ /* 0x000fe20000011400 */
[----:B--2---:R-:W-:-:S03]  /*0090*/  ULEA UR4, UR5, UR4, 0x18 ;  /* 0x0000000405047291 */ /* 0x004fc6000f8ec03f */
[----:B------:R-:W-:Y:S02]  /*00a0*/  LEA.HI R3, R3, R0, RZ, 0x9 ;  /* 0x0000000003037211 */ /* 0x000fe400078f48ff */
[----:B0-----:R-:W-:Y:S02]  /*00b0*/  LOP3.LUT R16, R14, 0x3f, RZ, 0xc0, !PT ;  /* 0x0000003f0e107812 */ /* 0x001fe400078ec0ff */
[----:B------:R-:W-:Y:S02]  /*00c0*/  SHF.R.S32.HI R0, RZ, 0x9, R3 ;  /* 0x00000009ff007819 */ /* 0x000fe40000011403 */
[----:B------:R-:W0:Y:S03]  /*00d0*/  S2R R3, SR_CTAID.X ;  /* 0x0000000000037919 */ /* 0x000e260000002500 */
[----:B------:R-:W-:-:S05]  /*00e0*/  IMAD.SHL.U32 R0, R0, 0x8, RZ ;  /* 0x0000000800007824 */ /* 0x000fca00078e00ff */
[-C--:B------:R-:W-:Y:S02]  /*00f0*/  IABS R9, R0.reuse ;  /* 0x0000000000097213 */ /* 0x080fe40000000000 */
[----:B------:R-:W-:Y:S02]  /*0100*/  IABS R12, R0 ;  /* 0x00000000000c7213 */ /* 0x000fe40000000000 */
[----:B------:R-:W1:Y:S08]  /*0110*/  I2F.RP R2, R9 ;  /* 0x0000000900027306 */ /* 0x000e700000209400 */
[----:B-1----:R-:W1:Y:S01]  /*0120*/  MUFU.RCP R2, R2 ;  /* 0x0000000200027308 */ /* 0x002e620000001000 */
[----:B0-----:R-:W-:Y:S01]  /*0130*/  IABS R10, R3 ;  /* 0x00000003000a7213 */ /* 0x001fe20000000000 */
[----:B-1----:R-:W-:-:S02]  /*0140*/  VIADD R6, R2, 0xffffffe ;  /* 0x0ffffffe02067836 */ /* 0x002fc40000000000 */
[----:B------:R-:W-:-:S04]  /*0150*/  IMAD.MOV R2, RZ, RZ, -R12 ;  /* 0x000000ffff027224 */ /* 0x000fc800078e0a0c */
[----:B------:R0:W1:Y:S02]  /*0160*/  F2I.FTZ.U32.TRUNC.NTZ R7, R6 ;  /* 0x0000000600077305 */ /* 0x000064000021f000 */
[----:B0-----:R-:W-:Y:S02]  /*0170*/  IMAD.MOV.U32 R6, RZ, RZ, RZ ;  /* 0x000000ffff067224 */ /* 0x001fe400078e00ff */
[----:B-1----:R-:W-:-:S04]  /*0180*/  IMAD.MOV R8, RZ, RZ, -R7 ;  /* 0x000000ffff087224 */ /* 0x002fc800078e0a07 */
[----:B------:R-:W-:Y:S02]  /*0190*/  IMAD R11, R8, R9, RZ ;  /* 0x00000009080b7224 */ /* 0x000fe400078e02ff */
[----:B------:R-:W-:Y:S02]  /*01a0*/  IMAD.MOV.U32 R8, RZ, RZ, R10 ;  /* 0x000000ffff087224 */ /* 0x000fe400078e000a */
[----:B------:R-:W-:-:S06]  /*01b0*/  IMAD.HI.U32 R7, R7, R11, R6 ;  /* 0x0000000b07077227 */ /* 0x000fcc00078e0006 */
[----:B------:R-:W-:-:S04]  /*01c0*/  IMAD.HI.U32 R7, R7, R8, RZ ;  /* 0x0000000807077227 */ /* 0x000fc800078e00ff */
[----:B------:R-:W-:-:S05]  /*01d0*/  IMAD R2, R7, R2, R8 ;  /* 0x0000000207027224 */ /* 0x000fca00078e0208 */
[----:B------:R-:W-:-:S13]  /*01e0*/  ISETP.GT.U32.AND P1, PT, R9, R2, PT ;  /* 0x000000020900720c */ /* 0x000fda0003f24070 */
[----:B------:R-:W-:Y:S02]  /*01f0*/  @!P1 IMAD.IADD R2, R2, 0x1, -R9 ;  /* 0x0000000102029824 */ /* 0x000fe400078e0a09 */
[----:B------:R-:W-:Y:S01]  /*0200*/  @!P1 VIADD R7, R7, 0x1 ;  /* 0x0000000107079836 */ /* 0x000fe20000000000 */
[----:B------:R-:W-:Y:S02]  /*0210*/  ISETP.NE.AND P1, PT, R0, RZ, PT ;  /* 0x000000ff0000720c */ /* 0x000fe40003f25270 */
[----:B------:R-:W-:Y:S02]  /*0220*/  ISETP.GE.U32.AND P0, PT, R2, R9, PT ;  /* 0x000000090200720c */ /* 0x000fe40003f06070 */
[----:B------:R-:W-:-:S04]  /*0230*/  LOP3.LUT R2, R3, R0, RZ, 0x3c, !PT ;  /* 0x0000000003027212 */ /* 0x000fc800078e3cff */
[----:B------:R-:W-:Y:S01]  /*0240*/  ISETP.GE.AND P2, PT, R2, RZ, PT ;  /* 0x000000ff0200720c */ /* 0x000fe20003f46270 */
[----:B------:R-:W-:-:S06]  /*0250*/  VIADD R2, R4, 0x7f ;  /* 0x0000007f04027836 */ /* 0x000fcc0000000000 */
[----:B------:R-:W-:-:S04]  /*0260*/  @P0 VIADD R7, R7, 0x1 ;  /* 0x0000000107070836 */ /* 0x000fc80000000000 */
[----:B------:R-:W-:Y:S01]  /*0270*/  IMAD.MOV.U32 R6, RZ, RZ, R7 ;  /* 0x000000ffff067224 */ /* 0x000fe200078e0007 */
[----:B------:R-:W-:-:S03]  /*0280*/  SHF.R.S32.HI R7, RZ, 0x1f, R2 ;  /* 0x0000001fff077819 */ /* 0x000fc60000011402 */
[----:B------:R-:W-:Y:S01]  /*0290*/  @!P2 IMAD.MOV R6, RZ, RZ, -R6 ;  /* 0x000000ffff06a224 */ /* 0x000fe200078e0a06 */
[----:B------:R-:W-:Y:S02]  /*02a0*/  @!P1 LOP3.LUT R6, RZ, R0, RZ, 0x33, !PT ;  /* 0x00000000ff069212 */ /* 0x000fe400078e33ff */
[----:B------:R-:W-:-:S03]  /*02b0*/  LEA.HI R7, R7, R2, RZ, 0x7 ;  /* 0x0000000207077211 */ /* 0x000fc600078f38ff */
[----:B------:R-:W-:Y:S02]  /*02c0*/  IMAD.SHL.U32 R2, R6, 0x8, RZ ;  /* 0x0000000806027824 */ /* 0x000fe400078e00ff */
[----:B------:R-:W-:-:S03]  /*02d0*/  IMAD.MOV R6, RZ, RZ, -R6 ;  /* 0x000000ffff067224 */ /* 0x000fc600078e0a06 */
[----:B------:R-:W-:Y:S01]  /*02e0*/  LEA.HI.SX32 R7, R7, -R2, 0x19 ;  /* 0x8000000207077211 */ /* 0x000fe200078fcaff */
[----:B------:R-:W-:Y:S02]  /*02f0*/  IMAD R15, R0, R6, R3 ;  /* 0x00000006000f7224 */ /* 0x000fe400078e0203 */
[----:B------:R-:W-:Y:S01]  /*0300*/  IMAD.MOV.U32 R6, RZ, RZ, RZ ;  /* 0x000000ffff067224 */ /* 0x000fe200078e00ff */
[----:B------:R-:W-:Y:S02]  /*0310*/  VIMNMX R8, R7, 0x8, PT ;  /* 0x0000000807087848 */ /* 0x000fe40003fe0100 */
[----:B------:R-:W-:Y:S02]  /*0320*/  IABS R13, R15 ;  /* 0x0000000f000d7213 */ /* 0x000fe40000000000 */
[----:B------:R-:W-:-:S04]  /*0330*/  IABS R11, R8 ;  /* 0x00000008000b7213 */ /* 0x000fc80000000000 */
[----:B------:R-:W0:Y:S08]  /*0340*/  I2F.RP R9, R11 ;  /* 0x0000000b00097306 */ /* 0x000e300000209400 */
[----:B0-----:R-:W0:Y:S02]  /*0350*/  MUFU.RCP R9, R9 ;  /* 0x0000000900097308 */ /* 0x001e240000001000 */
[----:B0-----:R-:W-:-:S06]  /*0360*/  VIADD R7, R9, 0xffffffe ;  /* 0x0ffffffe09077836 */ /* 0x001fcc0000000000 */
[----:B------:R-:W0:Y:S02]  /*0370*/  F2I.FTZ.U32.TRUNC.NTZ R7, R7 ;  /* 0x0000000700077305 */ /* 0x000e24000021f000 */
[----:B0-----:R-:W-:-:S04]  /*0380*/  IMAD.MOV R10, RZ, RZ, -R7 ;  /* 0x000000ffff0a7224 */ /* 0x001fc800078e0a07 */
[----:B------:R-:W-:-:S04]  /*0390*/  IMAD.MOV.U32 R0, RZ, RZ, R10 ;  /* 0x000000ffff007224 */ /* 0x000fc800078e000a */
[----:B------:R-:W-:Y:S01]  /*03a0*/  IMAD R3, R0, R11, RZ ;  /* 0x0000000b00037224 */ /* 0x000fe200078e02ff */
[----:B------:R-:W-:-:S03]  /*03b0*/  IABS R0, R8 ;  /* 0x0000000800007213 */ /* 0x000fc60000000000 */
[----:B------:R-:W-:Y:S02]  /*03c0*/  IMAD.HI.U32 R6, R7, R3, R6 ;  /* 0x0000000307067227 */ /* 0x000fe400078e0006 */
[----:B------:R-:W0:Y:S02]  /*03d0*/  LDC R7, c[0x0][0x230] ;  /* 0x00008c00ff077b82 */ /* 0x000e240000000800 */
[----:B------:R-:W-:Y:S02]  /*03e0*/  IMAD.MOV R0, RZ, RZ, -R0 ;  /* 0x000000ffff007224 */ /* 0x000fe400078e0a00 */
[----:B------:R-:W-:-:S04]  /*03f0*/  IMAD.HI.U32 R6, R6, R13, RZ ;  /* 0x0000000d06067227 */ /* 0x000fc800078e00ff */
[----:B------:R-:W-:-:S05]  /*0400*/  IMAD R0, R6, R0, R13 ;  /* 0x0000000006007224 */ /* 0x000fca00078e020d */
[----:B------:R-:W-:Y:S01]  /*0410*/  ISETP.GT.U32.AND P1, PT, R11, R0, PT ;  /* 0x000000000b00720c */ /* 0x000fe20003f24070 */
[----:B0-----:R-:W-:-:S12]  /*0420*/  VIADD R17, R7, 0x7f ;  /* 0x0000007f07117836 */ /* 0x001fd80000000000 */
[----:B------:R-:W-:Y:S02]  /*0430*/  @!P1 IMAD.IADD R0, R0, 0x1, -R11 ;  /* 0x0000000100009824 */ /* 0x000fe400078e0a0b */
[----:B------:R-:W-:Y:S01]  /*0440*/  @!P1 VIADD R6, R6, 0x1 ;  /* 0x0000000106069836 */ /* 0x000fe20000000000 */
[----:B------:R-:W-:Y:S02]  /*0450*/  ISETP.NE.AND P1, PT, R8, RZ, PT ;  /* 0x000000ff0800720c */ /* 0x000fe40003f25270 */
[----:B------:R-:W-:Y:S02]  /*0460*/  ISETP.GE.U32.AND P0, PT, R0, R11, PT ;  /* 0x0000000b0000720c */ /* 0x000fe40003f06070 */
[----:B------:R-:W-:-:S04]  /*0470*/  LOP3.LUT R0, R15, R8, RZ, 0x3c, !PT ;  /* 0x000000080f007212 */ /* 0x000fc800078e3cff */
[----:B------:R-:W-:-:S07]  /*0480*/  ISETP.GE.AND P2, PT, R0, RZ, PT ;  /* 0x000000ff0000720c */ /* 0x000fce0003f46270 */
[----:B------:R-:W-:Y:S01]  /*0490*/  @P0 VIADD R6, R6, 0x1 ;  /* 0x0000000106060836 */ /* 0x000fe20000000000 */
[----:B------:R-:W-:-:S05]  /*04a0*/  ISETP.GT.AND P0, PT, R17, 0x7f, PT ;  /* 0x0000007f1100780c */ /* 0x000fca0003f04270 */
[----:B------:R-:W-:Y:S01]  /*04b0*/  @!P2 IMAD.MOV R6, RZ, RZ, -R6 ;  /* 0x000000ffff06a224 */ /* 0x000fe200078e0a06 */
[----:B------:R-:W-:-:S05]  /*04c0*/  @!P1 LOP3.LUT R6, RZ, R8, RZ, 0x33, !PT ;  /* 0x00000008ff069212 */ /* 0x000fca00078e33ff */
[----:B------:R-:W-:Y:S02]  /*04d0*/  IMAD.MOV R3, RZ, RZ, -R6 ;  /* 0x000000ffff037224 */ /* 0x000fe400078e0a06 */
[----:B------:R-:W-:Y:S02]  /*04e0*/  IMAD.SHL.U32 R24, R6, 0x200, RZ ;  /* 0x0000020006187824 */ /* 0x000fe400078e00ff */
[----:B------:R-:W-:Y:S02]  /*04f0*/  IMAD R3, R8, R3, R15 ;  /* 0x0000000308037224 */ /* 0x000fe400078e020f */
[----:B------:R-:W-:Y:S01]  /*0500*/  VIADD R6, R24, 0x3 ;  /* 0x0000000318067836 */ /* 0x000fe20000000000 */
[----:B------:R-:W-:Y:S01]  /*0510*/  STL [R1+0xd80], R24 ;  /* 0x000d801801007387 */ /* 0x000fe20000100800 */
[----:B------:R-:W-:Y:S02]  /*0520*/  IMAD.IADD R0, R2, 0x1, R3 ;  /* 0x0000000102007824 */ /* 0x000fe400078e0203 */
[----:B------:R-:W-:-:S02]  /*0530*/  VIADD R3, R24, 0x1 ;  /* 0x0000000118037836 */ /* 0x000fc40000000000 */
[----:B------:R-:W-:Y:S02]  /*0540*/  VIADD R2, R24, 0x2 ;  /* 0x0000000218027836 */ /* 0x000fe40000000000 */
[----:B------:R-:W-:Y:S01]  /*0550*/  IMAD.SHL.U32 R0, R0, 0x80, RZ ;  /* 0x0000008000007824 */ /* 0x000fe200078e00ff */
[----:B------:R0:W-:Y:S01]  /*0560*/  STL [R1+0xb88], R3 ;  /* 0x000b880301007387 */ /* 0x0001e20000100800 */
[C---:B------:R-:W-:Y:S02]  /*0570*/  VIADD R27, R24.reuse, 0x1e ;  /* 0x0000001e181b7836 */ /* 0x040fe40000000000 */
[C---:B------:R-:W-:Y:S01]  /*0580*/  VIADD R15, R24.reuse, 0x22 ;  /* 0x00000022180f7836 */ /* 0x040fe20000000000 */
[----:B------:R1:W-:Y:S01]  /*0590*/  STL [R1+0xb84], R2 ;  /* 0x000b840201007387 */ /* 0x0003e20000100800 */
[C---:B------:R-:W-:Y:S02]  /*05a0*/  VIADD R28, R24.reuse, 0x4a ;  /* 0x0000004a181c7836 */ /* 0x040fe40000000000 */
[C---:B------:R-:W-:Y:S01]  /*05b0*/  VIADD R25, R24.reuse, 0x1ba ;  /* 0x000001ba18197836 */ /* 0x040fe20000000000 */
[----:B------:R2:W-:Y:S01]  /*05c0*/  STL [R1+0xb80], R6 ;  /* 0x000b800601007387 */ /* 0x0005e20000100800 */
[----:B------:R-:W-:-:S02]  /*05d0*/  VIADD R23, R24, 0x1ee ;  /* 0x000001ee18177836 */ /* 0x000fc40000000000 */
[C---:B0-----:R-:W-:Y:S02]  /*05e0*/  VIADD R3, R24.reuse, 0x4 ;  /* 0x0000000418037836 */ /* 0x041fe40000000000 */
[C---:B------:R-:W-:Y:S02]  /*05f0*/  VIADD R22, R24.reuse, 0x1ef ;  /* 0x000001ef18167836 */ /* 0x040fe40000000000 */
[C---:B-1----:R-:W-:Y:S01]  /*0600*/  VIADD R2, R24.reuse, 0x5 ;  /* 0x0000000518027836 */ /* 0x042fe20000000000 */
[----:B------:R0:W-:Y:S01]  /*0610*/  STL [R1+0xb7c], R3 ;  /* 0x000b7c0301007387 */ /* 0x0001e20000100800 */
[C---:B------:R-:W-:Y:S02]  /*0620*/  VIADD R21, R24.reuse, 0x1f0 ;  /* 0x000001f018157836 */ /* 0x040fe40000000000 */
[C---:B--2---:R-:W-:Y:S01]  /*0630*/  VIADD R6, R24.reuse, 0x6 ;  /* 0x0000000618067836 */ /* 0x044fe20000000000 */
[----:B------:R1:W-:Y:S01]  /*0640*/  STL [R1+0xb78], R2 ;  /* 0x000b780201007387 */ /* 0x0003e20000100800 */
[----:B------:R-:W-:-:S02]  /*0650*/  VIADD R20, R24, 0x1f1 ;  /* 0x000001f118147836 */ /* 0x000fc40000000000 */
[C---:B------:R-:W-:Y:S01]  /*0660*/  VIADD R19, R24.reuse, 0x1f2 ;  /* 0x000001f218137836 */ /* 0x040fe20000000000 */
[----:B------:R2:W-:Y:S01]  /*0670*/  STL [R1+0xb70], R6 ;  /* 0x000b700601007387 */ /* 0x0005e20000100800 */
[C---:B------:R-:W-:Y:S02]  /*0680*/  VIADD R18, R24.reuse, 0x1f3 ;  /* 0x000001f318127836 */ /* 0x040fe40000000000 */
[C---:B0-----:R-:W-:Y:S02]  /*0690*/  VIADD R3, R24.reuse, 0x7 ;  /* 0x0000000718037836 */ /* 0x041fe40000000000 */
[C---:B------:R-:W-:Y:S02]  /*06a0*/  VIADD R17, R24.reuse, 0x1f4 ;  /* 0x000001f418117836 */ /* 0x040fe40000000000 */
[C---:B-1----:R-:W-:Y:S01]  /*06b0*/  VIADD R2, R24.reuse, 0x8 ;  /* 0x0000000818027836 */ /* 0x042fe20000000000 */
[----:B------:R0:W-:Y:S01]  /*06c0*/  STL [R1+0xb6c], R3 ;  /* 0x000b6c0301007387 */ /* 0x0001e20000100800 */
[----:B------:R-:W-:-:S02]  /*06d0*/  VIADD R13, R24, 0x1f6 ;  /* 0x000001f6180d7836 */ /* 0x000fc40000000000 */
[C---:B--2---:R-:W-:Y:S01]  /*06e0*/  VIADD R6, R24.reuse, 0x9 ;  /* 0x0000000918067836 */ /* 0x044fe20000000000 */
[----:B------:R1:W-:Y:S01]  /*06f0*/  STL [R1+0xb68], R2 ;  /* 0x000b680201007387 */ /* 0x0003e20000100800 */
[C---:B------:R-:W-:Y:S02]  /*0700*/  VIADD R12, R24.reuse, 0x1f7 ;  /* 0x000001f7180c7836 */ /* 0x040fe40000000000 */
[C---:B------:R-:W-:Y:S01]  /*0710*/  VIADD R11, R24.reuse, 0x1f8 ;  /* 0x000001f8180b7836 */ /* 0x040fe20000000000 */
[----:B------:R2:W-:Y:S01]  /*0720*/  STL [R1+0xb64], R6 ;  /* 0x000b640601007387 */ /* 0x0005e20000100800 */
[C---:B------:R-:W-:Y:S02]  /*0730*/  VIADD R10, R24.reuse, 0x1f9 ;  /* 0x000001f9180a7836 */ /* 0x040fe40000000000 */
[C---:B0-----:R-:W-:Y:S02]  /*0740*/  VIADD R3, R24.reuse, 0xa ;  /* 0x0000000a18037836 */ /* 0x041fe40000000000 */
[----:B------:R-:W-:-:S02]  /*0750*/  VIADD R9, R24, 0x1fa ;  /* 0x000001fa18097836 */ /* 0x000fc40000000000 */
[C---:B-1----:R-:W-:Y:S01]  /*0760*/  VIADD R2, R24.reuse, 0xb ;  /* 0x0000000b18027836 */ /* 0x042fe20000000000 */
[----:B------:R0:W-:Y:S01]  /*0770*/  STL [R1+0xb60], R3 ;  /* 0x000b600301007387 */ /* 0x0001e20000100800 */
[C---:B------:R-:W-:Y:S02]  /*0780*/  VIADD R8, R24.reuse, 0x1fb ;  /* 0x000001fb18087836 */ /* 0x040fe40000000000 */
[C---:B--2---:R-:W-:Y:S01]  /*0790*/  VIADD R6, R24.reuse, 0xc ;  /* 0x0000000c18067836 */ /* 0x044fe20000000000 */
[----:B------:R1:W-:Y:S01]  /*07a0*/  STL [R1+0xb5c], R2 ;  /* 0x000b5c0201007387 */ /* 0x0003e20000100800 */
[----:B------:R-:W-:-:S03]  /*07b0*/  VIADD R7, R24, 0x1fc ;  /* 0x000001fc18077836 */ /* 0x000fc60000000000 */
[----:B------:R2:W-:Y:S01]  /*07c0*/  STL [R1+0xa3c], R6 ;  /* 0x000a3c0601007387 */ /* 0x0005e20000100800 */
[C---:B0-----:R-:W-:Y:S02]  /*07d0*/  VIADD R3, R24.reuse, 0xd ;  /* 0x0000000d18037836 */ /* 0x041fe40000000000 */
[----:B-1----:R-:W-:-:S03]  /*07e0*/  VIADD R2, R24, 0xe ;  /* 0x0000000e18027836 */ /* 0x002fc60000000000 */
[----:B------:R0:W-:Y:S01]  /*07f0*/  STL [R1+0xb58], R3 ;  /* 0x000b580301007387 */ /* 0x0001e20000100800 */
[----:B--2---:R-:W-:-:S03]  /*0800*/  VIADD R6, R24, 0xf ;  /* 0x0000000f18067836 */ /* 0x004fc60000000000 */
[----:B------:R1:W-:Y:S04]  /*0810*/  STL [R1+0xb54], R2 ;  /* 0x000b540201007387 */ /* 0x0003e80000100800 */
        /* <DEDUP_REMOVED lines=116> */
[C---:B-1----:R-:W-:Y:S02]  /*0f60*/  VIADD R2, R24.reuse, 0x4c ;  /* 0x0000004c18027836 */ /* 0x042fe40000000000 */
[----:B--2---:R-:W-:-:S03]  /*0f70*/  VIADD R6, R24, 0x4f ;  /* 0x0000004f18067836 */ /* 0x004fc60000000000 */
[----:B------:R0:W-:Y:S04]  /*0f80*/  STL [R1+0xa54], R2 ;  /* 0x000a540201007387 */ /* 0x0001e80000100800 */
[----:B------:R1:W-:Y:S01]  /*0f90*/  STL [R1+0xa50], R3 ;  /* 0x000a500301007387 */ /* 0x0003e20000100800 */
[C---:B0-----:R-:W-:Y:S02]  /*0fa0*/  VIADD R2, R24.reuse, 0x4e ;  /* 0x0000004e18027836 */ /* 0x041fe40000000000 */
[----:B-1----:R-:W-:-:S03]  /*0fb0*/  VIADD R3, R24, 0x50 ;  /* 0x0000005018037836 */ /* 0x002fc60000000000 */
[----:B------:R0:W-:Y:S04]  /*0fc0*/  STL [R1+0xa4c], R2 ;  /* 0x000a4c0201007387 */ /* 0x0001e80000100800 */
        /* <DEDUP_REMOVED lines=731> */
[----:B--2---:R-:W-:-:S05]  /*3d80*/  VIADD R3, R24, 0x1be ;  /* 0x000001be18037836 */ /* 0x004fca0000000000 */
[----:B------:R1:W-:Y:S01]  /*3d90*/  STL [R1+0xe4], R3 ;  /* 0x0000e40301007387 */ /* 0x0003e20000100800 */
[----:B0-----:R-:W-:-:S03]  /*3da0*/  VIADD R2, R24, 0x1c0 ;  /* 0x000001c018027836 */ /* 0x001fc60000000000 */
[----:B------:R0:W-:Y:S04]  /*3db0*/  STL [R1+0xb4], R6 ;  /* 0x0000b40601007387 */ /* 0x0001e80000100800 */
[----:B------:R2:W-:Y:S01]  /*3dc0*/  STL [R1+0xb0], R2 ;  /* 0x0000b00201007387 */ /* 0x0005e20000100800 */
[C---:B-1----:R-:W-:Y:S02]  /*3dd0*/  VIADD R3, R24.reuse, 0x1c1 ;  /* 0x000001c118037836 */ /* 0x042fe40000000000 */
[----:B0-----:R-:W-:-:S03]  /*3de0*/  VIADD R6, R24, 0x1c2 ;  /* 0x000001c218067836 */ /* 0x001fc60000000000 */
        /* <DEDUP_REMOVED lines=57> */
[----:B0-----:R-:W-:-:S05]  /*4180*/  VIADD R3, R24, 0x1de ;  /* 0x000001de18037836 */ /* 0x001fca0000000000 */
[----:B------:R0:W-:Y:S01]  /*4190*/  STL [R1+0x38], R3 ;  /* 0x0000380301007387 */ /* 0x0001e20000100800 */
[----:B-1----:R-:W-:-:S03]  /*41a0*/  LOP3.LUT R2, R0, 0x3f, R14, 0xf8, !PT ;  /* 0x0000003f00027812 */ /* 0x002fc600078ef80e */
[----:B------:R1:W-:Y:S04]  /*41b0*/  STL [R1+0x34], R6 ;  /* 0x0000340601007387 */ /* 0x0003e80000100800 */
[----:B------:R2:W-:Y:S01]  /*41c0*/  STL [R1+0x1e50], R2 ;  /* 0x001e500201007387 */ /* 0x0005e20000100800 */
[----:B0-----:R-:W-:Y:S01]  /*41d0*/  LOP3.LUT R3, R0, 0x40, R16, 0xfe, !PT ;  /* 0x0000004000037812 */ /* 0x001fe200078efe10 */
[C---:B------:R-:W-:Y:S02]  /*41e0*/  VIADD R0, R24.reuse, 0x1e0 ;  /* 0x000001e018007836 */ /* 0x040fe40000000000 */
[C---:B------:R-:W-:Y:S02]  /*41f0*/  VIADD R16, R24.reuse, 0x1f5 ;  /* 0x000001f518107836 */ /* 0x040fe40000000000 */
[----:B------:R0:W-:Y:S01]  /*4200*/  STL [R1+0xd8c], R3 ;  /* 0x000d8c0301007387 */ /* 0x0001e20000100800 */
[----:B-1----:R-:W-:-:S02]  /*4210*/  VIADD R6, R24, 0x1e2 ;  /* 0x000001e218067836 */ /* 0x002fc40000000000 */
[C---:B--2---:R-:W-:Y:S01]  /*4220*/  VIADD R2, R24.reuse, 0x1e1 ;  /* 0x000001e118027836 */ /* 0x044fe20000000000 */
        /* <DEDUP_REMOVED lines=24> */
[----:B------:R1:W-:Y:S01]  /*43b0*/  STL [R1], R0 ;  /* 0x0000000001007387 */ /* 0x0003e20000100800 */
[C---:B0-----:R-:W-:Y:S02]  /*43c0*/  VIADD R3, R24.reuse, 0x1fe ;  /* 0x000001fe18037836 */ /* 0x041fe40000000000 */
[----:B-1----:R-:W-:Y:S01]  /*43d0*/  VIADD R0, R24, 0x1ff ;  /* 0x000001ff18007836 */ /* 0x002fe20000000000 */
[----:B------:R-:W-:Y:S06]  /*43e0*/  @P0 BRA `(.L_x_0) ;  /* 0x0000004000100947 */ /* 0x000fec0003800000 */
[----:B------:R0:W-:Y:S01]  /*43f0*/  STL [R1+0x1220], RZ ;  /* 0x001220ff01007387 */ /* 0x0001e20000100800 */
[----:B------:R-:W-:-:S03]  /*4400*/  IMAD.SHL.U32 R0, R14, 0x20, RZ ;  /* 0x000000200e007824 */ /* 0x000fc600078e00ff */
[----:B------:R0:W-:Y:S02]  /*4410*/  STL [R1+0x1224], RZ ;  /* 0x001224ff01007387 */ /* 0x0001e40000100800 */
[----:B------:R-:W-:Y:S02]  /*4420*/  LOP3.LUT R0, R0, 0x400, RZ, 0xc0, !PT ;  /* 0x0000040000007812 */ /* 0x000fe400078ec0ff */
[----:B------:R0:W-:Y:S04]  /*4430*/  STL [R1+0x1228], RZ ;  /* 0x001228ff01007387 */ /* 0x0001e80000100800 */
        /* <DEDUP_REMOVED lines=964> */
[----:B------:R0:W-:Y:S04]  /*8080*/  STL [R1+0x4fe0], R0 ;  /* 0x004fe00001007387 */ /* 0x0001e80000100800 */
        /* <DEDUP_REMOVED lines=56> */
[----:B------:R0:W-:Y:S01]  /*8410*/  STL [R1+0x10bc], RZ ;  /* 0x0010bcff01007387 */ /* 0x0001e20000100800 */
[----:B------:R-:W-:Y:S05]  /*8420*/  BRA `(.L_x_1) ;  /* 0x00001250007c7947 */ /* 0x000fea0003800000 */
.L_x_0:
[----:B------:R0:W-:Y:S01]  /*8430*/  STL [R1+0x5458], R18 ;  /* 0x0054581201007387 */ /* 0x0001e20000100800 */
[----:B------:R-:W-:Y:S02]  /*8440*/  IABS R24, R4 ;  /* 0x0000000400187213 */ /* 0x000fe40000000000 */
[----:B------:R-:W-:Y:S01]  /*8450*/  IABS R26, R5 ;  /* 0x00000005001a7213 */ /* 0x000fe20000000000 */
[----:B------:R-:W-:Y:S01]  /*8460*/  IMAD.MOV.U32 R14, RZ, RZ, RZ ;  /* 0x000000ffff0e7224 */ /* 0x000fe200078e00ff */
[----:B------:R-:W-:Y:S01]  /*8470*/  IABS R29, R3 ;  /* 0x00000003001d7213 */ /* 0x000fe20000000000 */
[----:B------:R-:W-:Y:S01]  /*8480*/  ULDC.64 UR6, c[0x0][0x218] ;  /* 0x0000860000067ab9 */ /* 0x000fe20000000a00 */
[----:B------:R-:W-:Y:S01]  /*8490*/  ISETP.GE.AND P3, PT, R3, RZ, PT ;  /* 0x000000ff0300720c */ /* 0x000fe20003f66270 */
[----:B------:R-:W-:Y:S01]  /*84a0*/  ULDC UR23, c[0x0][0x234] ;  /* 0x00008d0000177ab9 */ /* 0x000fe20000000800 */
[----:B------:R-:W-:Y:S01]  /*84b0*/  ISETP.GE.AND P6, PT, R6, RZ, PT ;  /* 0x000000ff0600720c */ /* 0x000fe20003fc6270 */
[----:B0-----:R-:W2:Y:S01]  /*84c0*/  LDL R18, [R1+0x1e50] ;  /* 0x001e500001127983 */ /* 0x001ea20000100800 */
[----:B------:R-:W-:Y:S01]  /*84d0*/  ULDC.64 UR32, c[0x0][0x210] ;  /* 0x0000840000207ab9 */ /* 0x000fe20000000a00 */
[----:B------:R-:W-:Y:S01]  /*84e0*/  ULDC UR60, c[0x0][0x240] ;  /* 0x00009000003c7ab9 */ /* 0x000fe20000000800 */
[----:B------:R-:W-:Y:S01]  /*84f0*/  ULDC UR26, c[0x0][0x238] ;  /* 0x00008e00001a7ab9 */ /* 0x000fe20000000800 */
[----:B------:R0:W-:Y:S01]  /*8500*/  STL [R1+0x5454], R19 ;  /* 0x0054541301007387 */ /* 0x0001e20000100800 */
[----:B------:R-:W-:Y:S01]  /*8510*/  ULDC UR25, c[0x0][0x238] ;  /* 0x00008e0000197ab9 */ /* 0x000fe20000000800 */
        /* <DEDUP_REMOVED lines=8> */
[----:B0-----:R-:W3:Y:S01]  /*85a0*/  LDL R19, [R1+0xd8c] ;  /* 0x000d8c0001137983 */ /* 0x001ee20000100800 */
[----:B------:R-:W-:Y:S01]  /*85b0*/  ULDC UR36, c[0x0][0x238] ;  /* 0x00008e0000247ab9 */ /* 0x000fe20000000800 */
[----:B------:R-:W-:Y:S01]  /*85c0*/  ULDC UR39, c[0x0][0x238] ;  /* 0x00008e0000277ab9 */ /* 0x000fe20000000800 */
[----:B------:R-:W-:Y:S01]  /*85d0*/  ULDC UR57, c[0x0][0x238] ;  /* 0x00008e0000397ab9 */ /* 0x000fe20000000800 */
[----:B------:R0:W-:Y:S01]  /*85e0*/  STL [R1+0x5450], R20 ;  /* 0x0054501401007387 */ /* 0x0001e20000100800 */
        /* <DEDUP_REMOVED lines=9> */
[----:B0-----:R-:W-:Y:S01]  /*8680*/  IMAD.MOV.U32 R20, RZ, RZ, R27 ;  /* 0x000000ffff147224 */ /* 0x001fe200078e001b */
[----:B------:R-:W-:Y:S01]  /*8690*/  ULDC UR59, c[0x0][0x238] ;  /* 0x00008e00003b7ab9 */ /* 0x000fe20000000800 */
[----:B------:R0:W-:Y:S01]  /*86a0*/  STL [R1+0x5444], R23 ;  /* 0x0054441701007387 */ /* 0x0001e20000100800 */
[----:B------:R-:W-:Y:S01]  /*86b0*/  ULDC UR38, c[0x0][0x238] ;  /* 0x00008e0000267ab9 */ /* 0x000fe20000000800 */
[----:B-1----:R-:W-:Y:S01]  /*86c0*/  IMAD.MOV.U32 R21, RZ, RZ, R15 ;  /* 0x000000ffff157224 */ /* 0x002fe200078e000f */
[----:B------:R-:W-:Y:S01]  /*86d0*/  ULDC UR40, c[0x0][0x238] ;  /* 0x00008e0000287ab9 */ /* 0x000fe20000000800 */
[----:B------:R1:W-:Y:S01]  /*86e0*/  STL [R1+0x5198], R5 ;  /* 0x0051980501007387 */ /* 0x0003e20000100800 */
[----:B------:R-:W-:Y:S01]  /*86f0*/  ULDC UR42, c[0x0][0x238] ;  /* 0x00008e00002a7ab9 */ /* 0x000fe20000000800 */
[----:B----4-:R-:W-:Y:S01]  /*8700*/  IMAD.MOV.U32 R22, RZ, RZ, R25 ;  /* 0x000000ffff167224 */ /* 0x010fe200078e0019 */
[----:B------:R-:W-:Y:S01]  /*8710*/  ULDC UR44, c[0x0][0x238] ;  /* 0x00008e00002c7ab9 */ /* 0x000fe20000000800 */
[----:B------:R-:W-:Y:S01]  /*8720*/  ULDC UR48, c[0x0][0x238] ;  /* 0x00008e0000307ab9 */ /* 0x000fe20000000800 */
[----:B------:R-:W-:Y:S01]  /*8730*/  ULDC UR50, c[0x0][0x238] ;  /* 0x00008e0000327ab9 */ /* 0x000fe20000000800 */
[----:B0-----:R-:W-:Y:S01]  /*8740*/  IMAD.MOV.U32 R23, RZ, RZ, R2 ;  /* 0x000000ffff177224 */ /* 0x001fe200078e0002 */
[----:B------:R-:W-:Y:S01]  /*8750*/  ULDC UR52, c[0x0][0x238] ;  /* 0x00008e0000347ab9 */ /* 0x000fe20000000800 */
[----:B------:R-:W0:Y:S01]  /*8760*/  I2F.RP R2, R24 ;  /* 0x0000001800027306 */ /* 0x000e220000209400 */
[----:B------:R-:W-:Y:S01]  /*8770*/  ULDC UR54, c[0x0][0x238] ;  /* 0x00008e0000367ab9 */ /* 0x000fe20000000800 */
[----:B-1----:R-:W-:Y:S01]  /*8780*/  IMAD.MOV.U32 R5, RZ, RZ, R28 ;  /* 0x000000ffff057224 */ /* 0x002fe200078e001c */
[----:B------:R-:W-:Y:S01]  /*8790*/  ULDC UR56, c[0x0][0x238] ;  /* 0x00008e0000387ab9 */ /* 0x000fe20000000800 */
[----:B------:R-:W-:Y:S01]  /*87a0*/  ULDC UR58, c[0x0][0x238] ;  /* 0x00008e00003a7ab9 */ /* 0x000fe20000000800 */
[----:B------:R-:W-:Y:S01]  /*87b0*/  ULDC UR31, c[0x0][0x238] ;  /* 0x00008e00001f7ab9 */ /* 0x000fe20000000800 */
[----:B------:R-:W-:Y:S01]  /*87c0*/  ULDC UR8, c[0x0][0x238] ;  /* 0x00008e0000087ab9 */ /* 0x000fe20000000800 */
[----:B------:R-:W-:Y:S01]  /*87d0*/  ULDC UR9, c[0x0][0x238] ;  /* 0x00008e0000097ab9 */ /* 0x000fe20000000800 */
[----:B------:R-:W1:Y:S01]  /*87e0*/  I2F.RP R28, R26 ;  /* 0x0000001a001c7306 */ /* 0x000e620000209400 */
[----:B------:R-:W-:Y:S01]  /*87f0*/  ULDC UR10, c[0x0][0x238] ;  /* 0x00008e00000a7ab9 */ /* 0x000fe20000000800 */
[----:B------:R-:W-:Y:S01]  /*8800*/  ULDC UR11, c[0x0][0x238] ;  /* 0x00008e00000b7ab9 */ /* 0x000fe20000000800 */
[----:B------:R-:W-:Y:S01]  /*8810*/  ULDC UR12, c[0x0][0x238] ;  /* 0x00008e00000c7ab9 */ /* 0x000fe20000000800 */
[----:B------:R-:W-:Y:S01]  /*8820*/  ULDC UR13, c[0x0][0x238] ;  /* 0x00008e00000d7ab9 */ /* 0x000fe20000000800 */
[----:B------:R-:W-:Y:S01]  /*8830*/  ULDC UR14, c[0x0][0x238] ;  /* 0x00008e00000e7ab9 */ /* 0x000fe20000000800 */
[----:B------:R-:W-:Y:S01]  /*8840*/  ULDC UR15, c[0x0][0x238] ;  /* 0x00008e00000f7ab9 */ /* 0x000fe20000000800 */
[----:B------:R-:W-:Y:S01]  /*8850*/  ULDC UR16, c[0x0][0x238] ;  /* 0x00008e0000107ab9 */ /* 0x000fe20000000800 */
[----:B0-----:R-:W0:Y:S01]  /*8860*/  MUFU.RCP R2, R2 ;  /* 0x0000000200027308 */ /* 0x001e220000001000 */
[----:B------:R-:W-:Y:S01]  /*8870*/  ULDC UR17, c[0x0][0x238] ;  /* 0x00008e0000117ab9 */ /* 0x000fe20000000800 */
[----:B------:R-:W-:Y:S01]  /*8880*/  ULDC UR18, c[0x0][0x238] ;  /* 0x00008e0000127ab9 */ /* 0x000fe20000000800 */
[----:B------:R-:W-:Y:S01]  /*8890*/  ULDC UR19, c[0x0][0x238] ;  /* 0x00008e0000137ab9 */ /* 0x000fe20000000800 */
[----:B------:R-:W-:Y:S01]  /*88a0*/  ULDC UR20, c[0x0][0x238] ;  /* 0x00008e0000147ab9 */ /* 0x000fe20000000800 */
[----:B------:R-:W-:Y:S01]  /*88b0*/  ULDC UR21, c[0x0][0x238] ;  /* 0x00008e0000157ab9 */ /* 0x000fe20000000800 */
[----:B------:R-:W-:Y:S01]  /*88c0*/  ULDC UR22, c[0x0][0x238] ;  /* 0x00008e0000167ab9 */ /* 0x000fe20000000800 */
[----:B------:R-:W-:Y:S01]  /*88d0*/  ULDC UR24, c[0x0][0x238] ;  /* 0x00008e0000187ab9 */ /* 0x000fe20000000800 */
[----:B-1----:R-:W1:Y:S01]  /*88e0*/  MUFU.RCP R28, R28 ;  /* 0x0000001c001c7308 */ /* 0x002e620000001000 */
[----:B0-----:R-:W-:-:S07]  /*88f0*/  VIADD R2, R2, 0xffffffe ;  /* 0x0ffffffe02027836 */ /* 0x001fce0000000000 */
[----:B------:R-:W0:Y:S01]  /*8900*/  F2I.FTZ.U32.TRUNC.NTZ R15, R2 ;  /* 0x00000002000f7305 */ /* 0x000e22000021f000 */
[----:B-1----:R-:W-:Y:S02]  /*8910*/  VIADD R28, R28, 0xffffffe ;  /* 0x0ffffffe1c1c7836 */ /* 0x002fe40000000000 */
[----:B0-----:R-:W-:-:S04]  /*8920*/  IMAD.MOV R2, RZ, RZ, -R15 ;  /* 0x000000ffff027224 */ /* 0x001fc800078e0a0f */
[----:B------:R-:W-:-:S04]  /*8930*/  IMAD R2, R2, R24, RZ ;  /* 0x0000001802027224 */ /* 0x000fc800078e02ff */
[----:B------:R-:W-:Y:S02]  /*8940*/  IMAD.HI.U32 R2, R15, R2, R14 ;  /* 0x000000020f027227 */ /* 0x000fe400078e000e */
[----:B------:R-:W0:Y:S02]  /*8950*/  F2I.FTZ.U32.TRUNC.NTZ R15, R28 ;  /* 0x0000001c000f7305 */ /* 0x000e24000021f000 */
[----:B0-----:R-:W-:Y:S01]  /*8960*/  IMAD.MOV R28, RZ, RZ, -R15 ;  /* 0x000000ffff1c7224 */ /* 0x001fe200078e0a0f */
[----:B--2---:R-:W-:-:S05]  /*8970*/  IABS R27, R18 ;  /* 0x00000012001b7213 */ /* 0x004fca0000000000 */
[----:B------:R-:W-:Y:S01]  /*8980*/  IMAD.HI.U32 R14, R2, R27, RZ ;  /* 0x0000001b020e7227 */ /* 0x000fe200078e00ff */
[----:B------:R-:W-:-:S03]  /*8990*/  ISETP.GE.AND P5, PT, R18, RZ, PT ;  /* 0x000000ff1200720c */ /* 0x000fc60003fa6270 */
[----:B------:R-:W-:-:S04]  /*89a0*/  IMAD.MOV R14, RZ, RZ, -R14 ;  /* 0x000000ffff0e7224 */ /* 0x000fc800078e0a0e */
[----:B------:R-:W-:Y:S01]  /*89b0*/  IMAD R27, R24, R14, R27 ;  /* 0x0000000e181b7224 */ /* 0x000fe200078e021b */
[----:B---3--:R-:W-:Y:S01]  /*89c0*/  IABS R25, R19 ;  /* 0x0000001300197213 */ /* 0x008fe20000000000 */
[----:B------:R-:W-:-:S03]  /*89d0*/  IMAD.MOV.U32 R14, RZ, RZ, RZ ;  /* 0x000000ffff0e7224 */ /* 0x000fc600078e00ff */
[----:B------:R-:W-:Y:S01]  /*89e0*/  ISETP.GT.U32.AND P0, PT, R24, R27, PT ;  /* 0x0000001b1800720c */ /* 0x000fe20003f04070 */
[----:B------:R-:W-:-:S04]  /*89f0*/  IMAD.HI.U32 R2, R2, R25, RZ ;  /* 0x0000001902027227 */ /* 0x000fc800078e00ff */
[----:B------:R-:W-:-:S04]  /*8a00*/  IMAD.MOV R2, RZ, RZ, -R2 ;  /* 0x000000ffff027224 */ /* 0x000fc800078e0a02 */
[C---:B------:R-:W-:Y:S02]  /*8a10*/  IMAD R25, R24.reuse, R2, R25 ;  /* 0x0000000218197224 */ /* 0x040fe400078e0219 */
[----:B------:R-:W-:Y:S01]  /*8a20*/  IMAD.MOV.U32 R2, RZ, RZ, R28 ;  /* 0x000000ffff027224 */ /* 0x000fe200078e001c */
[----:B------:R-:W-:Y:S01]  /*8a30*/  IABS R28, R0 ;  /* 0x00000000001c7213 */ /* 0x000fe20000000000 */
[----:B------:R-:W-:Y:S01]  /*8a40*/  @!P0 IMAD.IADD R27, R27, 0x1, -R24 ;  /* 0x000000011b1b8824 */ /* 0x000fe200078e0a18 */
[----:B------:R-:W-:Y:S01]  /*8a50*/  ISETP.GT.U32.AND P1, PT, R24, R25, PT ;  /* 0x000000191800720c */ /* 0x000fe20003f24070 */
[----:B------:R-:W-:-:S03]  /*8a60*/  IMAD R2, R2, R26, RZ ;  /* 0x0000001a02027224 */ /* 0x000fc600078e02ff */
[----:B------:R-:W-:Y:S01]  /*8a70*/  ISETP.GT.U32.AND P0, PT, R24, R27, PT ;  /* 0x0000001b1800720c */ /* 0x000fe20003f04070 */
[----:B------:R-:W-:-:S04]  /*8a80*/  IMAD.HI.U32 R2, R15, R2, R14 ;  /* 0x000000020f027227 */ /* 0x000fc800078e000e */
[----:B------:R-:W-:Y:S02]  /*8a90*/  IMAD.MOV.U32 R15, RZ, RZ, R28 ;  /* 0x000000ffff0f7224 */ /* 0x000fe400078e001c */
[----:B------:R-:W-:Y:S02]  /*8aa0*/  IMAD.MOV.U32 R14, RZ, RZ, R29 ;  /* 0x000000ffff0e7224 */ /* 0x000fe400078e001d */
[----:B------:R-:W-:Y:S01]  /*8ab0*/  @!P1 IMAD.IADD R25, R25, 0x1, -R24 ;  /* 0x0000000119199824 */ /* 0x000fe200078e0a18 */
[----:B------:R-:W-:Y:S01]  /*8ac0*/  ISETP.GE.AND P1, PT, R0, RZ, PT ;  /* 0x000000ff0000720c */ /* 0x000fe20003f26270 */
[----:B------:R-:W-:Y:S01]  /*8ad0*/  IMAD.HI.U32 R29, R2, R15, RZ ;  /* 0x0000000f021d7227 */ /* 0x000fe200078e00ff */
[----:B------:R-:W2:Y:S02]  /*8ae0*/  LDL.LU R0, [R1+0xb00] ;  /* 0x000b000001007983 */ /* 0x000ea40000300800 */
[----:B------:R-:W-:Y:S01]  /*8af0*/  ISETP.GT.U32.AND P2, PT, R24, R25, PT ;  /* 0x000000191800720c */ /* 0x000fe20003f44070 */
[----:B------:R-:W-:Y:S01]  /*8b00*/  IMAD.HI.U32 R28, R2, R14, RZ ;  /* 0x0000000e021c7227 */ /* 0x000fe200078e00ff */
[----:B------:R-:W3:Y:S03]  /*8b10*/  LDL.LU R18, [R1+0x5458] ;  /* 0x0054580001127983 */ /* 0x000ee60000300800 */
[----:B------:R-:W-:-:S02]  /*8b20*/  IMAD.MOV R29, RZ, RZ, -R29 ;  /* 0x000000ffff1d7224 */ /* 0x000fc400078e0a1d */
[----:B--2---:R-:W-:Y:S01]  /*8b30*/  IMAD.MOV.U32 R3, RZ, RZ, R0 ;  /* 0x000000ffff037224 */ /* 0x004fe200078e0000 */
[----:B------:R-:W-:-:S05]  /*8b40*/  IABS R0, R6 ;  /* 0x0000000600007213 */ /* 0x000fca0000000000 */
[----:B------:R-:W-:Y:S02]  /*8b50*/  IMAD.MOV.U32 R6, RZ, RZ, R0 ;  /* 0x000000ffff067224 */ /* 0x000fe400078e0000 */
[----:B------:R-:W2:Y:S01]  /*8b60*/  LDL.LU R0, [R1+0xb1c] ;  /* 0x000b1c0001007983 */ /* 0x000ea20000300800 */
[C---:B------:R-:W-:Y:S02]  /*8b70*/  IMAD R15, R26.reuse, R29, R15 ;  /* 0x0000001d1a0f7224 */ /* 0x040fe400078e020f */
[----:B------:R-:W-:Y:S01]  /*8b80*/  @!P0 IMAD.IADD R27, R27, 0x1, -R24 ;  /* 0x000000011b1b8824 */ /* 0x000fe200078e0a18 */
[----:B------:R-:W-:Y:S01]  /*8b90*/  ISETP.GE.AND P4, PT, R19, RZ, PT ;  /* 0x000000ff1300720c */ /* 0x000fe20003f86270 */
[----:B------:R-:W-:Y:S01]  /*8ba0*/  IMAD.MOV R28, RZ, RZ, -R28 ;  /* 0x000000ffff1c7224 */ /* 0x000fe200078e0a1c */
[C---:B------:R-:W-:Y:S01]  /*8bb0*/  ISETP.GT.U32.AND P0, PT, R26.reuse, R15, PT ;  /* 0x0000000f1a00720c */ /* 0x040fe20003f04070 */
[----:B------:R-:W-:Y:S01]  /*8bc0*/  @!P2 IMAD.IADD R25, R25, 0x1, -R24 ;  /* 0x000000011919a824 */ /* 0x000fe200078e0a18 */
[----:B------:R-:W4:Y:S01]  /*8bd0*/  LDL.LU R19, [R1+0x5454] ;  /* 0x0054540001137983 */ /* 0x000f220000300800 */
[----:B------:R-:W-:Y:S01]  /*8be0*/  IMAD R14, R26, R28, R14 ;  /* 0x0000001c1a0e7224 */ /* 0x000fe200078e020e */
[----:B------:R-:W-:Y:S01]  /*8bf0*/  ISETP.GE.AND P2, PT, R7, RZ, PT ;  /* 0x000000ff0700720c */ /* 0x000fe20003f46270 */
[----:B------:R-:W-:Y:S01]  /*8c00*/  @!P5 IMAD.MOV R27, RZ, RZ, -R27 ;  /* 0x000000ffff1bd224 */ /* 0x000fe200078e0a1b */
[----:B------:R-:W-:-:S02]  /*8c10*/  IABS R7, R7 ;  /* 0x0000000700077213 */ /* 0x000fc40000000000 */
[----:B------:R-:W-:Y:S01]  /*8c20*/  ISETP.GT.U32.AND P5, PT, R26, R14, PT ;  /* 0x0000000e1a00720c */ /* 0x000fe20003fa4070 */
[----:B------:R-:W-:Y:S01]  /*8c30*/  IMAD.MOV.U32 R29, RZ, RZ, R3 ;  /* 0x000000ffff1d7224 */ /* 0x000fe200078e0003 */
[----:B------:R-:W-:Y:S01]  /*8c40*/  IABS R3, R8 ;  /* 0x0000000800037213 */ /* 0x000fe20000000000 */
[----:B------:R-:W-:Y:S02]  /*8c50*/  IMAD.MOV.U32 R28, RZ, RZ, R7 ;  /* 0x000000ffff1c7224 */ /* 0x000fe400078e0007 */
[----:B------:R-:W-:Y:S01]  /*8c60*/  @!P0 IMAD.IADD R15, R15, 0x1, -R26 ;  /* 0x000000010f0f8824 */ /* 0x000fe200078e0a1a */
[----:B------:R-:W-:Y:S01]  /*8c70*/  LOP3.LUT R7, RZ, R4, RZ, 0x33, !PT ;  /* 0x00000004ff077212 */ /* 0x000fe200078e33ff */
[----:B------:R-:W-:Y:S01]  /*8c80*/  @!P4 IMAD.MOV R25, RZ, RZ, -R25 ;  /* 0x000000ffff19c224 */ /* 0x000fe200078e0a19 */
[----:B------:R-:W-:Y:S02]  /*8c90*/  ISETP.NE.AND P4, PT, R4, RZ, PT ;  /* 0x000000ff0400720c */ /* 0x000fe40003f85270 */
[----:B------:R-:W-:-:S02]  /*8ca0*/  ISETP.GT.U32.AND P0, PT, R26, R15, PT ;  /* 0x0000000f1a00720c */ /* 0x000fc40003f04070 */
[C---:B------:R-:W-:Y:S01]  /*8cb0*/  SEL R27, R7.reuse, R27, !P4 ;  /* 0x0000001b071b7207 */ /* 0x040fe20006000000 */
[----:B------:R-:W-:Y:S01]  /*8cc0*/  IMAD.HI.U32 R4, R2, R28, RZ ;  /* 0x0000001c02047227 */ /* 0x000fe200078e00ff */
[----:B------:R-:W-:-:S03]  /*8cd0*/  SEL R7, R7, R25, !P4 ;  /* 0x0000001907077207 */ /* 0x000fc60006000000 */
[----:B------:R-:W-:Y:S01]  /*8ce0*/  @!P5 IMAD.IADD R14, R14, 0x1, -R26 ;  /* 0x000000010e0ed824 */ /* 0x000fe200078e0a1a */
[----:B------:R-:W-:Y:S01]  /*8cf0*/  STL [R1+0xb90], R27 ;  /* 0x000b901b01007387 */ /* 0x000fe20000100800 */
[----:B------:R-:W-:-:S03]  /*8d00*/  IMAD.MOV R4, RZ, RZ, -R4 ;  /* 0x000000ffff047224 */ /* 0x000fc600078e0a04 */
[----:B------:R0:W-:Y:S01]  /*8d10*/  STL [R1+0xb8c], R7 ;  /* 0x000b8c0701007387 */ /* 0x0001e20000100800 */
[----:B------:R-:W-:Y:S01]  /*8d20*/  ISETP.GT.U32.AND P5, PT, R26, R14, PT ;  /* 0x0000000e1a00720c */ /* 0x000fe20003fa4070 */
[----:B------:R-:W-:Y:S01]  /*8d30*/  @!P0 IMAD.IADD R15, R15, 0x1, -R26 ;  /* 0x000000010f0f8824 */ /* 0x000fe200078e0a1a */
[----:B0-----:R-:W-:-:S11]  /*8d40*/  IABS R7, R9 ;  /* 0x0000000900077213 */ /* 0x001fd60000000000 */
[----:B------:R-:W-:Y:S02]  /*8d50*/  @!P5 IMAD.IADD R14, R14, 0x1, -R26 ;  /* 0x000000010e0ed824 */ /* 0x000fe400078e0a1a */
[----:B--2---:R-:W-:Y:S02]  /*8d60*/  IMAD.MOV.U32 R24, RZ, RZ, R0 ;  /* 0x000000ffff187224 */ /* 0x004fe400078e0000 */
[----:B------:R-:W-:-:S04]  /*8d70*/  IMAD.HI.U32 R0, R2, R6, RZ ;  /* 0x0000000602007227 */ /* 0x000fc800078e00ff */
[----:B------:R-:W-:-:S04]  /*8d80*/  IMAD.MOV R0, RZ, RZ, -R0 ;  /* 0x000000ffff007224 */ /* 0x000fc800078e0a00 */
[----:B------:R-:W-:Y:S02]  /*8d90*/  IMAD R0, R26, R0, R6 ;  /* 0x000000001a007224 */ /* 0x000fe400078e0206 */
[----:B------:R-:W-:-:S04]  /*8da0*/  IMAD.MOV.U32 R6, RZ, RZ, R3 ;  /* 0x000000ffff067224 */ /* 0x000fc800078e0003 */
[----:B------:R-:W-:-:S04]  /*8db0*/  IMAD.HI.U32 R3, R2, R6, RZ ;  /* 0x0000000602037227 */ /* 0x000fc800078e00ff */
[----:B------:R-:W-:Y:S02]  /*8dc0*/  IMAD.MOV.U32 R27, RZ, RZ, R24 ;  /* 0x000000ffff1b7224 */ /* 0x000fe400078e0018 */
[----:B------:R-:W-:Y:S02]  /*8dd0*/  IMAD.MOV R24, RZ, RZ, -R3 ;  /* 0x000000ffff187224 */ /* 0x000fe400078e0a03 */
[C---:B------:R-:W-:Y:S02]  /*8de0*/  IMAD R3, R26.reuse, R4, R28 ;  /* 0x000000041a037224 */ /* 0x040fe400078e021c */
[----:B------:R-:W-:Y:S02]  /*8df0*/  IMAD R4, R26, R24, R6 ;  /* 0x000000181a047224 */ /* 0x000fe400078e0206 */
[----:B------:R-:W-:Y:S02]  /*8e00*/  IMAD.MOV.U32 R6, RZ, RZ, R7 ;  /* 0x000000ffff067224 */ /* 0x000fe400078e0007 */
[----:B------:R-:W-:-:S02]  /*8e10*/  IMAD.MOV.U32 R28, RZ, RZ, R27 ;  /* 0x000000ffff1c7224 */ /* 0x000fc400078e001b */
[----:B------:R-:W-:Y:S02]  /*8e20*/  IMAD.MOV.U32 R27, RZ, RZ, R29 ;  /* 0x000000ffff1b7224 */ /* 0x000fe400078e001d */
[----:B------:R-:W-:Y:S02]  /*8e30*/  IMAD.MOV.U32 R29, RZ, RZ, R20 ;  /* 0x000000ffff1d7224 */ /* 0x000fe400078e0014 */
[----:B------:R-:W-:-:S04]  /*8e40*/  IMAD.HI.U32 R25, R2, R6, RZ ;  /* 0x0000000602197227 */ /* 0x000fc800078e00ff */
[----:B------:R-:W-:Y:S02]  /*8e50*/  IMAD.MOV.U32 R20, RZ, RZ, R15 ;  /* 0x000000ffff147224 */ /* 0x000fe400078e000f */
[----:B------:R-:W-:Y:S01]  /*8e60*/  IMAD.MOV R25, RZ, RZ, -R25 ;  /* 0x000000ffff197224 */ /* 0x000fe200078e0a19 */
[----:B------:R-:W2:Y:S01]  /*8e70*/  LDL.LU R15, [R1+0x2a4] ;  /* 0x0002a400010f7983 */ /* 0x000ea20000300800 */
[----:B------:R-:W-:Y:S02]  /*8e80*/  @!P1 IMAD.MOV R20, RZ, RZ, -R20 ;  /* 0x000000ffff149224 */ /* 0x000fe400078e0a14 */
[----:B------:R-:W-:Y:S02]  /*8e90*/  IMAD R6, R26, R25, R6 ;  /* 0x000000191a067224 */ /* 0x000fe400078e0206 */
[----:B------:R-:W-:Y:S01]  /*8ea0*/  IMAD.MOV.U32 R25, RZ, RZ, R21 ;  /* 0x000000ffff197224 */ /* 0x000fe200078e0015 */
[----:B------:R0:W-:Y:S01]  /*8eb0*/  STL [R1+0x944], R20 ;  /* 0x0009441401007387 */ /* 0x0001e20000100800 */
[----:B------:R-:W-:-:S03]  /*8ec0*/  IMAD.MOV.U32 R21, RZ, RZ, R14 ;  /* 0x000000ffff157224 */ /* 0x000fc600078e000e */
[----:B0-----:R-:W5:Y:S04]  /*8ed0*/  LDL.LU R20, [R1+0x5450] ;  /* 0x0054500001147983 */ /* 0x001f680000300800 */
[----:B------:R-:W3:Y:S01]  /*8ee0*/  LDL.LU R14, [R1+0xb10] ;  /* 0x000b1000010e7983 */ /* 0x000ee20000300800 */
[C---:B------:R-:W-:Y:S02]  /*8ef0*/  ISETP.GT.U32.AND P4, PT, R26.reuse, R0, PT ;  /* 0x000000001a00720c */ /* 0x040fe40003f84070 */
[----:B------:R-:W-:Y:S02]  /*8f00*/  ISETP.GT.U32.AND P0, PT, R26, R3, PT ;  /* 0x000000031a00720c */ /* 0x000fe40003f04070 */
[----:B------:R-:W-:-:S09]  /*8f10*/  IABS R7, R11 ;  /* 0x0000000b00077213 */ /* 0x000fd20000000000 */
[----:B------:R-:W-:-:S05]  /*8f20*/  @!P4 IMAD.IADD R0, R0, 0x1, -R26 ;  /* 0x000000010000c824 */ /* 0x000fca00078e0a1a */
[----:B------:R-:W-:Y:S01]  /*8f30*/  ISETP.GT.U32.AND P4, PT, R26, R0, PT ;  /* 0x000000001a00720c */ /* 0x000fe20003f84070 */
[----:B------:R-:W-:Y:S01]  /*8f40*/  @!P0 IMAD.IADD R3, R3, 0x1, -R26 ;  /* 0x0000000103038824 */ /* 0x000fe200078e0a1a */
[----:B------:R-:W-:Y:S01]  /*8f50*/  ISETP.GE.AND P0, PT, R9, RZ, PT ;  /* 0x000000ff0900720c */ /* 0x000fe20003f06270 */
[----:B------:R-:W-:Y:S01]  /*8f60*/  IMAD.HI.U32 R9, R2, R7, RZ ;  /* 0x0000000702097227 */ /* 0x000fe200078e00ff */
[----:B------:R-:W-:Y:S02]  /*8f70*/  IABS R24, R10 ;  /* 0x0000000a00187213 */ /* 0x000fe40000000000 */
[----:B------:R-:W-:Y:S01]  /*8f80*/  ISETP.GT.U32.AND P5, PT, R26, R4, PT ;  /* 0x000000041a00720c */ /* 0x000fe20003fa4070 */
[----:B------:R-:W-:Y:S01]  /*8f90*/  IMAD.MOV R9, RZ, RZ, -R9 ;  /* 0x000000ffff097224 */ /* 0x000fe200078e0a09 */
[----:B------:R-:W-:Y:S01]  /*8fa0*/  ISETP.GE.AND P1, PT, R8, RZ, PT ;  /* 0x000000ff0800720c */ /* 0x000fe20003f26270 */
[----:B------:R-:W-:-:S04]  /*8fb0*/  IMAD.HI.U32 R8, R2, R24, RZ ;  /* 0x0000001802087227 */ /* 0x000fc800078e00ff */
[----:B------:R-:W-:Y:S02]  /*8fc0*/  @!P4 IMAD.IADD R0, R0, 0x1, -R26 ;  /* 0x000000010000c824 */ /* 0x000fe400078e0a1a */
[C---:B------:R-:W-:Y:S02]  /*8fd0*/  IMAD R7, R26.reuse, R9, R7 ;  /* 0x000000091a077224 */ /* 0x040fe400078e0207 */
[----:B------:R-:W-:Y:S02]  /*8fe0*/  IMAD.MOV.U32 R9, RZ, RZ, R0 ;  /* 0x000000ffff097224 */ /* 0x000fe400078e0000 */
[----:B------:R-:W-:Y:S02]  /*8ff0*/  IMAD.MOV R8, RZ, RZ, -R8 ;  /* 0x000000ffff087224 */ /* 0x000fe400078e0a08 */
[----:B------:R-:W-:Y:S02]  /*9000*/  @!P3 IMAD.MOV R21, RZ, RZ, -R21 ;  /* 0x000000ffff15b224 */ /* 0x000fe400078e0a15 */
[----:B------:R-:W-:Y:S01]  /*9010*/  @!P6 IMAD.MOV R9, RZ, RZ, -R9 ;  /* 0x000000ffff09e224 */ /* 0x000fe200078e0a09 */
[----:B------:R-:W-:Y:S01]  /*9020*/  ISETP.GT.U32.AND P4, PT, R26, R6, PT ;  /* 0x000000061a00720c */ /* 0x000fe20003f84070 */
[----:B------:R-:W-:Y:S01]  /*9030*/  @!P5 IMAD.IADD R4, R4, 0x1, -R26 ;  /* 0x000000010404d824 */ /* 0x000fe200078e0a1a */
[----:B------:R0:W-:Y:S01]  /*9040*/  STL [R1+0x940], R21 ;  /* 0x0009401501007387 */ /* 0x0001e20000100800 */
[C---:B------:R-:W-:Y:S01]  /*9050*/  IMAD R8, R26.reuse, R8, R24 ;  /* 0x000000081a087224 */ /* 0x040fe200078e0218 */
[----:B------:R-:W-:-:S02]  /*9060*/  ISETP.GT.U32.AND P3, PT, R26, R3, PT ;  /* 0x000000031a00720c */ /* 0x000fc40003f64070 */
[C---:B------:R-:W-:Y:S01]  /*9070*/  ISETP.GT.U32.AND P5, PT, R26.reuse, R4, PT ;  /* 0x000000041a00720c */ /* 0x040fe20003fa4070 */
[----:B0-----:R-:W2:Y:S04]  /*9080*/  LDL.LU R21, [R1+0x544c] ;  /* 0x00544c0001157983 */ /* 0x001ea80000300800 */
[----:B------:R0:W-:Y:S04]  /*9090*/  STL [R1+0x7e8], R0 ;  /* 0x0007e80001007387 */ /* 0x0001e80000100800 */
[----:B------:R1:W-:Y:S01]  /*90a0*/  @!P6 STL [R1+0x7e8], R9 ;  /* 0x0007e8090100e387 */ /* 0x0003e20000100800 */
[----:B------:R-:W-:Y:S01]  /*90b0*/  ISETP.GT.U32.AND P6, PT, R26, R8, PT ;  /* 0x000000081a00720c */ /* 0x000fe20003fc4070 */
[----:B------:R-:W-:-:S02]  /*90c0*/  @!P4 IMAD.IADD R6, R6, 0x1, -R26 ;  /* 0x000000010606c824 */ /* 0x000fc400078e0a1a */
[--C-:B------:R-:W-:Y:S02]  /*90d0*/  @!P3 IMAD.IADD R3, R3, 0x1, -R26.reuse ;  /* 0x000000010303b824 */ /* 0x100fe400078e0a1a */
[----:B------:R-:W-:Y:S01]  /*90e0*/  @!P5 IMAD.IADD R4, R4, 0x1, -R26 ;  /* 0x000000010404d824 */ /* 0x000fe200078e0a1a */
[----:B0-----:R-:W-:Y:S02]  /*90f0*/  IABS R0, R13 ;  /* 0x0000000d00007213 */ /* 0x001fe40000000000 */
[----:B------:R-:W-:Y:S01]  /*9100*/  ISETP.GE.AND P5, PT, R10, RZ, PT ;  /* 0x000000ff0a00720c */ /* 0x000fe20003fa6270 */
[----:B------:R-:W-:-:S04]  /*9110*/  @!P2 IMAD.MOV R3, RZ, RZ, -R3 ;  /* 0x000000ffff03a224 */ /* 0x000fc800078e0a03 */
[----:B------:R-:W-:Y:S01]  /*9120*/  @!P6 IMAD.IADD R8, R8, 0x1, -R26 ;  /* 0x000000010808e824 */ /* 0x000fe200078e0a1a */
[----:B------:R-:W-:Y:S01]  /*9130*/  ISETP.GT.U32.AND P6, PT, R26, R6, PT ;  /* 0x000000061a00720c */ /* 0x000fe20003fc4070 */
[----:B-1----:R-:W-:-:S03]  /*9140*/  IMAD.HI.U32 R9, R2, R0, RZ ;  /* 0x0000000002097227 */ /* 0x002fc600078e00ff */
[C---:B------:R-:W-:Y:S01]  /*9150*/  ISETP.GT.U32.AND P2, PT, R26.reuse, R8, PT ;  /* 0x000000081a00720c */ /* 0x040fe20003f44070 */
[----:B------:R-:W-:Y:S01]  /*9160*/  IMAD.MOV R9, RZ, RZ, -R9 ;  /* 0x000000ffff097224 */ /* 0x000fe200078e0a09 */
[----:B------:R-:W-:-:S03]  /*9170*/  ISETP.GT.U32.AND P3, PT, R26, R7, PT ;  /* 0x000000071a00720c */ /* 0x000fc60003f64070 */
[----:B------:R-:W-:-:S04]  /*9180*/  IMAD R9, R26, R9, R0 ;  /* 0x000000091a097224 */ /* 0x000fc800078e0200 */
[----:B------:R-:W-:-:S04]  /*9190*/  @!P6 IMAD.IADD R6, R6, 0x1, -R26 ;  /* 0x000000010606e824 */ /* 0x000fc800078e0a1a */
[--C-:B------:R-:W-:Y:S01]  /*91a0*/  @!P2 IMAD.IADD R8, R8, 0x1, -R26.reuse ;  /* 0x000000010808a824 */ /* 0x100fe200078e0a1a */
[----:B------:R-:W-:Y:S01]  /*91b0*/  ISETP.GT.U32.AND P2, PT, R26, R9, PT ;  /* 0x000000091a00720c */ /* 0x000fe20003f44070 */
[----:B------:R-:W-:Y:S01]  /*91c0*/  @!P3 IMAD.IADD R7, R7, 0x1, -R26 ;  /* 0x000000010707b824 */ /* 0x000fe200078e0a1a */
[----:B------:R0:W-:Y:S01]  /*91d0*/  STL [R1+0x7e4], R3 ;  /* 0x0007e40301007387 */ /* 0x0001e20000100800 */
[----:B------:R-:W-:-:S03]  /*91e0*/  @!P1 IMAD.MOV R4, RZ, RZ, -R4 ;  /* 0x000000ffff049224 */ /* 0x000fc600078e0a04 */
[----:B------:R-:W-:Y:S02]  /*91f0*/  ISETP.GT.U32.AND P1, PT, R26, R7, PT ;  /* 0x000000071a00720c */ /* 0x000fe40003f24070 */
[----:B------:R-:W-:Y:S02]  /*9200*/  ISETP.GE.AND P3, PT, R12, RZ, PT ;  /* 0x000000ff0c00720c */ /* 0x000fe40003f66270 */
[----:B0-----:R-:W-:-:S03]  /*9210*/  IABS R3, R17 ;  /* 0x0000001100037213 */ /* 0x001fc60000000000 */
[----:B------:R-:W-:Y:S01]  /*9220*/  @!P2 IMAD.IADD R9, R9, 0x1, -R26 ;  /* 0x000000010909a824 */ /* 0x000fe200078e0a1a */
[----:B------:R-:W-:Y:S01]  /*9230*/  ISETP.GE.AND P4, PT, R11, RZ, PT ;  /* 0x000000ff0b00720c */ /* 0x000fe20003f86270 */
[----:B------:R-:W-:Y:S01]  /*9240*/  STL [R1+0x93c], R4 ;  /* 0x00093c0401007387 */ /* 0x000fe20000100800 */
[----:B------:R-:W-:Y:S01]  /*9250*/  @!P5 IMAD.MOV R8, RZ, RZ, -R8 ;  /* 0x000000ffff08d224 */ /* 0x000fe200078e0a08 */
[----:B------:R-:W-:Y:S02]  /*9260*/  IABS R11, R16 ;  /* 0x00000010000b7213 */ /* 0x000fe40000000000 */
[----:B------:R-:W-:Y:S02]  /*9270*/  @!P1 IMAD.IADD R7, R7, 0x1, -R26 ;  /* 0x0000000107079824 */ /* 0x000fe400078e0a1a */
[----:B---3--:R-:W-:Y:S01]  /*9280*/  IMAD.MOV.U32 R24, RZ, RZ, R14 ;  /* 0x000000ffff187224 */ /* 0x008fe200078e000e */
[----:B------:R-:W-:-:S05]  /*9290*/  IABS R14, R12 ;  /* 0x0000000c000e7213 */ /* 0x000fca0000000000 */
[----:B------:R-:W-:-:S04]  /*92a0*/  IMAD.HI.U32 R10, R2, R14, RZ ;  /* 0x0000000e020a7227 */ /* 0x000fc800078e00ff */
[----:B------:R-:W-:-:S04]  /*92b0*/  IMAD.MOV R10, RZ, RZ, -R10 ;  /* 0x000000ffff0a7224 */ /* 0x000fc800078e0a0a */
[----:B------:R-:W-:-:S05]  /*92c0*/  IMAD R10, R26, R10, R14 ;  /* 0x0000000a1a0a7224 */ /* 0x000fca00078e020e */
[----:B------:R-:W-:Y:S01]  /*92d0*/  ISETP.GT.U32.AND P6, PT, R26, R10, PT ;  /* 0x0000000a1a00720c */ /* 0x000fe20003fc4070 */
[----:B------:R-:W-:Y:S02]  /*92e0*/  IMAD.MOV.U32 R14, RZ, RZ, R22 ;  /* 0x000000ffff0e7224 */ /* 0x000fe400078e0016 */
[----:B------:R-:W-:Y:S02]  /*92f0*/  IMAD.MOV.U32 R22, RZ, RZ, R6 ;  /* 0x000000ffff167224 */ /* 0x000fe400078e0006 */
[----:B------:R-:W-:Y:S01]  /*9300*/  IMAD.HI.U32 R12, R2, R3, RZ ;  /* 0x00000003020c7227 */ /* 0x000fe200078e00ff */
[----:B------:R-:W3:Y:S07]  /*9310*/  LDL.LU R6, [R1+0x110] ;  /* 0x0001100001067983 */ /* 0x000eee0000300800 */
[----:B------:R-:W-:-:S05]  /*9320*/  @!P6 IMAD.IADD R10, R10, 0x1, -R26 ;  /* 0x000000010a0ae824 */ /* 0x000fca00078e0a1a */
[----:B------:R-:W-:Y:S01]  /*9330*/  ISETP.GT.U32.AND P2, PT, R26, R10, PT ;  /* 0x0000000a1a00720c */ /* 0x000fe20003f44070 */
[----:B------:R-:W-:Y:S02]  /*9340*/  @!P0 IMAD.MOV R22, RZ, RZ, -R22 ;  /* 0x000000ffff168224 */ /* 0x000fe400078e0a16 */
[----:B------:R-:W-:Y:S01]  /*9350*/  IMAD.MOV R12, RZ, RZ, -R12 ;  /* 0x000000ffff0c7224 */ /* 0x000fe200078e0a0c */
[----:B------:R-:W-:Y:S02]  /*9360*/  ISETP.GE.AND P0, PT, R16, RZ, PT ;  /* 0x000000ff1000720c */ /* 0x000fe40003f06270 */
[----:B------:R0:W-:Y:S01]  /*9370*/  STL [R1+0x7dc], R22 ;  /* 0x0007dc1601007387 */ /* 0x0001e20000100800 */
[----:B------:R-:W-:Y:S01]  /*9380*/  IMAD R12, R26, R12, R3 ;  /* 0x0000000c1a0c7224 */ /* 0x000fe200078e0203 */
[----:B-----5:R-:W-:-:S05]  /*9390*/  IABS R3, R20 ;  /* 0x0000001400037213 */ /* 0x020fca0000000000 */
[----:B------:R-:W-:Y:S01]  /*93a0*/  @!P2 IMAD.IADD R10, R10, 0x1, -R26 ;  /* 0x000000010a0aa824 */ /* 0x000fe200078e0a1a */
[----:B0-----:R-:W5:Y:S04]  /*93b0*/  LDL.LU R22, [R1+0x5448] ;  /* 0x0054480001167983 */ /* 0x001f680000300800 */
[----:B------:R-:W5:Y:S04]  /*93c0*/  LDL.LU R16, [R1+0xa84] ;  /* 0x000a840001107983 */ /* 0x000f680000300800 */
[----:B------:R0:W-:Y:S04]  /*93d0*/  STL [R1+0x5440], R20 ;  /* 0x0054401401007387 */ /* 0x0001e80000100800 */
[----:B0-----:R-:W2:Y:S04]  /*93e0*/  LDL.LU R20, [R1+0xb14] ;  /* 0x000b140001147983 */ /* 0x001ea80000300800 */
[----:B------:R0:W-:Y:S02]  /*93f0*/  STL [R1+0x7d8], R8 ;  /* 0x0007d80801007387 */ /* 0x0001e40000100800 */
[----:B0-----:R-:W-:-:S02]  /*9400*/  IMAD.MOV.U32 R8, RZ, RZ, R7 ;  /* 0x000000ffff087224 */ /* 0x001fc400078e0007 */
[----:B------:R-:W-:Y:S02]  /*9410*/  IMAD.MOV.U32 R7, RZ, RZ, R23 ;  /* 0x000000ffff077224 */ /* 0x000fe400078e0017 */
[----:B------:R-:W-:Y:S02]  /*9420*/  IMAD.MOV.U32 R23, RZ, RZ, R10 ;  /* 0x000000ffff177224 */ /* 0x000fe400078e000a */
[----:B------:R-:W-:Y:S01]  /*9430*/  @!P4 IMAD.MOV R8, RZ, RZ, -R8 ;  /* 0x000000ffff08c224 */ /* 0x000fe200078e0a08 */
[----:B------:R-:W5:Y:S01]  /*9440*/  LDL.LU R10, [R1+0xac4] ;  /* 0x000ac400010a7983 */ /* 0x000f620000300800 */
[----:B------:R-:W-:-:S03]  /*9450*/  @!P3 IMAD.MOV R23, RZ, RZ, -R23 ;  /* 0x000000ffff17b224 */ /* 0x000fc600078e0a17 */
[----:B------:R0:W-:Y:S04]  /*9460*/  STL [R1+0x7d4], R8 ;  /* 0x0007d40801007387 */ /* 0x0001e80000100800 */
[----:B0-----:R-:W5:Y:S04]  /*9470*/  LDL R8, [R1] ;  /* 0x0000000001087983 */ /* 0x001f680000100800 */
[----:B------:R0:W-:Y:S04]  /*9480*/  STL [R1+0x938], R23 ;  /* 0x0009381701007387 */ /* 0x0001e80000100800 */
[----:B0-----:R-:W2:Y:S01]  /*9490*/  LDL.LU R23, [R1+0x5444] ;  /* 0x0054440001177983 */ /* 0x001ea20000300800 */
[----:B------:R-:W-:-:S04]  /*94a0*/  IMAD.HI.U32 R4, R2, R11, RZ ;  /* 0x0000000b02047227 */ /* 0x000fc800078e00ff */
[----:B------:R-:W-:-:S04]  /*94b0*/  IMAD.MOV R4, RZ, RZ, -R4 ;  /* 0x000000ffff047224 */ /* 0x000fc800078e0a04 */
[----:B------:R-:W-:-:S05]  /*94c0*/  IMAD R11, R26, R4, R11 ;  /* 0x000000041a0b7224 */ /* 0x000fca00078e020b */
[C---:B------:R-:W-:Y:S02]  /*94d0*/  ISETP.GT.U32.AND P6, PT, R26.reuse, R11, PT ;  /* 0x0000000b1a00720c */ /* 0x040fe40003fc4070 */
[----:B------:R-:W-:Y:S02]  /*94e0*/  IABS R0, R18 ;  /* 0x0000001200007213 */ /* 0x000fe40000000000 */
[C---:B------:R-:W-:Y:S02]  /*94f0*/  ISETP.GT.U32.AND P5, PT, R26.reuse, R9, PT ;  /* 0x000000091a00720c */ /* 0x040fe40003fa4070 */
[----:B------:R-:W-:Y:S02]  /*9500*/  ISETP.GT.U32.AND P2, PT, R26, R12, PT ;  /* 0x0000000c1a00720c */ /* 0x000fe40003f44070 */
[----:B------:R-:W-:Y:S01]  /*9510*/  ISETP.GE.AND P1, PT, R13, RZ, PT ;  /* 0x000000ff0d00720c */ /* 0x000fe20003f26270 */
[----:B------:R-:W-:-:S04]  /*9520*/  IMAD.HI.U32 R13, R2, R0, RZ ;  /* 0x00000000020d7227 */ /* 0x000fc800078e00ff */
[----:B------:R-:W-:Y:S02]  /*9530*/  @!P6 IMAD.IADD R11, R11, 0x1, -R26 ;  /* 0x000000010b0be824 */ /* 0x000fe400078e0a1a */
[----:B------:R-:W-:-:S03]  /*9540*/  IMAD.MOV R13, RZ, RZ, -R13 ;  /* 0x000000ffff0d7224 */ /* 0x000fc600078e0a0d */
[C---:B------:R-:W-:Y:S01]  /*9550*/  ISETP.GT.U32.AND P6, PT, R26.reuse, R11, PT ;  /* 0x0000000b1a00720c */ /* 0x040fe20003fc4070 */
[----:B------:R-:W-:Y:S02]  /*9560*/  IMAD R0, R26, R13, R0 ;  /* 0x0000000d1a007224 */ /* 0x000fe400078e0200 */
[--C-:B------:R-:W-:Y:S01]  /*9570*/  @!P5 IMAD.IADD R9, R9, 0x1, -R26.reuse ;  /* 0x000000010909d824 */ /* 0x100fe200078e0a1a */
[----:B------:R-:W-:Y:S01]  /*9580*/  ISETP.GE.AND P5, PT, R18, RZ, PT ;  /* 0x000000ff1200720c */ /* 0x000fe20003fa6270 */
[----:B------:R-:W-:Y:S01]  /*9590*/  @!P2 IMAD.IADD R12, R12, 0x1, -R26 ;  /* 0x000000010c0ca824 */ /* 0x000fe200078e0a1a */
[----:B----4-:R-:W-:Y:S01]  /*95a0*/  IABS R4, R19 ;  /* 0x0000001300047213 */ /* 0x010fe20000000000 */
[----:B------:R-:W-:Y:S01]  /*95b0*/  IMAD.MOV.U32 R18, RZ, RZ, R7 ;  /* 0x000000ffff127224 */ /* 0x000fe200078e0007 */
[----:B------:R-:W-:-:S05]  /*95c0*/  ISETP.GE.AND P2, PT, R19, RZ, PT ;  /* 0x000000ff1300720c */ /* 0x000fca0003f46270 */
[----:B------:R-:W-:Y:S02]  /*95d0*/  @!P6 IMAD.IADD R11, R11, 0x1, -R26 ;  /* 0x000000010b0be824 */ /* 0x000fe400078e0a1a */
[----:B---3--:R-:W-:-:S04]  /*95e0*/  IMAD.MOV.U32 R13, RZ, RZ, R6 ;  /* 0x000000ffff0d7224 */ /* 0x008fc800078e0006 */
[----:B------:R-:W-:Y:S02]  /*95f0*/  IMAD.MOV.U32 R19, RZ, RZ, R13 ;  /* 0x000000ffff137224 */ /* 0x000fe400078e000d */
[----:B------:R-:W-:-:S04]  /*9600*/  IMAD.MOV.U32 R13, RZ, RZ, R9 ;  /* 0x000000ffff0d7224 */ /* 0x000fc800078e0009 */
[----:B------:R-:W-:Y:S01]  /*9610*/  @!P1 IMAD.MOV R13, RZ, RZ, -R13 ;  /* 0x000000ffff0d9224 */ /* 0x000fe200078e0a0d */
[----:B--2---:R-:W-:Y:S01]  /*9620*/  IABS R7, R23 ;  /* 0x0000001700077213 */ /* 0x004fe20000000000 */
[----:B------:R0:W-:Y:S02]  /*9630*/  STL [R1+0x543c], R23 ;  /* 0x00543c1701007387 */ /* 0x0001e40000100800 */
[----:B0-----:R-:W-:Y:S02]  /*9640*/  IMAD.MOV.U32 R23, RZ, RZ, R18 ;  /* 0x000000ffff177224 */ /* 0x001fe400078e0012 */
[----:B------:R-:W-:Y:S02]  /*9650*/  IMAD.MOV.U32 R18, RZ, RZ, R20 ;  /* 0x000000ffff127224 */ /* 0x000fe400078e0014 */
[----:B------:R-:W-:Y:S01]  /*9660*/  IMAD.MOV.U32 R20, RZ, RZ, R11 ;  /* 0x000000ffff147224 */ /* 0x000fe200078e000b */
[----:B------:R0:W-:Y:S03]  /*9670*/  STL [R1+0x934], R13 ;  /* 0x0009340d01007387 */ /* 0x0001e60000100800 */
[----:B------:R-:W-:-:S02]  /*9680*/  @!P0 IMAD.MOV R20, RZ, RZ, -R20 ;  /* 0x000000ffff148224 */ /* 0x000fc400078e0a14 */
[----:B0-----:R-:W-:Y:S02]  /*9690*/  IMAD.MOV.U32 R13, RZ, RZ, R14 ;  /* 0x000000ffff0d7224 */ /* 0x001fe400078e000e */
[----:B------:R-:W2:Y:S04]  /*96a0*/  LDL.LU R14, [R1+0x4] ;  /* 0x00000400010e7983 */ /* 0x000ea80000300800 */
[----:B------:R-:W3:Y:S04]  /*96b0*/  LDL.LU R11, [R1+0xaf8] ;  /* 0x000af800010b7983 */ /* 0x000ee80000300800 */
[----:B------:R0:W-:Y:S04]  /*96c0*/  STL [R1+0x930], R20 ;  /* 0x0009301401007387 */ /* 0x0001e80000100800 */
[----:B0-----:R-:W4:Y:S01]  /*96d0*/  LDL.LU R20, [R1+0x5440] ;  /* 0x0054400001147983 */ /* 0x001f220000300800 */
[----:B------:R-:W-:-:S04]  /*96e0*/  IMAD.HI.U32 R6, R2, R4, RZ ;  /* 0x0000000402067227 */ /* 0x000fc800078e00ff */
[----:B------:R-:W-:Y:S01]  /*96f0*/  IMAD.MOV R6, RZ, RZ, -R6 ;  /* 0x000000ffff067224 */ /* 0x000fe200078e0a06 */
[----:B------:R-:W-:-:S03]  /*9700*/  ISETP.GT.U32.AND P3, PT, R26, R0, PT ;  /* 0x000000001a00720c */ /* 0x000fc60003f64070 */
[----:B------:R-:W-:-:S05]  /*9710*/  IMAD R4, R26, R6, R4 ;  /* 0x000000061a047224 */ /* 0x000fca00078e0204 */
[----:B------:R-:W-:Y:S02]  /*9720*/  ISETP.GT.U32.AND P6, PT, R26, R4, PT ;  /* 0x000000041a00720c */ /* 0x000fe40003fc4070 */
[----:B------:R-:W-:Y:S01]  /*9730*/  ISETP.GE.AND P4, PT, R17, RZ, PT ;  /* 0x000000ff1100720c */ /* 0x000fe20003f86270 */
[----:B-----5:R-:W-:Y:S01]  /*9740*/  IMAD.MOV.U32 R17, RZ, RZ, R10 ;  /* 0x000000ffff117224 */ /* 0x020fe200078e000a */
[----:B------:R-:W-:Y:S01]  /*9750*/  IABS R10, R21 ;  /* 0x00000015000a7213 */ /* 0x000fe20000000000 */
[----:B------:R-:W-:Y:S02]  /*9760*/  @!P3 IMAD.IADD R0, R0, 0x1, -R26 ;  /* 0x000000010000b824 */ /* 0x000fe400078e0a1a */
[----:B------:R-:W-:-:S04]  /*9770*/  IMAD.HI.U32 R6, R2, R3, RZ ;  /* 0x0000000302067227 */ /* 0x000fc800078e00ff */
[----:B------:R-:W-:-:S04]  /*9780*/  IMAD.HI.U32 R9, R2, R10, RZ ;  /* 0x0000000a02097227 */ /* 0x000fc800078e00ff */
[----:B------:R-:W-:Y:S01]  /*9790*/  @!P6 IMAD.IADD R4, R4, 0x1, -R26 ;  /* 0x000000010404e824 */ /* 0x000fe200078e0a1a */
[C---:B------:R-:W-:Y:S01]  /*97a0*/  ISETP.GT.U32.AND P6, PT, R26.reuse, R0, PT ;  /* 0x000000001a00720c */ /* 0x040fe20003fc4070 */
[----:B------:R-:W-:Y:S02]  /*97b0*/  IMAD.MOV R9, RZ, RZ, -R9 ;  /* 0x000000ffff097224 */ /* 0x000fe400078e0a09 */
[----:B------:R-:W-:Y:S01]  /*97c0*/  IMAD.MOV R6, RZ, RZ, -R6 ;  /* 0x000000ffff067224 */ /* 0x000fe200078e0a06 */
[C---:B------:R-:W-:Y:S01]  /*97d0*/  ISETP.GT.U32.AND P3, PT, R26.reuse, R12, PT ;  /* 0x0000000c1a00720c */ /* 0x040fe20003f64070 */
[C---:B------:R-:W-:Y:S01]  /*97e0*/  IMAD R9, R26.reuse, R9, R10 ;  /* 0x000000091a097224 */ /* 0x040fe200078e020a */
[----:B------:R-:W-:Y:S01]  /*97f0*/  IABS R8, R8 ;  /* 0x0000000800087213 */ /* 0x000fe20000000000 */
[----:B------:R-:W-:-:S04]  /*9800*/  IMAD R3, R26, R6, R3 ;  /* 0x000000061a037224 */ /* 0x000fc800078e0203 */
[----:B------:R-:W-:Y:S02]  /*9810*/  IMAD.MOV.U32 R10, RZ, RZ, R8 ;  /* 0x000000ffff0a7224 */ /* 0x000fe400078e0008 */
[----:B------:R-:W-:Y:S01]  /*9820*/  @!P6 IMAD.IADD R0, R0, 0x1, -R26 ;  /* 0x000000010000e824 */ /* 0x000fe200078e0a1a */
[----:B------:R-:W-:Y:S01]  /*9830*/  ISETP.GT.U32.AND P6, PT, R26, R9, PT ;  /* 0x000000091a00720c */ /* 0x000fe20003fc4070 */
[----:B------:R-:W-:Y:S01]  /*9840*/  IMAD.HI.U32 R8, R2, R7, RZ ;  /* 0x0000000702087227 */ /* 0x000fe200078e00ff */
[C---:B------:R-:W-:Y:S02]  /*9850*/  ISETP.GT.U32.AND P0, PT, R26.reuse, R3, PT ;  /* 0x000000031a00720c */ /* 0x040fe40003f04070 */
[----:B------:R-:W-:Y:S01]  /*9860*/  IABS R6, R22 ;  /* 0x0000001600067213 */ /* 0x000fe20000000000 */
[----:B------:R-:W-:Y:S01]  /*9870*/  IMAD.MOV R8, RZ, RZ, -R8 ;  /* 0x000000ffff087224 */ /* 0x000fe200078e0a08 */
[----:B------:R-:W-:Y:S01]  /*9880*/  ISETP.GT.U32.AND P1, PT, R26, R4, PT ;  /* 0x000000041a00720c */ /* 0x000fe20003f24070 */
[----:B------:R-:W-:-:S02]  /*9890*/  @!P3 IMAD.IADD R12, R12, 0x1, -R26 ;  /* 0x000000010c0cb824 */ /* 0x000fc400078e0a1a */
[----:B------:R-:W-:Y:S02]  /*98a0*/  IMAD R7, R26, R8, R7 ;  /* 0x000000081a077224 */ /* 0x000fe400078e0207 */
[----:B------:R-:W-:Y:S02]  /*98b0*/  IMAD.MOV.U32 R8, RZ, RZ, R23 ;  /* 0x000000ffff087224 */ /* 0x000fe400078e0017 */
[----:B------:R-:W-:Y:S02]  /*98c0*/  IMAD.MOV.U32 R23, RZ, RZ, R12 ;  /* 0x000000ffff177224 */ /* 0x000fe400078e000c */
[----:B------:R-:W-:Y:S02]  /*98d0*/  IMAD.MOV.U32 R12, RZ, RZ, R0 ;  /* 0x000000ffff0c7224 */ /* 0x000fe400078e0000 */
[--C-:B------:R-:W-:Y:S02]  /*98e0*/  @!P6 IMAD.IADD R9, R9, 0x1, -R26.reuse ;  /* 0x000000010909e824 */ /* 0x100fe400078e0a1a */
[----:B------:R-:W-:-:S02]  /*98f0*/  @!P0 IMAD.IADD R3, R3, 0x1, -R26 ;  /* 0x0000000103038824 */ /* 0x000fc400078e0a1a */
[----:B------:R-:W-:Y:S02]  /*9900*/  @!P4 IMAD.MOV R23, RZ, RZ, -R23 ;  /* 0x000000ffff17c224 */ /* 0x000fe400078e0a17 */
[----:B------:R-:W-:Y:S01]  /*9910*/  @!P5 IMAD.MOV R12, RZ, RZ, -R12 ;  /* 0x000000ffff0cd224 */ /* 0x000fe200078e0a0c */
[----:B------:R-:W-:Y:S02]  /*9920*/  ISETP.GT.U32.AND P5, PT, R26, R9, PT ;  /* 0x000000091a00720c */ /* 0x000fe40003fa4070 */
[----:B------:R-:W-:Y:S02]  /*9930*/  ISETP.GE.AND P0, PT, R22, RZ, PT ;  /* 0x000000ff1600720c */ /* 0x000fe40003f06270 */
[----:B------:R-:W-:Y:S01]  /*9940*/  ISETP.GT.U32.AND P4, PT, R26, R3, PT ;  /* 0x000000031a00720c */ /* 0x000fe20003f84070 */
[----:B------:R-:W5:Y:S01]  /*9950*/  LDL.LU R22, [R1+0xa0] ;  /* 0x0000a00001167983 */ /* 0x000f620000300800 */
[----:B------:R-:W-:Y:S01]  /*9960*/  @!P1 IMAD.IADD R4, R4, 0x1, -R26 ;  /* 0x0000000104049824 */ /* 0x000fe200078e0a1a */
[----:B------:R-:W-:-:S02]  /*9970*/  ISETP.GE.AND P1, PT, R21, RZ, PT ;  /* 0x000000ff1500720c */ /* 0x000fc40003f26270 */
[----:B------:R-:W5:Y:S01]  /*9980*/  LDL R0, [R1+0x8] ;  /* 0x0000080001007983 */ /* 0x000f620000100800 */
[----:B------:R-:W-:Y:S02]  /*9990*/  IMAD.MOV.U32 R21, RZ, RZ, R13 ;  /* 0x000000ffff157224 */ /* 0x000fe400078e000d */
[----:B------:R-:W-:-:S04]  /*99a0*/  IMAD.HI.U32 R13, R2, R10, RZ ;  /* 0x0000000a020d7227 */ /* 0x000fc800078e00ff */
[----:B------:R-:W-:Y:S02]  /*99b0*/  IMAD.MOV R13, RZ, RZ, -R13 ;  /* 0x000000ffff0d7224 */ /* 0x000fe400078e0a0d */
[--C-:B------:R-:W-:Y:S02]  /*99c0*/  @!P5 IMAD.IADD R9, R9, 0x1, -R26.reuse ;  /* 0x000000010909d824 */ /* 0x100fe400078e0a1a */
[----:B------:R-:W-:Y:S02]  /*99d0*/  @!P4 IMAD.IADD R3, R3, 0x1, -R26 ;  /* 0x000000010303c824 */ /* 0x000fe400078e0a1a */
[----:B------:R-:W-:Y:S01]  /*99e0*/  IMAD R10, R26, R13, R10 ;  /* 0x0000000d1a0a7224 */ /* 0x000fe200078e020a */
[----:B----4-:R-:W-:Y:S01]  /*99f0*/  ISETP.GE.AND P3, PT, R20, RZ, PT ;  /* 0x000000ff1400720c */ /* 0x010fe20003f66270 */
[----:B---3--:R-:W-:Y:S02]  /*9a00*/  IMAD.MOV.U32 R20, RZ, RZ, R11 ;  /* 0x000000ffff147224 */ /* 0x008fe400078e000b */
[----:B------:R-:W-:-:S04]  /*9a10*/  IMAD.HI.U32 R11, R2, R6, RZ ;  /* 0x00000006020b7227 */ /* 0x000fc800078e00ff */
[----:B------:R-:W-:-:S04]  /*9a20*/  IMAD.MOV R11, RZ, RZ, -R11 ;  /* 0x000000ffff0b7224 */ /* 0x000fc800078e0a0b */
[----:B------:R-:W-:Y:S02]  /*9a30*/  IMAD R6, R26, R11, R6 ;  /* 0x0000000b1a067224 */ /* 0x000fe400078e0206 */
[----:B------:R-:W3:Y:S04]  /*9a40*/  LDL R11, [R1+0xc] ;  /* 0x00000c00010b7983 */ /* 0x000ee80000100800 */
[----:B------:R0:W-:Y:S04]  /*9a50*/  STL [R1+0x92c], R23 ;  /* 0x00092c1701007387 */ /* 0x0001e80000100800 */
[----:B0-----:R-:W4:Y:S04]  /*9a60*/  LDL.LU R23, [R1+0x543c] ;  /* 0x00543c0001177983 */ /* 0x001f280000300800 */
[----:B------:R0:W-:Y:S02]  /*9a70*/  STL [R1+0x928], R12 ;  /* 0x0009280c01007387 */ /* 0x0001e40000100800 */
[----:B0-----:R-:W-:-:S04]  /*9a80*/  IMAD.MOV.U32 R12, RZ, RZ, R4 ;  /* 0x000000ffff0c7224 */ /* 0x001fc800078e0004 */
[----:B------:R-:W-:Y:S01]  /*9a90*/  @!P2 IMAD.MOV R12, RZ, RZ, -R12 ;  /* 0x000000ffff0ca224 */ /* 0x000fe200078e0a0c */
[----:B--2---:R0:W-:Y:S01]  /*9aa0*/  STL [R1+0x5438], R14 ;  /* 0x0054380e01007387 */ /* 0x0041e20000100800 */
[----:B------:R-:W-:-:S03]  /*9ab0*/  IABS R4, R14 ;  /* 0x0000000e00047213 */ /* 0x000fc60000000000 */
[----:B------:R-:W-:Y:S04]  /*9ac0*/  STL [R1+0x924], R12 ;  /* 0x0009240c01007387 */ /* 0x000fe80000100800 */
[----:B------:R-:W2:Y:S01]  /*9ad0*/  LDL R13, [R1+0x14] ;  /* 0x00001400010d7983 */ /* 0x000ea20000100800 */
[----:B0-----:R-:W-:-:S03]  /*9ae0*/  IMAD.MOV.U32 R14, RZ, RZ, R3 ;  /* 0x000000ffff0e7224 */ /* 0x001fc600078e0003 */
[----:B------:R0:W-:Y:S04]  /*9af0*/  STL [R1+0x5434], R9 ;  /* 0x0054340901007387 */ /* 0x0001e80000100800 */
[----:B0-----:R-:W3:Y:S04]  /*9b00*/  LDL R9, [R1+0x10] ;  /* 0x0000100001097983 */ /* 0x001ee80000100800 */
[----:B------:R-:W3:Y:S01]  /*9b10*/  LDL.LU R3, [R1] ;  /* 0x0000000001037983 */ /* 0x000ee20000300800 */
[----:B------:R-:W-:Y:S01]  /*9b20*/  ISETP.GT.U32.AND P4, PT, R26, R10, PT ;  /* 0x0000000a1a00720c */ /* 0x000fe20003f84070 */
[----:B------:R-:W-:Y:S01]  /*9b30*/  @!P3 IMAD.MOV R14, RZ, RZ, -R14 ;  /* 0x000000ffff0eb224 */ /* 0x000fe200078e0a0e */
[----:B-----5:R-:W-:-:S04]  /*9b40*/  IABS R0, R0 ;  /* 0x0000000000007213 */ /* 0x020fc80000000000 */
[----:B------:R0:W-:Y:S04]  /*9b50*/  STL [R1+0x920], R14 ;  /* 0x0009200e01007387 */ /* 0x0001e80000100800 */
[----:B0-----:R-:W5:Y:S03]  /*9b60*/  LDL.LU R14, [R1+0x5438] ;  /* 0x00543800010e7983 */ /* 0x001f660000300800 */
[----:B------:R-:W-:Y:S01]  /*9b70*/  @!P4 IMAD.IADD R10, R10, 0x1, -R26 ;  /* 0x000000010a0ac824 */ /* 0x000fe200078e0a1a */
[----:B----4-:R-:W-:Y:S01]  /*9b80*/  ISETP.GE.AND P5, PT, R23, RZ, PT ;  /* 0x000000ff1700720c */ /* 0x010fe20003fa6270 */
[----:B------:R-:W-:Y:S02]  /*9b90*/  IMAD.MOV.U32 R23, RZ, RZ, R8 ;  /* 0x000000ffff177224 */ /* 0x000fe400078e0008 */
[----:B------:R-:W-:-:S04]  /*9ba0*/  IMAD.HI.U32 R8, R2, R0, RZ ;  /* 0x0000000002087227 */ /* 0x000fc800078e00ff */
[----:B------:R-:W-:-:S04]  /*9bb0*/  IMAD.MOV R8, RZ, RZ, -R8 ;  /* 0x000000ffff087224 */ /* 0x000fc800078e0a08 */
[C---:B------:R-:W-:Y:S01]  /*9bc0*/  IMAD R8, R26.reuse, R8, R0 ;  /* 0x000000081a087224 */ /* 0x040fe200078e0200 */
[----:B--2---:R-:W-:Y:S02]  /*9bd0*/  IABS R0, R13 ;  /* 0x0000000d00007213 */ /* 0x004fe40000000000 */
[----:B------:R-:W2:Y:S01]  /*9be0*/  LDL R13, [R1+0x18] ;  /* 0x00001800010d7983 */ /* 0x000ea20000100800 */
[----:B---3--:R-:W-:Y:S02]  /*9bf0*/  ISETP.GE.AND P4, PT, R3, RZ, PT ;  /* 0x000000ff0300720c */ /* 0x008fe40003f86270 */
[----:B------:R-:W-:Y:S02]  /*9c00*/  IABS R3, R9 ;  /* 0x0000000900037213 */ /* 0x000fe40000000000 */
[----:B------:R-:W3:Y:S01]  /*9c10*/  LDL.LU R9, [R1+0x8] ;  /* 0x0000080001097983 */ /* 0x000ee20000300800 */
[----:B------:R-:W-:Y:S01]  /*9c20*/  ISETP.GT.U32.AND P2, PT, R26, R7, PT ;  /* 0x000000071a00720c */ /* 0x000fe20003f44070 */
[----:B------:R-:W-:Y:S01]  /*9c30*/  IMAD.HI.U32 R12, R2, R4, RZ ;  /* 0x00000004020c7227 */ /* 0x000fe200078e00ff */
[----:B------:R-:W-:-:S11]  /*9c40*/  IABS R11, R11 ;  /* 0x0000000b000b7213 */ /* 0x000fd60000000000 */
[----:B------:R-:W-:-:S05]  /*9c50*/  @!P2 IMAD.IADD R7, R7, 0x1, -R26 ;  /* 0x000000010707a824 */ /* 0x000fca00078e0a1a */
[C---:B------:R-:W-:Y:S01]  /*9c60*/  ISETP.GT.U32.AND P2, PT, R26.reuse, R7, PT ;  /* 0x000000071a00720c */ /* 0x040fe20003f44070 */
[----:B------:R-:W-:Y:S01]  /*9c70*/  IMAD.MOV R12, RZ, RZ, -R12 ;  /* 0x000000ffff0c7224 */ /* 0x000fe200078e0a0c */
[----:B------:R-:W-:-:S03]  /*9c80*/  ISETP.GT.U32.AND P3, PT, R26, R10, PT ;  /* 0x0000000a1a00720c */ /* 0x000fc60003f64070 */
[----:B------:R-:W-:Y:S02]  /*9c90*/  IMAD R4, R26, R12, R4 ;  /* 0x0000000c1a047224 */ /* 0x000fe400078e0204 */
[----:B------:R-:W-:-:S04]  /*9ca0*/  IMAD.HI.U32 R12, R2, R11, RZ ;  /* 0x0000000b020c7227 */ /* 0x000fc800078e00ff */
[----:B------:R-:W-:Y:S02]  /*9cb0*/  IMAD.MOV R12, RZ, RZ, -R12 ;  /* 0x000000ffff0c7224 */ /* 0x000fe400078e0a0c */
[--C-:B------:R-:W-:Y:S01]  /*9cc0*/  @!P2 IMAD.IADD R7, R7, 0x1, -R26.reuse ;  /* 0x000000010707a824 */ /* 0x100fe200078e0a1a */
[----:B------:R-:W-:Y:S01]  /*9cd0*/  ISETP.GT.U32.AND P2, PT, R26, R8, PT ;  /* 0x000000081a00720c */ /* 0x000fe20003f44070 */
[----:B------:R-:W-:Y:S01]  /*9ce0*/  @!P3 IMAD.IADD R10, R10, 0x1, -R26 ;  /* 0x000000010a0ab824 */ /* 0x000fe200078e0a1a */
[----:B-----5:R-:W-:Y:S01]  /*9cf0*/  ISETP.GE.AND P3, PT, R14, RZ, PT ;  /* 0x000000ff0e00720c */ /* 0x020fe20003f66270 */
[----:B------:R-:W-:Y:S02]  /*9d00*/  IMAD R11, R26, R12, R11 ;  /* 0x0000000c1a0b7224 */ /* 0x000fe400078e020b */
[----:B------:R-:W4:Y:S01]  /*9d10*/  LDL.LU R12, [R1+0x20] ;  /* 0x00002000010c7983 */ /* 0x000f220000300800 */
[----:B------:R-:W-:-:S04]  /*9d20*/  IMAD.HI.U32 R14, R2, R3, RZ ;  /* 0x00000003020e7227 */ /* 0x000fc800078e00ff */
[----:B------:R-:W-:Y:S01]  /*9d30*/  IMAD.MOV R14, RZ, RZ, -R14 ;  /* 0x000000ffff0e7224 */ /* 0x000fe200078e0a0e */
[----:B------:R4:W-:Y:S02]  /*9d40*/  STL [R1+0x5430], R10 ;  /* 0x0054300a01007387 */ /* 0x0009e40000100800 */
[----:B------:R-:W-:Y:S02]  /*9d50*/  @!P2 IMAD.IADD R8, R8, 0x1, -R26 ;  /* 0x000000010808a824 */ /* 0x000fe400078e0a1a */
[C---:B------:R-:W-:Y:S01]  /*9d60*/  IMAD R3, R26.reuse, R14, R3 ;  /* 0x0000000e1a037224 */ /* 0x040fe200078e0203 */
[----:B---3--:R-:W-:Y:S02]  /*9d70*/  ISETP.GE.AND P2, PT, R9, RZ, PT ;  /* 0x000000ff0900720c */ /* 0x008fe40003f46270 */
[----:B------:R-:W3:Y:S04]  /*9d80*/  LDL.LU R9, [R1+0x5434] ;  /* 0x0054340001097983 */ /* 0x000ee80000300800 */
[----:B------:R-:W5:Y:S01]  /*9d90*/  LDL R14, [R1+0x1c] ;  /* 0x00001c00010e7983 */ /* 0x000f620000100800 */
[----:B------:R-:W-:-:S13]  /*9da0*/  ISETP.GT.U32.AND P6, PT, R26, R6, PT ;  /* 0x000000061a00720c */ /* 0x000fda0003fc4070 */
[----:B------:R-:W-:-:S05]  /*9db0*/  @!P6 IMAD.IADD R6, R6, 0x1, -R26 ;  /* 0x000000010606e824 */ /* 0x000fca00078e0a1a */
[----:B------:R-:W-:Y:S01]  /*9dc0*/  ISETP.GT.U32.AND P6, PT, R26, R6, PT ;  /* 0x000000061a00720c */ /* 0x000fe20003fc4070 */
[----:B----4-:R-:W-:Y:S02]  /*9dd0*/  IMAD.MOV.U32 R10, RZ, RZ, R12 ;  /* 0x000000ffff0a7224 */ /* 0x010fe400078e000c */
[----:B------:R-:W-:-:S04]  /*9de0*/  IMAD.HI.U32 R12, R2, R0, RZ ;  /* 0x00000000020c7227 */ /* 0x000fc800078e00ff */
[----:B------:R-:W-:-:S04]  /*9df0*/  IMAD.MOV R12, RZ, RZ, -R12 ;  /* 0x000000ffff0c7224 */ /* 0x000fc800078e0a0c */
[----:B------:R-:W-:Y:S02]  /*9e00*/  IMAD R12, R26, R12, R0 ;  /* 0x0000000c1a0c7224 */ /* 0x000fe400078e0200 */
[----:B------:R-:W-:Y:S01]  /*9e10*/  @!P6 IMAD.IADD R6, R6, 0x1, -R26 ;  /* 0x000000010606e824 */ /* 0x000fe200078e0a1a */
[----:B------:R0:W-:Y:S03]  /*9e20*/  STL [R1+0x542c], R3 ;  /* 0x00542c0301007387 */ /* 0x0001e60000100800 */
[----:B0-----:R-:W-:-:S04]  /*9e30*/  IMAD.MOV.U32 R3, RZ, RZ, R6 ;  /* 0x000000ffff037224 */ /* 0x001fc800078e0006 */
[----:B------:R-:W-:Y:S01]  /*9e40*/  @!P0 IMAD.MOV R3, RZ, RZ, -R3 ;  /* 0x000000ffff038224 */ /* 0x000fe200078e0a03 */
[----:B-----5:R-:W-:Y:S01]  /*9e50*/  IABS R0, R14 ;  /* 0x0000000e00007213 */ /* 0x020fe20000000000 */
[----:B------:R-:W-:Y:S02]  /*9e60*/  IMAD.MOV.U32 R14, RZ, RZ, R10 ;  /* 0x000000ffff0e7224 */ /* 0x000fe400078e000a */
[----:B---3--:R-:W-:-:S04]  /*9e70*/  IMAD.MOV.U32 R10, RZ, RZ, R9 ;  /* 0x000000ffff0a7224 */ /* 0x008fc800078e0009 */
[----:B------:R-:W-:Y:S01]  /*9e80*/  IMAD.MOV.U32 R6, RZ, RZ, R10 ;  /* 0x000000ffff067224 */ /* 0x000fe200078e000a */
[----:B------:R0:W-:Y:S04]  /*9e90*/  STL [R1+0x7b4], R10 ;  /* 0x0007b40a01007387 */ /* 0x0001e80000100800 */
[----:B0-----:R-:W3:Y:S01]  /*9ea0*/  LDL.LU R10, [R1+0x5430] ;  /* 0x00543000010a7983 */ /* 0x001ee20000300800 */
[----:B------:R-:W-:-:S05]  /*9eb0*/  @!P1 IMAD.MOV R6, RZ, RZ, -R6 ;  /* 0x000000ffff069224 */ /* 0x000fca00078e0a06 */
[----:B------:R0:W-:Y:S04]  /*9ec0*/  @!P1 STL [R1+0x7b4], R6 ;  /* 0x0007b40601009387 */ /* 0x0001e80000100800 */
[----:B0-----:R-:W4:Y:S04]  /*9ed0*/  LDL.LU R6, [R1+0x10] ;  /* 0x0000100001067983 */ /* 0x001f280000300800 */
[----:B------:R0:W-:Y:S02]  /*9ee0*/  STL [R1+0x7b0], R3 ;  /* 0x0007b00301007387 */ /* 0x0001e40000100800 */
[----:B0-----:R-:W-:-:S02]  /*9ef0*/  IMAD.MOV.U32 R3, RZ, RZ, R7 ;  /* 0x000000ffff037224 */ /* 0x001fc400078e0007 */
[----:B------:R-:W5:Y:S02]  /*9f00*/  LDL.LU R7, [R1+0xc] ;  /* 0x00000c0001077983 */ /* 0x000f640000300800 */
[----:B------:R-:W-:-:S05]  /*9f10*/  @!P5 IMAD.MOV R3, RZ, RZ, -R3 ;  /* 0x000000ffff03d224 */ /* 0x000fca00078e0a03 */
[----:B------:R0:W-:Y:S04]  /*9f20*/  STL [R1+0x7ac], R3 ;  /* 0x0007ac0301007387 */ /* 0x0001e80000100800 */
[----:B0-----:R-:W4:Y:S01]  /*9f30*/  LDL.LU R3, [R1+0x542c] ;  /* 0x00542c0001037983 */ /* 0x001f220000300800 */
[----:B--2---:R-:W-:-:S05]  /*9f40*/  IABS R13, R13 ;  /* 0x0000000d000d7213 */ /* 0x004fca0000000000 */
[----:B------:R-:W-:-:S04]  /*9f50*/  IMAD.HI.U32 R9, R2, R13, RZ ;  /* 0x0000000d02097227 */ /* 0x000fc800078e00ff */
[----:B------:R-:W-:-:S04]  /*9f60*/  IMAD.MOV R9, RZ, RZ, -R9 ;  /* 0x000000ffff097224 */ /* 0x000fc800078e0a09 */
[----:B------:R-:W-:Y:S02]  /*9f70*/  IMAD R9, R26, R9, R13 ;  /* 0x000000091a097224 */ /* 0x000fe400078e020d */
[----:B---3--:R-:W-:-:S05]  /*9f80*/  @!P4 IMAD.MOV R10, RZ, RZ, -R10 ;  /* 0x000000ffff0ac224 */ /* 0x008fca00078e0a0a */
[----:B------:R0:W-:Y:S04]  /*9f90*/  STL [R1+0x91c], R10 ;  /* 0x00091c0a01007387 */ /* 0x0001e80000100800 */
[----:B0-----:R-:W2:Y:S01]  /*9fa0*/  LDL.LU R10, [R1+0x14] ;  /* 0x00001400010a7983 */ /* 0x001ea20000300800 */
[----:B-----5:R-:W-:-:S03]  /*9fb0*/  ISETP.GE.AND P4, PT, R7, RZ, PT ;  /* 0x000000ff0700720c */ /* 0x020fc60003f86270 */
[----:B------:R-:W3:Y:S04]  /*9fc0*/  LDL.LU R7, [R1+0x18] ;  /* 0x0000180001077983 */ /* 0x000ee80000300800 */
[----:B------:R-:W5:Y:S01]  /*9fd0*/  LDL.LU R13, [R1+0x24] ;  /* 0x00002400010d7983 */ /* 0x000f620000300800 */
[----:B------:R-:W-:-:S13]  /*9fe0*/  ISETP.GT.U32.AND P6, PT, R26, R4, PT ;  /* 0x000000041a00720c */ /* 0x000fda0003fc4070 */
[----:B------:R-:W-:Y:S01]  /*9ff0*/  @!P6 IMAD.IADD R4, R4, 0x1, -R26 ;  /* 0x000000010404e824 */ /* 0x000fe200078e0a1a */
[C---:B------:R-:W-:Y:S02]  /*a000*/  ISETP.GT.U32.AND P6, PT, R26.reuse, R11, PT ;  /* 0x0000000b1a00720c */ /* 0x040fe40003fc4070 */
[C---:B----4-:R-:W-:Y:S02]  /*a010*/  ISETP.GT.U32.AND P5, PT, R26.reuse, R3, PT ;  /* 0x000000031a00720c */ /* 0x050fe40003fa4070 */
[C---:B------:R-:W-:Y:S02]  /*a020*/  ISETP.GT.U32.AND P1, PT, R26.reuse, R4, PT ;  /* 0x000000041a00720c */ /* 0x040fe40003f24070 */
[----:B------:R-:W-:-:S07]  /*a030*/  ISETP.GT.U32.AND P0, PT, R26, R8, PT ;  /* 0x000000081a00720c */ /* 0x000fce0003f04070 */
[--C-:B------:R-:W-:Y:S02]  /*a040*/  @!P6 IMAD.IADD R11, R11, 0x1, -R26.reuse ;  /* 0x000000010b0be824 */ /* 0x100fe400078e0a1a */
[--C-:B------:R-:W-:Y:S02]  /*a050*/  @!P5 IMAD.IADD R3, R3, 0x1, -R26.reuse ;  /* 0x000000010303d824 */ /* 0x100fe400078e0a1a */
[----:B------:R-:W-:Y:S01]  /*a060*/  @!P1 IMAD.IADD R4, R4, 0x1, -R26 ;  /* 0x0000000104049824 */ /* 0x000fe200078e0a1a */
[C---:B------:R-:W-:Y:S02]  /*a070*/  ISETP.GT.U32.AND P1, PT, R26.reuse, R12, PT ;  /* 0x0000000c1a00720c */ /* 0x040fe40003f24070 */
[C---:B------:R-:W-:Y:S01]  /*a080*/  ISETP.GT.U32.AND P6, PT, R26.reuse, R11, PT ;  /* 0x0000000b1a00720c */ /* 0x040fe20003fc4070 */
[----:B------:R-:W-:Y:S01]  /*a090*/  @!P3 IMAD.MOV R4, RZ, RZ, -R4 ;  /* 0x000000ffff04b224 */ /* 0x000fe200078e0a04 */
[----:B------:R-:W-:Y:S01]  /*a0a0*/  ISETP.GT.U32.AND P3, PT, R26, R3, PT ;  /* 0x000000031a00720c */ /* 0x000fe20003f64070 */
[----:B------:R-:W-:Y:S01]  /*a0b0*/  @!P0 IMAD.IADD R8, R8, 0x1, -R26 ;  /* 0x0000000108088824 */ /* 0x000fe200078e0a1a */
[----:B------:R-:W-:-:S02]  /*a0c0*/  ISETP.GE.AND P0, PT, R6, RZ, PT ;  /* 0x000000ff0600720c */ /* 0x000fc40003f06270 */
[----:B------:R-:W-:Y:S04]  /*a0d0*/  STL [R1+0x918], R4 ;  /* 0x0009180401007387 */ /* 0x000fe80000100800 */
[----:B------:R0:W-:Y:S01]  /*a0e0*/  STL [R1+0x5428], R23 ;  /* 0x0054281701007387 */ /* 0x0001e20000100800 */
[--C-:B------:R-:W-:Y:S02]  /*a0f0*/  @!P1 IMAD.IADD R12, R12, 0x1, -R26.reuse ;  /* 0x000000010c0c9824 */ /* 0x100fe400078e0a1a */
[--C-:B------:R-:W-:Y:S02]  /*a100*/  @!P6 IMAD.IADD R11, R11, 0x1, -R26.reuse ;  /* 0x000000010b0be824 */ /* 0x100fe400078e0a1a */
[----:B------:R-:W-:Y:S02]  /*a110*/  @!P3 IMAD.IADD R3, R3, 0x1, -R26 ;  /* 0x000000010303b824 */ /* 0x000fe400078e0a1a */
[----:B0-----:R-:W-:Y:S01]  /*a120*/  IMAD.MOV.U32 R23, RZ, RZ, R14 ;  /* 0x000000ffff177224 */ /* 0x001fe200078e000e */
[----:B------:R-:W-:-:S02]  /*a130*/  IABS R4, R14 ;  /* 0x0000000e00047213 */ /* 0x000fc40000000000 */
[----:B------:R-:W4:Y:S01]  /*a140*/  LDL.LU R14, [R1+0x28] ;  /* 0x00002800010e7983 */ /* 0x000f220000300800 */
[----:B--2---:R-:W-:Y:S01]  /*a150*/  ISETP.GE.AND P5, PT, R10, RZ, PT ;  /* 0x000000ff0a00720c */ /* 0x004fe20003fa6270 */
[----:B------:R-:W-:Y:S02]  /*a160*/  IMAD.MOV.U32 R10, RZ, RZ, R8 ;  /* 0x000000ffff0a7224 */ /* 0x000fe400078e0008 */
[----:B------:R-:W-:Y:S02]  /*a170*/  IMAD.MOV.U32 R8, RZ, RZ, R23 ;  /* 0x000000ffff087224 */ /* 0x000fe400078e0017 */
[----:B------:R-:W-:Y:S01]  /*a180*/  @!P2 IMAD.MOV R10, RZ, RZ, -R10 ;  /* 0x000000ffff0aa224 */ /* 0x000fe200078e0a0a */
[----:B------:R-:W-:Y:S01]  /*a190*/  ISETP.GT.U32.AND P2, PT, R26, R12, PT ;  /* 0x0000000c1a00720c */ /* 0x000fe20003f44070 */
[----:B------:R-:W-:Y:S02]  /*a1a0*/  IMAD.MOV.U32 R23, RZ, RZ, R11 ;  /* 0x000000ffff177224 */ /* 0x000fe400078e000b */
[----:B------:R-:W-:-:S02]  /*a1b0*/  IMAD.MOV.U32 R11, RZ, RZ, R3 ;  /* 0x000000ffff0b7224 */ /* 0x000fc400078e0003 */
[----:B------:R-:W-:Y:S01]  /*a1c0*/  @!P4 IMAD.MOV R23, RZ, RZ, -R23 ;  /* 0x000000ffff17c224 */ /* 0x000fe200078e0a17 */
[----:B------:R0:W-:Y:S01]  /*a1d0*/  STL [R1+0x914], R10 ;  /* 0x0009140a01007387 */ /* 0x0001e20000100800 */
[----:B------:R-:W-:-:S03]  /*a1e0*/  @!P0 IMAD.MOV R11, RZ, RZ, -R11 ;  /* 0x000000ffff0b8224 */ /* 0x000fc600078e0a0b */
[----:B0-----:R-:W2:Y:S01]  /*a1f0*/  LDL.LU R10, [R1+0x58] ;  /* 0x00005800010a7983 */ /* 0x001ea20000300800 */
[----:B---3--:R-:W-:-:S03]  /*a200*/  ISETP.GE.AND P1, PT, R7, RZ, PT ;  /* 0x000000ff0700720c */ /* 0x008fc60003f26270 */
[----:B------:R-:W3:Y:S01]  /*a210*/  LDL.LU R3, [R1+0x1c] ;  /* 0x00001c0001037983 */ /* 0x000ee20000300800 */
[----:B------:R-:W-:-:S03]  /*a220*/  @!P2 IMAD.IADD R12, R12, 0x1, -R26 ;  /* 0x000000010c0ca824 */ /* 0x000fc600078e0a1a */
[----:B------:R0:W-:Y:S01]  /*a230*/  STL [R1+0x910], R23 ;  /* 0x0009101701007387 */ /* 0x0001e20000100800 */
[----:B-----5:R-:W-:Y:S02]  /*a240*/  IABS R7, R13 ;  /* 0x0000000d00077213 */ /* 0x020fe40000000000 */
[----:B------:R-:W-:Y:S01]  /*a250*/  ISETP.GE.AND P2, PT, R13, RZ, PT ;  /* 0x000000ff0d00720c */ /* 0x000fe20003f46270 */
[----:B0-----:R-:W5:Y:S04]  /*a260*/  LDL.LU R23, [R1+0x5428] ;  /* 0x0054280001177983 */ /* 0x001f680000300800 */
[----:B------:R0:W-:Y:S04]  /*a270*/  STL [R1+0x90c], R11 ;  /* 0x00090c0b01007387 */ /* 0x0001e80000100800 */
[----:B0-----:R-:W5:Y:S04]  /*a280*/  LDL R11, [R1+0x30] ;  /* 0x00003000010b7983 */ /* 0x001f680000100800 */
[----:B------:R-:W4:Y:S01]  /*a290*/  LDL.LU R13, [R1+0x38] ;  /* 0x00003800010d7983 */ /* 0x000f220000300800 */
[----:B------:R-:W-:-:S13]  /*a2a0*/  ISETP.GT.U32.AND P6, PT, R26, R9, PT ;  /* 0x000000091a00720c */ /* 0x000fda0003fc4070 */
[----:B------:R-:W-:-:S05]  /*a2b0*/  @!P6 IMAD.IADD R9, R9, 0x1, -R26 ;  /* 0x000000010909e824 */ /* 0x000fca00078e0a1a */
[----:B------:R-:W-:Y:S02]  /*a2c0*/  ISETP.GT.U32.AND P6, PT, R26, R9, PT ;  /* 0x000000091a00720c */ /* 0x000fe40003fc4070 */
[----:B------:R-:W-:-:S11]  /*a2d0*/  ISETP.GE.AND P0, PT, R8, RZ, PT ;  /* 0x000000ff0800720c */ /* 0x000fd60003f06270 */
[----:B------:R-:W-:Y:S01]  /*a2e0*/  @!P6 IMAD.IADD R9, R9, 0x1, -R26 ;  /* 0x000000010909e824 */ /* 0x000fe200078e0a1a */
[----:B--2---:R-:W-:Y:S01]  /*a2f0*/  IABS R8, R10 ;  /* 0x0000000a00087213 */ /* 0x004fe20000000000 */
[----:B----4-:R0:W-:Y:S02]  /*a300*/  STL [R1+0x5424], R13 ;  /* 0x0054240d01007387 */ /* 0x0101e40000100800 */
[----:B0-----:R-:W-:-:S04]  /*a310*/  IMAD.MOV.U32 R13, RZ, RZ, R12 ;  /* 0x000000ffff0d7224 */ /* 0x001fc800078e000c */
[----:B------:R-:W-:Y:S02]  /*a320*/  @!P5 IMAD.MOV R13, RZ, RZ, -R13 ;  /* 0x000000ffff0dd224 */ /* 0x000fe400078e0a0d */
[----:B------:R-:W-:-:S03]  /*a330*/  IMAD.HI.U32 R12, R2, R8, RZ ;  /* 0x00000008020c7227 */ /* 0x000fc600078e00ff */
[----:B------:R0:W-:Y:S02]  /*a340*/  STL [R1+0x794], R13 ;  /* 0x0007940d01007387 */ /* 0x0001e40000100800 */
[----:B0-----:R-:W-:-:S04]  /*a350*/  IMAD.MOV.U32 R13, RZ, RZ, R9 ;  /* 0x000000ffff0d7224 */ /* 0x001fc800078e0009 */
[----:B------:R-:W-:Y:S02]  /*a360*/  @!P1 IMAD.MOV R13, RZ, RZ, -R13 ;  /* 0x000000ffff0d9224 */ /* 0x000fe400078e0a0d */
[----:B------:R-:W-:Y:S02]  /*a370*/  IMAD.MOV R9, RZ, RZ, -R12 ;  /* 0x000000ffff097224 */ /* 0x000fe400078e0a0c */
[----:B------:R-:W2:Y:S04]  /*a380*/  LDL R12, [R1+0x34] ;  /* 0x00003400010c7983 */ /* 0x000ea80000100800 */
[----:B------:R0:W-:Y:S04]  /*a390*/  STL [R1+0x908], R13 ;  /* 0x0009080d01007387 */ /* 0x0001e80000100800 */
[----:B0-----:R-:W4:Y:S01]  /*a3a0*/  LDL.LU R13, [R1+0x5424] ;  /* 0x00542400010d7983 */ /* 0x001f220000300800 */
[----:B------:R-:W-:-:S04]  /*a3b0*/  IMAD.HI.U32 R6, R2, R0, RZ ;  /* 0x0000000002067227 */ /* 0x000fc800078e00ff */
[----:B------:R-:W-:-:S04]  /*a3c0*/  IMAD.MOV R6, RZ, RZ, -R6 ;  /* 0x000000ffff067224 */ /* 0x000fc800078e0a06 */
[----:B------:R-:W-:-:S05]  /*a3d0*/  IMAD R0, R26, R6, R0 ;  /* 0x000000061a007224 */ /* 0x000fca00078e0200 */
[----:B------:R-:W-:Y:S01]  /*a3e0*/  ISETP.GT.U32.AND P3, PT, R26, R0, PT ;  /* 0x000000001a00720c */ /* 0x000fe20003f64070 */
[----:B------:R-:W-:Y:S01]  /*a3f0*/  IMAD.HI.U32 R6, R2, R4, RZ ;  /* 0x0000000402067227 */ /* 0x000fe200078e00ff */
[----:B---3--:R-:W-:-:S03]  /*a400*/  ISETP.GE.AND P4, PT, R3, RZ, PT ;  /* 0x000000ff0300720c */ /* 0x008fc60003f86270 */
[----:B------:R-:W-:-:S04]  /*a410*/  IMAD.HI.U32 R3, R2, R7, RZ ;  /* 0x0000000702037227 */ /* 0x000fc800078e00ff */
[----:B------:R-:W-:Y:S02]  /*a420*/  IMAD.MOV R6, RZ, RZ, -R6 ;  /* 0x000000ffff067224 */ /* 0x000fe400078e0a06 */
[----:B------:R-:W-:Y:S02]  /*a430*/  IMAD.MOV R3, RZ, RZ, -R3 ;  /* 0x000000ffff037224 */ /* 0x000fe400078e0a03 */
[----:B------:R-:W-:Y:S01]  /*a440*/  IMAD R4, R26, R6, R4 ;  /* 0x000000061a047224 */ /* 0x000fe200078e0204 */
[----:B------:R-:W-:Y:S01]  /*a450*/  IABS R6, R14 ;  /* 0x0000000e00067213 */ /* 0x000fe20000000000 */
[----:B------:R-:W-:Y:S01]  /*a460*/  @!P3 IMAD.IADD R0, R0, 0x1, -R26 ;  /* 0x000000010000b824 */ /* 0x000fe200078e0a1a */
[----:B------:R-:W-:Y:S01]  /*a470*/  ISETP.GE.AND P3, PT, R10, RZ, PT ;  /* 0x000000ff0a00720c */ /* 0x000fe20003f66270 */
[----:B------:R-:W-:Y:S01]  /*a480*/  IMAD R10, R26, R3, R7 ;  /* 0x000000031a0a7224 */ /* 0x000fe200078e0207 */
[----:B-----5:R-:W-:Y:S01]  /*a490*/  IABS R7, R11 ;  /* 0x0000000b00077213 */ /* 0x020fe20000000000 */
[----:B------:R-:W-:Y:S01]  /*a4a0*/  IMAD.HI.U32 R11, R2, R6, RZ ;  /* 0x00000006020b7227 */ /* 0x000fe200078e00ff */
[----:B------:R-:W-:-:S02]  /*a4b0*/  ISETP.GT.U32.AND P5, PT, R26, R0, PT ;  /* 0x000000001a00720c */ /* 0x000fc40003fa4070 */
[----:B------:R-:W-:Y:S01]  /*a4c0*/  ISETP.GT.U32.AND P1, PT, R26, R10, PT ;  /* 0x0000000a1a00720c */ /* 0x000fe20003f24070 */
[----:B------:R-:W-:Y:S01]  /*a4d0*/  IMAD.MOV R11, RZ, RZ, -R11 ;  /* 0x000000ffff0b7224 */ /* 0x000fe200078e0a0b */
[----:B------:R-:W-:-:S03]  /*a4e0*/  IABS R3, R23 ;  /* 0x0000001700037213 */ /* 0x000fc60000000000 */
[----:B------:R-:W-:Y:S02]  /*a4f0*/  IMAD R11, R26, R11, R6 ;  /* 0x0000000b1a0b7224 */ /* 0x000fe400078e0206 */
[----:B------:R-:W-:-:S04]  /*a500*/  IMAD.HI.U32 R6, R2, R3, RZ ;  /* 0x0000000302067227 */ /* 0x000fc800078e00ff */
[----:B------:R-:W-:Y:S02]  /*a510*/  IMAD.MOV R6, RZ, RZ, -R6 ;  /* 0x000000ffff067224 */ /* 0x000fe400078e0a06 */
[--C-:B------:R-:W-:Y:S02]  /*a520*/  @!P5 IMAD.IADD R0, R0, 0x1, -R26.reuse ;  /* 0x000000010000d824 */ /* 0x100fe400078e0a1a */
[----:B------:R-:W-:Y:S01]  /*a530*/  @!P1 IMAD.IADD R10, R10, 0x1, -R26 ;  /* 0x000000010a0a9824 */ /* 0x000fe200078e0a1a */
[----:B------:R-:W-:Y:S01]  /*a540*/  ISETP.GE.AND P1, PT, R14, RZ, PT ;  /* 0x000000ff0e00720c */ /* 0x000fe20003f26270 */
[----:B------:R-:W-:Y:S01]  /*a550*/  IMAD R3, R26, R6, R3 ;  /* 0x000000061a037224 */ /* 0x000fe200078e0203 */
[----:B------:R-:W3:Y:S01]  /*a560*/  LDL.LU R14, [R1+0x40] ;  /* 0x00004000010e7983 */ /* 0x000ee20000300800 */
[----:B----4-:R-:W-:-:S03]  /*a570*/  IABS R6, R13 ;  /* 0x0000000d00067213 */ /* 0x010fc60000000000 */
[----:B------:R0:W-:Y:S02]  /*a580*/  STL [R1+0x5418], R13 ;  /* 0x0054180d01007387 */ /* 0x0001e40000100800 */
[----:B0-----:R-:W-:Y:S02]  /*a590*/  IMAD.MOV.U32 R13, RZ, RZ, R0 ;  /* 0x000000ffff0d7224 */ /* 0x001fe400078e0000 */
[----:B------:R-:W4:Y:S02]  /*a5a0*/  LDL R0, [R1+0x3c] ;  /* 0x00003c0001007983 */ /* 0x000f240000100800 */
[----:B------:R-:W-:-:S05]  /*a5b0*/  @!P4 IMAD.MOV R13, RZ, RZ, -R13 ;  /* 0x000000ffff0dc224 */ /* 0x000fca00078e0a0d */
[----:B------:R0:W-:Y:S02]  /*a5c0*/  STL [R1+0x78c], R13 ;  /* 0x00078c0d01007387 */ /* 0x0001e40000100800 */
[----:B0-----:R-:W-:Y:S02]  /*a5d0*/  IMAD.MOV.U32 R13, RZ, RZ, R23 ;  /* 0x000000ffff0d7224 */ /* 0x001fe400078e0017 */
[----:B------:R-:W5:Y:S01]  /*a5e0*/  LDL.LU R23, [R1+0x48] ;  /* 0x0000480001177983 */ /* 0x000f620000300800 */
[----:B------:R-:W-:-:S13]  /*a5f0*/  ISETP.GT.U32.AND P6, PT, R26, R4, PT ;  /* 0x000000041a00720c */ /* 0x000fda0003fc4070 */
[----:B------:R-:W-:-:S05]  /*a600*/  @!P6 IMAD.IADD R4, R4, 0x1, -R26 ;  /* 0x000000010404e824 */ /* 0x000fca00078e0a1a */
[----:B------:R-:W-:-:S13]  /*a610*/  ISETP.GT.U32.AND P6, PT, R26, R4, PT ;  /* 0x000000041a00720c */ /* 0x000fda0003fc4070 */
[----:B------:R-:W-:Y:S01]  /*a620*/  @!P6 IMAD.IADD R4, R4, 0x1, -R26 ;  /* 0x000000010404e824 */ /* 0x000fe200078e0a1a */
[----:B------:R-:W-:-:S13]  /*a630*/  ISETP.GT.U32.AND P6, PT, R26, R11, PT ;  /* 0x0000000b1a00720c */ /* 0x000fda0003fc4070 */
[----:B------:R-:W-:-:S05]  /*a640*/  @!P6 IMAD.IADD R11, R11, 0x1, -R26 ;  /* 0x000000010b0be824 */ /* 0x000fca00078e0a1a */
[----:B------:R-:W-:Y:S01]  /*a650*/  ISETP.GT.U32.AND P4, PT, R26, R11, PT ;  /* 0x0000000b1a00720c */ /* 0x000fe20003f84070 */
[----:B------:R-:W-:-:S12]  /*a660*/  @!P0 IMAD.MOV R4, RZ, RZ, -R4 ;  /* 0x000000ffff048224 */ /* 0x000fd800078e0a04 */
[----:B------:R-:W-:Y:S01]  /*a670*/  @!P4 IMAD.IADD R11, R11, 0x1, -R26 ;  /* 0x000000010b0bc824 */ /* 0x000fe200078e0a1a */
[----:B------:R-:W-:Y:S01]  /*a680*/  ISETP.GE.AND P4, PT, R13, RZ, PT ;  /* 0x000000ff0d00720c */ /* 0x000fe20003f86270 */
[----:B-----5:R0:W-:Y:S04]  /*a690*/  STL [R1+0x541c], R23 ;  /* 0x00541c1701007387 */ /* 0x0201e80000100800 */
[----:B0-----:R-:W5:Y:S04]  /*a6a0*/  LDL.LU R23, [R1+0x30] ;  /* 0x0000300001177983 */ /* 0x001f680000300800 */
[----:B------:R-:W-:Y:S04]  /*a6b0*/  STL [R1+0x788], R4 ;  /* 0x0007880401007387 */ /* 0x000fe80000100800 */
[----:B------:R0:W-:Y:S04]  /*a6c0*/  STL [R1+0x5420], R25 ;  /* 0x0054201901007387 */ /* 0x0001e80000100800 */
[----:B------:R-:W2:Y:S01]  /*a6d0*/  LDL.LU R13, [R1+0x34] ;  /* 0x00003400010d7983 */ /* 0x000ea20000300800 */
[----:B------:R-:W-:-:S05]  /*a6e0*/  IMAD R8, R26, R9, R8 ;  /* 0x000000091a087224 */ /* 0x000fca00078e0208 */
[C---:B------:R-:W-:Y:S02]  /*a6f0*/  ISETP.GT.U32.AND P5, PT, R26.reuse, R8, PT ;  /* 0x000000081a00720c */ /* 0x040fe40003fa4070 */
[----:B------:R-:W-:-:S11]  /*a700*/  ISETP.GT.U32.AND P0, PT, R26, R3, PT ;  /* 0x000000031a00720c */ /* 0x000fd60003f04070 */
[----:B------:R-:W-:Y:S01]  /*a710*/  @!P5 IMAD.IADD R8, R8, 0x1, -R26 ;  /* 0x000000010808d824 */ /* 0x000fe200078e0a1a */
[----:B------:R-:W-:-:S04]  /*a720*/  ISETP.GT.U32.AND P5, PT, R26, R10, PT ;  /* 0x0000000a1a00720c */ /* 0x000fc80003fa4070 */
[----:B------:R-:W-:Y:S01]  /*a730*/  ISETP.GT.U32.AND P6, PT, R26, R8, PT ;  /* 0x000000081a00720c */ /* 0x000fe20003fc4070 */
[----:B------:R-:W-:-:S08]  /*a740*/  @!P0 IMAD.IADD R3, R3, 0x1, -R26 ;  /* 0x0000000103038824 */ /* 0x000fd000078e0a1a */
[----:B------:R-:W-:-:S04]  /*a750*/  @!P5 IMAD.IADD R10, R10, 0x1, -R26 ;  /* 0x000000010a0ad824 */ /* 0x000fc800078e0a1a */
[----:B------:R-:W-:Y:S02]  /*a760*/  @!P6 IMAD.IADD R8, R8, 0x1, -R26 ;  /* 0x000000010808e824 */ /* 0x000fe400078e0a1a */
[----:B0-----:R-:W-:Y:S02]  /*a770*/  IMAD.MOV.U32 R25, RZ, RZ, R10 ;  /* 0x000000ffff197224 */ /* 0x001fe400078e000a */
[----:B------:R-:W4:Y:S02]  /*a780*/  LDL R10, [R1+0x44] ;  /* 0x00004400010a7983 */ /* 0x000f240000100800 */
[----:B------:R-:W-:-:S05]  /*a790*/  @!P2 IMAD.MOV R25, RZ, RZ, -R25 ;  /* 0x000000ffff19a224 */ /* 0x000fca00078e0a19 */
[----:B------:R0:W-:Y:S04]  /*a7a0*/  STL [R1+0x784], R25 ;  /* 0x0007841901007387 */ /* 0x0001e80000100800 */
[----:B0-----:R-:W4:Y:S01]  /*a7b0*/  LDL.LU R25, [R1+0x5420] ;  /* 0x0054200001197983 */ /* 0x001f220000300800 */
[----:B-----5:R-:W-:Y:S01]  /*a7c0*/  ISETP.GE.AND P0, PT, R23, RZ, PT ;  /* 0x000000ff1700720c */ /* 0x020fe20003f06270 */
[----:B------:R-:W-:-:S04]  /*a7d0*/  IMAD.MOV.U32 R23, RZ, RZ, R8 ;  /* 0x000000ffff177224 */ /* 0x000fc800078e0008 */
[----:B------:R-:W-:Y:S02]  /*a7e0*/  @!P3 IMAD.MOV R23, RZ, RZ, -R23 ;  /* 0x000000ffff17b224 */ /* 0x000fe400078e0a17 */
[----:B------:R-:W-:Y:S02]  /*a7f0*/  IMAD.MOV.U32 R8, RZ, RZ, R11 ;  /* 0x000000ffff087224 */ /* 0x000fe400078e000b */
[----:B------:R-:W5:Y:S01]  /*a800*/  LDL.LU R11, [R1+0x3c] ;  /* 0x00003c00010b7983 */ /* 0x000f620000300800 */
[----:B--2---:R-:W-:-:S03]  /*a810*/  ISETP.GE.AND P3, PT, R13, RZ, PT ;  /* 0x000000ff0d00720c */ /* 0x004fc60003f66270 */
[----:B------:R0:W-:Y:S04]  /*a820*/  STL [R1+0x780], R23 ;  /* 0x0007801701007387 */ /* 0x0001e80000100800 */
[----:B0-----:R-:W2:Y:S04]  /*a830*/  LDL.LU R23, [R1+0x541c] ;  /* 0x00541c0001177983 */ /* 0x001ea80000300800 */
[----:B------:R-:W4:Y:S01]  /*a840*/  LDL.LU R13, [R1+0x5418] ;  /* 0x00541800010d7983 */ /* 0x000f220000300800 */
[----:B------:R-:W-:Y:S01]  /*a850*/  IABS R9, R12 ;  /* 0x0000000c00097213 */ /* 0x000fe20000000000 */
[----:B------:R-:W-:-:S04]  /*a860*/  IMAD.HI.U32 R12, R2, R7, RZ ;  /* 0x00000007020c7227 */ /* 0x000fc800078e00ff */
[----:B------:R-:W-:-:S04]  /*a870*/  IMAD.MOV R12, RZ, RZ, -R12 ;  /* 0x000000ffff0c7224 */ /* 0x000fc800078e0a0c */
[----:B------:R-:W-:Y:S02]  /*a880*/  IMAD R7, R26, R12, R7 ;  /* 0x0000000c1a077224 */ /* 0x000fe400078e0207 */
[----:B------:R-:W-:-:S03]  /*a890*/  IMAD.HI.U32 R4, R2, R6, RZ ;  /* 0x0000000602047227 */ /* 0x000fc600078e00ff */
[----:B------:R-:W-:Y:S01]  /*a8a0*/  ISETP.GT.U32.AND P5, PT, R26, R7, PT ;  /* 0x000000071a00720c */ /* 0x000fe20003fa4070 */
[----:B------:R-:W-:-:S04]  /*a8b0*/  IMAD.MOV R4, RZ, RZ, -R4 ;  /* 0x000000ffff047224 */ /* 0x000fc800078e0a04 */
[----:B------:R-:W-:Y:S02]  /*a8c0*/  IMAD R6, R26, R4, R6 ;  /* 0x000000041a067224 */ /* 0x000fe400078e0206 */
[----:B------:R-:W-:-:S03]  /*a8d0*/  @!P1 IMAD.MOV R8, RZ, RZ, -R8 ;  /* 0x000000ffff089224 */ /* 0x000fc600078e0a08 */
[----:B------:R-:W-:-:S03]  /*a8e0*/  ISETP.GT.U32.AND P1, PT, R26, R6, PT ;  /* 0x000000061a00720c */ /* 0x000fc60003f24070 */
[----:B------:R-:W-:Y:S01]  /*a8f0*/  @!P5 IMAD.IADD R7, R7, 0x1, -R26 ;  /* 0x000000010707d824 */ /* 0x000fe200078e0a1a */
[----:B------:R-:W-:Y:S01]  /*a900*/  ISETP.GT.U32.AND P5, PT, R26, R3, PT ;  /* 0x000000031a00720c */ /* 0x000fe20003fa4070 */
[----:B------:R-:W-:Y:S01]  /*a910*/  STL [R1+0x77c], R8 ;  /* 0x00077c0801007387 */ /* 0x000fe20000100800 */
[----:B---3--:R-:W-:-:S07]  /*a920*/  IABS R4, R14 ;  /* 0x0000000e00047213 */ /* 0x008fce0000000000 */
[----:B------:R-:W-:Y:S01]  /*a930*/  @!P1 IMAD.IADD R6, R6, 0x1, -R26 ;  /* 0x0000000106069824 */ /* 0x000fe200078e0a1a */
[----:B------:R-:W-:-:S03]  /*a940*/  ISETP.GE.AND P1, PT, R14, RZ, PT ;  /* 0x000000ff0e00720c */ /* 0x000fc60003f26270 */
[----:B------:R-:W-:Y:S01]  /*a950*/  @!P5 IMAD.IADD R3, R3, 0x1, -R26 ;  /* 0x000000010303d824 */ /* 0x000fe200078e0a1a */
[----:B----4-:R-:W-:Y:S02]  /*a960*/  ISETP.GE.AND P5, PT, R13, RZ, PT ;  /* 0x000000ff0d00720c */ /* 0x010fe40003fa6270 */
[----:B------:R-:W3:Y:S04]  /*a970*/  LDL R13, [R1+0x4c] ;  /* 0x00004c00010d7983 */ /* 0x000ee80000100800 */
[----:B--2---:R0:W-:Y:S04]  /*a980*/  STL [R1+0x5410], R23 ;  /* 0x0054101701007387 */ /* 0x0041e80000100800 */
[----:B------:R-:W2:Y:S01]  /*a990*/  LDL.LU R14, [R1+0x60] ;  /* 0x00006000010e7983 */ /* 0x000ea20000300800 */
[----:B------:R-:W-:-:S04]  /*a9a0*/  IMAD.HI.U32 R12, R2, R9, RZ ;  /* 0x00000009020c7227 */ /* 0x000fc800078e00ff */
[----:B------:R-:W-:-:S04]  /*a9b0*/  IMAD.MOV R12, RZ, RZ, -R12 ;  /* 0x000000ffff0c7224 */ /* 0x000fc800078e0a0c */
[----:B------:R-:W-:-:S05]  /*a9c0*/  IMAD R9, R26, R12, R9 ;  /* 0x0000000c1a097224 */ /* 0x000fca00078e0209 */
[----:B------:R-:W-:-:S13]  /*a9d0*/  ISETP.GT.U32.AND P6, PT, R26, R9, PT ;  /* 0x000000091a00720c */ /* 0x000fda0003fc4070 */
[----:B------:R-:W-:-:S05]  /*a9e0*/  @!P6 IMAD.IADD R9, R9, 0x1, -R26 ;  /* 0x000000010909e824 */ /* 0x000fca00078e0a1a */
[----:B------:R-:W-:-:S13]  /*a9f0*/  ISETP.GT.U32.AND P2, PT, R26, R9, PT ;  /* 0x000000091a00720c */ /* 0x000fda0003f44070 */
[----:B------:R-:W-:Y:S01]  /*aa00*/  @!P2 IMAD.IADD R9, R9, 0x1, -R26 ;  /* 0x000000010909a824 */ /* 0x000fe200078e0a1a */
[----:B-----5:R-:W-:Y:S02]  /*aa10*/  ISETP.GE.AND P2, PT, R11, RZ, PT ;  /* 0x000000ff0b00720c */ /* 0x020fe40003f46270 */
[----:B------:R-:W-:Y:S01]  /*aa20*/  IABS R11, R23 ;  /* 0x00000017000b7213 */ /* 0x000fe20000000000 */
[----:B--2---:R1:W-:Y:S04]  /*aa30*/  STL [R1+0x5414], R14 ;  /* 0x0054140e01007387 */ /* 0x0043e80000100800 */
[----:B0-----:R-:W2:Y:S01]  /*aa40*/  LDL.LU R23, [R1+0x44] ;  /* 0x0000440001177983 */ /* 0x001ea20000300800 */
[----:B------:R-:W-:Y:S02]  /*aa50*/  IABS R0, R0 ;  /* 0x0000000000007213 */ /* 0x000fe40000000000 */
[----:B------:R-:W-:Y:S01]  /*aa60*/  ISETP.GT.U32.AND P6, PT, R26, R7, PT ;  /* 0x000000071a00720c */ /* 0x000fe20003fc4070 */
[----:B------:R-:W-:-:S04]  /*aa70*/  IMAD.HI.U32 R8, R2, R4, RZ ;  /* 0x0000000402087227 */ /* 0x000fc800078e00ff */
[----:B------:R-:W-:-:S04]  /*aa80*/  IMAD.HI.U32 R12, R2, R0, RZ ;  /* 0x00000000020c7227 */ /* 0x000fc800078e00ff */
[----:B------:R-:W-:Y:S02]  /*aa90*/  IMAD.MOV R12, RZ, RZ, -R12 ;  /* 0x000000ffff0c7224 */ /* 0x000fe400078e0a0c */
[----:B------:R-:W-:Y:S01]  /*aaa0*/  IMAD.MOV R8, RZ, RZ, -R8 ;  /* 0x000000ffff087224 */ /* 0x000fe200078e0a08 */
[----:B------:R-:W-:Y:S01]  /*aab0*/  IABS R10, R10 ;  /* 0x0000000a000a7213 */ /* 0x000fe20000000000 */
[C---:B------:R-:W-:Y:S02]  /*aac0*/  IMAD R0, R26.reuse, R12, R0 ;  /* 0x0000000c1a007224 */ /* 0x040fe400078e0200 */
[----:B------:R-:W-:Y:S01]  /*aad0*/  IMAD R12, R26, R8, R4 ;  /* 0x000000081a0c7224 */ /* 0x000fe200078e0204 */
[----:B---3--:R-:W-:Y:S01]  /*aae0*/  IABS R8, R13 ;  /* 0x0000000d00087213 */ /* 0x008fe20000000000 */
[----:B------:R-:W-:Y:S02]  /*aaf0*/  IMAD.MOV.U32 R13, RZ, RZ, R3 ;  /* 0x000000ffff0d7224 */ /* 0x000fe400078e0003 */
[----:B------:R-:W-:-:S02]  /*ab00*/  @!P6 IMAD.IADD R7, R7, 0x1, -R26 ;  /* 0x000000010707e824 */ /* 0x000fc400078e0a1a */
[----:B------:R-:W-:-:S04]  /*ab10*/  IMAD.HI.U32 R4, R2, R10, RZ ;  /* 0x0000000a02047227 */ /* 0x000fc800078e00ff */
[----:B-1----:R-:W-:Y:S02]  /*ab20*/  IMAD.MOV.U32 R14, RZ, RZ, R9 ;  /* 0x000000ffff0e7224 */ /* 0x002fe400078e0009 */
[----:B------:R-:W-:Y:S02]  /*ab30*/  @!P4 IMAD.MOV R13, RZ, RZ, -R13 ;  /* 0x000000ffff0dc224 */ /* 0x000fe400078e0a0d */
[----:B------:R-:W-:Y:S02]  /*ab40*/  @!P0 IMAD.MOV R7, RZ, RZ, -R7 ;  /* 0x000000ffff078224 */ /* 0x000fe400078e0a07 */
[----:B------:R-:W-:Y:S02]  /*ab50*/  IMAD.MOV R4, RZ, RZ, -R4 ;  /* 0x000000ffff047224 */ /* 0x000fe400078e0a04 */
[----:B------:R-:W-:Y:S01]  /*ab60*/  @!P3 IMAD.MOV R14, RZ, RZ, -R14 ;  /* 0x000000ffff0eb224 */ /* 0x000fe200078e0a0e */
[----:B------:R0:W-:Y:S01]  /*ab70*/  STL [R1+0x778], R13 ;  /* 0x0007780d01007387 */ /* 0x0001e20000100800 */
[----:B------:R-:W-:-:S03]  /*ab80*/  IMAD R4, R26, R4, R10 ;  /* 0x000000041a047224 */ /* 0x000fc600078e020a */
[----:B------:R-:W-:Y:S04]  /*ab90*/  STL [R1+0x774], R7 ;  /* 0x0007740701007387 */ /* 0x000fe80000100800 */
[----:B------:R-:W3:Y:S04]  /*aba0*/  LDL R9, [R1+0x54] ;  /* 0x0000540001097983 */ /* 0x000ee80000100800 */
[----:B0-----:R-:W4:Y:S04]  /*abb0*/  LDL R13, [R1+0x5c] ;  /* 0x00005c00010d7983 */ /* 0x001f280000100800 */
[----:B------:R-:W5:Y:S04]  /*abc0*/  LDL R10, [R1+0x50] ;  /* 0x00005000010a7983 */ /* 0x000f680000100800 */
[----:B------:R0:W-:Y:S04]  /*abd0*/  STL [R1+0x770], R14 ;  /* 0x0007700e01007387 */ /* 0x0001e80000100800 */
[----:B0-----:R-:W4:Y:S01]  /*abe0*/  LDL.LU R14, [R1+0x5414] ;  /* 0x00541400010e7983 */ /* 0x001f220000300800 */
[----:B--2---:R-:W-:-:S03]  /*abf0*/  ISETP.GE.AND P3, PT, R23, RZ, PT ;  /* 0x000000ff1700720c */ /* 0x004fc60003f66270 */
[----:B------:R-:W2:Y:S01]  /*ac00*/  LDL.LU R23, [R1+0x5410] ;  /* 0x0054100001177983 */ /* 0x000ea20000300800 */
[----:B------:R-:W-:-:S13]  /*ac10*/  ISETP.GT.U32.AND P6, PT, R26, R0, PT ;  /* 0x000000001a00720c */ /* 0x000fda0003fc4070 */
[----:B------:R-:W-:-:S05]  /*ac20*/  @!P6 IMAD.IADD R0, R0, 0x1, -R26 ;  /* 0x000000010000e824 */ /* 0x000fca00078e0a1a */
[----:B------:R-:W-:-:S13]  /*ac30*/  ISETP.GT.U32.AND P0, PT, R26, R0, PT ;  /* 0x000000001a00720c */ /* 0x000fda0003f04070 */
[----:B------:R-:W-:Y:S01]  /*ac40*/  @!P0 IMAD.IADD R0, R0, 0x1, -R26 ;  /* 0x0000000100008824 */ /* 0x000fe200078e0a1a */
[----:B--2---:R-:W-:Y:S02]  /*ac50*/  ISETP.GE.AND P0, PT, R23, RZ, PT ;  /* 0x000000ff1700720c */ /* 0x004fe40003f06270 */
[----:B------:R-:W2:Y:S01]  /*ac60*/  LDL.LU R23, [R1+0x64] ;  /* 0x0000640001177983 */ /* 0x000ea20000300800 */
[----:B------:R-:W-:Y:S01]  /*ac70*/  ISETP.GT.U32.AND P4, PT, R26, R6, PT ;  /* 0x000000061a00720c */ /* 0x000fe20003f84070 */
[----:B------:R-:W-:-:S04]  /*ac80*/  IMAD.HI.U32 R3, R2, R11, RZ ;  /* 0x0000000b02037227 */ /* 0x000fc800078e00ff */
[----:B------:R-:W-:-:S04]  /*ac90*/  IMAD.HI.U32 R7, R2, R8, RZ ;  /* 0x0000000802077227 */ /* 0x000fc800078e00ff */
[----:B------:R-:W-:Y:S02]  /*aca0*/  IMAD.MOV R3, RZ, RZ, -R3 ;  /* 0x000000ffff037224 */ /* 0x000fe400078e0a03 */
[----:B------:R-:W-:Y:S02]  /*acb0*/  IMAD.MOV R7, RZ, RZ, -R7 ;  /* 0x000000ffff077224 */ /* 0x000fe400078e0a07 */
[----:B------:R-:W-:Y:S02]  /*acc0*/  IMAD R3, R26, R3, R11 ;  /* 0x000000031a037224 */ /* 0x000fe400078e020b */
[----:B------:R-:W-:Y:S02]  /*acd0*/  @!P4 IMAD.IADD R6, R6, 0x1, -R26 ;  /* 0x000000010606c824 */ /* 0x000fe400078e0a1a */
[C---:B------:R-:W-:Y:S01]  /*ace0*/  IMAD R11, R26.reuse, R7, R8 ;  /* 0x000000071a0b7224 */ /* 0x040fe200078e0208 */
[----:B---3--:R-:W-:Y:S02]  /*acf0*/  IABS R7, R9 ;  /* 0x0000000900077213 */ /* 0x008fe40000000000 */
[----:B----4-:R-:W-:Y:S01]  /*ad00*/  IABS R9, R14 ;  /* 0x0000000e00097213 */ /* 0x010fe20000000000 */
[----:B------:R-:W-:Y:S01]  /*ad10*/  @!P2 IMAD.MOV R0, RZ, RZ, -R0 ;  /* 0x000000ffff00a224 */ /* 0x000fe200078e0a00 */
[----:B------:R-:W-:-:S02]  /*ad20*/  ISETP.GT.U32.AND P6, PT, R26, R12, PT ;  /* 0x0000000c1a00720c */ /* 0x000fc40003fc4070 */
[----:B------:R-:W-:Y:S01]  /*ad30*/  ISETP.GT.U32.AND P4, PT, R26, R4, PT ;  /* 0x000000041a00720c */ /* 0x000fe20003f84070 */
[----:B--2---:R0:W-:Y:S04]  /*ad40*/  STL [R1+0x540c], R23 ;  /* 0x00540c1701007387 */ /* 0x0041e80000100800 */
[----:B0-----:R-:W2:Y:S04]  /*ad50*/  LDL.LU R23, [R1+0x4c] ;  /* 0x00004c0001177983 */ /* 0x001ea80000300800 */
[----:B------:R0:W-:Y:S02]  /*ad60*/  STL [R1+0x5408], R14 ;  /* 0x0054080e01007387 */ /* 0x0001e40000100800 */
[----:B0-----:R-:W-:-:S04]  /*ad70*/  IMAD.MOV.U32 R14, RZ, RZ, R6 ;  /* 0x000000ffff0e7224 */ /* 0x001fc800078e0006 */
[----:B------:R-:W-:-:S05]  /*ad80*/  @!P5 IMAD.MOV R14, RZ, RZ, -R14 ;  /* 0x000000ffff0ed224 */ /* 0x000fca00078e0a0e */
[----:B------:R0:W-:Y:S04]  /*ad90*/  STL [R1+0x76c], R14 ;  /* 0x00076c0e01007387 */ /* 0x0001e80000100800 */
[----:B------:R-:W-:Y:S04]  /*ada0*/  STL [R1+0x904], R0 ;  /* 0x0009040001007387 */ /* 0x000fe80000100800 */
[----:B0-----:R-:W3:Y:S01]  /*adb0*/  LDL.LU R14, [R1+0x54] ;  /* 0x00005400010e7983 */ /* 0x001ee20000300800 */
[--C-:B------:R-:W-:Y:S01]  /*adc0*/  @!P6 IMAD.IADD R12, R12, 0x1, -R26.reuse ;  /* 0x000000010c0ce824 */ /* 0x100fe200078e0a1a */
[----:B------:R-:W-:Y:S01]  /*add0*/  ISETP.GT.U32.AND P6, PT, R26, R3, PT ;  /* 0x000000031a00720c */ /* 0x000fe20003fc4070 */
[----:B------:R-:W-:-:S03]  /*ade0*/  @!P4 IMAD.IADD R4, R4, 0x1, -R26 ;  /* 0x000000010404c824 */ /* 0x000fc600078e0a1a */
[----:B------:R-:W-:Y:S02]  /*adf0*/  ISETP.GT.U32.AND P4, PT, R26, R12, PT ;  /* 0x0000000c1a00720c */ /* 0x000fe40003f84070 */
[----:B-----5:R-:W-:Y:S02]  /*ae00*/  IABS R8, R10 ;  /* 0x0000000a00087213 */ /* 0x020fe40000000000 */
[----:B------:R-:W-:Y:S01]  /*ae10*/  IABS R10, R13 ;  /* 0x0000000d000a7213 */ /* 0x000fe20000000000 */
[----:B------:R-:W-:-:S04]  /*ae20*/  IMAD.HI.U32 R13, R2, R7, RZ ;  /* 0x00000007020d7227 */ /* 0x000fc800078e00ff */
[----:B------:R-:W-:Y:S01]  /*ae30*/  @!P6 IMAD.IADD R3, R3, 0x1, -R26 ;  /* 0x000000010303e824 */ /* 0x000fe200078e0a1a */
[----:B------:R-:W-:Y:S01]  /*ae40*/  ISETP.GT.U32.AND P6, PT, R26, R4, PT ;  /* 0x000000041a00720c */ /* 0x000fe20003fc4070 */
[----:B------:R-:W-:-:S04]  /*ae50*/  IMAD.HI.U32 R6, R2, R8, RZ ;  /* 0x0000000802067227 */ /* 0x000fc800078e00ff */
[----:B------:R-:W-:Y:S02]  /*ae60*/  @!P4 IMAD.IADD R12, R12, 0x1, -R26 ;  /* 0x000000010c0cc824 */ /* 0x000fe400078e0a1a */
[----:B------:R-:W-:Y:S02]  /*ae70*/  IMAD.MOV R6, RZ, RZ, -R6 ;  /* 0x000000ffff067224 */ /* 0x000fe400078e0a06 */
[----:B------:R-:W-:Y:S02]  /*ae80*/  IMAD.MOV R13, RZ, RZ, -R13 ;  /* 0x000000ffff0d7224 */ /* 0x000fe400078e0a0d */
[C---:B------:R-:W-:Y:S02]  /*ae90*/  IMAD R6, R26.reuse, R6, R8 ;  /* 0x000000061a067224 */ /* 0x040fe400078e0208 */
[----:B------:R-:W-:Y:S02]  /*aea0*/  IMAD R7, R26, R13, R7 ;  /* 0x0000000d1a077224 */ /* 0x000fe400078e0207 */
[----:B------:R-:W4:Y:S01]  /*aeb0*/  LDL.LU R13, [R1+0x68] ;  /* 0x00006800010d7983 */ /* 0x000f220000300800 */
[----:B------:R-:W-:Y:S01]  /*aec0*/  @!P6 IMAD.IADD R4, R4, 0x1, -R26 ;  /* 0x000000010404e824 */ /* 0x000fe200078e0a1a */
[----:B------:R-:W-:-:S13]  /*aed0*/  ISETP.GT.U32.AND P6, PT, R26, R6, PT ;  /* 0x000000061a00720c */ /* 0x000fda0003fc4070 */
[----:B------:R-:W-:Y:S01]  /*aee0*/  @!P6 IMAD.IADD R6, R6, 0x1, -R26 ;  /* 0x000000010606e824 */ /* 0x000fe200078e0a1a */
[----:B--2---:R-:W-:Y:S01]  /*aef0*/  ISETP.GE.AND P4, PT, R23, RZ, PT ;  /* 0x000000ff1700720c */ /* 0x004fe20003f86270 */
[----:B------:R-:W-:Y:S02]  /*af00*/  IMAD.MOV.U32 R23, RZ, RZ, R12 ;  /* 0x000000ffff177224 */ /* 0x000fe400078e000c */
[----:B------:R-:W2:Y:S02]  /*af10*/  LDL.LU R12, [R1+0x50] ;  /* 0x00005000010c7983 */ /* 0x000ea40000300800 */
[----:B------:R-:W-:-:S05]  /*af20*/  @!P1 IMAD.MOV R23, RZ, RZ, -R23 ;  /* 0x000000ffff179224 */ /* 0x000fca00078e0a17 */
[----:B------:R0:W-:Y:S04]  /*af30*/  STL [R1+0x764], R23 ;  /* 0x0007641701007387 */ /* 0x0001e80000100800 */
[----:B0-----:R-:W5:Y:S01]  /*af40*/  LDL.LU R23, [R1+0x540c] ;  /* 0x00540c0001177983 */ /* 0x001f620000300800 */
[----:B---3--:R-:W-:-:S03]  /*af50*/  ISETP.GE.AND P6, PT, R14, RZ, PT ;  /* 0x000000ff0e00720c */ /* 0x008fc60003fc6270 */
[----:B------:R-:W3:Y:S01]  /*af60*/  LDL.LU R14, [R1+0x5408] ;  /* 0x00540800010e7983 */ /* 0x000ee20000300800 */
[C---:B------:R-:W-:Y:S02]  /*af70*/  ISETP.GT.U32.AND P5, PT, R26.reuse, R3, PT ;  /* 0x000000031a00720c */ /* 0x040fe40003fa4070 */
[----:B------:R-:W-:Y:S01]  /*af80*/  ISETP.GT.U32.AND P2, PT, R26, R11, PT ;  /* 0x0000000b1a00720c */ /* 0x000fe20003f44070 */
[----:B------:R-:W-:-:S10]  /*af90*/  IMAD.HI.U32 R8, R2, R9, RZ ;  /* 0x0000000902087227 */ /* 0x000fd400078e00ff */
[--C-:B------:R-:W-:Y:S01]  /*afa0*/  @!P5 IMAD.IADD R3, R3, 0x1, -R26.reuse ;  /* 0x000000010303d824 */ /* 0x100fe200078e0a1a */
[----:B------:R-:W-:Y:S01]  /*afb0*/  ISETP.GT.U32.AND P5, PT, R26, R7, PT ;  /* 0x000000071a00720c */ /* 0x000fe20003fa4070 */
[----:B------:R-:W-:Y:S02]  /*afc0*/  @!P2 IMAD.IADD R11, R11, 0x1, -R26 ;  /* 0x000000010b0ba824 */ /* 0x000fe400078e0a1a */
[----:B------:R-:W-:-:S03]  /*afd0*/  IMAD.MOV R8, RZ, RZ, -R8 ;  /* 0x000000ffff087224 */ /* 0x000fc600078e0a08 */
[----:B------:R-:W-:Y:S01]  /*afe0*/  ISETP.GT.U32.AND P2, PT, R26, R11, PT ;  /* 0x0000000b1a00720c */ /* 0x000fe20003f44070 */
[----:B------:R-:W-:-:S04]  /*aff0*/  IMAD.HI.U32 R0, R2, R10, RZ ;  /* 0x0000000a02007227 */ /* 0x000fc800078e00ff */
[C---:B------:R-:W-:Y:S02]  /*b000*/  IMAD R8, R26.reuse, R8, R9 ;  /* 0x000000081a087224 */ /* 0x040fe400078e0209 */
[----:B------:R-:W-:Y:S02]  /*b010*/  IMAD.MOV.U32 R9, RZ, RZ, R4 ;  /* 0x000000ffff097224 */ /* 0x000fe400078e0004 */
[----:B------:R-:W-:Y:S02]  /*b020*/  @!P5 IMAD.IADD R7, R7, 0x1, -R26 ;  /* 0x000000010707d824 */ /* 0x000fe400078e0a1a */
[----:B------:R-:W-:Y:S02]  /*b030*/  IMAD.MOV R0, RZ, RZ, -R0 ;  /* 0x000000ffff007224 */ /* 0x000fe400078e0a00 */
[----:B------:R-:W-:Y:S01]  /*b040*/  @!P3 IMAD.MOV R9, RZ, RZ, -R9 ;  /* 0x000000ffff09b224 */ /* 0x000fe200078e0a09 */
[C---:B------:R-:W-:Y:S01]  /*b050*/  ISETP.GT.U32.AND P5, PT, R26.reuse, R7, PT ;  /* 0x000000071a00720c */ /* 0x040fe20003fa4070 */
[----:B------:R-:W-:-:S02]  /*b060*/  IMAD R0, R26, R0, R10 ;  /* 0x000000001a007224 */ /* 0x000fc400078e020a */
[----:B------:R-:W-:Y:S01]  /*b070*/  @!P2 IMAD.IADD R11, R11, 0x1, -R26 ;  /* 0x000000010b0ba824 */ /* 0x000fe200078e0a1a */
[----:B------:R-:W4:Y:S04]  /*b080*/  LDL.LU R10, [R1+0x5c] ;  /* 0x00005c00010a7983 */ /* 0x000f280000300800 */
[----:B------:R-:W-:Y:S01]  /*b090*/  STL [R1+0x900], R4 ;  /* 0x0009000401007387 */ /* 0x000fe20000100800 */
[----:B------:R-:W-:-:S03]  /*b0a0*/  @!P0 IMAD.MOV R3, RZ, RZ, -R3 ;  /* 0x000000ffff038224 */ /* 0x000fc600078e0a03 */
[----:B------:R0:W-:Y:S01]  /*b0b0*/  @!P3 STL [R1+0x900], R9 ;  /* 0x000900090100b387 */ /* 0x0001e20000100800 */
[----:B------:R-:W-:Y:S02]  /*b0c0*/  @!P5 IMAD.IADD R7, R7, 0x1, -R26 ;  /* 0x000000010707d824 */ /* 0x000fe400078e0a1a */
[----:B0-----:R-:W-:Y:S01]  /*b0d0*/  IMAD.MOV.U32 R9, RZ, RZ, R11 ;  /* 0x000000ffff097224 */ /* 0x001fe200078e000b */
[----:B------:R-:W-:Y:S03]  /*b0e0*/  STL [R1+0x8fc], R3 ;  /* 0x0008fc0301007387 */ /* 0x000fe60000100800 */
[----:B------:R-:W-:Y:S01]  /*b0f0*/  @!P4 IMAD.MOV R9, RZ, RZ, -R9 ;  /* 0x000000ffff09c224 */ /* 0x000fe200078e0a09 */
[----:B--2---:R-:W-:Y:S02]  /*b100*/  ISETP.GE.AND P1, PT, R12, RZ, PT ;  /* 0x000000ff0c00720c */ /* 0x004fe40003f26270 */
[----:B-----5:R-:W-:-:S05]  /*b110*/  IABS R12, R23 ;  /* 0x00000017000c7213 */ /* 0x020fca0000000000 */
[----:B------:R-:W-:-:S04]  /*b120*/  IMAD.HI.U32 R4, R2, R12, RZ ;  /* 0x0000000c02047227 */ /* 0x000fc800078e00ff */
[----:B------:R-:W-:-:S04]  /*b130*/  IMAD.MOV R4, RZ, RZ, -R4 ;  /* 0x000000ffff047224 */ /* 0x000fc800078e0a04 */
[----:B------:R-:W-:Y:S02]  /*b140*/  IMAD R4, R26, R4, R12 ;  /* 0x000000041a047224 */ /* 0x000fe400078e020c */
[----:B------:R-:W2:Y:S01]  /*b150*/  LDL.LU R12, [R1+0x70] ;  /* 0x00007000010c7983 */ /* 0x000ea20000300800 */
[----:B---3--:R-:W-:-:S03]  /*b160*/  ISETP.GE.AND P5, PT, R14, RZ, PT ;  /* 0x000000ff0e00720c */ /* 0x008fc60003fa6270 */
[----:B------:R-:W-:Y:S04]  /*b170*/  STL [R1+0x8f8], R9 ;  /* 0x0008f80901007387 */ /* 0x000fe80000100800 */
[----:B------:R-:W3:Y:S01]  /*b180*/  LDL.LU R14, [R1+0x74] ;  /* 0x00007400010e7983 */ /* 0x000ee20000300800 */
[C---:B------:R-:W-:Y:S02]  /*b190*/  ISETP.GT.U32.AND P3, PT, R26.reuse, R6, PT ;  /* 0x000000061a00720c */ /* 0x040fe40003f64070 */
[C---:B------:R-:W-:Y:S02]  /*b1a0*/  ISETP.GT.U32.AND P4, PT, R26.reuse, R8, PT ;  /* 0x000000081a00720c */ /* 0x040fe40003f84070 */
[----:B------:R-:W-:-:S09]  /*b1b0*/  ISETP.GT.U32.AND P2, PT, R26, R0, PT ;  /* 0x000000001a00720c */ /* 0x000fd20003f44070 */
[--C-:B------:R-:W-:Y:S01]  /*b1c0*/  @!P3 IMAD.IADD R6, R6, 0x1, -R26.reuse ;  /* 0x000000010606b824 */ /* 0x100fe200078e0a1a */
[----:B------:R-:W-:Y:S01]  /*b1d0*/  ISETP.GT.U32.AND P3, PT, R26, R4, PT ;  /* 0x000000041a00720c */ /* 0x000fe20003f64070 */
[--C-:B------:R-:W-:Y:S02]  /*b1e0*/  @!P4 IMAD.IADD R8, R8, 0x1, -R26.reuse ;  /* 0x000000010808c824 */ /* 0x100fe400078e0a1a */
[--C-:B------:R-:W-:Y:S01]  /*b1f0*/  @!P2 IMAD.IADD R0, R0, 0x1, -R26.reuse ;  /* 0x000000010000a824 */ /* 0x100fe200078e0a1a */
[----:B---3--:R0:W-:Y:S04]  /*b200*/  STL [R1+0x5404], R14 ;  /* 0x0054040e01007387 */ /* 0x0081e80000100800 */
[----:B0-----:R-:W3:Y:S05]  /*b210*/  LDL.LU R14, [R1+0x6c] ;  /* 0x00006c00010e7983 */ /* 0x001eea0000300800 */
[----:B------:R-:W-:Y:S01]  /*b220*/  @!P3 IMAD.IADD R4, R4, 0x1, -R26 ;  /* 0x000000010404b824 */ /* 0x000fe200078e0a1a */
[----:B------:R-:W-:Y:S01]  /*b230*/  ISETP.GT.U32.AND P3, PT, R26, R8, PT ;  /* 0x000000081a00720c */ /* 0x000fe20003f64070 */
[----:B------:R-:W-:Y:S01]  /*b240*/  @!P1 IMAD.MOV R6, RZ, RZ, -R6 ;  /* 0x000000ffff069224 */ /* 0x000fe200078e0a06 */
[----:B----4-:R-:W-:-:S02]  /*b250*/  IABS R3, R13 ;  /* 0x0000000d00037213 */ /* 0x010fc40000000000 */
[----:B------:R-:W-:Y:S01]  /*b260*/  ISETP.GE.AND P2, PT, R23, RZ, PT ;  /* 0x000000ff1700720c */ /* 0x000fe20003f46270 */
[----:B------:R-:W-:Y:S01]  /*b270*/  IMAD.MOV.U32 R23, RZ, RZ, R22 ;  /* 0x000000ffff177224 */ /* 0x000fe200078e0016 */
[----:B------:R-:W-:Y:S01]  /*b280*/  ISETP.GT.U32.AND P4, PT, R26, R0, PT ;  /* 0x000000001a00720c */ /* 0x000fe20003f84070 */
[----:B------:R-:W4:Y:S01]  /*b290*/  LDL.LU R22, [R1+0x7c] ;  /* 0x00007c0001167983 */ /* 0x000f220000300800 */
[----:B------:R-:W-:-:S03]  /*b2a0*/  IMAD.HI.U32 R11, R2, R3, RZ ;  /* 0x00000003020b7227 */ /* 0x000fc600078e00ff */
[----:B------:R0:W-:Y:S01]  /*b2b0*/  STL [R1+0x754], R6 ;  /* 0x0007540601007387 */ /* 0x0001e20000100800 */
[----:B------:R-:W-:Y:S01]  /*b2c0*/  ISETP.GE.AND P0, PT, R10, RZ, PT ;  /* 0x000000ff0a00720c */ /* 0x000fe20003f06270 */
[----:B------:R-:W-:Y:S02]  /*b2d0*/  IMAD.MOV R11, RZ, RZ, -R11 ;  /* 0x000000ffff0b7224 */ /* 0x000fe400078e0a0b */
[----:B0-----:R-:W-:-:S04]  /*b2e0*/  IMAD.MOV.U32 R6, RZ, RZ, R7 ;  /* 0x000000ffff067224 */ /* 0x001fc800078e0007 */
[----:B------:R-:W-:Y:S01]  /*b2f0*/  @!P6 IMAD.MOV R6, RZ, RZ, -R6 ;  /* 0x000000ffff06e224 */ /* 0x000fe200078e0a06 */
[----:B------:R-:W-:Y:S01]  /*b300*/  ISETP.GE.AND P6, PT, R13, RZ, PT ;  /* 0x000000ff0d00720c */ /* 0x000fe20003fc6270 */
[--C-:B------:R-:W-:Y:S01]  /*b310*/  @!P3 IMAD.IADD R8, R8, 0x1, -R26.reuse ;  /* 0x000000010808b824 */ /* 0x100fe200078e0a1a */
[----:B------:R-:W5:Y:S01]  /*b320*/  LDL R13, [R1+0x80] ;  /* 0x00008000010d7983 */ /* 0x000f620000100800 */
[----:B------:R-:W-:Y:S02]  /*b330*/  IMAD R3, R26, R11, R3 ;  /* 0x0000000b1a037224 */ /* 0x000fe400078e0203 */
[----:B------:R-:W-:Y:S01]  /*b340*/  @!P4 IMAD.IADD R0, R0, 0x1, -R26 ;  /* 0x000000010000c824 */ /* 0x000fe200078e0a1a */
[----:B------:R-:W-:Y:S04]  /*b350*/  STL [R1+0x8f4], R6 ;  /* 0x0008f40601007387 */ /* 0x000fe80000100800 */
[----:B------:R-:W4:Y:S01]  /*b360*/  LDL R11, [R1+0x78] ;  /* 0x00007800010b7983 */ /* 0x000f220000100800 */
[----:B---3--:R-:W-:-:S02]  /*b370*/  IABS R9, R14 ;  /* 0x0000000e00097213 */ /* 0x008fc40000000000 */
[----:B------:R-:W-:Y:S02]  /*b380*/  ISETP.GE.AND P4, PT, R14, RZ, PT ;  /* 0x000000ff0e00720c */ /* 0x000fe40003f86270 */
[----:B------:R-:W3:Y:S04]  /*b390*/  LDL.LU R14, [R1+0x5404] ;  /* 0x00540400010e7983 */ /* 0x000ee80000300800 */
[----:B------:R0:W-:Y:S02]  /*b3a0*/  STL [R1+0x5400], R8 ;  /* 0x0054000801007387 */ /* 0x0001e40000100800 */
[----:B0-----:R-:W-:-:S04]  /*b3b0*/  IMAD.MOV.U32 R8, RZ, RZ, R0 ;  /* 0x000000ffff087224 */ /* 0x001fc800078e0000 */
[----:B------:R-:W-:-:S05]  /*b3c0*/  @!P0 IMAD.MOV R8, RZ, RZ, -R8 ;  /* 0x000000ffff088224 */ /* 0x000fca00078e0a08 */
[----:B------:R0:W-:Y:S04]  /*b3d0*/  STL [R1+0x8f0], R8 ;  /* 0x0008f00801007387 */ /* 0x0001e80000100800 */
[----:B0-----:R-:W3:Y:S01]  /*b3e0*/  LDL.LU R8, [R1+0x5400] ;  /* 0x0054000001087983 */ /* 0x001ee20000300800 */
[C---:B------:R-:W-:Y:S02]  /*b3f0*/  ISETP.GT.U32.AND P3, PT, R26.reuse, R3, PT ;  /* 0x000000031a00720c */ /* 0x040fe40003f64070 */
[----:B------:R-:W-:Y:S02]  /*b400*/  ISETP.GT.U32.AND P1, PT, R26, R4, PT ;  /* 0x000000041a00720c */ /* 0x000fe40003f24070 */
[----:B--2---:R-:W-:-:S05]  /*b410*/  IABS R10, R12 ;  /* 0x0000000c000a7213 */ /* 0x004fca0000000000 */
[----:B------:R-:W-:-:S04]  /*b420*/  IMAD.HI.U32 R7, R2, R10, RZ ;  /* 0x0000000a02077227 */ /* 0x000fc800078e00ff */
[----:B------:R-:W-:Y:S02]  /*b430*/  @!P3 IMAD.IADD R3, R3, 0x1, -R26 ;  /* 0x000000010303b824 */ /* 0x000fe400078e0a1a */
[----:B------:R-:W-:-:S03]  /*b440*/  IMAD.MOV R7, RZ, RZ, -R7 ;  /* 0x000000ffff077224 */ /* 0x000fc600078e0a07 */
[----:B------:R-:W-:Y:S01]  /*b450*/  ISETP.GT.U32.AND P3, PT, R26, R3, PT ;  /* 0x000000031a00720c */ /* 0x000fe20003f64070 */
[----:B------:R-:W-:-:S04]  /*b460*/  IMAD.HI.U32 R6, R2, R9, RZ ;  /* 0x0000000902067227 */ /* 0x000fc800078e00ff */
[----:B------:R-:W-:Y:S01]  /*b470*/  @!P1 IMAD.IADD R4, R4, 0x1, -R26 ;  /* 0x0000000104049824 */ /* 0x000fe200078e0a1a */
[----:B------:R-:W-:Y:S01]  /*b480*/  ISETP.GE.AND P1, PT, R12, RZ, PT ;  /* 0x000000ff0c00720c */ /* 0x000fe20003f26270 */
[----:B------:R-:W-:Y:S02]  /*b490*/  IMAD R12, R26, R7, R10 ;  /* 0x000000071a0c7224 */ /* 0x000fe400078e020a */
[----:B------:R-:W-:Y:S01]  /*b4a0*/  IMAD.MOV R6, RZ, RZ, -R6 ;  /* 0x000000ffff067224 */ /* 0x000fe200078e0a06 */
[----:B----4-:R-:W-:-:S03]  /*b4b0*/  IABS R7, R11 ;  /* 0x0000000b00077213 */ /* 0x010fc60000000000 */
[----:B------:R-:W-:Y:S01]  /*b4c0*/  IMAD R9, R26, R6, R9 ;  /* 0x000000061a097224 */ /* 0x000fe200078e0209 */
[----:B-----5:R-:W-:Y:S01]  /*b4d0*/  IABS R11, R13 ;  /* 0x0000000d000b7213 */ /* 0x020fe20000000000 */
[----:B------:R-:W-:Y:S02]  /*b4e0*/  @!P3 IMAD.IADD R3, R3, 0x1, -R26 ;  /* 0x000000010303b824 */ /* 0x000fe400078e0a1a */
[----:B------:R-:W-:Y:S01]  /*b4f0*/  IMAD.HI.U32 R13, R2, R7, RZ ;  /* 0x00000007020d7227 */ /* 0x000fe200078e00ff */
[----:B------:R-:W-:-:S03]  /*b500*/  ISETP.GT.U32.AND P0, PT, R26, R9, PT ;  /* 0x000000091a00720c */ /* 0x000fc60003f04070 */
[----:B------:R-:W-:Y:S02]  /*b510*/  @!P2 IMAD.MOV R4, RZ, RZ, -R4 ;  /* 0x000000ffff04a224 */ /* 0x000fe400078e0a04 */
[----:B------:R-:W-:-:S04]  /*b520*/  IMAD.MOV R13, RZ, RZ, -R13 ;  /* 0x000000ffff0d7224 */ /* 0x000fc800078e0a0d */
[----:B------:R-:W-:-:S04]  /*b530*/  IMAD R7, R26, R13, R7 ;  /* 0x0000000d1a077224 */ /* 0x000fc800078e0207 */
[----:B------:R-:W-:-:S05]  /*b540*/  @!P0 IMAD.IADD R9, R9, 0x1, -R26 ;  /* 0x0000000109098824 */ /* 0x000fca00078e0a1a */
[----:B------:R-:W-:Y:S02]  /*b550*/  ISETP.GT.U32.AND P0, PT, R26, R9, PT ;  /* 0x000000091a00720c */ /* 0x000fe40003f04070 */
[----:B------:R-:W-:-:S11]  /*b560*/  IABS R6, R22 ;  /* 0x0000001600067213 */ /* 0x000fd60000000000 */
[----:B------:R-:W-:-:S04]  /*b570*/  @!P0 IMAD.IADD R9, R9, 0x1, -R26 ;  /* 0x0000000109098824 */ /* 0x000fc800078e0a1a */
[----:B------:R-:W-:Y:S01]  /*b580*/  @!P4 IMAD.MOV R9, RZ, RZ, -R9 ;  /* 0x000000ffff09c224 */ /* 0x000fe200078e0a09 */
[----:B---3--:R-:W-:-:S05]  /*b590*/  IABS R10, R14 ;  /* 0x0000000e000a7213 */ /* 0x008fca0000000000 */
[----:B------:R-:W-:Y:S01]  /*b5a0*/  IMAD.HI.U32 R0, R2, R10, RZ ;  /* 0x0000000a02007227 */ /* 0x000fe200078e00ff */
[----:B------:R-:W-:-:S03]  /*b5b0*/  ISETP.GE.AND P2, PT, R14, RZ, PT ;  /* 0x000000ff0e00720c */ /* 0x000fc60003f46270 */
[----:B------:R-:W-:Y:S02]  /*b5c0*/  IMAD.MOV R0, RZ, RZ, -R0 ;  /* 0x000000ffff007224 */ /* 0x000fe400078e0a00 */
[----:B------:R-:W-:Y:S02]  /*b5d0*/  IMAD.MOV.U32 R14, RZ, RZ, R3 ;  /* 0x000000ffff0e7224 */ /* 0x000fe400078e0003 */
[----:B------:R-:W-:Y:S02]  /*b5e0*/  IMAD R0, R26, R0, R10 ;  /* 0x000000001a007224 */ /* 0x000fe400078e020a */
[----:B------:R-:W-:-:S03]  /*b5f0*/  @!P6 IMAD.MOV R14, RZ, RZ, -R14 ;  /* 0x000000ffff0ee224 */ /* 0x000fc600078e0a0e */
[----:B------:R-:W-:Y:S01]  /*b600*/  ISETP.GT.U32.AND P3, PT, R26, R0, PT ;  /* 0x000000001a00720c */ /* 0x000fe20003f64070 */
[----:B------:R-:W-:-:S05]  /*b610*/  @!P5 IMAD.MOV R8, RZ, RZ, -R8 ;  /* 0x000000ffff08d224 */ /* 0x000fca00078e0a08 */
[----:B------:R0:W-:Y:S04]  /*b620*/  STL [R1+0x8ec], R8 ;  /* 0x0008ec0801007387 */ /* 0x0001e80000100800 */
[----:B------:R-:W-:Y:S04]  /*b630*/  STL [R1+0x8e8], R4 ;  /* 0x0008e80401007387 */ /* 0x000fe80000100800 */
[----:B------:R-:W2:Y:S01]  /*b640*/  LDL.LU R10, [R1+0x88] ;  /* 0x00008800010a7983 */ /* 0x000ea20000300800 */
[----:B0-----:R-:W-:-:S03]  /*b650*/  IMAD.HI.U32 R8, R2, R11, RZ ;  /* 0x0000000b02087227 */ /* 0x001fc600078e00ff */
[----:B------:R-:W3:Y:S01]  /*b660*/  LDL.LU R13, [R1+0x84] ;  /* 0x00008400010d7983 */ /* 0x000ee20000300800 */
[----:B------:R-:W-:-:S03]  /*b670*/  IMAD.MOV R8, RZ, RZ, -R8 ;  /* 0x000000ffff087224 */ /* 0x000fc600078e0a08 */
[----:B------:R-:W-:Y:S01]  /*b680*/  STL [R1+0x8e4], R14 ;  /* 0x0008e40e01007387 */ /* 0x000fe20000100800 */
[----:B------:R-:W-:-:S03]  /*b690*/  IMAD R11, R26, R8, R11 ;  /* 0x000000081a0b7224 */ /* 0x000fc600078e020b */
[----:B------:R0:W-:Y:S04]  /*b6a0*/  STL [R1+0x53fc], R23 ;  /* 0x0053fc1701007387 */ /* 0x0001e80000100800 */
[----:B0-----:R-:W4:Y:S04]  /*b6b0*/  LDL.LU R23, [R1+0x80] ;  /* 0x0000800001177983 */ /* 0x001f280000300800 */
[----:B------:R-:W5:Y:S04]  /*b6c0*/  LDL.LU R14, [R1+0x8c] ;  /* 0x00008c00010e7983 */ /* 0x000f680000300800 */
[----:B------:R-:W4:Y:S01]  /*b6d0*/  LDL.LU R8, [R1+0x78] ;  /* 0x0000780001087983 */ /* 0x000f220000300800 */
[----:B------:R-:W-:-:S05]  /*b6e0*/  @!P3 IMAD.IADD R0, R0, 0x1, -R26 ;  /* 0x000000010000b824 */ /* 0x000fca00078e0a1a */
[----:B------:R-:W-:Y:S01]  /*b6f0*/  ISETP.GT.U32.AND P3, PT, R26, R0, PT ;  /* 0x000000001a00720c */ /* 0x000fe20003f64070 */
[----:B------:R0:W-:-:S12]  /*b700*/  STL [R1+0x73c], R9 ;  /* 0x00073c0901007387 */ /* 0x0001d80000100800 */
[----:B------:R-:W-:Y:S01]  /*b710*/  @!P3 IMAD.IADD R0, R0, 0x1, -R26 ;  /* 0x000000010000b824 */ /* 0x000fe200078e0a1a */
[----:B------:R-:W-:Y:S02]  /*b720*/  ISETP.GE.AND P3, PT, R22, RZ, PT ;  /* 0x000000ff1600720c */ /* 0x000fe40003f66270 */
[----:B------:R-:W5:Y:S01]  /*b730*/  LDL.LU R22, [R1+0x90] ;  /* 0x0000900001167983 */ /* 0x000f620000300800 */
[C---:B------:R-:W-:Y:S02]  /*b740*/  ISETP.GT.U32.AND P5, PT, R26.reuse, R12, PT ;  /* 0x0000000c1a00720c */ /* 0x040fe40003fa4070 */
[----:B------:R-:W-:Y:S01]  /*b750*/  ISETP.GT.U32.AND P6, PT, R26, R7, PT ;  /* 0x000000071a00720c */ /* 0x000fe20003fc4070 */
[----:B------:R-:W-:-:S10]  /*b760*/  IMAD.HI.U32 R4, R2, R6, RZ ;  /* 0x0000000602047227 */ /* 0x000fd400078e00ff */
[----:B------:R-:W-:-:S05]  /*b770*/  @!P5 IMAD.IADD R12, R12, 0x1, -R26 ;  /* 0x000000010c0cd824 */ /* 0x000fca00078e0a1a */
[C---:B------:R-:W-:Y:S01]  /*b780*/  ISETP.GT.U32.AND P5, PT, R26.reuse, R12, PT ;  /* 0x0000000c1a00720c */ /* 0x040fe20003fa4070 */
[----:B------:R-:W-:Y:S02]  /*b790*/  IMAD.MOV R4, RZ, RZ, -R4 ;  /* 0x000000ffff047224 */ /* 0x000fe400078e0a04 */
[----:B------:R-:W-:Y:S02]  /*b7a0*/  @!P6 IMAD.IADD R7, R7, 0x1, -R26 ;  /* 0x000000010707e824 */ /* 0x000fe400078e0a1a */
[----:B------:R-:W-:-:S08]  /*b7b0*/  IMAD R4, R26, R4, R6 ;  /* 0x000000041a047224 */ /* 0x000fd000078e0206 */
[----:B------:R-:W-:Y:S01]  /*b7c0*/  @!P5 IMAD.IADD R12, R12, 0x1, -R26 ;  /* 0x000000010c0cd824 */ /* 0x000fe200078e0a1a */
[C---:B------:R-:W-:Y:S02]  /*b7d0*/  ISETP.GT.U32.AND P5, PT, R26.reuse, R11, PT ;  /* 0x0000000b1a00720c */ /* 0x040fe40003fa4070 */
[C---:B------:R-:W-:Y:S02]  /*b7e0*/  ISETP.GT.U32.AND P0, PT, R26.reuse, R4, PT ;  /* 0x000000041a00720c */ /* 0x040fe40003f04070 */
[----:B------:R-:W-:Y:S01]  /*b7f0*/  ISETP.GT.U32.AND P4, PT, R26, R7, PT ;  /* 0x000000071a00720c */ /* 0x000fe20003f84070 */
[----:B------:R-:W-:-:S08]  /*b800*/  @!P1 IMAD.MOV R12, RZ, RZ, -R12 ;  /* 0x000000ffff0c9224 */ /* 0x000fd000078e0a0c */
[--C-:B------:R-:W-:Y:S02]  /*b810*/  @!P5 IMAD.IADD R11, R11, 0x1, -R26.reuse ;  /* 0x000000010b0bd824 */ /* 0x100fe400078e0a1a */
[--C-:B------:R-:W-:Y:S02]  /*b820*/  @!P0 IMAD.IADD R4, R4, 0x1, -R26.reuse ;  /* 0x0000000104048824 */ /* 0x100fe400078e0a1a */
[----:B------:R-:W-:Y:S01]  /*b830*/  @!P4 IMAD.IADD R7, R7, 0x1, -R26 ;  /* 0x000000010707c824 */ /* 0x000fe200078e0a1a */
[----:B------:R-:W-:-:S13]  /*b840*/  ISETP.GT.U32.AND P5, PT, R26, R11, PT ;  /* 0x0000000b1a00720c */ /* 0x000fda0003fa4070 */
[----:B------:R-:W-:Y:S01]  /*b850*/  @!P5 IMAD.IADD R11, R11, 0x1, -R26 ;  /* 0x000000010b0bd824 */ /* 0x000fe200078e0a1a */
[----:B--2---:R-:W-:Y:S02]  /*b860*/  IABS R6, R10 ;  /* 0x0000000a00067213 */ /* 0x004fe40000000000 */
[----:B---3--:R-:W-:-:S03]  /*b870*/  IABS R3, R13 ;  /* 0x0000000d00037213 */ /* 0x008fc60000000000 */
[----:B0-----:R-:W-:-:S04]  /*b880*/  IMAD.HI.U32 R9, R2, R6, RZ ;  /* 0x0000000602097227 */ /* 0x001fc800078e00ff */
[----:B------:R-:W-:-:S04]  /*b890*/  IMAD.MOV R9, RZ, RZ, -R9 ;  /* 0x000000ffff097224 */ /* 0x000fc800078e0a09 */
[----:B------:R-:W-:Y:S02]  /*b8a0*/  IMAD R6, R26, R9, R6 ;  /* 0x000000091a067224 */ /* 0x000fe400078e0206 */
[----:B------:R-:W-:-:S04]  /*b8b0*/  IMAD.MOV.U32 R9, RZ, RZ, R0 ;  /* 0x000000ffff097224 */ /* 0x000fc800078e0000 */
[----:B------:R-:W-:Y:S01]  /*b8c0*/  @!P2 IMAD.MOV R9, RZ, RZ, -R9 ;  /* 0x000000ffff09a224 */ /* 0x000fe200078e0a09 */
[----:B----4-:R-:W-:Y:S01]  /*b8d0*/  ISETP.GE.AND P6, PT, R8, RZ, PT ;  /* 0x000000ff0800720c */ /* 0x010fe20003fc6270 */
[----:B------:R-:W-:-:S04]  /*b8e0*/  IMAD.HI.U32 R8, R2, R3, RZ ;  /* 0x0000000302087227 */ /* 0x000fc800078e00ff */
[----:B------:R-:W-:Y:S01]  /*b8f0*/  IMAD.MOV R8, RZ, RZ, -R8 ;  /* 0x000000ffff087224 */ /* 0x000fe200078e0a08 */
[----:B------:R-:W-:Y:S02]  /*b900*/  ISETP.GE.AND P0, PT, R23, RZ, PT ;  /* 0x000000ff1700720c */ /* 0x000fe40003f06270 */
[----:B------:R-:W2:Y:S01]  /*b910*/  LDL.LU R23, [R1+0x53fc] ;  /* 0x0053fc0001177983 */ /* 0x000ea20000300800 */
[C---:B------:R-:W-:Y:S02]  /*b920*/  IMAD R3, R26.reuse, R8, R3 ;  /* 0x000000081a037224 */ /* 0x040fe400078e0203 */
[----:B------:R-:W-:Y:S01]  /*b930*/  IMAD.MOV.U32 R8, RZ, RZ, R7 ;  /* 0x000000ffff087224 */ /* 0x000fe200078e0007 */
[----:B------:R0:W-:Y:S02]  /*b940*/  STL [R1+0x8e0], R12 ;  /* 0x0008e00c01007387 */ /* 0x0001e40000100800 */
[----:B------:R-:W-:Y:S02]  /*b950*/  ISETP.GT.U32.AND P4, PT, R26, R3, PT ;  /* 0x000000031a00720c */ /* 0x000fe40003f84070 */
[----:B------:R1:W-:Y:S01]  /*b960*/  STL [R1+0x734], R9 ;  /* 0x0007340901007387 */ /* 0x0003e20000100800 */
[----:B------:R-:W-:-:S03]  /*b970*/  @!P6 IMAD.MOV R8, RZ, RZ, -R8 ;  /* 0x000000ffff08e224 */ /* 0x000fc600078e0a08 */
[----:B0-----:R-:W3:Y:S01]  /*b980*/  LDL.LU R12, [R1+0xb8] ;  /* 0x0000b800010c7983 */ /* 0x001ee20000300800 */
[----:B------:R-:W-:Y:S02]  /*b990*/  ISETP.GE.AND P2, PT, R13, RZ, PT ;  /* 0x000000ff0d00720c */ /* 0x000fe40003f46270 */
[----:B-----5:R-:W-:Y:S01]  /*b9a0*/  IABS R0, R14 ;  /* 0x0000000e00007213 */ /* 0x020fe20000000000 */
[----:B------:R0:W-:Y:S01]  /*b9b0*/  STL [R1+0x8dc], R8 ;  /* 0x0008dc0801007387 */ /* 0x0001e20000100800 */
[----:B------:R-:W-:-:S03]  /*b9c0*/  ISETP.GE.AND P5, PT, R14, RZ, PT ;  /* 0x000000ff0e00720c */ /* 0x000fc60003fa6270 */
[----:B------:R-:W4:Y:S01]  /*b9d0*/  LDL R13, [R1+0x94] ;  /* 0x00009400010d7983 */ /* 0x000f220000100800 */
[----:B------:R-:W-:-:S03]  /*b9e0*/  @!P4 IMAD.IADD R3, R3, 0x1, -R26 ;  /* 0x000000010303c824 */ /* 0x000fc600078e0a1a */
[----:B------:R-:W5:Y:S01]  /*b9f0*/  LDL R14, [R1+0x98] ;  /* 0x00009800010e7983 */ /* 0x000f620000100800 */
[----:B------:R-:W-:Y:S02]  /*ba00*/  IABS R7, R22 ;  /* 0x0000001600077213 */ /* 0x000fe40000000000 */
[----:B------:R-:W-:Y:S02]  /*ba10*/  ISETP.GE.AND P4, PT, R22, RZ, PT ;  /* 0x000000ff1600720c */ /* 0x000fe40003f86270 */
[----:B------:R-:W5:Y:S01]  /*ba20*/  LDL R22, [R1+0x9c] ;  /* 0x00009c0001167983 */ /* 0x000f620000100800 */
[----:B------:R-:W-:Y:S01]  /*ba30*/  ISETP.GT.U32.AND P6, PT, R26, R6, PT ;  /* 0x000000061a00720c */ /* 0x000fe20003fc4070 */
[----:B-1----:R-:W-:Y:S01]  /*ba40*/  IMAD.HI.U32 R9, R2, R0, RZ ;  /* 0x0000000002097227 */ /* 0x002fe200078e00ff */
[----:B------:R-:W-:-:S03]  /*ba50*/  ISETP.GT.U32.AND P1, PT, R26, R4, PT ;  /* 0x000000041a00720c */ /* 0x000fc60003f24070 */
[----:B------:R-:W-:-:S08]  /*ba60*/  IMAD.MOV R9, RZ, RZ, -R9 ;  /* 0x000000ffff097224 */ /* 0x000fd000078e0a09 */
[----:B------:R-:W-:Y:S01]  /*ba70*/  @!P6 IMAD.IADD R6, R6, 0x1, -R26 ;  /* 0x000000010606e824 */ /* 0x000fe200078e0a1a */
[C---:B------:R-:W-:Y:S01]  /*ba80*/  ISETP.GT.U32.AND P6, PT, R26.reuse, R3, PT ;  /* 0x000000031a00720c */ /* 0x040fe20003fc4070 */
[----:B------:R-:W-:Y:S02]  /*ba90*/  IMAD R0, R26, R9, R0 ;  /* 0x000000091a007224 */ /* 0x000fe400078e0200 */
[----:B------:R-:W-:Y:S02]  /*baa0*/  @!P1 IMAD.IADD R4, R4, 0x1, -R26 ;  /* 0x0000000104049824 */ /* 0x000fe400078e0a1a */
[----:B0-----:R-:W-:Y:S02]  /*bab0*/  IMAD.MOV.U32 R8, RZ, RZ, R7 ;  /* 0x000000ffff087224 */ /* 0x001fe400078e0007 */
[----:B------:R-:W-:-:S06]  /*bac0*/  @!P3 IMAD.MOV R4, RZ, RZ, -R4 ;  /* 0x000000ffff04b224 */ /* 0x000fcc00078e0a04 */
[----:B------:R-:W-:Y:S01]  /*bad0*/  @!P6 IMAD.IADD R3, R3, 0x1, -R26 ;  /* 0x000000010303e824 */ /* 0x000fe200078e0a1a */
[----:B------:R-:W-:Y:S01]  /*bae0*/  ISETP.GT.U32.AND P6, PT, R26, R0, PT ;  /* 0x000000001a00720c */ /* 0x000fe20003fc4070 */
[----:B------:R-:W-:Y:S01]  /*baf0*/  @!P0 IMAD.MOV R11, RZ, RZ, -R11 ;  /* 0x000000ffff0b8224 */ /* 0x000fe200078e0a0b */
[----:B------:R-:W-:Y:S01]  /*bb00*/  ISETP.GE.AND P1, PT, R10, RZ, PT ;  /* 0x000000ff0a00720c */ /* 0x000fe20003f26270 */
[----:B------:R-:W-:Y:S01]  /*bb10*/  IMAD.HI.U32 R10, R2, R8, RZ ;  /* 0x00000008020a7227 */ /* 0x000fe200078e00ff */
[----:B------:R-:W-:Y:S01]  /*bb20*/  ISETP.GT.U32.AND P3, PT, R26, R6, PT ;  /* 0x000000061a00720c */ /* 0x000fe20003f64070 */
[----:B------:R0:W-:Y:S02]  /*bb30*/  STL [R1+0x72c], R4 ;  /* 0x00072c0401007387 */ /* 0x0001e40000100800 */
[----:B------:R-:W-:Y:S02]  /*bb40*/  IMAD.MOV R10, RZ, RZ, -R10 ;  /* 0x000000ffff0a7224 */ /* 0x000fe400078e0a0a */
[----:B------:R-:W-:Y:S04]  /*bb50*/  STL [R1+0x8d8], R11 ;  /* 0x0008d80b01007387 */ /* 0x000fe80000100800 */
[----:B------:R1:W-:Y:S01]  /*bb60*/  STL [R1+0x53f8], R28 ;  /* 0x0053f81c01007387 */ /* 0x0003e20000100800 */
[----:B------:R-:W-:-:S02]  /*bb70*/  @!P6 IMAD.IADD R0, R0, 0x1, -R26 ;  /* 0x000000010000e824 */ /* 0x000fc400078e0a1a */
[----:B0-----:R-:W-:Y:S02]  /*bb80*/  IMAD R4, R26, R10, R8 ;  /* 0x0000000a1a047224 */ /* 0x001fe400078e0208 */
[----:B-1----:R-:W-:Y:S02]  /*bb90*/  IMAD.MOV.U32 R28, RZ, RZ, R3 ;  /* 0x000000ffff1c7224 */ /* 0x002fe400078e0003 */
[----:B------:R-:W-:Y:S01]  /*bba0*/  @!P3 IMAD.IADD R6, R6, 0x1, -R26 ;  /* 0x000000010606b824 */ /* 0x000fe200078e0a1a */
[----:B------:R-:W5:Y:S01]  /*bbb0*/  LDL.LU R3, [R1+0x94] ;  /* 0x0000940001037983 */ /* 0x000f620000300800 */
[----:B------:R-:W-:Y:S01]  /*bbc0*/  @!P2 IMAD.MOV R28, RZ, RZ, -R28 ;  /* 0x000000ffff1ca224 */ /* 0x000fe200078e0a1c */
[----:B------:R-:W-:Y:S01]  /*bbd0*/  ISETP.GT.U32.AND P2, PT, R26, R0, PT ;  /* 0x000000001a00720c */ /* 0x000fe20003f44070 */
[----:B------:R-:W-:-:S03]  /*bbe0*/  @!P1 IMAD.MOV R6, RZ, RZ, -R6 ;  /* 0x000000ffff069224 */ /* 0x000fc600078e0a06 */
[----:B------:R0:W-:Y:S04]  /*bbf0*/  STL [R1+0x8d4], R28 ;  /* 0x0008d41c01007387 */ /* 0x0001e80000100800 */
[----:B0-----:R-:W5:Y:S05]  /*bc00*/  LDL.LU R28, [R1+0x53f8] ;  /* 0x0053f800011c7983 */ /* 0x001f6a0000300800 */
[----:B------:R-:W-:Y:S01]  /*bc10*/  @!P2 IMAD.IADD R0, R0, 0x1, -R26 ;  /* 0x000000010000a824 */ /* 0x000fe200078e0a1a */
[----:B------:R0:W-:Y:S01]  /*bc20*/  STL [R1+0x8d0], R6 ;  /* 0x0008d00601007387 */ /* 0x0001e20000100800 */
[----:B--2---:R-:W-:-:S02]  /*bc30*/  IABS R11, R23 ;  /* 0x00000017000b7213 */ /* 0x004fc40000000000 */
[----:B---3--:R-:W-:Y:S02]  /*bc40*/  IABS R7, R12 ;  /* 0x0000000c00077213 */ /* 0x008fe40000000000 */
[----:B------:R-:W-:-:S03]  /*bc50*/  ISETP.GE.AND P0, PT, R12, RZ, PT ;  /* 0x000000ff0c00720c */ /* 0x000fc60003f06270 */
[----:B------:R-:W-:Y:S01]  /*bc60*/  IMAD.HI.U32 R12, R2, R7, RZ ;  /* 0x00000007020c7227 */ /* 0x000fe200078e00ff */
[----:B----4-:R-:W-:-:S03]  /*bc70*/  IABS R8, R13 ;  /* 0x0000000d00087213 */ /* 0x010fc60000000000 */
[----:B------:R-:W-:Y:S01]  /*bc80*/  IMAD.MOV R12, RZ, RZ, -R12 ;  /* 0x000000ffff0c7224 */ /* 0x000fe200078e0a0c */
[----:B-----5:R-:W-:-:S03]  /*bc90*/  IABS R9, R14 ;  /* 0x0000000e00097213 */ /* 0x020fc60000000000 */
[----:B------:R-:W-:Y:S02]  /*bca0*/  IMAD R7, R26, R12, R7 ;  /* 0x0000000c1a077224 */ /* 0x000fe400078e0207 */
[----:B------:R-:W-:Y:S01]  /*bcb0*/  IMAD.HI.U32 R12, R2, R8, RZ ;  /* 0x00000008020c7227 */ /* 0x000fe200078e00ff */
[----:B------:R-:W-:-:S03]  /*bcc0*/  IABS R10, R22 ;  /* 0x00000016000a7213 */ /* 0x000fc60000000000 */
[----:B------:R-:W-:Y:S02]  /*bcd0*/  IMAD.MOV.U32 R22, RZ, RZ, R21 ;  /* 0x000000ffff167224 */ /* 0x000fe400078e0015 */
[----:B------:R-:W-:-:S04]  /*bce0*/  IMAD.HI.U32 R13, R2, R9, RZ ;  /* 0x00000009020d7227 */ /* 0x000fc800078e00ff */
[----:B------:R-:W-:Y:S02]  /*bcf0*/  IMAD.MOV.U32 R21, RZ, RZ, R17 ;  /* 0x000000ffff157224 */ /* 0x000fe400078e0011 */
[----:B------:R-:W-:Y:S02]  /*bd00*/  IMAD.MOV.U32 R17, RZ, RZ, R15 ;  /* 0x000000ffff117224 */ /* 0x000fe400078e000f */
[----:B------:R-:W-:-:S04]  /*bd10*/  IMAD.HI.U32 R15, R2, R11, RZ ;  /* 0x0000000b020f7227 */ /* 0x000fc800078e00ff */
[----:B------:R-:W-:Y:S02]  /*bd20*/  IMAD.MOV R12, RZ, RZ, -R12 ;  /* 0x000000ffff0c7224 */ /* 0x000fe400078e0a0c */
[----:B------:R-:W-:-:S04]  /*bd30*/  IMAD.HI.U32 R14, R2, R10, RZ ;  /* 0x0000000a020e7227 */ /* 0x000fc800078e00ff */
[----:B------:R-:W-:Y:S02]  /*bd40*/  IMAD.MOV R13, RZ, RZ, -R13 ;  /* 0x000000ffff0d7224 */ /* 0x000fe400078e0a0d */
[----:B0-----:R-:W-:Y:S02]  /*bd50*/  IMAD.MOV.U32 R6, RZ, RZ, R23 ;  /* 0x000000ffff067224 */ /* 0x001fe400078e0017 */
[----:B------:R-:W-:Y:S01]  /*bd60*/  IMAD.MOV R15, RZ, RZ, -R15 ;  /* 0x000000ffff0f7224 */ /* 0x000fe200078e0a0f */
[----:B------:R-:W2:Y:S01]  /*bd70*/  LDL.LU R23, [R1+0xac] ;  /* 0x0000ac0001177983 */ /* 0x000ea20000300800 */
[----:B------:R-:W-:Y:S02]  /*bd80*/  IMAD.MOV R14, RZ, RZ, -R14 ;  /* 0x000000ffff0e7224 */ /* 0x000fe400078e0a0e */
[C---:B------:R-:W-:Y:S02]  /*bd90*/  IMAD R8, R26.reuse, R12, R8 ;  /* 0x0000000c1a087224 */ /* 0x040fe400078e0208 */
[----:B------:R-:W3:Y:S01]  /*bda0*/  LDL.LU R12, [R1+0x9c] ;  /* 0x00009c00010c7983 */ /* 0x000ee20000300800 */
[----:B------:R-:W-:-:S03]  /*bdb0*/  IMAD R9, R26, R13, R9 ;  /* 0x0000000d1a097224 */ /* 0x000fc600078e0209 */
[----:B------:R-:W4:Y:S01]  /*bdc0*/  LDL.LU R13, [R1+0xa4] ;  /* 0x0000a400010d7983 */ /* 0x000f220000300800 */
[C---:B------:R-:W-:Y:S02]  /*bdd0*/  IMAD R10, R26.reuse, R14, R10 ;  /* 0x0000000e1a0a7224 */ /* 0x040fe400078e020a */
[----:B------:R-:W-:Y:S02]  /*bde0*/  IMAD R11, R26, R15, R11 ;  /* 0x0000000f1a0b7224 */ /* 0x000fe400078e020b */
[----:B------:R-:W5:Y:S01]  /*bdf0*/  LDL.LU R15, [R1+0xa8] ;  /* 0x0000a800010f7983 */ /* 0x000f620000300800 */
[----:B------:R-:W-:-:S03]  /*be00*/  IMAD.MOV.U32 R14, RZ, RZ, R0 ;  /* 0x000000ffff0e7224 */ /* 0x000fc600078e0000 */
[----:B------:R-:W2:Y:S01]  /*be10*/  LDL.LU R0, [R1+0x98] ;  /* 0x0000980001007983 */ /* 0x000ea20000300800 */
[C---:B------:R-:W-:Y:S02]  /*be20*/  ISETP.GT.U32.AND P3, PT, R26.reuse, R4, PT ;  /* 0x000000041a00720c */ /* 0x040fe40003f64070 */
[----:B------:R-:W-:-:S11]  /*be30*/  ISETP.GT.U32.AND P6, PT, R26, R7, PT ;  /* 0x000000071a00720c */ /* 0x000fd60003fc4070 */
[--C-:B------:R-:W-:Y:S02]  /*be40*/  @!P3 IMAD.IADD R4, R4, 0x1, -R26.reuse ;  /* 0x000000010404b824 */ /* 0x100fe400078e0a1a */
[----:B------:R-:W-:-:S03]  /*be50*/  @!P6 IMAD.IADD R7, R7, 0x1, -R26 ;  /* 0x000000010707e824 */ /* 0x000fc600078e0a1a */
[C---:B------:R-:W-:Y:S02]  /*be60*/  ISETP.GT.U32.AND P3, PT, R26.reuse, R4, PT ;  /* 0x000000041a00720c */ /* 0x040fe40003f64070 */
[C---:B------:R-:W-:Y:S02]  /*be70*/  ISETP.GT.U32.AND P6, PT, R26.reuse, R7, PT ;  /* 0x000000071a00720c */ /* 0x040fe40003fc4070 */
[----:B------:R-:W-:Y:S01]  /*be80*/  ISETP.GT.U32.AND P2, PT, R26, R8, PT ;  /* 0x000000081a00720c */ /* 0x000fe20003f44070 */
[----:B------:R-:W-:Y:S01]  /*be90*/  @!P5 IMAD.MOV R14, RZ, RZ, -R14 ;  /* 0x000000ffff0ed224 */ /* 0x000fe200078e0a0e */
[----:B------:R-:W-:-:S07]  /*bea0*/  ISETP.GE.AND P1, PT, R3, RZ, PT ;  /* 0x000000ff0300720c */ /* 0x000fce0003f26270 */
[--C-:B------:R-:W-:Y:S01]  /*beb0*/  @!P3 IMAD.IADD R4, R4, 0x1, -R26.reuse ;  /* 0x000000010404b824 */ /* 0x100fe200078e0a1a */
[----:B------:R0:W-:Y:S01]  /*bec0*/  STL [R1+0x8cc], R14 ;  /* 0x0008cc0e01007387 */ /* 0x0001e20000100800 */
[----:B------:R-:W-:Y:S02]  /*bed0*/  @!P6 IMAD.IADD R7, R7, 0x1, -R26 ;  /* 0x000000010707e824 */ /* 0x000fe400078e0a1a */
[----:B------:R-:W-:Y:S02]  /*bee0*/  @!P4 IMAD.MOV R4, RZ, RZ, -R4 ;  /* 0x000000ffff04c224 */ /* 0x000fe400078e0a04 */
[----:B------:R-:W-:Y:S02]  /*bef0*/  @!P0 IMAD.MOV R7, RZ, RZ, -R7 ;  /* 0x000000ffff078224 */ /* 0x000fe400078e0a07 */
[----:B------:R-:W-:Y:S01]  /*bf00*/  @!P2 IMAD.IADD R8, R8, 0x1, -R26 ;  /* 0x000000010808a824 */ /* 0x000fe200078e0a1a */
[----:B0-----:R-:W2:Y:S04]  /*bf10*/  LDL.LU R14, [R1+0xb4] ;  /* 0x0000b400010e7983 */ /* 0x001ea80000300800 */
[----:B------:R5:W-:Y:S04]  /*bf20*/  STL [R1+0x8c8], R4 ;  /* 0x0008c80401007387 */ /* 0x000be80000100800 */
[----:B------:R-:W-:Y:S01]  /*bf30*/  STL [R1+0x8c4], R7 ;  /* 0x0008c40701007387 */ /* 0x000fe20000100800 */
[----:B----4-:R-:W-:-:S02]  /*bf40*/  IABS R3, R13 ;  /* 0x0000000d00037213 */ /* 0x010fc40000000000 */
[----:B---3--:R-:W-:Y:S02]  /*bf50*/  ISETP.GE.AND P2, PT, R12, RZ, PT ;  /* 0x000000ff0c00720c */ /* 0x008fe40003f46270 */
[----:B-----5:R-:W-:Y:S02]  /*bf60*/  IABS R4, R15 ;  /* 0x0000000f00047213 */ /* 0x020fe40000000000 */
[----:B--2---:R-:W-:Y:S01]  /*bf70*/  ISETP.GE.AND P4, PT, R0, RZ, PT ;  /* 0x000000ff0000720c */ /* 0x004fe20003f86270 */
[----:B------:R-:W-:Y:S01]  /*bf80*/  IMAD.HI.U32 R0, R2, R3, RZ ;  /* 0x0000000302007227 */ /* 0x000fe200078e00ff */
[----:B------:R0:W-:Y:S03]  /*bf90*/  STL [R1+0x53f4], R23 ;  /* 0x0053f41701007387 */ /* 0x0001e60000100800 */
[----:B------:R-:W-:Y:S02]  /*bfa0*/  IMAD.MOV.U32 R12, RZ, RZ, R6 ;  /* 0x000000ffff0c7224 */ /* 0x000fe400078e0006 */
[----:B------:R-:W-:-:S02]  /*bfb0*/  IMAD.MOV R6, RZ, RZ, -R0 ;  /* 0x000000ffff067224 */ /* 0x000fc400078e0a00 */
[----:B------:R-:W-:Y:S01]  /*bfc0*/  IMAD.MOV.U32 R0, RZ, RZ, R4 ;  /* 0x000000ffff007224 */ /* 0x000fe200078e0004 */
[----:B------:R-:W-:Y:S02]  /*bfd0*/  IABS R4, R23 ;  /* 0x0000001700047213 */ /* 0x000fe40000000000 */
[----:B0-----:R-:W2:Y:S01]  /*bfe0*/  LDL.LU R23, [R1+0xb0] ;  /* 0x0000b00001177983 */ /* 0x001ea20000300800 */
[C---:B------:R-:W-:Y:S02]  /*bff0*/  ISETP.GT.U32.AND P3, PT, R26.reuse, R9, PT ;  /* 0x000000091a00720c */ /* 0x040fe40003f64070 */
[----:B------:R-:W-:-:S11]  /*c000*/  ISETP.GT.U32.AND P5, PT, R26, R10, PT ;  /* 0x0000000a1a00720c */ /* 0x000fd60003fa4070 */
[--C-:B------:R-:W-:Y:S02]  /*c010*/  @!P3 IMAD.IADD R9, R9, 0x1, -R26.reuse ;  /* 0x000000010909b824 */ /* 0x100fe400078e0a1a */
[----:B------:R-:W-:-:S03]  /*c020*/  @!P5 IMAD.IADD R10, R10, 0x1, -R26 ;  /* 0x000000010a0ad824 */ /* 0x000fc600078e0a1a */
[C---:B------:R-:W-:Y:S01]  /*c030*/  ISETP.GT.U32.AND P5, PT, R26.reuse, R9, PT ;  /* 0x000000091a00720c */ /* 0x040fe20003fa4070 */
[C---:B------:R-:W-:Y:S01]  /*c040*/  IMAD R3, R26.reuse, R6, R3 ;  /* 0x000000061a037224 */ /* 0x040fe200078e0203 */
[----:B------:R-:W-:-:S11]  /*c050*/  ISETP.GT.U32.AND P3, PT, R26, R8, PT ;  /* 0x000000081a00720c */ /* 0x000fd60003f64070 */
[--C-:B------:R-:W-:Y:S01]  /*c060*/  @!P5 IMAD.IADD R9, R9, 0x1, -R26.reuse ;  /* 0x000000010909d824 */ /* 0x100fe200078e0a1a */
[----:B------:R-:W-:Y:S01]  /*c070*/  ISETP.GT.U32.AND P5, PT, R26, R3, PT ;  /* 0x000000031a00720c */ /* 0x000fe20003fa4070 */
[----:B------:R-:W-:Y:S01]  /*c080*/  @!P3 IMAD.IADD R8, R8, 0x1, -R26 ;  /* 0x000000010808b824 */ /* 0x000fe200078e0a1a */
[----:B------:R-:W-:-:S11]  /*c090*/  ISETP.GE.AND P3, PT, R12, RZ, PT ;  /* 0x000000ff0c00720c */ /* 0x000fd60003f66270 */
[----:B------:R-:W-:Y:S01]  /*c0a0*/  @!P5 IMAD.IADD R3, R3, 0x1, -R26 ;  /* 0x000000010303d824 */ /* 0x000fe200078e0a1a */
[----:B------:R-:W-:Y:S01]  /*c0b0*/  ISETP.GE.AND P5, PT, R15, RZ, PT ;  /* 0x000000ff0f00720c */ /* 0x000fe20003fa6270 */
[----:B------:R-:W-:Y:S01]  /*c0c0*/  IMAD.MOV.U32 R15, RZ, RZ, R8 ;  /* 0x000000ffff0f7224 */ /* 0x000fe200078e0008 */
[----:B--2---:R-:W-:Y:S01]  /*c0d0*/  IABS R12, R23 ;  /* 0x00000017000c7213 */ /* 0x004fe20000000000 */
[----:B------:R-:W-:Y:S02]  /*c0e0*/  IMAD.MOV.U32 R8, RZ, RZ, R23 ;  /* 0x000000ffff087224 */ /* 0x000fe400078e0017 */
[----:B------:R-:W2:Y:S01]  /*c0f0*/  LDL.LU R23, [R1+0x53f4] ;  /* 0x0053f40001177983 */ /* 0x000ea20000300800 */
[----:B------:R-:W-:Y:S01]  /*c100*/  ISETP.GT.U32.AND P6, PT, R26, R11, PT ;  /* 0x0000000b1a00720c */ /* 0x000fe20003fc4070 */
[----:B------:R-:W-:-:S12]  /*c110*/  @!P1 IMAD.MOV R15, RZ, RZ, -R15 ;  /* 0x000000ffff0f9224 */ /* 0x000fd800078e0a0f */
[--C-:B------:R-:W-:Y:S01]  /*c120*/  @!P6 IMAD.IADD R11, R11, 0x1, -R26.reuse ;  /* 0x000000010b0be824 */ /* 0x100fe200078e0a1a */
[----:B------:R-:W-:Y:S01]  /*c130*/  ISETP.GT.U32.AND P6, PT, R26, R10, PT ;  /* 0x0000000a1a00720c */ /* 0x000fe20003fc4070 */
[----:B------:R-:W-:Y:S01]  /*c140*/  @!P4 IMAD.MOV R9, RZ, RZ, -R9 ;  /* 0x000000ffff09c224 */ /* 0x000fe200078e0a09 */
[----:B------:R0:W-:Y:S04]  /*c150*/  STL [R1+0x8c0], R15 ;  /* 0x0008c00f01007387 */ /* 0x0001e80000100800 */
[----:B0-----:R-:W3:Y:S07]  /*c160*/  LDL.LU R15, [R1+0xe4] ;  /* 0x0000e400010f7983 */ /* 0x001eee0000300800 */
[----:B------:R-:W-:Y:S01]  /*c170*/  @!P6 IMAD.IADD R10, R10, 0x1, -R26 ;  /* 0x000000010a0ae824 */ /* 0x000fe200078e0a1a */
[----:B------:R-:W-:Y:S03]  /*c180*/  STL [R1+0x8bc], R9 ;  /* 0x0008bc0901007387 */ /* 0x000fe60000100800 */
[----:B------:R-:W-:-:S02]  /*c190*/  @!P2 IMAD.MOV R10, RZ, RZ, -R10 ;  /* 0x000000ffff0aa224 */ /* 0x000fc400078e0a0a */
[----:B------:R-:W-:-:S04]  /*c1a0*/  IMAD.HI.U32 R6, R2, R0, RZ ;  /* 0x0000000002067227 */ /* 0x000fc800078e00ff */
[----:B------:R-:W-:-:S04]  /*c1b0*/  IMAD.MOV R6, RZ, RZ, -R6 ;  /* 0x000000ffff067224 */ /* 0x000fc800078e0a06 */
[C---:B------:R-:W-:Y:S01]  /*c1c0*/  IMAD R0, R26.reuse, R6, R0 ;  /* 0x000000061a007224 */ /* 0x040fe200078e0200 */
[----:B--2---:R-:W-:Y:S02]  /*c1d0*/  ISETP.GE.AND P2, PT, R23, RZ, PT ;  /* 0x000000ff1700720c */ /* 0x004fe40003f46270 */
[----:B------:R-:W2:Y:S02]  /*c1e0*/  LDL.LU R23, [R1+0xe8] ;  /* 0x0000e80001177983 */ /* 0x000ea40000300800 */
[C---:B------:R-:W-:Y:S02]  /*c1f0*/  ISETP.GT.U32.AND P6, PT, R26.reuse, R0, PT ;  /* 0x000000001a00720c */ /* 0x040fe40003fc4070 */
[C---:B------:R-:W-:Y:S02]  /*c200*/  ISETP.GT.U32.AND P0, PT, R26.reuse, R11, PT ;  /* 0x0000000b1a00720c */ /* 0x040fe40003f04070 */
[----:B------:R-:W-:-:S09]  /*c210*/  ISETP.GT.U32.AND P1, PT, R26, R3, PT ;  /* 0x000000031a00720c */ /* 0x000fd20003f24070 */
[----:B------:R-:W-:-:S05]  /*c220*/  @!P6 IMAD.IADD R0, R0, 0x1, -R26 ;  /* 0x000000010000e824 */ /* 0x000fca00078e0a1a */
[----:B------:R-:W-:Y:S01]  /*c230*/  ISETP.GT.U32.AND P6, PT, R26, R0, PT ;  /* 0x000000001a00720c */ /* 0x000fe20003fc4070 */
[--C-:B------:R-:W-:Y:S01]  /*c240*/  @!P0 IMAD.IADD R11, R11, 0x1, -R26.reuse ;  /* 0x000000010b0b8824 */ /* 0x100fe200078e0a1a */
[----:B------:R-:W-:Y:S01]  /*c250*/  ISETP.GE.AND P0, PT, R13, RZ, PT ;  /* 0x000000ff0d00720c */ /* 0x000fe20003f06270 */
[----:B------:R-:W-:Y:S02]  /*c260*/  @!P1 IMAD.IADD R3, R3, 0x1, -R26 ;  /* 0x0000000103039824 */ /* 0x000fe400078e0a1a */
[----:B------:R-:W-:Y:S01]  /*c270*/  @!P3 IMAD.MOV R11, RZ, RZ, -R11 ;  /* 0x000000ffff0bb224 */ /* 0x000fe200078e0a0b */
[----:B------:R-:W-:-:S07]  /*c280*/  ISETP.GE.AND P3, PT, R8, RZ, PT ;  /* 0x000000ff0800720c */ /* 0x000fce0003f66270 */
[----:B------:R-:W-:-:S04]  /*c290*/  @!P6 IMAD.IADD R0, R0, 0x1, -R26 ;  /* 0x000000010000e824 */ /* 0x000fc800078e0a1a */
[----:B------:R-:W-:Y:S02]  /*c2a0*/  IMAD.MOV.U32 R8, RZ, RZ, R0 ;  /* 0x000000ffff087224 */ /* 0x000fe400078e0000 */
[----:B------:R-:W-:Y:S01]  /*c2b0*/  @!P0 IMAD.MOV R3, RZ, RZ, -R3 ;  /* 0x000000ffff038224 */ /* 0x000fe200078e0a03 */
[----:B------:R-:W-:Y:S01]  /*c2c0*/  STL [R1+0x8b8], R10 ;  /* 0x0008b80a01007387 */ /* 0x000fe20000100800 */
[----:B------:R-:W-:Y:S01]  /*c2d0*/  @!P5 IMAD.MOV R8, RZ, RZ, -R8 ;  /* 0x000000ffff08d224 */ /* 0x000fe200078e0a08 */
[----:B------:R-:W-:Y:S02]  /*c2e0*/  IABS R6, R14 ;  /* 0x0000000e00067213 */ /* 0x000fe40000000000 */
[----:B------:R0:W-:Y:S01]  /*c2f0*/  STL [R1+0x8b4], R11 ;  /* 0x0008b40b01007387 */ /* 0x0001e20000100800 */
[----:B------:R-:W-:-:S03]  /*c300*/  ISETP.GE.AND P1, PT, R14, RZ, PT ;  /* 0x000000ff0e00720c */ /* 0x000fc60003f26270 */
[----:B------:R-:W4:Y:S04]  /*c310*/  LDL R14, [R1+0xc0] ;  /* 0x0000c000010e7983 */ /* 0x000f280000100800 */
[----:B------:R-:W-:Y:S04]  /*c320*/  STL [R1+0x8b0], R3 ;  /* 0x0008b00301007387 */ /* 0x000fe80000100800 */
[----:B------:R-:W-:Y:S01]  /*c330*/  STL [R1+0x8ac], R8 ;  /* 0x0008ac0801007387 */ /* 0x000fe20000100800 */
[----:B--2---:R-:W-:Y:S02]  /*c340*/  ISETP.GE.AND P5, PT, R23, RZ, PT ;  /* 0x000000ff1700720c */ /* 0x004fe40003fa6270 */
[----:B0-----:R-:W-:-:S02]  /*c350*/  IABS R11, R23 ;  /* 0x00000017000b7213 */ /* 0x001fc40000000000 */
[----:B------:R-:W2:Y:S01]  /*c360*/  LDL.LU R23, [R1+0xd4] ;  /* 0x0000d40001177983 */ /* 0x000ea20000300800 */
[----:B------:R-:W-:-:S04]  /*c370*/  IMAD.HI.U32 R7, R2, R4, RZ ;  /* 0x0000000402077227 */ /* 0x000fc800078e00ff */
[----:B------:R-:W-:-:S04]  /*c380*/  IMAD.MOV R7, RZ, RZ, -R7 ;  /* 0x000000ffff077224 */ /* 0x000fc800078e0a07 */
[----:B------:R-:W-:-:S05]  /*c390*/  IMAD R4, R26, R7, R4 ;  /* 0x000000071a047224 */ /* 0x000fca00078e0204 */
[----:B------:R-:W-:Y:S01]  /*c3a0*/  ISETP.GT.U32.AND P4, PT, R26, R4, PT ;  /* 0x000000041a00720c */ /* 0x000fe20003f84070 */
[----:B------:R-:W-:Y:S01]  /*c3b0*/  IMAD.HI.U32 R13, R2, R12, RZ ;  /* 0x0000000c020d7227 */ /* 0x000fe200078e00ff */
[----:B--2---:R0:W-:Y:S04]  /*c3c0*/  STL [R1+0x53f0], R23 ;  /* 0x0053f01701007387 */ /* 0x0041e80000100800 */
[----:B0-----:R-:W2:Y:S07]  /*c3d0*/  LDL.LU R23, [R1+0xbc] ;  /* 0x0000bc0001177983 */ /* 0x001eae0000300800 */
[----:B------:R-:W-:-:S02]  /*c3e0*/  @!P4 IMAD.IADD R4, R4, 0x1, -R26 ;  /* 0x000000010404c824 */ /* 0x000fc400078e0a1a */
[----:B------:R-:W-:-:S03]  /*c3f0*/  IMAD.HI.U32 R7, R2, R6, RZ ;  /* 0x0000000602077227 */ /* 0x000fc600078e00ff */
[C---:B------:R-:W-:Y:S01]  /*c400*/  ISETP.GT.U32.AND P4, PT, R26.reuse, R4, PT ;  /* 0x000000041a00720c */ /* 0x040fe20003f84070 */
[----:B------:R-:W-:Y:S02]  /*c410*/  IMAD.MOV R13, RZ, RZ, -R13 ;  /* 0x000000ffff0d7224 */ /* 0x000fe400078e0a0d */
[----:B------:R-:W-:Y:S02]  /*c420*/  IMAD.MOV R7, RZ, RZ, -R7 ;  /* 0x000000ffff077224 */ /* 0x000fe400078e0a07 */
[C---:B------:R-:W-:Y:S01]  /*c430*/  IMAD R12, R26.reuse, R13, R12 ;  /* 0x0000000d1a0c7224 */ /* 0x040fe200078e020c */
[----:B---3--:R-:W-:Y:S01]  /*c440*/  IABS R13, R15 ;  /* 0x0000000f000d7213 */ /* 0x008fe20000000000 */
[----:B------:R-:W-:-:S04]  /*c450*/  IMAD R6, R26, R7, R6 ;  /* 0x000000071a067224 */ /* 0x000fc800078e0206 */
[----:B------:R-:W-:-:S04]  /*c460*/  IMAD.HI.U32 R0, R2, R13, RZ ;  /* 0x0000000d02007227 */ /* 0x000fc800078e00ff */
[----:B------:R-:W-:Y:S01]  /*c470*/  @!P4 IMAD.IADD R4, R4, 0x1, -R26 ;  /* 0x000000010404c824 */ /* 0x000fe200078e0a1a */
[----:B------:R-:W-:Y:S01]  /*c480*/  ISETP.GT.U32.AND P4, PT, R26, R6, PT ;  /* 0x000000061a00720c */ /* 0x000fe20003f84070 */
[----:B------:R-:W-:-:S04]  /*c490*/  IMAD.MOV R0, RZ, RZ, -R0 ;  /* 0x000000ffff007224 */ /* 0x000fc800078e0a00 */
[----:B------:R-:W-:Y:S01]  /*c4a0*/  IMAD R13, R26, R0, R13 ;  /* 0x000000001a0d7224 */ /* 0x000fe200078e020d */
[----:B------:R-:W-:Y:S02]  /*c4b0*/  ISETP.GE.AND P0, PT, R15, RZ, PT ;  /* 0x000000ff0f00720c */ /* 0x000fe40003f06270 */
[----:B------:R-:W3:Y:S05]  /*c4c0*/  LDL R15, [R1+0xd0] ;  /* 0x0000d000010f7983 */ /* 0x000eea0000100800 */
[----:B------:R-:W-:Y:S01]  /*c4d0*/  @!P4 IMAD.IADD R6, R6, 0x1, -R26 ;  /* 0x000000010606c824 */ /* 0x000fe200078e0a1a */
[----:B--2---:R-:W-:-:S05]  /*c4e0*/  IABS R10, R23 ;  /* 0x00000017000a7213 */ /* 0x004fca0000000000 */
[----:B------:R-:W-:Y:S01]  /*c4f0*/  IMAD.HI.U32 R0, R2, R10, RZ ;  /* 0x0000000a02007227 */ /* 0x000fe200078e00ff */
[----:B------:R-:W-:Y:S02]  /*c500*/  ISETP.GE.AND P4, PT, R23, RZ, PT ;  /* 0x000000ff1700720c */ /* 0x000fe40003f86270 */
[----:B------:R-:W2:Y:S01]  /*c510*/  LDL.LU R23, [R1+0x53f0] ;  /* 0x0053f00001177983 */ /* 0x000ea20000300800 */
[----:B------:R-:W-:-:S04]  /*c520*/  IMAD.MOV R0, RZ, RZ, -R0 ;  /* 0x000000ffff007224 */ /* 0x000fc800078e0a00 */
[C---:B------:R-:W-:Y:S02]  /*c530*/  IMAD R0, R26.reuse, R0, R10 ;  /* 0x000000001a007224 */ /* 0x040fe400078e020a */
[----:B------:R-:W5:Y:S01]  /*c540*/  LDL R10, [R1+0xc8] ;  /* 0x0000c800010a7983 */ /* 0x000f620000100800 */
[----:B------:R-:W-:Y:S01]  /*c550*/  ISETP.GT.U32.AND P6, PT, R26, R12, PT ;  /* 0x0000000c1a00720c */ /* 0x000fe20003fc4070 */
[----:B------:R-:W-:-:S04]  /*c560*/  IMAD.HI.U32 R3, R2, R11, RZ ;  /* 0x0000000b02037227 */ /* 0x000fc800078e00ff */
[----:B------:R-:W-:-:S08]  /*c570*/  IMAD.MOV R3, RZ, RZ, -R3 ;  /* 0x000000ffff037224 */ /* 0x000fd000078e0a03 */
[----:B------:R-:W-:Y:S02]  /*c580*/  @!P6 IMAD.IADD R12, R12, 0x1, -R26 ;  /* 0x000000010c0ce824 */ /* 0x000fe400078e0a1a */
[C---:B------:R-:W-:Y:S01]  /*c590*/  IMAD R3, R26.reuse, R3, R11 ;  /* 0x000000031a037224 */ /* 0x040fe200078e020b */
[----:B------:R-:W-:Y:S01]  /*c5a0*/  IABS R8, R22 ;  /* 0x0000001600087213 */ /* 0x000fe20000000000 */
[----:B------:R-:W3:Y:S01]  /*c5b0*/  LDL R11, [R1+0xcc] ;  /* 0x0000cc00010b7983 */ /* 0x000ee20000100800 */
[----:B------:R-:W-:-:S03]  /*c5c0*/  ISETP.GT.U32.AND P6, PT, R26, R12, PT ;  /* 0x0000000c1a00720c */ /* 0x000fc60003fc4070 */
[----:B------:R-:W-:Y:S01]  /*c5d0*/  IMAD.HI.U32 R7, R2, R8, RZ ;  /* 0x0000000802077227 */ /* 0x000fe200078e00ff */
[----:B----4-:R-:W-:-:S03]  /*c5e0*/  IABS R9, R14 ;  /* 0x0000000e00097213 */ /* 0x010fc60000000000 */
[----:B------:R-:W-:Y:S02]  /*c5f0*/  IMAD.MOV R7, RZ, RZ, -R7 ;  /* 0x000000ffff077224 */ /* 0x000fe400078e0a07 */
[----:B------:R-:W-:-:S04]  /*c600*/  IMAD.HI.U32 R14, R2, R9, RZ ;  /* 0x00000009020e7227 */ /* 0x000fc800078e00ff */
[----:B------:R-:W-:Y:S02]  /*c610*/  @!P6 IMAD.IADD R12, R12, 0x1, -R26 ;  /* 0x000000010c0ce824 */ /* 0x000fe400078e0a1a */
[----:B------:R-:W-:Y:S02]  /*c620*/  IMAD R7, R26, R7, R8 ;  /* 0x000000071a077224 */ /* 0x000fe400078e0208 */
[----:B------:R-:W-:Y:S02]  /*c630*/  IMAD.MOV.U32 R8, RZ, RZ, R12 ;  /* 0x000000ffff087224 */ /* 0x000fe400078e000c */
[----:B------:R-:W-:Y:S02]  /*c640*/  IMAD.MOV R14, RZ, RZ, -R14 ;  /* 0x000000ffff0e7224 */ /* 0x000fe400078e0a0e */
[----:B------:R-:W-:Y:S02]  /*c650*/  @!P2 IMAD.MOV R4, RZ, RZ, -R4 ;  /* 0x000000ffff04a224 */ /* 0x000fe400078e0a04 */
[----:B------:R-:W-:-:S02]  /*c660*/  @!P3 IMAD.MOV R8, RZ, RZ, -R8 ;  /* 0x000000ffff08b224 */ /* 0x000fc400078e0a08 */
[----:B------:R-:W-:Y:S01]  /*c670*/  IMAD R9, R26, R14, R9 ;  /* 0x0000000e1a097224 */ /* 0x000fe200078e0209 */
[----:B------:R-:W-:Y:S04]  /*c680*/  STL [R1+0x8a8], R4 ;  /* 0x0008a80401007387 */ /* 0x000fe80000100800 */
[----:B--2---:R0:W-:Y:S04]  /*c690*/  STL [R1+0x53e4], R23 ;  /* 0x0053e41701007387 */ /* 0x0041e80000100800 */
[----:B------:R1:W-:Y:S01]  /*c6a0*/  STL [R1+0x8a4], R8 ;  /* 0x0008a40801007387 */ /* 0x0003e20000100800 */
[----:B-----5:R-:W-:-:S02]  /*c6b0*/  IABS R14, R10 ;  /* 0x0000000a000e7213 */ /* 0x020fc40000000000 */
[----:B------:R-:W-:Y:S01]  /*c6c0*/  IABS R10, R23 ;  /* 0x00000017000a7213 */ /* 0x000fe20000000000 */
[----:B0-----:R-:W-:Y:S02]  /*c6d0*/  IMAD.MOV.U32 R23, RZ, RZ, R22 ;  /* 0x000000ffff177224 */ /* 0x001fe400078e0016 */
[----:B------:R-:W2:Y:S01]  /*c6e0*/  LDL.LU R22, [R1+0xd8] ;  /* 0x0000d80001167983 */ /* 0x000ea20000300800 */
[----:B------:R-:W-:-:S13]  /*c6f0*/  ISETP.GT.U32.AND P6, PT, R26, R13, PT ;  /* 0x0000000d1a00720c */ /* 0x000fda0003fc4070 */
[----:B------:R-:W-:Y:S01]  /*c700*/  @!P6 IMAD.IADD R13, R13, 0x1, -R26 ;  /* 0x000000010d0de824 */ /* 0x000fe200078e0a1a */
[----:B------:R-:W-:Y:S02]  /*c710*/  ISETP.GT.U32.AND P6, PT, R26, R6, PT ;  /* 0x000000061a00720c */ /* 0x000fe40003fc4070 */
[----:B---3--:R-:W-:Y:S02]  /*c720*/  IABS R4, R11 ;  /* 0x0000000b00047213 */ /* 0x008fe40000000000 */
[----:B------:R-:W-:-:S05]  /*c730*/  IABS R11, R15 ;  /* 0x0000000f000b7213 */ /* 0x000fca0000000000 */
[----:B-1----:R-:W-:-:S04]  /*c740*/  IMAD.HI.U32 R8, R2, R11, RZ ;  /* 0x0000000b02087227 */ /* 0x002fc800078e00ff */
[----:B------:R-:W-:Y:S02]  /*c750*/  IMAD.MOV.U32 R12, RZ, RZ, R4 ;  /* 0x000000ffff0c7224 */ /* 0x000fe400078e0004 */
[----:B------:R-:W-:Y:S02]  /*c760*/  IMAD.MOV R8, RZ, RZ, -R8 ;  /* 0x000000ffff087224 */ /* 0x000fe400078e0a08 */
[----:B------:R-:W-:Y:S02]  /*c770*/  @!P6 IMAD.IADD R6, R6, 0x1, -R26 ;  /* 0x000000010606e824 */ /* 0x000fe400078e0a1a */
[----:B------:R-:W-:-:S04]  /*c780*/  IMAD.HI.U32 R4, R2, R12, RZ ;  /* 0x0000000c02047227 */ /* 0x000fc800078e00ff */
[C---:B------:R-:W-:Y:S02]  /*c790*/  IMAD R8, R26.reuse, R8, R11 ;  /* 0x000000081a087224 */ /* 0x040fe400078e020b */
[----:B------:R-:W-:Y:S02]  /*c7a0*/  IMAD.MOV.U32 R11, RZ, RZ, R6 ;  /* 0x000000ffff0b7224 */ /* 0x000fe400078e0006 */
[----:B------:R-:W-:Y:S02]  /*c7b0*/  IMAD.MOV R4, RZ, RZ, -R4 ;  /* 0x000000ffff047224 */ /* 0x000fe400078e0a04 */
[----:B------:R-:W-:Y:S02]  /*c7c0*/  @!P1 IMAD.MOV R11, RZ, RZ, -R11 ;  /* 0x000000ffff0b9224 */ /* 0x000fe400078e0a0b */
[----:B------:R-:W-:Y:S02]  /*c7d0*/  IMAD R4, R26, R4, R12 ;  /* 0x000000041a047224 */ /* 0x000fe400078e020c */
[----:B------:R-:W3:Y:S04]  /*c7e0*/  LDL.LU R12, [R1+0xc0] ;  /* 0x0000c000010c7983 */ /* 0x000ee80000300800 */
[----:B------:R-:W4:Y:S04]  /*c7f0*/  LDL R6, [R1+0xdc] ;  /* 0x0000dc0001067983 */ /* 0x000f280000100800 */
[----:B------:R2:W-:Y:S02]  /*c800*/  STL [R1+0x6f0], R11 ;  /* 0x0006f00b01007387 */ /* 0x0005e40000100800 */
[----:B--2---:R-:W-:-:S02]  /*c810*/  IABS R11, R22 ;  /* 0x00000016000b7213 */ /* 0x004fc40000000000 */
[----:B------:R0:W-:Y:S04]  /*c820*/  STL [R1+0x53e8], R22 ;  /* 0x0053e81601007387 */ /* 0x0001e80000100800 */
[----:B0-----:R-:W2:Y:S01]  /*c830*/  LDL.LU R22, [R1+0xc8] ;  /* 0x0000c80001167983 */ /* 0x001ea20000300800 */
[----:B------:R-:W-:Y:S01]  /*c840*/  ISETP.GT.U32.AND P6, PT, R26, R0, PT ;  /* 0x000000001a00720c */ /* 0x000fe20003fc4070 */
[----:B------:R-:W-:-:S04]  /*c850*/  IMAD.HI.U32 R15, R2, R14, RZ ;  /* 0x0000000e020f7227 */ /* 0x000fc800078e00ff */
[----:B------:R-:W-:-:S04]  /*c860*/  IMAD.MOV R15, RZ, RZ, -R15 ;  /* 0x000000ffff0f7224 */ /* 0x000fc800078e0a0f */
[C---:B------:R-:W-:Y:S01]  /*c870*/  IMAD R15, R26.reuse, R15, R14 ;  /* 0x0000000f1a0f7224 */ /* 0x040fe200078e020e */
[----:B------:R-:W-:-:S03]  /*c880*/  ISETP.GT.U32.AND P2, PT, R26, R13, PT ;  /* 0x0000000d1a00720c */ /* 0x000fc60003f44070 */
[----:B------:R-:W-:Y:S01]  /*c890*/  @!P6 IMAD.IADD R0, R0, 0x1, -R26 ;  /* 0x000000010000e824 */ /* 0x000fe200078e0a1a */
[----:B------:R-:W-:Y:S01]  /*c8a0*/  ISETP.GT.U32.AND P6, PT, R26, R15, PT ;  /* 0x0000000f1a00720c */ /* 0x000fe20003fc4070 */
[----:B------:R-:W-:-:S08]  /*c8b0*/  IMAD.HI.U32 R14, R2, R10, RZ ;  /* 0x0000000a020e7227 */ /* 0x000fd000078e00ff */
[----:B------:R-:W-:-:S04]  /*c8c0*/  @!P2 IMAD.IADD R13, R13, 0x1, -R26 ;  /* 0x000000010d0da824 */ /* 0x000fc800078e0a1a */
[----:B------:R-:W-:Y:S02]  /*c8d0*/  @!P6 IMAD.IADD R15, R15, 0x1, -R26 ;  /* 0x000000010f0fe824 */ /* 0x000fe400078e0a1a */
[----:B------:R-:W-:-:S03]  /*c8e0*/  @!P0 IMAD.MOV R13, RZ, RZ, -R13 ;  /* 0x000000ffff0d8224 */ /* 0x000fc600078e0a0d */
[C---:B------:R-:W-:Y:S01]  /*c8f0*/  ISETP.GT.U32.AND P0, PT, R26.reuse, R15, PT ;  /* 0x0000000f1a00720c */ /* 0x040fe20003f04070 */
[----:B------:R-:W-:Y:S01]  /*c900*/  IMAD.MOV R14, RZ, RZ, -R14 ;  /* 0x000000ffff0e7224 */ /* 0x000fe200078e0a0e */
[----:B------:R-:W-:Y:S03]  /*c910*/  STL [R1+0x6ec], R13 ;  /* 0x0006ec0d01007387 */ /* 0x000fe60000100800 */
[----:B------:R-:W-:-:S08]  /*c920*/  IMAD R10, R26, R14, R10 ;  /* 0x0000000e1a0a7224 */ /* 0x000fd000078e020a */
[----:B------:R-:W-:Y:S01]  /*c930*/  @!P0 IMAD.IADD R15, R15, 0x1, -R26 ;  /* 0x000000010f0f8824 */ /* 0x000fe200078e0a1a */
[----:B--2---:R0:W-:Y:S04]  /*c940*/  STL [R1+0x53ec], R22 ;  /* 0x0053ec1601007387 */ /* 0x0041e80000100800 */
[----:B------:R-:W2:Y:S01]  /*c950*/  LDL.LU R14, [R1+0xcc] ;  /* 0x0000cc00010e7983 */ /* 0x000ea20000300800 */
[----:B0-----:R-:W-:-:S03]  /*c960*/  IMAD.MOV.U32 R22, RZ, RZ, R23 ;  /* 0x000000ffff167224 */ /* 0x001fc600078e0017 */
[----:B------:R-:W5:Y:S02]  /*c970*/  LDL.LU R23, [R1+0xe0] ;  /* 0x0000e00001177983 */ /* 0x000f640000300800 */
[----:B------:R-:W-:Y:S02]  /*c980*/  ISETP.GE.AND P0, PT, R22, RZ, PT ;  /* 0x000000ff1600720c */ /* 0x000fe40003f06270 */
[----:B------:R-:W5:Y:S01]  /*c990*/  LDL.LU R22, [R1+0x53ec] ;  /* 0x0053ec0001167983 */ /* 0x000f620000300800 */
[C---:B------:R-:W-:Y:S02]  /*c9a0*/  ISETP.GT.U32.AND P3, PT, R26.reuse, R3, PT ;  /* 0x000000031a00720c */ /* 0x040fe40003f64070 */
[----:B------:R-:W-:-:S11]  /*c9b0*/  ISETP.GT.U32.AND P2, PT, R26, R9, PT ;  /* 0x000000091a00720c */ /* 0x000fd60003f44070 */
[--C-:B------:R-:W-:Y:S01]  /*c9c0*/  @!P3 IMAD.IADD R3, R3, 0x1, -R26.reuse ;  /* 0x000000010303b824 */ /* 0x100fe200078e0a1a */
[C---:B------:R-:W-:Y:S01]  /*c9d0*/  ISETP.GT.U32.AND P3, PT, R26.reuse, R7, PT ;  /* 0x000000071a00720c */ /* 0x040fe20003f64070 */
[----:B------:R-:W-:Y:S01]  /*c9e0*/  @!P2 IMAD.IADD R9, R9, 0x1, -R26 ;  /* 0x000000010909a824 */ /* 0x000fe200078e0a1a */
[C---:B------:R-:W-:Y:S02]  /*c9f0*/  ISETP.GT.U32.AND P1, PT, R26.reuse, R0, PT ;  /* 0x000000001a00720c */ /* 0x040fe40003f24070 */
[----:B------:R-:W-:-:S09]  /*ca00*/  ISETP.GT.U32.AND P2, PT, R26, R3, PT ;  /* 0x000000031a00720c */ /* 0x000fd20003f44070 */
[--C-:B------:R-:W-:Y:S01]  /*ca10*/  @!P3 IMAD.IADD R7, R7, 0x1, -R26.reuse ;  /* 0x000000010707b824 */ /* 0x100fe200078e0a1a */
[----:B------:R-:W-:Y:S01]  /*ca20*/  ISETP.GT.U32.AND P3, PT, R26, R9, PT ;  /* 0x000000091a00720c */ /* 0x000fe20003f64070 */
[--C-:B------:R-:W-:Y:S02]  /*ca30*/  @!P1 IMAD.IADD R0, R0, 0x1, -R26.reuse ;  /* 0x0000000100009824 */ /* 0x100fe400078e0a1a */
[----:B------:R-:W-:Y:S01]  /*ca40*/  @!P2 IMAD.IADD R3, R3, 0x1, -R26 ;  /* 0x000000010303a824 */ /* 0x000fe200078e0a1a */
[C---:B------:R-:W-:Y:S02]  /*ca50*/  ISETP.GT.U32.AND P2, PT, R26.reuse, R4, PT ;  /* 0x000000041a00720c */ /* 0x040fe40003f44070 */
[----:B------:R-:W-:Y:S02]  /*ca60*/  ISETP.GT.U32.AND P1, PT, R26, R8, PT ;  /* 0x000000081a00720c */ /* 0x000fe40003f24070 */
[----:B----4-:R-:W-:-:S05]  /*ca70*/  IABS R6, R6 ;  /* 0x0000000600067213 */ /* 0x010fca0000000000 */
[----:B------:R-:W-:Y:S01]  /*ca80*/  @!P3 IMAD.IADD R9, R9, 0x1, -R26 ;  /* 0x000000010909b824 */ /* 0x000fe200078e0a1a */
[----:B---3--:R-:W-:Y:S01]  /*ca90*/  ISETP.GE.AND P3, PT, R12, RZ, PT ;  /* 0x000000ff0c00720c */ /* 0x008fe20003f66270 */
[----:B------:R-:W-:-:S04]  /*caa0*/  IMAD.HI.U32 R12, R2, R11, RZ ;  /* 0x0000000b020c7227 */ /* 0x000fc800078e00ff */
[----:B------:R-:W-:-:S04]  /*cab0*/  IMAD.HI.U32 R13, R2, R6, RZ ;  /* 0x00000006020d7227 */ /* 0x000fc800078e00ff */
[----:B------:R-:W-:Y:S02]  /*cac0*/  IMAD.MOV R12, RZ, RZ, -R12 ;  /* 0x000000ffff0c7224 */ /* 0x000fe400078e0a0c */
[----:B------:R-:W-:Y:S02]  /*cad0*/  IMAD.MOV R13, RZ, RZ, -R13 ;  /* 0x000000ffff0d7224 */ /* 0x000fe400078e0a0d */
[--C-:B------:R-:W-:Y:S02]  /*cae0*/  @!P2 IMAD.IADD R4, R4, 0x1, -R26.reuse ;  /* 0x000000010404a824 */ /* 0x100fe400078e0a1a */
[----:B------:R-:W-:Y:S02]  /*caf0*/  @!P1 IMAD.IADD R8, R8, 0x1, -R26 ;  /* 0x0000000108089824 */ /* 0x000fe400078e0a1a */
[C---:B------:R-:W-:Y:S02]  /*cb00*/  IMAD R11, R26.reuse, R12, R11 ;  /* 0x0000000c1a0b7224 */ /* 0x040fe400078e020b */
[----:B------:R-:W-:Y:S01]  /*cb10*/  IMAD R6, R26, R13, R6 ;  /* 0x0000000d1a067224 */ /* 0x000fe200078e0206 */
[----:B--2---:R-:W-:-:S02]  /*cb20*/  ISETP.GE.AND P1, PT, R14, RZ, PT ;  /* 0x000000ff0e00720c */ /* 0x004fc40003f26270 */
[----:B-----5:R-:W-:Y:S01]  /*cb30*/  IABS R14, R23 ;  /* 0x00000017000e7213 */ /* 0x020fe20000000000 */
[----:B------:R-:W-:Y:S01]  /*cb40*/  IMAD.MOV.U32 R13, RZ, RZ, R23 ;  /* 0x000000ffff0d7224 */ /* 0x000fe200078e0017 */
[----:B------:R-:W-:Y:S02]  /*cb50*/  ISETP.GE.AND P2, PT, R22, RZ, PT ;  /* 0x000000ff1600720c */ /* 0x000fe40003f46270 */
[----:B------:R-:W2:Y:S04]  /*cb60*/  LDL.LU R22, [R1+0x53e8] ;  /* 0x0053e80001167983 */ /* 0x000ea80000300800 */
[----:B------:R-:W3:Y:S04]  /*cb70*/  LDL.LU R12, [R1+0xd0] ;  /* 0x0000d000010c7983 */ /* 0x000ee80000300800 */
[----:B------:R-:W4:Y:S01]  /*cb80*/  LDL.LU R23, [R1+0x53e4] ;  /* 0x0053e40001177983 */ /* 0x000f220000300800 */
[----:B------:R-:W-:Y:S01]  /*cb90*/  ISETP.GT.U32.AND P6, PT, R26, R7, PT ;  /* 0x000000071a00720c */ /* 0x000fe20003fc4070 */
[----:B------:R-:W-:-:S12]  /*cba0*/  @!P5 IMAD.MOV R3, RZ, RZ, -R3 ;  /* 0x000000ffff03d224 */ /* 0x000fd800078e0a03 */
[----:B------:R-:W-:Y:S01]  /*cbb0*/  @!P6 IMAD.IADD R7, R7, 0x1, -R26 ;  /* 0x000000010707e824 */ /* 0x000fe200078e0a1a */
[----:B------:R-:W-:Y:S01]  /*cbc0*/  ISETP.GT.U32.AND P6, PT, R26, R10, PT ;  /* 0x0000000a1a00720c */ /* 0x000fe20003fc4070 */
[----:B------:R-:W-:Y:S01]  /*cbd0*/  @!P4 IMAD.MOV R0, RZ, RZ, -R0 ;  /* 0x000000ffff00c224 */ /* 0x000fe200078e0a00 */
[----:B------:R0:W-:Y:S04]  /*cbe0*/  STL [R1+0x6e8], R3 ;  /* 0x0006e80301007387 */ /* 0x0001e80000100800 */
[----:B------:R1:W-:Y:S07]  /*cbf0*/  STL [R1+0x6e4], R0 ;  /* 0x0006e40001007387 */ /* 0x0003ee0000100800 */
[----:B------:R-:W-:Y:S01]  /*cc00*/  @!P6 IMAD.IADD R10, R10, 0x1, -R26 ;  /* 0x000000010a0ae824 */ /* 0x000fe200078e0a1a */
[----:B------:R-:W-:Y:S01]  /*cc10*/  ISETP.GT.U32.AND P6, PT, R26, R4, PT ;  /* 0x000000041a00720c */ /* 0x000fe20003fc4070 */
[----:B0-----:R-:W-:-:S02]  /*cc20*/  IMAD.MOV.U32 R3, RZ, RZ, R9 ;  /* 0x000000ffff037224 */ /* 0x001fc400078e0009 */
[----:B-1----:R-:W-:Y:S02]  /*cc30*/  IMAD.MOV.U32 R0, RZ, RZ, R7 ;  /* 0x000000ffff007224 */ /* 0x002fe400078e0007 */
[----:B------:R-:W-:Y:S02]  /*cc40*/  IMAD.MOV.U32 R7, RZ, RZ, R15 ;  /* 0x000000ffff077224 */ /* 0x000fe400078e000f */
[----:B------:R-:W-:Y:S02]  /*cc50*/  @!P3 IMAD.MOV R3, RZ, RZ, -R3 ;  /* 0x000000ffff03b224 */ /* 0x000fe400078e0a03 */
[----:B------:R-:W-:Y:S02]  /*cc60*/  @!P0 IMAD.MOV R0, RZ, RZ, -R0 ;  /* 0x000000ffff008224 */ /* 0x000fe400078e0a00 */
[----:B------:R-:W-:Y:S01]  /*cc70*/  @!P2 IMAD.MOV R7, RZ, RZ, -R7 ;  /* 0x000000ffff07a224 */ /* 0x000fe200078e0a07 */
[----:B------:R0:W-:Y:S01]  /*cc80*/  STL [R1+0x6e0], R3 ;  /* 0x0006e00301007387 */ /* 0x0001e20000100800 */
[----:B------:R-:W-:-:S03]  /*cc90*/  @!P6 IMAD.IADD R4, R4, 0x1, -R26 ;  /* 0x000000010404e824 */ /* 0x000fc600078e0a1a */
[----:B------:R-:W5:Y:S04]  /*cca0*/  LDL.LU R9, [R1+0xdc] ;  /* 0x0000dc0001097983 */ /* 0x000f680000300800 */
[----:B------:R1:W-:Y:S04]  /*ccb0*/  STL [R1+0x6dc], R0 ;  /* 0x0006dc0001007387 */ /* 0x0003e80000100800 */
[----:B------:R1:W-:Y:S01]  /*ccc0*/  STL [R1+0x6d8], R7 ;  /* 0x0006d80701007387 */ /* 0x0003e20000100800 */
[----:B---3--:R-:W-:-:S03]  /*ccd0*/  ISETP.GE.AND P0, PT, R12, RZ, PT ;  /* 0x000000ff0c00720c */ /* 0x008fc60003f06270 */
[----:B------:R-:W3:Y:S01]  /*cce0*/  LDL.LU R12, [R1+0x124] ;  /* 0x00012400010c7983 */ /* 0x000ee20000300800 */
[----:B----4-:R-:W-:-:S03]  /*ccf0*/  ISETP.GE.AND P6, PT, R23, RZ, PT ;  /* 0x000000ff1700720c */ /* 0x010fc60003fc6270 */
[----:B------:R-:W4:Y:S01]  /*cd00*/  LDL.LU R23, [R1+0xec] ;  /* 0x0000ec0001177983 */ /* 0x000f220000300800 */
[C---:B------:R-:W-:Y:S02]  /*cd10*/  ISETP.GT.U32.AND P3, PT, R26.reuse, R11, PT ;  /* 0x0000000b1a00720c */ /* 0x040fe40003f64070 */
[C---:B------:R-:W-:Y:S02]  /*cd20*/  ISETP.GT.U32.AND P5, PT, R26.reuse, R8, PT ;  /* 0x000000081a00720c */ /* 0x040fe40003fa4070 */
[----:B------:R-:W-:Y:S01]  /*cd30*/  ISETP.GT.U32.AND P4, PT, R26, R10, PT ;  /* 0x0000000a1a00720c */ /* 0x000fe20003f84070 */
[----:B0-----:R-:W-:Y:S02]  /*cd40*/  IMAD.MOV.U32 R3, RZ, RZ, R13 ;  /* 0x000000ffff037224 */ /* 0x001fe400078e000d */
[----:B------:R-:W-:-:S06]  /*cd50*/  @!P1 IMAD.MOV R4, RZ, RZ, -R4 ;  /* 0x000000ffff049224 */ /* 0x000fcc00078e0a04 */
[--C-:B------:R-:W-:Y:S02]  /*cd60*/  @!P3 IMAD.IADD R11, R11, 0x1, -R26.reuse ;  /* 0x000000010b0bb824 */ /* 0x100fe400078e0a1a */
[--C-:B------:R-:W-:Y:S01]  /*cd70*/  @!P5 IMAD.IADD R8, R8, 0x1, -R26.reuse ;  /* 0x000000010808d824 */ /* 0x100fe200078e0a1a */
[----:B------:R-:W-:Y:S01]  /*cd80*/  ISETP.GE.AND P3, PT, R3, RZ, PT ;  /* 0x000000ff0300720c */ /* 0x000fe20003f66270 */
[----:B------:R-:W-:Y:S01]  /*cd90*/  @!P4 IMAD.IADD R10, R10, 0x1, -R26 ;  /* 0x000000010a0ac824 */ /* 0x000fe200078e0a1a */
[----:B------:R-:W-:Y:S01]  /*cda0*/  ISETP.GT.U32.AND P1, PT, R26, R11, PT ;  /* 0x0000000b1a00720c */ /* 0x000fe20003f24070 */
[----:B------:R-:W-:Y:S01]  /*cdb0*/  IMAD.MOV.U32 R3, RZ, RZ, R8 ;  /* 0x000000ffff037224 */ /* 0x000fe200078e0008 */
[----:B--2---:R-:W-:Y:S01]  /*cdc0*/  ISETP.GE.AND P5, PT, R22, RZ, PT ;  /* 0x000000ff1600720c */ /* 0x004fe20003fa6270 */
[----:B-1----:R-:W-:Y:S01]  /*cdd0*/  IMAD.HI.U32 R0, R2, R14, RZ ;  /* 0x0000000e02007227 */ /* 0x002fe200078e00ff */
[----:B------:R-:W2:Y:S03]  /*cde0*/  LDL.LU R22, [R1+0xf0] ;  /* 0x0000f00001167983 */ /* 0x000ea60000300800 */
[----:B------:R-:W-:Y:S01]  /*cdf0*/  IMAD.MOV.U32 R7, RZ, RZ, R10 ;  /* 0x000000ffff077224 */ /* 0x000fe200078e000a */
[----:B------:R-:W3:Y:S01]  /*ce00*/  LDL.LU R13, [R1+0xf4] ;  /* 0x0000f400010d7983 */ /* 0x000ee20000300800 */
[----:B------:R-:W-:-:S02]  /*ce10*/  @!P0 IMAD.MOV R3, RZ, RZ, -R3 ;  /* 0x000000ffff038224 */ /* 0x000fc400078e0a03 */
[----:B------:R-:W-:Y:S02]  /*ce20*/  IMAD.MOV R0, RZ, RZ, -R0 ;  /* 0x000000ffff007224 */ /* 0x000fe400078e0a00 */
[----:B------:R-:W-:Y:S01]  /*ce30*/  @!P6 IMAD.MOV R7, RZ, RZ, -R7 ;  /* 0x000000ffff07e224 */ /* 0x000fe200078e0a07 */
[----:B------:R-:W-:Y:S01]  /*ce40*/  STL [R1+0x6d4], R4 ;  /* 0x0006d40401007387 */ /* 0x000fe20000100800 */
[----:B------:R-:W-:Y:S02]  /*ce50*/  IMAD R0, R26, R0, R14 ;  /* 0x000000001a007224 */ /* 0x000fe400078e020e */
[----:B------:R-:W-:Y:S01]  /*ce60*/  @!P1 IMAD.IADD R11, R11, 0x1, -R26 ;  /* 0x000000010b0b9824 */ /* 0x000fe200078e0a1a */
[----:B------:R4:W-:Y:S04]  /*ce70*/  STL [R1+0x6d0], R3 ;  /* 0x0006d00301007387 */ /* 0x0009e80000100800 */
[----:B------:R-:W3:Y:S04]  /*ce80*/  LDL.LU R14, [R1+0xfc] ;  /* 0x0000fc00010e7983 */ /* 0x000ee80000300800 */
[----:B------:R-:W-:Y:S01]  /*ce90*/  STL [R1+0x6cc], R7 ;  /* 0x0006cc0701007387 */ /* 0x000fe20000100800 */
[----:B----4-:R-:W-:-:S02]  /*cea0*/  IABS R3, R23 ;  /* 0x0000001700037213 */ /* 0x010fc40000000000 */
[----:B------:R-:W-:Y:S02]  /*ceb0*/  ISETP.GE.AND P1, PT, R23, RZ, PT ;  /* 0x000000ff1700720c */ /* 0x000fe40003f26270 */
[----:B------:R-:W4:Y:S01]  /*cec0*/  LDL R23, [R1+0xf8] ;  /* 0x0000f80001177983 */ /* 0x000f220000100800 */
[----:B------:R-:W-:Y:S01]  /*ced0*/  ISETP.GT.U32.AND P2, PT, R26, R6, PT ;  /* 0x000000061a00720c */ /* 0x000fe20003f44070 */
[----:B------:R-:W-:Y:S01]  /*cee0*/  IMAD.MOV.U32 R15, RZ, RZ, R11 ;  /* 0x000000ffff0f7224 */ /* 0x000fe200078e000b */
[----:B-----5:R-:W-:Y:S01]  /*cef0*/  ISETP.GE.AND P4, PT, R9, RZ, PT ;  /* 0x000000ff0900720c */ /* 0x020fe20003f86270 */
[----:B------:R-:W5:Y:S10]  /*cf00*/  LDL R11, [R1+0x100] ;  /* 0x00010000010b7983 */ /* 0x000f740000100800 */
[----:B------:R-:W-:-:S05]  /*cf10*/  @!P2 IMAD.IADD R6, R6, 0x1, -R26 ;  /* 0x000000010606a824 */ /* 0x000fca00078e0a1a */
[----:B------:R-:W-:Y:S02]  /*cf20*/  ISETP.GT.U32.AND P2, PT, R26, R6, PT ;  /* 0x000000061a00720c */ /* 0x000fe40003f44070 */
[----:B--2---:R-:W-:Y:S01]  /*cf30*/  IABS R9, R22 ;  /* 0x0000001600097213 */ /* 0x004fe20000000000 */
[----:B------:R-:W-:-:S10]  /*cf40*/  @!P5 IMAD.MOV R15, RZ, RZ, -R15 ;  /* 0x000000ffff0fd224 */ /* 0x000fd400078e0a0f */
[----:B------:R-:W-:Y:S01]  /*cf50*/  @!P2 IMAD.IADD R6, R6, 0x1, -R26 ;  /* 0x000000010606a824 */ /* 0x000fe200078e0a1a */
[----:B------:R-:W-:-:S03]  /*cf60*/  ISETP.GE.AND P2, PT, R22, RZ, PT ;  /* 0x000000ff1600720c */ /* 0x000fc60003f46270 */
[----:B------:R-:W-:Y:S01]  /*cf70*/  IMAD.MOV.U32 R22, RZ, RZ, R6 ;  /* 0x000000ffff167224 */ /* 0x000fe200078e0006 */
[----:B------:R0:W-:Y:S03]  /*cf80*/  STL [R1+0x6c8], R15 ;  /* 0x0006c80f01007387 */ /* 0x0001e60000100800 */
[----:B------:R-:W-:Y:S01]  /*cf90*/  @!P4 IMAD.MOV R22, RZ, RZ, -R22 ;  /* 0x000000ffff16c224 */ /* 0x000fe200078e0a16 */
[----:B0-----:R-:W2:Y:S04]  /*cfa0*/  LDL.LU R15, [R1+0x104] ;  /* 0x00010400010f7983 */ /* 0x001ea80000300800 */
[----:B------:R0:W-:Y:S01]  /*cfb0*/  STL [R1+0x8a0], R22 ;  /* 0x0008a01601007387 */ /* 0x0001e20000100800 */
[----:B----4-:R-:W-:-:S03]  /*cfc0*/  IABS R6, R23 ;  /* 0x0000001700067213 */ /* 0x010fc60000000000 */
[----:B------:R-:W4:Y:S01]  /*cfd0*/  LDL.LU R23, [R1+0x108] ;  /* 0x0001080001177983 */ /* 0x000f220000300800 */
[----:B------:R-:W-:Y:S01]  /*cfe0*/  ISETP.GT.U32.AND P6, PT, R26, R0, PT ;  /* 0x000000001a00720c */ /* 0x000fe20003fc4070 */
[C---:B------:R-:W-:Y:S01]  /*cff0*/  IMAD.HI.U32 R8, R2.reuse, R3, RZ ;  /* 0x0000000302087227 */ /* 0x040fe200078e00ff */
[----:B---3--:R-:W-:Y:S02]  /*d000*/  IABS R4, R12 ;  /* 0x0000000c00047213 */ /* 0x008fe40000000000 */
[----:B------:R-:W-:Y:S01]  /*d010*/  IABS R10, R13 ;  /* 0x0000000d000a7213 */ /* 0x000fe20000000000 */
[----:B------:R-:W-:Y:S02]  /*d020*/  IMAD.MOV R8, RZ, RZ, -R8 ;  /* 0x000000ffff087224 */ /* 0x000fe400078e0a08 */
[----:B------:R-:W-:-:S04]  /*d030*/  IMAD.HI.U32 R7, R2, R4, RZ ;  /* 0x0000000402077227 */ /* 0x000fc800078e00ff */
[----:B------:R-:W-:Y:S02]  /*d040*/  IMAD R3, R26, R8, R3 ;  /* 0x000000081a037224 */ /* 0x000fe400078e0203 */
[----:B------:R-:W-:Y:S02]  /*d050*/  IMAD.MOV R7, RZ, RZ, -R7 ;  /* 0x000000ffff077224 */ /* 0x000fe400078e0a07 */
[----:B------:R-:W-:Y:S02]  /*d060*/  @!P6 IMAD.IADD R0, R0, 0x1, -R26 ;  /* 0x000000010000e824 */ /* 0x000fe400078e0a1a */
[----:B------:R-:W-:-:S03]  /*d070*/  IMAD.HI.U32 R8, R2, R10, RZ ;  /* 0x0000000a02087227 */ /* 0x000fc600078e00ff */
[C---:B------:R-:W-:Y:S01]  /*d080*/  ISETP.GT.U32.AND P6, PT, R26.reuse, R0, PT ;  /* 0x000000001a00720c */ /* 0x040fe20003fc4070 */
[----:B------:R-:W-:Y:S01]  /*d090*/  IMAD R4, R26, R7, R4 ;  /* 0x000000071a047224 */ /* 0x000fe200078e0204 */
[----:B------:R-:W-:Y:S01]  /*d0a0*/  IABS R7, R14 ;  /* 0x0000000e00077213 */ /* 0x000fe20000000000 */
[----:B------:R-:W-:-:S04]  /*d0b0*/  IMAD.MOV R8, RZ, RZ, -R8 ;  /* 0x000000ffff087224 */ /* 0x000fc800078e0a08 */
[----:B------:R-:W-:Y:S01]  /*d0c0*/  IMAD R10, R26, R8, R10 ;  /* 0x000000081a0a7224 */ /* 0x000fe200078e020a */
[----:B-----5:R-:W-:Y:S01]  /*d0d0*/  IABS R8, R11 ;  /* 0x0000000b00087213 */ /* 0x020fe20000000000 */
[----:B------:R-:W-:-:S04]  /*d0e0*/  IMAD.HI.U32 R11, R2, R7, RZ ;  /* 0x00000007020b7227 */ /* 0x000fc800078e00ff */
[----:B------:R-:W-:Y:S02]  /*d0f0*/  IMAD.MOV R11, RZ, RZ, -R11 ;  /* 0x000000ffff0b7224 */ /* 0x000fe400078e0a0b */
[----:B------:R-:W-:Y:S02]  /*d100*/  @!P6 IMAD.IADD R0, R0, 0x1, -R26 ;  /* 0x000000010000e824 */ /* 0x000fe400078e0a1a */
[----:B------:R-:W-:Y:S02]  /*d110*/  IMAD R7, R26, R11, R7 ;  /* 0x0000000b1a077224 */ /* 0x000fe400078e0207 */
[----:B------:R-:W-:-:S04]  /*d120*/  IMAD.HI.U32 R11, R2, R8, RZ ;  /* 0x00000008020b7227 */ /* 0x000fc800078e00ff */
[----:B------:R-:W-:Y:S02]  /*d130*/  @!P3 IMAD.MOV R0, RZ, RZ, -R0 ;  /* 0x000000ffff00b224 */ /* 0x000fe400078e0a00 */
[----:B------:R-:W-:Y:S02]  /*d140*/  IMAD.MOV R11, RZ, RZ, -R11 ;  /* 0x000000ffff0b7224 */ /* 0x000fe400078e0a0b */
[----:B0-----:R-:W-:Y:S02]  /*d150*/  IMAD.MOV.U32 R22, RZ, RZ, R19 ;  /* 0x000000ffff167224 */ /* 0x001fe400078e0013 */
[----:B------:R-:W3:Y:S01]  /*d160*/  LDL.LU R19, [R1+0x10c] ;  /* 0x00010c0001137983 */ /* 0x000ee20000300800 */
[----:B------:R-:W-:-:S03]  /*d170*/  IMAD R8, R26, R11, R8 ;  /* 0x0000000b1a087224 */ /* 0x000fc600078e0208 */
[----:B------:R-:W-:Y:S01]  /*d180*/  STL [R1+0x6c0], R0 ;  /* 0x0006c00001007387 */ /* 0x000fe20000100800 */
[----:B----4-:R-:W-:-:S03]  /*d190*/  IABS R11, R23 ;  /* 0x00000017000b7213 */ /* 0x010fc60000000000 */
[----:B------:R0:W-:Y:S04]  /*d1a0*/  STL [R1+0x53e0], R23 ;  /* 0x0053e01701007387 */ /* 0x0001e80000100800 */
[----:B0-----:R-:W4:Y:S01]  /*d1b0*/  LDL.LU R23, [R1+0xf8] ;  /* 0x0000f80001177983 */ /* 0x001f220000300800 */
[C---:B------:R-:W-:Y:S02]  /*d1c0*/  ISETP.GT.U32.AND P5, PT, R26.reuse, R4, PT ;  /* 0x000000041a00720c */ /* 0x040fe40003fa4070 */
[----:B------:R-:W-:Y:S02]  /*d1d0*/  ISETP.GT.U32.AND P4, PT, R26, R3, PT ;  /* 0x000000031a00720c */ /* 0x000fe40003f84070 */
[----:B------:R-:W-:Y:S01]  /*d1e0*/  ISETP.GE.AND P0, PT, R12, RZ, PT ;  /* 0x000000ff0c00720c */ /* 0x000fe20003f06270 */
[----:B------:R-:W-:-:S04]  /*d1f0*/  IMAD.HI.U32 R12, R2, R9, RZ ;  /* 0x00000009020c7227 */ /* 0x000fc800078e00ff */
[----:B------:R-:W-:-:S04]  /*d200*/  IMAD.MOV R12, RZ, RZ, -R12 ;  /* 0x000000ffff0c7224 */ /* 0x000fc800078e0a0c */
[--C-:B------:R-:W-:Y:S02]  /*d210*/  @!P5 IMAD.IADD R4, R4, 0x1, -R26.reuse ;  /* 0x000000010404d824 */ /* 0x100fe400078e0a1a */
[C---:B------:R-:W-:Y:S02]  /*d220*/  IMAD R9, R26.reuse, R12, R9 ;  /* 0x0000000c1a097224 */ /* 0x040fe400078e0209 */
[----:B------:R-:W-:Y:S01]  /*d230*/  @!P4 IMAD.IADD R3, R3, 0x1, -R26 ;  /* 0x000000010303c824 */ /* 0x000fe200078e0a1a */
[----:B------:R-:W-:Y:S01]  /*d240*/  ISETP.GT.U32.AND P4, PT, R26, R4, PT ;  /* 0x000000041a00720c */ /* 0x000fe20003f84070 */
[----:B------:R-:W-:Y:S01]  /*d250*/  IMAD.HI.U32 R12, R2, R6, RZ ;  /* 0x00000006020c7227 */ /* 0x000fe200078e00ff */
[----:B------:R-:W-:-:S03]  /*d260*/  ISETP.GT.U32.AND P6, PT, R26, R9, PT ;  /* 0x000000091a00720c */ /* 0x000fc60003fc4070 */
[----:B------:R-:W-:Y:S01]  /*d270*/  IMAD.MOV R12, RZ, RZ, -R12 ;  /* 0x000000ffff0c7224 */ /* 0x000fe200078e0a0c */
[----:B------:R-:W-:-:S03]  /*d280*/  ISETP.GT.U32.AND P3, PT, R26, R3, PT ;  /* 0x000000031a00720c */ /* 0x000fc60003f64070 */
[----:B------:R-:W-:-:S04]  /*d290*/  IMAD R6, R26, R12, R6 ;  /* 0x0000000c1a067224 */ /* 0x000fc800078e0206 */
[--C-:B------:R-:W-:Y:S01]  /*d2a0*/  @!P4 IMAD.IADD R4, R4, 0x1, -R26.reuse ;  /* 0x000000010404c824 */ /* 0x100fe200078e0a1a */
[----:B------:R-:W-:Y:S01]  /*d2b0*/  ISETP.GT.U32.AND P4, PT, R26, R6, PT ;  /* 0x000000061a00720c */ /* 0x000fe20003f84070 */
[----:B------:R-:W-:-:S04]  /*d2c0*/  @!P6 IMAD.IADD R9, R9, 0x1, -R26 ;  /* 0x000000010909e824 */ /* 0x000fc800078e0a1a */
[----:B------:R-:W-:Y:S01]  /*d2d0*/  @!P3 IMAD.IADD R3, R3, 0x1, -R26 ;  /* 0x000000010303b824 */ /* 0x000fe200078e0a1a */
[C---:B------:R-:W-:Y:S02]  /*d2e0*/  ISETP.GT.U32.AND P6, PT, R26.reuse, R9, PT ;  /* 0x000000091a00720c */ /* 0x040fe40003fc4070 */
[----:B------:R-:W-:-:S05]  /*d2f0*/  ISETP.GT.U32.AND P3, PT, R26, R7, PT ;  /* 0x000000071a00720c */ /* 0x000fca0003f64070 */
[----:B------:R-:W-:-:S06]  /*d300*/  @!P4 IMAD.IADD R6, R6, 0x1, -R26 ;  /* 0x000000010606c824 */ /* 0x000fcc00078e0a1a */
[--C-:B------:R-:W-:Y:S02]  /*d310*/  @!P6 IMAD.IADD R9, R9, 0x1, -R26.reuse ;  /* 0x000000010909e824 */ /* 0x100fe400078e0a1a */
[----:B------:R-:W-:Y:S01]  /*d320*/  @!P3 IMAD.IADD R7, R7, 0x1, -R26 ;  /* 0x000000010707b824 */ /* 0x000fe200078e0a1a */
[----:B------:R-:W-:Y:S02]  /*d330*/  ISETP.GE.AND P3, PT, R14, RZ, PT ;  /* 0x000000ff0e00720c */ /* 0x000fe40003f66270 */
[----:B------:R-:W5:Y:S01]  /*d340*/  LDL.LU R14, [R1+0x118] ;  /* 0x00011800010e7983 */ /* 0x000f620000300800 */
[----:B------:R-:W-:Y:S01]  /*d350*/  @!P1 IMAD.MOV R3, RZ, RZ, -R3 ;  /* 0x000000ffff039224 */ /* 0x000fe200078e0a03 */
[----:B----4-:R-:W-:Y:S01]  /*d360*/  ISETP.GE.AND P4, PT, R23, RZ, PT ;  /* 0x000000ff1700720c */ /* 0x010fe20003f86270 */
[----:B------:R-:W-:-:S04]  /*d370*/  IMAD.MOV.U32 R23, RZ, RZ, R4 ;  /* 0x000000ffff177224 */ /* 0x000fc800078e0004 */
[----:B------:R-:W-:-:S05]  /*d380*/  @!P0 IMAD.MOV R23, RZ, RZ, -R23 ;  /* 0x000000ffff178224 */ /* 0x000fca00078e0a17 */
[----:B------:R0:W-:Y:S02]  /*d390*/  STL [R1+0x89c], R23 ;  /* 0x00089c1701007387 */ /* 0x0001e40000100800 */
[----:B0-----:R-:W-:Y:S02]  /*d3a0*/  IMAD.MOV.U32 R23, RZ, RZ, R9 ;  /* 0x000000ffff177224 */ /* 0x001fe400078e0009 */
[----:B------:R-:W-:Y:S02]  /*d3b0*/  STL [R1+0x898], R3 ;  /* 0x0008980301007387 */ /* 0x000fe40000100800 */
[----:B------:R-:W-:Y:S02]  /*d3c0*/  @!P2 IMAD.MOV R23, RZ, RZ, -R23 ;  /* 0x000000ffff17a224 */ /* 0x000fe400078e0a17 */
[----:B------:R-:W4:Y:S04]  /*d3d0*/  LDL.LU R9, [R1+0x100] ;  /* 0x0001000001097983 */ /* 0x000f280000300800 */
[----:B------:R0:W-:Y:S04]  /*d3e0*/  STL [R1+0x894], R23 ;  /* 0x0008941701007387 */ /* 0x0001e80000100800 */
[----:B0-----:R-:W5:Y:S01]  /*d3f0*/  LDL.LU R23, [R1+0x53e0] ;  /* 0x0053e00001177983 */ /* 0x001f620000300800 */
[----:B------:R-:W-:-:S13]  /*d400*/  ISETP.GT.U32.AND P5, PT, R26, R10, PT ;  /* 0x0000000a1a00720c */ /* 0x000fda0003fa4070 */
[----:B------:R-:W-:-:S05]  /*d410*/  @!P5 IMAD.IADD R10, R10, 0x1, -R26 ;  /* 0x000000010a0ad824 */ /* 0x000fca00078e0a1a */
[----:B------:R-:W-:Y:S02]  /*d420*/  ISETP.GT.U32.AND P5, PT, R26, R10, PT ;  /* 0x0000000a1a00720c */ /* 0x000fe40003fa4070 */
[----:B--2---:R-:W-:Y:S02]  /*d430*/  IABS R0, R15 ;  /* 0x0000000f00007213 */ /* 0x004fe40000000000 */
[----:B------:R-:W-:-:S03]  /*d440*/  ISETP.GE.AND P6, PT, R13, RZ, PT ;  /* 0x000000ff0d00720c */ /* 0x000fc60003fc6270 */
[----:B------:R-:W-:-:S06]  /*d450*/  IMAD.HI.U32 R13, R2, R0, RZ ;  /* 0x00000000020d7227 */ /* 0x000fcc00078e00ff */
[----:B------:R-:W-:Y:S01]  /*d460*/  @!P5 IMAD.IADD R10, R10, 0x1, -R26 ;  /* 0x000000010a0ad824 */ /* 0x000fe200078e0a1a */
[C---:B------:R-:W-:Y:S01]  /*d470*/  ISETP.GT.U32.AND P5, PT, R26.reuse, R8, PT ;  /* 0x000000081a00720c */ /* 0x040fe20003fa4070 */
[----:B------:R-:W-:Y:S01]  /*d480*/  IMAD.MOV R13, RZ, RZ, -R13 ;  /* 0x000000ffff0d7224 */ /* 0x000fe200078e0a0d */
[----:B------:R-:W-:-:S03]  /*d490*/  ISETP.GT.U32.AND P0, PT, R26, R6, PT ;  /* 0x000000061a00720c */ /* 0x000fc60003f04070 */
[----:B------:R-:W-:Y:S02]  /*d4a0*/  IMAD R13, R26, R13, R0 ;  /* 0x0000000d1a0d7224 */ /* 0x000fe400078e0200 */
[----:B------:R-:W-:-:S04]  /*d4b0*/  IMAD.HI.U32 R0, R2, R11, RZ ;  /* 0x0000000b02007227 */ /* 0x000fc800078e00ff */
[----:B------:R-:W-:Y:S02]  /*d4c0*/  IMAD.MOV R0, RZ, RZ, -R0 ;  /* 0x000000ffff007224 */ /* 0x000fe400078e0a00 */
[--C-:B------:R-:W-:Y:S01]  /*d4d0*/  @!P5 IMAD.IADD R8, R8, 0x1, -R26.reuse ;  /* 0x000000010808d824 */ /* 0x100fe200078e0a1a */
[C---:B------:R-:W-:Y:S01]  /*d4e0*/  ISETP.GT.U32.AND P5, PT, R26.reuse, R7, PT ;  /* 0x000000071a00720c */ /* 0x040fe20003fa4070 */
[C---:B------:R-:W-:Y:S02]  /*d4f0*/  IMAD R0, R26.reuse, R0, R11 ;  /* 0x000000001a007224 */ /* 0x040fe400078e020b */
[----:B------:R-:W2:Y:S01]  /*d500*/  LDL.LU R11, [R1+0x114] ;  /* 0x00011400010b7983 */ /* 0x000ea20000300800 */
[----:B------:R-:W-:Y:S01]  /*d510*/  ISETP.GT.U32.AND P1, PT, R26, R8, PT ;  /* 0x000000081a00720c */ /* 0x000fe20003f24070 */
[----:B------:R-:W-:Y:S02]  /*d520*/  @!P0 IMAD.IADD R6, R6, 0x1, -R26 ;  /* 0x0000000106068824 */ /* 0x000fe400078e0a1a */
[----:B------:R-:W-:Y:S01]  /*d530*/  IMAD.MOV.U32 R3, RZ, RZ, R10 ;  /* 0x000000ffff037224 */ /* 0x000fe200078e000a */
[----:B------:R-:W-:Y:S01]  /*d540*/  ISETP.GE.AND P0, PT, R15, RZ, PT ;  /* 0x000000ff0f00720c */ /* 0x000fe20003f06270 */
[----:B------:R-:W-:-:S02]  /*d550*/  IMAD.MOV.U32 R15, RZ, RZ, R6 ;  /* 0x000000ffff0f7224 */ /* 0x000fc400078e0006 */
[----:B------:R-:W-:Y:S01]  /*d560*/  @!P6 IMAD.MOV R3, RZ, RZ, -R3 ;  /* 0x000000ffff03e224 */ /* 0x000fe200078e0a03 */
[----:B---3--:R-:W-:Y:S01]  /*d570*/  IABS R12, R19 ;  /* 0x00000013000c7213 */ /* 0x008fe20000000000 */
[----:B------:R-:W-:Y:S01]  /*d580*/  @!P4 IMAD.MOV R15, RZ, RZ, -R15 ;  /* 0x000000ffff0fc224 */ /* 0x000fe200078e0a0f */
[----:B------:R-:W-:Y:S01]  /*d590*/  ISETP.GE.AND P4, PT, R19, RZ, PT ;  /* 0x000000ff1300720c */ /* 0x000fe20003f86270 */
[--C-:B------:R-:W-:Y:S01]  /*d5a0*/  @!P5 IMAD.IADD R7, R7, 0x1, -R26.reuse ;  /* 0x000000010707d824 */ /* 0x100fe200078e0a1a */
[----:B------:R-:W-:Y:S01]  /*d5b0*/  STL [R1+0x890], R3 ;  /* 0x0008900301007387 */ /* 0x000fe20000100800 */
[----:B------:R-:W-:Y:S02]  /*d5c0*/  @!P1 IMAD.IADD R8, R8, 0x1, -R26 ;  /* 0x0000000108089824 */ /* 0x000fe400078e0a1a */
[----:B------:R-:W-:-:S04]  /*d5d0*/  IMAD.HI.U32 R4, R2, R12, RZ ;  /* 0x0000000c02047227 */ /* 0x000fc800078e00ff */
[----:B------:R-:W-:-:S04]  /*d5e0*/  IMAD.MOV R4, RZ, RZ, -R4 ;  /* 0x000000ffff047224 */ /* 0x000fc800078e0a04 */
[----:B------:R-:W-:Y:S01]  /*d5f0*/  IMAD R12, R26, R4, R12 ;  /* 0x000000041a0c7224 */ /* 0x000fe200078e020c */
[----:B------:R-:W-:Y:S02]  /*d600*/  IABS R4, R22 ;  /* 0x0000001600047213 */ /* 0x000fe40000000000 */
[----:B-----5:R-:W-:Y:S02]  /*d610*/  ISETP.GE.AND P1, PT, R23, RZ, PT ;  /* 0x000000ff1700720c */ /* 0x020fe40003f26270 */
[----:B------:R-:W3:Y:S04]  /*d620*/  LDL.LU R23, [R1+0x11c] ;  /* 0x00011c0001177983 */ /* 0x000ee80000300800 */
[----:B------:R-:W5:Y:S04]  /*d630*/  LDL.LU R19, [R1+0x120] ;  /* 0x0001200001137983 */ /* 0x000f680000300800 */
[----:B------:R0:W-:Y:S02]  /*d640*/  STL [R1+0x88c], R15 ;  /* 0x00088c0f01007387 */ /* 0x0001e40000100800 */
[----:B0-----:R-:W-:-:S04]  /*d650*/  IMAD.MOV.U32 R15, RZ, RZ, R7 ;  /* 0x000000ffff0f7224 */ /* 0x001fc800078e0007 */
[----:B------:R-:W-:Y:S02]  /*d660*/  @!P3 IMAD.MOV R15, RZ, RZ, -R15 ;  /* 0x000000ffff0fb224 */ /* 0x000fe400078e0a0f */
[----:B------:R-:W-:Y:S02]  /*d670*/  IMAD.MOV.U32 R7, RZ, RZ, R22 ;  /* 0x000000ffff077224 */ /* 0x000fe400078e0016 */
[----:B------:R-:W-:Y:S01]  /*d680*/  IMAD.MOV.U32 R22, RZ, RZ, R21 ;  /* 0x000000ffff167224 */ /* 0x000fe200078e0015 */
[----:B------:R0:W-:Y:S01]  /*d690*/  STL [R1+0x888], R15 ;  /* 0x0008880f01007387 */ /* 0x0001e20000100800 */
[----:B------:R-:W-:-:S03]  /*d6a0*/  IMAD.MOV.U32 R21, RZ, RZ, R16 ;  /* 0x000000ffff157224 */ /* 0x000fc600078e0010 */
[----:B------:R-:W3:Y:S01]  /*d6b0*/  LDL R16, [R1+0x12c] ;  /* 0x00012c0001107983 */ /* 0x000ee20000100800 */
[C---:B------:R-:W-:Y:S02]  /*d6c0*/  ISETP.GT.U32.AND P6, PT, R26.reuse, R13, PT ;  /* 0x0000000d1a00720c */ /* 0x040fe40003fc4070 */
[C---:B------:R-:W-:Y:S01]  /*d6d0*/  ISETP.GT.U32.AND P5, PT, R26.reuse, R0, PT ;  /* 0x000000001a00720c */ /* 0x040fe20003fa4070 */
[----:B0-----:R-:W5:Y:S10]  /*d6e0*/  LDL R15, [R1+0x128] ;  /* 0x00012800010f7983 */ /* 0x001f740000100800 */
[--C-:B------:R-:W-:Y:S01]  /*d6f0*/  @!P6 IMAD.IADD R13, R13, 0x1, -R26.reuse ;  /* 0x000000010d0de824 */ /* 0x100fe200078e0a1a */
[----:B------:R-:W-:Y:S01]  /*d700*/  ISETP.GT.U32.AND P6, PT, R26, R12, PT ;  /* 0x0000000c1a00720c */ /* 0x000fe20003fc4070 */
[----:B------:R-:W-:Y:S01]  /*d710*/  @!P5 IMAD.IADD R0, R0, 0x1, -R26 ;  /* 0x000000010000d824 */ /* 0x000fe200078e0a1a */
[----:B--2---:R-:W-:-:S02]  /*d720*/  IABS R3, R11 ;  /* 0x0000000b00037213 */ /* 0x004fc40000000000 */
[----:B------:R-:W-:Y:S02]  /*d730*/  ISETP.GT.U32.AND P5, PT, R26, R13, PT ;  /* 0x0000000d1a00720c */ /* 0x000fe40003fa4070 */
[----:B----4-:R-:W-:Y:S01]  /*d740*/  ISETP.GE.AND P2, PT, R9, RZ, PT ;  /* 0x000000ff0900720c */ /* 0x010fe20003f46270 */
[----:B------:R-:W-:-:S06]  /*d750*/  IMAD.HI.U32 R10, R2, R3, RZ ;  /* 0x00000003020a7227 */ /* 0x000fcc00078e00ff */
[----:B------:R-:W-:Y:S01]  /*d760*/  @!P6 IMAD.IADD R12, R12, 0x1, -R26 ;  /* 0x000000010c0ce824 */ /* 0x000fe200078e0a1a */
[C---:B------:R-:W-:Y:S01]  /*d770*/  ISETP.GT.U32.AND P6, PT, R26.reuse, R0, PT ;  /* 0x000000001a00720c */ /* 0x040fe20003fc4070 */
[----:B------:R-:W-:Y:S02]  /*d780*/  IMAD.MOV R10, RZ, RZ, -R10 ;  /* 0x000000ffff0a7224 */ /* 0x000fe400078e0a0a */
[----:B------:R-:W-:Y:S02]  /*d790*/  @!P5 IMAD.IADD R13, R13, 0x1, -R26 ;  /* 0x000000010d0dd824 */ /* 0x000fe400078e0a1a */
[----:B------:R-:W-:Y:S02]  /*d7a0*/  IMAD R3, R26, R10, R3 ;  /* 0x0000000a1a037224 */ /* 0x000fe400078e0203 */
[----:B------:R-:W-:Y:S02]  /*d7b0*/  IMAD.MOV.U32 R10, RZ, RZ, R7 ;  /* 0x000000ffff0a7224 */ /* 0x000fe400078e0007 */
[----:B------:R-:W-:-:S02]  /*d7c0*/  IMAD.MOV.U32 R7, RZ, RZ, R13 ;  /* 0x000000ffff077224 */ /* 0x000fc400078e000d */
[----:B------:R-:W-:Y:S02]  /*d7d0*/  @!P2 IMAD.MOV R8, RZ, RZ, -R8 ;  /* 0x000000ffff08a224 */ /* 0x000fe400078e0a08 */
[----:B------:R-:W-:Y:S02]  /*d7e0*/  @!P6 IMAD.IADD R0, R0, 0x1, -R26 ;  /* 0x000000010000e824 */ /* 0x000fe400078e0a1a */
[----:B------:R-:W-:Y:S02]  /*d7f0*/  @!P0 IMAD.MOV R7, RZ, RZ, -R7 ;  /* 0x000000ffff078224 */ /* 0x000fe400078e0a07 */
[----:B------:R-:W-:Y:S01]  /*d800*/  @!P1 IMAD.MOV R0, RZ, RZ, -R0 ;  /* 0x000000ffff009224 */ /* 0x000fe200078e0a00 */
[----:B------:R-:W-:Y:S04]  /*d810*/  STL [R1+0x884], R8 ;  /* 0x0008840801007387 */ /* 0x000fe80000100800 */
[----:B------:R-:W-:Y:S04]  /*d820*/  STL [R1+0x880], R7 ;  /* 0x0008800701007387 */ /* 0x000fe80000100800 */
[----:B------:R3:W-:Y:S01]  /*d830*/  STL [R1+0x87c], R0 ;  /* 0x00087c0001007387 */ /* 0x0007e20000100800 */
[----:B------:R-:W-:Y:S01]  /*d840*/  IMAD.HI.U32 R6, R2, R4, RZ ;  /* 0x0000000402067227 */ /* 0x000fe200078e00ff */
[----:B------:R-:W-:-:S03]  /*d850*/  IABS R9, R14 ;  /* 0x0000000e00097213 */ /* 0x000fc60000000000 */
[----:B------:R-:W-:Y:S01]  /*d860*/  IMAD.MOV R6, RZ, RZ, -R6 ;  /* 0x000000ffff067224 */ /* 0x000fe200078e0a06 */
[C---:B------:R-:W-:Y:S02]  /*d870*/  ISETP.GT.U32.AND P3, PT, R26.reuse, R12, PT ;  /* 0x0000000c1a00720c */ /* 0x040fe40003f64070 */
[----:B---3--:R-:W-:Y:S02]  /*d880*/  IABS R0, R16 ;  /* 0x0000001000007213 */ /* 0x008fe40000000000 */
[----:B------:R-:W2:Y:S01]  /*d890*/  LDL R16, [R1+0x130] ;  /* 0x0001300001107983 */ /* 0x000ea20000100800 */
[C---:B------:R-:W-:Y:S01]  /*d8a0*/  IMAD R4, R26.reuse, R6, R4 ;  /* 0x000000061a047224 */ /* 0x040fe200078e0204 */
[----:B------:R-:W-:Y:S01]  /*d8b0*/  ISETP.GT.U32.AND P6, PT, R26, R3, PT ;  /* 0x000000031a00720c */ /* 0x000fe20003fc4070 */
[----:B------:R-:W-:-:S04]  /*d8c0*/  IMAD.HI.U32 R6, R2, R9, RZ ;  /* 0x0000000902067227 */ /* 0x000fc800078e00ff */
[----:B------:R-:W-:-:S04]  /*d8d0*/  IMAD.MOV R6, RZ, RZ, -R6 ;  /* 0x000000ffff067224 */ /* 0x000fc800078e0a06 */
[----:B------:R-:W-:Y:S01]  /*d8e0*/  IMAD R6, R26, R6, R9 ;  /* 0x000000061a067224 */ /* 0x000fe200078e0209 */
[----:B------:R-:W-:Y:S01]  /*d8f0*/  ISETP.GE.AND P2, PT, R10, RZ, PT ;  /* 0x000000ff0a00720c */ /* 0x000fe20003f46270 */
[--C-:B------:R-:W-:Y:S01]  /*d900*/  @!P3 IMAD.IADD R12, R12, 0x1, -R26.reuse ;  /* 0x000000010c0cb824 */ /* 0x100fe200078e0a1a */
[----:B------:R-:W-:Y:S01]  /*d910*/  IABS R10, R23 ;  /* 0x00000017000a7213 */ /* 0x000fe20000000000 */
[----:B------:R-:W-:Y:S01]  /*d920*/  @!P6 IMAD.IADD R3, R3, 0x1, -R26 ;  /* 0x000000010303e824 */ /* 0x000fe200078e0a1a */
[----:B------:R-:W-:Y:S02]  /*d930*/  ISETP.GT.U32.AND P3, PT, R26, R6, PT ;  /* 0x000000061a00720c */ /* 0x000fe40003f64070 */
[----:B------:R-:W-:Y:S01]  /*d940*/  ISETP.GE.AND P0, PT, R11, RZ, PT ;  /* 0x000000ff0b00720c */ /* 0x000fe20003f06270 */
[----:B------:R-:W-:Y:S01]  /*d950*/  IMAD.HI.U32 R11, R2, R10, RZ ;  /* 0x0000000a020b7227 */ /* 0x000fe200078e00ff */
[C---:B------:R-:W-:Y:S02]  /*d960*/  ISETP.GT.U32.AND P6, PT, R26.reuse, R3, PT ;  /* 0x000000031a00720c */ /* 0x040fe40003fc4070 */
[----:B------:R-:W-:Y:S01]  /*d970*/  ISETP.GT.U32.AND P5, PT, R26, R4, PT ;  /* 0x000000041a00720c */ /* 0x000fe20003fa4070 */
[----:B------:R-:W-:Y:S01]  /*d980*/  IMAD.MOV R11, RZ, RZ, -R11 ;  /* 0x000000ffff0b7224 */ /* 0x000fe200078e0a0b */
[----:B-----5:R-:W-:-:S02]  /*d990*/  IABS R8, R19 ;  /* 0x0000001300087213 */ /* 0x020fc40000000000 */
[----:B------:R-:W-:Y:S01]  /*d9a0*/  IABS R9, R15 ;  /* 0x0000000f00097213 */ /* 0x000fe20000000000 */
[----:B------:R-:W-:Y:S02]  /*d9b0*/  IMAD R10, R26, R11, R10 ;  /* 0x0000000b1a0a7224 */ /* 0x000fe400078e020a */
[----:B------:R-:W-:Y:S02]  /*d9c0*/  @!P3 IMAD.IADD R6, R6, 0x1, -R26 ;  /* 0x000000010606b824 */ /* 0x000fe400078e0a1a */
[----:B------:R-:W-:-:S03]  /*d9d0*/  IMAD.HI.U32 R7, R2, R8, RZ ;  /* 0x0000000802077227 */ /* 0x000fc600078e00ff */
[C---:B------:R-:W-:Y:S01]  /*d9e0*/  ISETP.GT.U32.AND P3, PT, R26.reuse, R6, PT ;  /* 0x000000061a00720c */ /* 0x040fe20003f64070 */
[--C-:B------:R-:W-:Y:S01]  /*d9f0*/  @!P6 IMAD.IADD R3, R3, 0x1, -R26.reuse ;  /* 0x000000010303e824 */ /* 0x100fe200078e0a1a */
[----:B------:R-:W-:Y:S01]  /*da00*/  ISETP.GT.U32.AND P6, PT, R26, R10, PT ;  /* 0x0000000a1a00720c */ /* 0x000fe20003fc4070 */
[----:B------:R-:W-:Y:S02]  /*da10*/  @!P5 IMAD.IADD R4, R4, 0x1, -R26 ;  /* 0x000000010404d824 */ /* 0x000fe400078e0a1a */
[----:B------:R-:W-:-:S04]  /*da20*/  IMAD.HI.U32 R11, R2, R9, RZ ;  /* 0x00000009020b7227 */ /* 0x000fc800078e00ff */
[----:B------:R-:W-:Y:S01]  /*da30*/  IMAD.MOV R13, RZ, RZ, -R7 ;  /* 0x000000ffff0d7224 */ /* 0x000fe200078e0a07 */
[C---:B------:R-:W-:Y:S01]  /*da40*/  ISETP.GT.U32.AND P5, PT, R26.reuse, R4, PT ;  /* 0x000000041a00720c */ /* 0x040fe20003fa4070 */
[----:B------:R-:W-:Y:S02]  /*da50*/  IMAD.MOV R11, RZ, RZ, -R11 ;  /* 0x000000ffff0b7224 */ /* 0x000fe400078e0a0b */
[C---:B------:R-:W-:Y:S02]  /*da60*/  IMAD R8, R26.reuse, R13, R8 ;  /* 0x0000000d1a087224 */ /* 0x040fe400078e0208 */
[----:B------:R-:W-:Y:S01]  /*da70*/  IMAD R9, R26, R11, R9 ;  /* 0x0000000b1a097224 */ /* 0x000fe200078e0209 */
[----:B------:R-:W-:Y:S01]  /*da80*/  ISETP.GE.AND P1, PT, R14, RZ, PT ;  /* 0x000000ff0e00720c */ /* 0x000fe20003f26270 */
[--C-:B------:R-:W-:Y:S01]  /*da90*/  @!P3 IMAD.IADD R6, R6, 0x1, -R26.reuse ;  /* 0x000000010606b824 */ /* 0x100fe200078e0a1a */
[----:B------:R-:W-:Y:S01]  /*daa0*/  ISETP.GT.U32.AND P3, PT, R26, R8, PT ;  /* 0x000000081a00720c */ /* 0x000fe20003f64070 */
[--C-:B------:R-:W-:Y:S01]  /*dab0*/  @!P6 IMAD.IADD R10, R10, 0x1, -R26.reuse ;  /* 0x000000010a0ae824 */ /* 0x100fe200078e0a1a */
[----:B------:R-:W-:Y:S01]  /*dac0*/  ISETP.GT.U32.AND P6, PT, R26, R9, PT ;  /* 0x000000091a00720c */ /* 0x000fe20003fc4070 */
[----:B------:R-:W3:Y:S02]  /*dad0*/  LDL R14, [R1+0x138] ;  /* 0x00013800010e7983 */ /* 0x000ee40000100800 */
[--C-:B------:R-:W-:Y:S01]  /*dae0*/  @!P5 IMAD.IADD R4, R4, 0x1, -R26.reuse ;  /* 0x000000010404d824 */ /* 0x100fe200078e0a1a */
[----:B------:R-:W-:Y:S01]  /*daf0*/  ISETP.GE.AND P5, PT, R23, RZ, PT ;  /* 0x000000ff1700720c */ /* 0x000fe20003fa6270 */
[----:B------:R-:W4:Y:S04]  /*db00*/  LDL R13, [R1+0x134] ;  /* 0x00013400010d7983 */ /* 0x000f280000100800 */
[----:B------:R-:W5:Y:S02]  /*db10*/  LDL R23, [R1+0x13c] ;  /* 0x00013c0001177983 */ /* 0x000f640000100800 */
[----:B------:R-:W-:-:S02]  /*db20*/  @!P3 IMAD.IADD R8, R8, 0x1, -R26 ;  /* 0x000000010808b824 */ /* 0x000fc400078e0a1a */
[----:B------:R-:W-:Y:S01]  /*db30*/  @!P6 IMAD.IADD R9, R9, 0x1, -R26 ;  /* 0x000000010909e824 */ /* 0x000fe200078e0a1a */
[----:B--2---:R-:W-:Y:S02]  /*db40*/  IABS R15, R16 ;  /* 0x00000010000f7213 */ /* 0x004fe40000000000 */
[----:B------:R-:W2:Y:S04]  /*db50*/  LDL R16, [R1+0x140] ;  /* 0x0001400001107983 */ /* 0x000ea80000100800 */
[----:B------:R-:W-:Y:S04]  /*db60*/  STL [R1+0x53dc], R8 ;  /* 0x0053dc0801007387 */ /* 0x000fe80000100800 */
[----:B------:R0:W-:Y:S04]  /*db70*/  STL [R1+0x53d8], R9 ;  /* 0x0053d80901007387 */ /* 0x0001e80000100800 */
[----:B0-----:R-:W4:Y:S01]  /*db80*/  LDL.LU R9, [R1+0x314] ;  /* 0x0003140001097983 */ /* 0x001f220000300800 */
[----:B---3--:R-:W-:-:S02]  /*db90*/  IABS R11, R14 ;  /* 0x0000000e000b7213 */ /* 0x008fc40000000000 */
[----:B-----5:R-:W-:Y:S01]  /*dba0*/  IABS R14, R23 ;  /* 0x00000017000e7213 */ /* 0x020fe20000000000 */
[----:B------:R-:W-:Y:S02]  /*dbb0*/  IMAD.MOV.U32 R23, RZ, RZ, R21 ;  /* 0x000000ffff177224 */ /* 0x000fe400078e0015 */
[----:B------:R-:W-:Y:S02]  /*dbc0*/  IMAD.MOV.U32 R21, RZ, RZ, R18 ;  /* 0x000000ffff157224 */ /* 0x000fe400078e0012 */
[----:B------:R-:W-:-:S04]  /*dbd0*/  IMAD.HI.U32 R18, R2, R11, RZ ;  /* 0x0000000b02127227 */ /* 0x000fc800078e00ff */
[----:B------:R-:W-:-:S04]  /*dbe0*/  IMAD.MOV R18, RZ, RZ, -R18 ;  /* 0x000000ffff127224 */ /* 0x000fc800078e0a12 */
[----:B------:R-:W-:Y:S02]  /*dbf0*/  IMAD R11, R26, R18, R11 ;  /* 0x000000121a0b7224 */ /* 0x000fe400078e020b */
[----:B----4-:R-:W-:Y:S02]  /*dc00*/  IMAD.MOV.U32 R18, RZ, RZ, R9 ;  /* 0x000000ffff127224 */ /* 0x010fe400078e0009 */
[----:B------:R-:W-:Y:S02]  /*dc10*/  IMAD.MOV.U32 R9, RZ, RZ, R12 ;  /* 0x000000ffff097224 */ /* 0x000fe400078e000c */
[----:B------:R-:W3:Y:S01]  /*dc20*/  LDL R12, [R1+0x148] ;  /* 0x00014800010c7983 */ /* 0x000ee20000100800 */
[----:B------:R-:W-:-:S04]  /*dc30*/  IMAD.HI.U32 R7, R2, R0, RZ ;  /* 0x0000000002077227 */ /* 0x000fc800078e00ff */
[----:B------:R-:W-:-:S04]  /*dc40*/  IMAD.MOV R7, RZ, RZ, -R7 ;  /* 0x000000ffff077224 */ /* 0x000fc800078e0a07 */
[----:B------:R-:W-:Y:S01]  /*dc50*/  IMAD R0, R26, R7, R0 ;  /* 0x000000071a007224 */ /* 0x000fe200078e0200 */
[----:B------:R-:W-:Y:S01]  /*dc60*/  IABS R7, R13 ;  /* 0x0000000d00077213 */ /* 0x000fe20000000000 */
[----:B------:R-:W-:-:S04]  /*dc70*/  IMAD.HI.U32 R13, R2, R15, RZ ;  /* 0x0000000f020d7227 */ /* 0x000fc800078e00ff */
[----:B------:R-:W-:Y:S02]  /*dc80*/  IMAD.MOV R13, RZ, RZ, -R13 ;  /* 0x000000ffff0d7224 */ /* 0x000fe400078e0a0d */
[----:B------:R-:W-:Y:S02]  /*dc90*/  IMAD.MOV.U32 R8, RZ, RZ, R17 ;  /* 0x000000ffff087224 */ /* 0x000fe400078e0011 */
[----:B------:R-:W-:Y:S01]  /*dca0*/  IMAD R15, R26, R13, R15 ;  /* 0x0000000d1a0f7224 */ /* 0x000fe200078e020f */
[----:B--2---:R-:W-:Y:S01]  /*dcb0*/  IABS R13, R16 ;  /* 0x00000010000d7213 */ /* 0x004fe20000000000 */
[----:B------:R-:W-:-:S04]  /*dcc0*/  IMAD.HI.U32 R17, R2, R14, RZ ;  /* 0x0000000e02117227 */ /* 0x000fc800078e00ff */
[----:B------:R-:W-:-:S04]  /*dcd0*/  IMAD.HI.U32 R16, R2, R7, RZ ;  /* 0x0000000702107227 */ /* 0x000fc800078e00ff */
[----:B------:R-:W-:Y:S02]  /*dce0*/  IMAD.MOV R17, RZ, RZ, -R17 ;  /* 0x000000ffff117224 */ /* 0x000fe400078e0a11 */
[----:B------:R-:W-:Y:S02]  /*dcf0*/  IMAD.MOV R16, RZ, RZ, -R16 ;  /* 0x000000ffff107224 */ /* 0x000fe400078e0a10 */
[----:B------:R-:W-:Y:S02]  /*dd00*/  @!P4 IMAD.MOV R9, RZ, RZ, -R9 ;  /* 0x000000ffff09c224 */ /* 0x000fe400078e0a09 */
[C---:B------:R-:W-:Y:S02]  /*dd10*/  IMAD R14, R26.reuse, R17, R14 ;  /* 0x000000111a0e7224 */ /* 0x040fe400078e020e */
[----:B------:R-:W-:Y:S01]  /*dd20*/  IMAD.MOV.U32 R17, RZ, RZ, R8 ;  /* 0x000000ffff117224 */ /* 0x000fe200078e0008 */
[C---:B------:R-:W-:Y:S01]  /*dd30*/  ISETP.GT.U32.AND P4, PT, R26.reuse, R10, PT ;  /* 0x0000000a1a00720c */ /* 0x040fe20003f84070 */
[----:B------:R-:W-:-:S02]  /*dd40*/  IMAD R7, R26, R16, R7 ;  /* 0x000000101a077224 */ /* 0x000fc400078e0207 */
[----:B------:R-:W-:Y:S01]  /*dd50*/  IMAD.MOV.U32 R8, RZ, RZ, R4 ;  /* 0x000000ffff087224 */ /* 0x000fe200078e0004 */
[----:B------:R-:W2:Y:S04]  /*dd60*/  LDL R16, [R1+0xacc] ;  /* 0x000acc0001107983 */ /* 0x000ea80000100800 */
[----:B------:R-:W4:Y:S01]  /*dd70*/  LDL R4, [R1+0x144] ;  /* 0x0001440001047983 */ /* 0x000f220000100800 */
[----:B------:R-:W-:-:S03]  /*dd80*/  @!P2 IMAD.MOV R8, RZ, RZ, -R8 ;  /* 0x000000ffff08a224 */ /* 0x000fc600078e0a08 */
[----:B------:R0:W-:Y:S02]  /*dd90*/  STL [R1+0x698], R9 ;  /* 0x0006980901007387 */ /* 0x0001e40000100800 */
[----:B0-----:R-:W-:Y:S02]  /*dda0*/  IMAD.MOV.U32 R9, RZ, RZ, R3 ;  /* 0x000000ffff097224 */ /* 0x001fe400078e0003 */
[----:B------:R-:W-:Y:S02]  /*ddb0*/  IMAD.MOV.U32 R3, RZ, RZ, R6 ;  /* 0x000000ffff037224 */ /* 0x000fe400078e0006 */
[----:B------:R-:W-:Y:S01]  /*ddc0*/  @!P0 IMAD.MOV R9, RZ, RZ, -R9 ;  /* 0x000000ffff098224 */ /* 0x000fe200078e0a09 */
[----:B------:R-:W5:Y:S01]  /*ddd0*/  LDL.LU R6, [R1+0x2c4] ;  /* 0x0002c40001067983 */ /* 0x000f620000300800 */
[----:B------:R-:W-:-:S03]  /*dde0*/  @!P1 IMAD.MOV R3, RZ, RZ, -R3 ;  /* 0x000000ffff039224 */ /* 0x000fc600078e0a03 */
[----:B------:R0:W-:Y:S01]  /*ddf0*/  STL [R1+0x694], R8 ;  /* 0x0006940801007387 */ /* 0x0001e20000100800 */
[----:B------:R-:W-:-:S03]  /*de00*/  @!P4 IMAD.IADD R10, R10, 0x1, -R26 ;  /* 0x000000010a0ac824 */ /* 0x000fc600078e0a1a */
[----:B0-----:R-:W2:Y:S04]  /*de10*/  LDL.LU R8, [R1+0x53dc] ;  /* 0x0053dc0001087983 */ /* 0x001ea80000300800 */
[----:B------:R0:W-:Y:S04]  /*de20*/  STL [R1+0x690], R9 ;  /* 0x0006900901007387 */ /* 0x0001e80000100800 */
[----:B0-----:R-:W5:Y:S04]  /*de30*/  LDL.LU R9, [R1+0x53d8] ;  /* 0x0053d80001097983 */ /* 0x001f680000300800 */
[----:B------:R3:W-:Y:S02]  /*de40*/  STL [R1+0x878], R3 ;  /* 0x0008780301007387 */ /* 0x0007e40000100800 */
[----:B---3--:R-:W-:-:S02]  /*de50*/  IABS R3, R12 ;  /* 0x0000000c00037213 */ /* 0x008fc40000000000 */
[----:B------:R-:W3:Y:S04]  /*de60*/  LDL.LU R12, [R1+0x128] ;  /* 0x00012800010c7983 */ /* 0x000ee80000300800 */
[----:B------:R0:W-:Y:S04]  /*de70*/  STL [R1+0x53d4], R25 ;  /* 0x0053d41901007387 */ /* 0x0001e80000100800 */
[----:B0-----:R-:W5:Y:S04]  /*de80*/  LDL.LU R25, [R1+0x12c] ;  /* 0x00012c0001197983 */ /* 0x001f680000300800 */
[----:B------:R0:W-:Y:S04]  /*de90*/  STL [R1+0x53cc], R10 ;  /* 0x0053cc0a01007387 */ /* 0x0001e80000100800 */
[----:B0-----:R-:W4:Y:S01]  /*dea0*/  LDL.LU R10, [R1+0x134] ;  /* 0x00013400010a7983 */ /* 0x001f220000300800 */
[----:B------:R-:W-:-:S02]  /*deb0*/  ISETP.GT.U32.AND P3, PT, R26, R0, PT ;  /* 0x000000001a00720c */ /* 0x000fc40003f64070 */
[----:B------:R-:W-:-:S11]  /*dec0*/  ISETP.GT.U32.AND P4, PT, R26, R7, PT ;  /* 0x000000071a00720c */ /* 0x000fd60003f84070 */
[----:B------:R-:W-:Y:S01]  /*ded0*/  @!P3 IMAD.IADD R0, R0, 0x1, -R26 ;  /* 0x000000010000b824 */ /* 0x000fe200078e0a1a */
[----:B----4-:R0:W-:Y:S04]  /*dee0*/  STL [R1+0x53d0], R10 ;  /* 0x0053d00a01007387 */ /* 0x0101e80000100800 */
[----:B0-----:R-:W4:Y:S01]  /*def0*/  LDL.LU R10, [R1+0x130] ;  /* 0x00013000010a7983 */ /* 0x001f220000300800 */
[C---:B--2---:R-:W-:Y:S02]  /*df00*/  ISETP.GT.U32.AND P2, PT, R26.reuse, R8, PT ;  /* 0x000000081a00720c */ /* 0x044fe40003f44070 */
[----:B------:R-:W-:Y:S02]  /*df10*/  ISETP.GT.U32.AND P1, PT, R26, R0, PT ;  /* 0x000000001a00720c */ /* 0x000fe40003f24070 */
[----:B------:R-:W-:Y:S01]  /*df20*/  ISETP.GE.AND P3, PT, R19, RZ, PT ;  /* 0x000000ff1300720c */ /* 0x000fe20003f66270 */
[----:B------:R-:W-:-:S08]  /*df30*/  IMAD.HI.U32 R19, R2, R13, RZ ;  /* 0x0000000d02137227 */ /* 0x000fd000078e00ff */
[--C-:B------:R-:W-:Y:S01]  /*df40*/  @!P2 IMAD.IADD R8, R8, 0x1, -R26.reuse ;  /* 0x000000010808a824 */ /* 0x100fe200078e0a1a */
[----:B------:R-:W-:Y:S01]  /*df50*/  ISETP.GT.U32.AND P2, PT, R26, R11, PT ;  /* 0x0000000b1a00720c */ /* 0x000fe20003f44070 */
[----:B------:R-:W-:Y:S01]  /*df60*/  IMAD.MOV R19, RZ, RZ, -R19 ;  /* 0x000000ffff137224 */ /* 0x000fe200078e0a13 */
[----:B------:R-:W-:Y:S01]  /*df70*/  IABS R4, R4 ;  /* 0x0000000400047213 */ /* 0x000fe20000000000 */
[----:B------:R-:W-:Y:S01]  /*df80*/  @!P1 IMAD.IADD R0, R0, 0x1, -R26 ;  /* 0x0000000100009824 */ /* 0x000fe200078e0a1a */
[----:B---3--:R-:W-:Y:S01]  /*df90*/  ISETP.GE.AND P1, PT, R12, RZ, PT ;  /* 0x000000ff0c00720c */ /* 0x008fe20003f26270 */
[----:B------:R-:W-:Y:S01]  /*dfa0*/  IMAD R13, R26, R19, R13 ;  /* 0x000000131a0d7224 */ /* 0x000fe200078e020d */
[----:B------:R0:W-:Y:S01]  /*dfb0*/  STL [R1+0x53c4], R2 ;  /* 0x0053c40201007387 */ /* 0x0001e20000100800 */
[----:B-----5:R-:W-:Y:S02]  /*dfc0*/  IMAD.MOV.U32 R19, RZ, RZ, R6 ;  /* 0x000000ffff137224 */ /* 0x020fe400078e0006 */
[----:B------:R-:W-:-:S04]  /*dfd0*/  IMAD.HI.U32 R6, R2, R4, RZ ;  /* 0x0000000402067227 */ /* 0x000fc800078e00ff */
[----:B------:R-:W-:Y:S02]  /*dfe0*/  IMAD.HI.U32 R12, R2, R3, RZ ;  /* 0x00000003020c7227 */ /* 0x000fe400078e00ff */
[----:B0-----:R-:W2:Y:S02]  /*dff0*/  LDL.LU R2, [R1+0x150] ;  /* 0x0001500001027983 */ /* 0x001ea40000300800 */
[--C-:B------:R-:W-:Y:S01]  /*e000*/  @!P4 IMAD.IADD R7, R7, 0x1, -R26.reuse ;  /* 0x000000010707c824 */ /* 0x100fe200078e0a1a */
[----:B------:R-:W-:Y:S01]  /*e010*/  ISETP.GE.AND P4, PT, R25, RZ, PT ;  /* 0x000000ff1900720c */ /* 0x000fe20003f86270 */
[----:B------:R-:W-:Y:S01]  /*e020*/  @!P2 IMAD.IADD R11, R11, 0x1, -R26 ;  /* 0x000000010b0ba824 */ /* 0x000fe200078e0a1a */
[----:B------:R-:W3:Y:S01]  /*e030*/  LDL.LU R25, [R1+0x53d4] ;  /* 0x0053d40001197983 */ /* 0x000ee20000300800 */
[----:B----4-:R-:W-:-:S03]  /*e040*/  ISETP.GE.AND P2, PT, R10, RZ, PT ;  /* 0x000000ff0a00720c */ /* 0x010fc60003f46270 */
[----:B------:R-:W4:Y:S01]  /*e050*/  LDL.LU R10, [R1+0x53d0] ;  /* 0x0053d000010a7983 */ /* 0x000f220000300800 */
[----:B------:R-:W-:Y:S01]  /*e060*/  ISETP.GT.U32.AND P0, PT, R26, R9, PT ;  /* 0x000000091a00720c */ /* 0x000fe20003f04070 */
[----:B------:R-:W-:-:S12]  /*e070*/  IMAD.MOV R6, RZ, RZ, -R6 ;  /* 0x000000ffff067224 */ /* 0x000fd800078e0a06 */
[----:B------:R-:W-:Y:S01]  /*e080*/  @!P0 IMAD.IADD R9, R9, 0x1, -R26 ;  /* 0x0000000109098824 */ /* 0x000fe200078e0a1a */
[C---:B------:R-:W-:Y:S01]  /*e090*/  ISETP.GT.U32.AND P0, PT, R26.reuse, R14, PT ;  /* 0x0000000e1a00720c */ /* 0x040fe20003f04070 */
[----:B------:R-:W-:Y:S02]  /*e0a0*/  IMAD.MOV R12, RZ, RZ, -R12 ;  /* 0x000000ffff0c7224 */ /* 0x000fe400078e0a0c */
[C---:B------:R-:W-:Y:S02]  /*e0b0*/  IMAD R4, R26.reuse, R6, R4 ;  /* 0x000000061a047224 */ /* 0x040fe400078e0204 */
[----:B------:R-:W-:-:S08]  /*e0c0*/  IMAD R3, R26, R12, R3 ;  /* 0x0000000c1a037224 */ /* 0x000fd000078e0203 */
[----:B------:R-:W-:Y:S01]  /*e0d0*/  @!P0 IMAD.IADD R14, R14, 0x1, -R26 ;  /* 0x000000010e0e8824 */ /* 0x000fe200078e0a1a */
[----:B----4-:R-:W-:Y:S02]  /*e0e0*/  ISETP.GE.AND P0, PT, R10, RZ, PT ;  /* 0x000000ff0a00720c */ /* 0x010fe40003f06270 */
[----:B------:R-:W4:Y:S04]  /*e0f0*/  LDL.LU R10, [R1+0x53cc] ;  /* 0x0053cc00010a7983 */ /* 0x000f280000300800 */
[----:B------:R0:W-:Y:S04]  /*e100*/  STL [R1+0x53c8], R4 ;  /* 0x0053c80401007387 */ /* 0x0001e80000100800 */
[----:B------:R-:W5:Y:S01]  /*e110*/  LDL.LU R12, [R1+0x14c] ;  /* 0x00014c00010c7983 */ /* 0x000f620000300800 */
[----:B------:R-:W-:Y:S01]  /*e120*/  @!P3 IMAD.MOV R8, RZ, RZ, -R8 ;  /* 0x000000ffff08b224 */ /* 0x000fe200078e0a08 */
[----:B------:R-:W-:-:S13]  /*e130*/  ISETP.GT.U32.AND P6, PT, R26, R15, PT ;  /* 0x0000000f1a00720c */ /* 0x000fda0003fc4070 */
[----:B------:R-:W-:-:S05]  /*e140*/  @!P6 IMAD.IADD R15, R15, 0x1, -R26 ;  /* 0x000000010f0fe824 */ /* 0x000fca00078e0a1a */
[----:B------:R-:W-:Y:S01]  /*e150*/  ISETP.GT.U32.AND P6, PT, R26, R15, PT ;  /* 0x0000000f1a00720c */ /* 0x000fe20003fc4070 */
[----:B------:R-:W-:Y:S02]  /*e160*/  @!P1 IMAD.MOV R9, RZ, RZ, -R9 ;  /* 0x000000ffff099224 */ /* 0x000fe400078e0a09 */
[----:B0-----:R-:W-:-:S04]  /*e170*/  IMAD.MOV.U32 R4, RZ, RZ, R0 ;  /* 0x000000ffff047224 */ /* 0x001fc800078e0000 */
[----:B------:R-:W-:-:S06]  /*e180*/  @!P4 IMAD.MOV R4, RZ, RZ, -R4 ;  /* 0x000000ffff04c224 */ /* 0x000fcc00078e0a04 */
[----:B------:R-:W-:Y:S02]  /*e190*/  @!P6 IMAD.IADD R15, R15, 0x1, -R26 ;  /* 0x000000010f0fe824 */ /* 0x000fe400078e0a1a */
[----:B----4-:R-:W-:Y:S01]  /*e1a0*/  @!P5 IMAD.MOV R10, RZ, RZ, -R10 ;  /* 0x000000ffff0ad224 */ /* 0x010fe200078e0a0a */
[----:B-----5:R0:W-:Y:S01]  /*e1b0*/  STL [R1+0x53c0], R12 ;  /* 0x0053c00c01007387 */ /* 0x0201e20000100800 */
[----:B------:R-:W-:-:S03]  /*e1c0*/  IABS R6, R12 ;  /* 0x0000000c00067213 */ /* 0x000fc60000000000 */
[----:B------:R-:W-:Y:S04]  /*e1d0*/  STL [R1+0x688], R10 ;  /* 0x0006880a01007387 */ /* 0x000fe80000100800 */
[----:B------:R1:W-:Y:S04]  /*e1e0*/  STL [R1+0x684], R8 ;  /* 0x0006840801007387 */ /* 0x0003e80000100800 */
[----:B0-----:R-:W4:Y:S04]  /*e1f0*/  LDL.LU R12, [R1+0x13c] ;  /* 0x00013c00010c7983 */ /* 0x001f280000300800 */
[----:B-1----:R-:W5:Y:S01]  /*e200*/  LDL.LU R8, [R1+0x144] ;  /* 0x0001440001087983 */ /* 0x002f620000300800 */
[----:B--2---:R-:W-:-:S03]  /*e210*/  IMAD.MOV.U32 R10, RZ, RZ, R2 ;  /* 0x000000ffff0a7224 */ /* 0x004fc600078e0002 */
[----:B------:R0:W-:Y:S01]  /*e220*/  STL [R1+0x680], R9 ;  /* 0x0006800901007387 */ /* 0x0001e20000100800 */
[----:B------:R-:W-:-:S03]  /*e230*/  IMAD.MOV.U32 R2, RZ, RZ, R15 ;  /* 0x000000ffff027224 */ /* 0x000fc600078e000f */
[----:B0-----:R-:W2:Y:S04]  /*e240*/  LDL.LU R9, [R1+0x148] ;  /* 0x0001480001097983 */ /* 0x001ea80000300800 */
[----:B------:R-:W3:Y:S04]  /*e250*/  LDL.LU R0, [R1+0x138] ;  /* 0x0001380001007983 */ /* 0x000ee80000300800 */
[----:B------:R-:W2:Y:S04]  /*e260*/  LDL.LU R15, [R1+0x140] ;  /* 0x00014000010f7983 */ /* 0x000ea80000300800 */
[----:B------:R0:W-:Y:S04]  /*e270*/  STL [R1+0x67c], R4 ;  /* 0x00067c0401007387 */ /* 0x0001e80000100800 */
[----:B0-----:R-:W2:Y:S01]  /*e280*/  LDL.LU R4, [R1+0x53c8] ;  /* 0x0053c80001047983 */ /* 0x001ea20000300800 */
[----:B------:R-:W-:-:S02]  /*e290*/  ISETP.GT.U32.AND P6, PT, R26, R13, PT ;  /* 0x0000000d1a00720c */ /* 0x000fc40003fc4070 */
[----:B------:R-:W-:-:S11]  /*e2a0*/  ISETP.GT.U32.AND P3, PT, R26, R11, PT ;  /* 0x0000000b1a00720c */ /* 0x000fd60003f64070 */
[----:B------:R-:W-:Y:S01]  /*e2b0*/  @!P6 IMAD.IADD R13, R13, 0x1, -R26 ;  /* 0x000000010d0de824 */ /* 0x000fe200078e0a1a */
[----:B------:R-:W-:Y:S01]  /*e2c0*/  ISETP.GT.U32.AND P6, PT, R26, R7, PT ;  /* 0x000000071a00720c */ /* 0x000fe20003fc4070 */
[----:B------:R-:W-:-:S03]  /*e2d0*/  @!P2 IMAD.MOV R2, RZ, RZ, -R2 ;  /* 0x000000ffff02a224 */ /* 0x000fc600078e0a02 */
[----:B------:R-:W-:Y:S01]  /*e2e0*/  ISETP.GT.U32.AND P5, PT, R26, R13, PT ;  /* 0x0000000d1a00720c */ /* 0x000fe20003fa4070 */
[--C-:B------:R-:W-:Y:S01]  /*e2f0*/  @!P3 IMAD.IADD R11, R11, 0x1, -R26.reuse ;  /* 0x000000010b0bb824 */ /* 0x100fe200078e0a1a */
[----:B------:R0:W-:Y:S07]  /*e300*/  STL [R1+0x678], R2 ;  /* 0x0006780201007387 */ /* 0x0001ee0000100800 */
[----:B------:R-:W-:Y:S01]  /*e310*/  @!P6 IMAD.IADD R7, R7, 0x1, -R26 ;  /* 0x000000010707e824 */ /* 0x000fe200078e0a1a */
[----:B0-----:R-:W2:Y:S03]  /*e320*/  LDL.LU R2, [R1+0x53c4] ;  /* 0x0053c40001027983 */ /* 0x001ea60000300800 */
[----:B------:R-:W-:-:S02]  /*e330*/  @!P0 IMAD.MOV R7, RZ, RZ, -R7 ;  /* 0x000000ffff078224 */ /* 0x000fc400078e0a07 */
[----:B------:R-:W-:Y:S01]  /*e340*/  @!P5 IMAD.IADD R13, R13, 0x1, -R26 ;  /* 0x000000010d0dd824 */ /* 0x000fe200078e0a1a */
[----:B----4-:R-:W-:Y:S02]  /*e350*/  ISETP.GE.AND P3, PT, R12, RZ, PT ;  /* 0x000000ff0c00720c */ /* 0x010fe40003f66270 */
[----:B------:R-:W4:Y:S01]  /*e360*/  LDL.LU R12, [R1+0x53c0] ;  /* 0x0053c000010c7983 */ /* 0x000f220000300800 */
[----:B-----5:R-:W-:-:S03]  /*e370*/  ISETP.GE.AND P5, PT, R8, RZ, PT ;  /* 0x000000ff0800720c */ /* 0x020fc60003fa6270 */
[----:B------:R0:W-:Y:S01]  /*e380*/  STL [R1+0x674], R7 ;  /* 0x0006740701007387 */ /* 0x0001e20000100800 */
[----:B------:R-:W-:Y:S01]  /*e390*/  IABS R8, R10 ;  /* 0x0000000a00087213 */ /* 0x000fe20000000000 */
[----:B0-----:R-:W-:Y:S02]  /*e3a0*/  IMAD.MOV.U32 R7, RZ, RZ, R10 ;  /* 0x000000ffff077224 */ /* 0x001fe400078e000a */
[----:B------:R-:W5:Y:S01]  /*e3b0*/  LDL.LU R10, [R1+0x184] ;  /* 0x00018400010a7983 */ /* 0x000f620000300800 */
[----:B------:R-:W-:Y:S02]  /*e3c0*/  ISETP.GT.U32.AND P1, PT, R26, R14, PT ;  /* 0x0000000e1a00720c */ /* 0x000fe40003f24070 */
[----:B---3--:R-:W-:Y:S02]  /*e3d0*/  ISETP.GE.AND P2, PT, R0, RZ, PT ;  /* 0x000000ff0000720c */ /* 0x008fe40003f46270 */
[----:B--2---:R-:W-:-:S09]  /*e3e0*/  ISETP.GT.U32.AND P4, PT, R26, R4, PT ;  /* 0x000000041a00720c */ /* 0x004fd20003f84070 */
[--C-:B------:R-:W-:Y:S01]  /*e3f0*/  @!P1 IMAD.IADD R14, R14, 0x1, -R26.reuse ;  /* 0x000000010e0e9824 */ /* 0x100fe200078e0a1a */
[----:B------:R-:W-:Y:S02]  /*e400*/  ISETP.GE.AND P1, PT, R15, RZ, PT ;  /* 0x000000ff0f00720c */ /* 0x000fe40003f26270 */
[----:B------:R-:W2:Y:S01]  /*e410*/  LDL.LU R15, [R1+0x154] ;  /* 0x00015400010f7983 */ /* 0x000ea20000300800 */
[----:B------:R-:W-:Y:S01]  /*e420*/  @!P4 IMAD.IADD R4, R4, 0x1, -R26 ;  /* 0x000000010404c824 */ /* 0x000fe200078e0a1a */
[----:B------:R-:W-:Y:S01]  /*e430*/  ISETP.GE.AND P4, PT, R9, RZ, PT ;  /* 0x000000ff0900720c */ /* 0x000fe20003f86270 */
[----:B------:R-:W-:-:S04]  /*e440*/  IMAD.MOV.U32 R9, RZ, RZ, R11 ;  /* 0x000000ffff097224 */ /* 0x000fc800078e000b */
[----:B------:R-:W-:-:S05]  /*e450*/  @!P2 IMAD.MOV R9, RZ, RZ, -R9 ;  /* 0x000000ffff09a224 */ /* 0x000fca00078e0a09 */
[----:B------:R0:W-:Y:S01]  /*e460*/  STL [R1+0x670], R9 ;  /* 0x0006700901007387 */ /* 0x0001e20000100800 */
[----:B------:R-:W-:-:S03]  /*e470*/  ISETP.GT.U32.AND P0, PT, R26, R4, PT ;  /* 0x000000041a00720c */ /* 0x000fc60003f04070 */
[----:B0-----:R-:W3:Y:S01]  /*e480*/  LDL.LU R9, [R1+0x188] ;  /* 0x0001880001097983 */ /* 0x001ee20000300800 */
[----:B------:R-:W-:Y:S02]  /*e490*/  @!P3 IMAD.MOV R14, RZ, RZ, -R14 ;  /* 0x000000ffff0eb224 */ /* 0x000fe400078e0a0e */
[----:B------:R-:W-:-:S07]  /*e4a0*/  IMAD.MOV.U32 R11, RZ, RZ, R13 ;  /* 0x000000ffff0b7224 */ /* 0x000fce00078e000d */
[----:B------:R-:W-:Y:S02]  /*e4b0*/  @!P0 IMAD.IADD R4, R4, 0x1, -R26 ;  /* 0x0000000104048824 */ /* 0x000fe400078e0a1a */
[----:B------:R-:W-:Y:S01]  /*e4c0*/  @!P1 IMAD.MOV R11, RZ, RZ, -R11 ;  /* 0x000000ffff0b9224 */ /* 0x000fe200078e0a0b */
[----:B------:R-:W-:Y:S02]  /*e4d0*/  ISETP.GE.AND P1, PT, R7, RZ, PT ;  /* 0x000000ff0700720c */ /* 0x000fe40003f26270 */
[----:B----4-:R-:W-:Y:S02]  /*e4e0*/  ISETP.GE.AND P3, PT, R12, RZ, PT ;  /* 0x000000ff0c00720c */ /* 0x010fe40003f66270 */
[----:B------:R-:W4:Y:S04]  /*e4f0*/  LDL.LU R12, [R1+0x18c] ;  /* 0x00018c00010c7983 */ /* 0x000f280000300800 */
[----:B------:R0:W-:Y:S04]  /*e500*/  STL [R1+0x874], R14 ;  /* 0x0008740e01007387 */ /* 0x0001e80000100800 */
[----:B0-----:R-:W4:Y:S01]  /*e510*/  LDL.LU R14, [R1+0x158] ;  /* 0x00015800010e7983 */ /* 0x001f220000300800 */
[----:B-----5:R-:W-:-:S02]  /*e520*/  IABS R7, R10 ;  /* 0x0000000a00077213 */ /* 0x020fc40000000000 */
[----:B------:R-:W-:Y:S01]  /*e530*/  ISETP.GE.AND P0, PT, R10, RZ, PT ;  /* 0x000000ff0a00720c */ /* 0x000fe20003f06270 */
[----:B------:R-:W-:-:S04]  /*e540*/  IMAD.MOV.U32 R10, RZ, RZ, R4 ;  /* 0x000000ffff0a7224 */ /* 0x000fc800078e0004 */
[----:B------:R-:W-:Y:S01]  /*e550*/  @!P5 IMAD.MOV R10, RZ, RZ, -R10 ;  /* 0x000000ffff0ad224 */ /* 0x000fe200078e0a0a */
[----:B------:R-:W-:Y:S04]  /*e560*/  STL [R1+0x870], R11 ;  /* 0x0008700b01007387 */ /* 0x000fe80000100800 */
[----:B------:R0:W-:Y:S04]  /*e570*/  STL [R1+0x86c], R10 ;  /* 0x00086c0a01007387 */ /* 0x0001e80000100800 */
[----:B------:R-:W5:Y:S01]  /*e580*/  LDL R13, [R1+0x15c] ;  /* 0x00015c00010d7983 */ /* 0x000f620000100800 */
[----:B------:R-:W-:Y:S01]  /*e590*/  ISETP.GT.U32.AND P6, PT, R26, R3, PT ;  /* 0x000000031a00720c */ /* 0x000fe20003fc4070 */
[----:B------:R-:W-:-:S04]  /*e5a0*/  IMAD.HI.U32 R0, R2, R6, RZ ;  /* 0x0000000602007227 */ /* 0x000fc800078e00ff */
[----:B------:R-:W-:-:S04]  /*e5b0*/  IMAD.MOV R0, RZ, RZ, -R0 ;  /* 0x000000ffff007224 */ /* 0x000fc800078e0a00 */
[----:B------:R-:W-:-:S04]  /*e5c0*/  IMAD R0, R26, R0, R6 ;  /* 0x000000001a007224 */ /* 0x000fc800078e0206 */
[----:B------:R-:W-:Y:S01]  /*e5d0*/  @!P6 IMAD.IADD R3, R3, 0x1, -R26 ;  /* 0x000000010303e824 */ /* 0x000fe200078e0a1a */
[----:B------:R-:W-:-:S04]  /*e5e0*/  ISETP.GT.U32.AND P6, PT, R26, R0, PT ;  /* 0x000000001a00720c */ /* 0x000fc80003fc4070 */
[----:B------:R-:W-:Y:S01]  /*e5f0*/  ISETP.GT.U32.AND P2, PT, R26, R3, PT ;  /* 0x000000031a00720c */ /* 0x000fe20003f44070 */
[----:B------:R-:W-:-:S04]  /*e600*/  IMAD.HI.U32 R6, R2, R8, RZ ;  /* 0x0000000802067227 */ /* 0x000fc800078e00ff */
[----:B------:R-:W-:-:S04]  /*e610*/  IMAD.MOV R6, RZ, RZ, -R6 ;  /* 0x000000ffff067224 */ /* 0x000fc800078e0a06 */
[----:B------:R-:W-:Y:S02]  /*e620*/  @!P6 IMAD.IADD R0, R0, 0x1, -R26 ;  /* 0x000000010000e824 */ /* 0x000fe400078e0a1a */
[C---:B------:R-:W-:Y:S02]  /*e630*/  IMAD R6, R26.reuse, R6, R8 ;  /* 0x000000061a067224 */ /* 0x040fe400078e0208 */
[----:B------:R-:W-:Y:S01]  /*e640*/  @!P2 IMAD.IADD R3, R3, 0x1, -R26 ;  /* 0x000000010303a824 */ /* 0x000fe200078e0a1a */
[----:B------:R-:W-:-:S03]  /*e650*/  ISETP.GT.U32.AND P6, PT, R26, R0, PT ;  /* 0x000000001a00720c */ /* 0x000fc60003fc4070 */
[----:B0-----:R-:W-:Y:S01]  /*e660*/  IMAD.MOV.U32 R10, RZ, RZ, R3 ;  /* 0x000000ffff0a7224 */ /* 0x001fe200078e0003 */
[----:B---3--:R-:W-:Y:S02]  /*e670*/  ISETP.GE.AND P2, PT, R9, RZ, PT ;  /* 0x000000ff0900720c */ /* 0x008fe40003f46270 */
[----:B------:R-:W-:Y:S01]  /*e680*/  IABS R4, R9 ;  /* 0x0000000900047213 */ /* 0x000fe20000000000 */
[----:B------:R-:W-:Y:S01]  /*e690*/  IMAD.HI.U32 R9, R2, R7, RZ ;  /* 0x0000000702097227 */ /* 0x000fe200078e00ff */
[----:B------:R-:W-:-:S03]  /*e6a0*/  ISETP.GT.U32.AND P5, PT, R26, R6, PT ;  /* 0x000000061a00720c */ /* 0x000fc60003fa4070 */
[----:B------:R-:W-:-:S04]  /*e6b0*/  IMAD.MOV R3, RZ, RZ, -R9 ;  /* 0x000000ffff037224 */ /* 0x000fc800078e0a09 */
[----:B------:R-:W-:Y:S02]  /*e6c0*/  IMAD R3, R26, R3, R7 ;  /* 0x000000031a037224 */ /* 0x000fe400078e0207 */
[----:B------:R-:W-:-:S03]  /*e6d0*/  @!P6 IMAD.IADD R0, R0, 0x1, -R26 ;  /* 0x000000010000e824 */ /* 0x000fc600078e0a1a */
[----:B------:R-:W-:Y:S01]  /*e6e0*/  ISETP.GT.U32.AND P6, PT, R26, R3, PT ;  /* 0x000000031a00720c */ /* 0x000fe20003fc4070 */
[----:B------:R-:W-:Y:S02]  /*e6f0*/  @!P5 IMAD.IADD R6, R6, 0x1, -R26 ;  /* 0x000000010606d824 */ /* 0x000fe400078e0a1a */
[----:B------:R-:W-:Y:S01]  /*e700*/  @!P4 IMAD.MOV R10, RZ, RZ, -R10 ;  /* 0x000000ffff0ac224 */ /* 0x000fe200078e0a0a */
[----:B--2---:R-:W-:Y:S02]  /*e710*/  IABS R9, R15 ;  /* 0x0000000f00097213 */ /* 0x004fe40000000000 */
[----:B------:R-:W-:Y:S02]  /*e720*/  ISETP.GT.U32.AND P5, PT, R26, R6, PT ;  /* 0x000000061a00720c */ /* 0x000fe40003fa4070 */
[----:B------:R0:W-:Y:S05]  /*e730*/  STL [R1+0x868], R10 ;  /* 0x0008680a01007387 */ /* 0x0001ea0000100800 */
[----:B------:R-:W-:-:S05]  /*e740*/  @!P6 IMAD.IADD R3, R3, 0x1, -R26 ;  /* 0x000000010303e824 */ /* 0x000fca00078e0a1a */
[----:B------:R-:W-:Y:S01]  /*e750*/  ISETP.GT.U32.AND P6, PT, R26, R3, PT ;  /* 0x000000031a00720c */ /* 0x000fe20003fc4070 */
[----:B------:R-:W-:-:S04]  /*e760*/  @!P5 IMAD.IADD R6, R6, 0x1, -R26 ;  /* 0x000000010606d824 */ /* 0x000fc800078e0a1a */
[----:B------:R-:W-:-:S08]  /*e770*/  @!P1 IMAD.MOV R6, RZ, RZ, -R6 ;  /* 0x000000ffff069224 */ /* 0x000fd000078e0a06 */
[----:B------:R-:W-:Y:S01]  /*e780*/  @!P6 IMAD.IADD R3, R3, 0x1, -R26 ;  /* 0x000000010303e824 */ /* 0x000fe200078e0a1a */
[----:B------:R-:W-:Y:S02]  /*e790*/  ISETP.GE.AND P6, PT, R15, RZ, PT ;  /* 0x000000ff0f00720c */ /* 0x000fe40003fc6270 */
[----:B----4-:R-:W-:Y:S02]  /*e7a0*/  IABS R8, R12 ;  /* 0x0000000c00087213 */ /* 0x010fe40000000000 */
[----:B------:R-:W-:-:S03]  /*e7b0*/  ISETP.GE.AND P4, PT, R12, RZ, PT ;  /* 0x000000ff0c00720c */ /* 0x000fc60003f86270 */
[----:B------:R-:W-:Y:S02]  /*e7c0*/  IMAD.MOV.U32 R7, RZ, RZ, R8 ;  /* 0x000000ffff077224 */ /* 0x000fe400078e0008 */
[----:B------:R-:W-:-:S04]  /*e7d0*/  IMAD.HI.U32 R12, R2, R4, RZ ;  /* 0x00000004020c7227 */ /* 0x000fc800078e00ff */
[----:B0-----:R-:W-:-:S04]  /*e7e0*/  IMAD.HI.U32 R10, R2, R7, RZ ;  /* 0x00000007020a7227 */ /* 0x001fc800078e00ff */
[----:B------:R-:W-:Y:S01]  /*e7f0*/  IMAD.MOV.U32 R8, RZ, RZ, R9 ;  /* 0x000000ffff087224 */ /* 0x000fe200078e0009 */
[----:B------:R-:W-:Y:S01]  /*e800*/  IABS R9, R14 ;  /* 0x0000000e00097213 */ /* 0x000fe20000000000 */
[----:B------:R-:W-:Y:S02]  /*e810*/  IMAD.MOV R12, RZ, RZ, -R12 ;  /* 0x000000ffff0c7224 */ /* 0x000fe400078e0a0c */
[----:B------:R-:W-:Y:S02]  /*e820*/  IMAD.MOV R10, RZ, RZ, -R10 ;  /* 0x000000ffff0a7224 */ /* 0x000fe400078e0a0a */
[----:B------:R-:W-:-:S04]  /*e830*/  IMAD.HI.U32 R11, R2, R8, RZ ;  /* 0x00000008020b7227 */ /* 0x000fc800078e00ff */
[C---:B------:R-:W-:Y:S02]  /*e840*/  IMAD R4, R26.reuse, R12, R4 ;  /* 0x0000000c1a047224 */ /* 0x040fe400078e0204 */
[----:B------:R-:W-:Y:S02]  /*e850*/  IMAD R7, R26, R10, R7 ;  /* 0x0000000a1a077224 */ /* 0x000fe400078e0207 */
[----:B------:R-:W-:Y:S01]  /*e860*/  IMAD.MOV.U32 R10, RZ, RZ, R0 ;  /* 0x000000ffff0a7224 */ /* 0x000fe200078e0000 */
[----:B-----5:R-:W-:Y:S01]  /*e870*/  IABS R12, R13 ;  /* 0x0000000d000c7213 */ /* 0x020fe20000000000 */
[----:B------:R-:W-:-:S04]  /*e880*/  IMAD.HI.U32 R13, R2, R9, RZ ;  /* 0x00000009020d7227 */ /* 0x000fc800078e00ff */
[----:B------:R-:W-:Y:S02]  /*e890*/  IMAD.MOV R11, RZ, RZ, -R11 ;  /* 0x000000ffff0b7224 */ /* 0x000fe400078e0a0b */
[----:B------:R-:W-:Y:S02]  /*e8a0*/  IMAD.MOV R13, RZ, RZ, -R13 ;  /* 0x000000ffff0d7224 */ /* 0x000fe400078e0a0d */
[----:B------:R-:W-:Y:S02]  /*e8b0*/  @!P3 IMAD.MOV R10, RZ, RZ, -R10 ;  /* 0x000000ffff0ab224 */ /* 0x000fe400078e0a0a */
[C---:B------:R-:W-:Y:S02]  /*e8c0*/  IMAD R8, R26.reuse, R11, R8 ;  /* 0x0000000b1a087224 */ /* 0x040fe400078e0208 */
[----:B------:R-:W2:Y:S01]  /*e8d0*/  LDL R11, [R1+0x164] ;  /* 0x00016400010b7983 */ /* 0x000ea20000100800 */
[----:B------:R-:W-:-:S03]  /*e8e0*/  IMAD R9, R26, R13, R9 ;  /* 0x0000000d1a097224 */ /* 0x000fc600078e0209 */
[----:B------:R0:W-:Y:S04]  /*e8f0*/  STL [R1+0x864], R10 ;  /* 0x0008640a01007387 */ /* 0x0001e80000100800 */
[----:B------:R-:W3:Y:S04]  /*e900*/  LDL R13, [R1+0x16c] ;  /* 0x00016c00010d7983 */ /* 0x000ee80000100800 */
[----:B0-----:R-:W4:Y:S04]  /*e910*/  LDL R10, [R1+0x168] ;  /* 0x00016800010a7983 */ /* 0x001f280000100800 */
[----:B------:R-:W-:Y:S04]  /*e920*/  STL [R1+0x860], R6 ;  /* 0x0008600601007387 */ /* 0x000fe80000100800 */
[----:B------:R-:W5:Y:S01]  /*e930*/  LDL.LU R15, [R1+0x170] ;  /* 0x00017000010f7983 */ /* 0x000f620000300800 */
[----:B------:R-:W-:-:S03]  /*e940*/  IMAD.HI.U32 R0, R2, R12, RZ ;  /* 0x0000000c02007227 */ /* 0x000fc600078e00ff */
[----:B-----5:R0:W-:Y:S04]  /*e950*/  STL [R1+0x53b8], R15 ;  /* 0x0053b80f01007387 */ /* 0x0201e80000100800 */
[----:B0-----:R-:W5:Y:S01]  /*e960*/  LDL.LU R15, [R1+0x160] ;  /* 0x00016000010f7983 */ /* 0x001f620000300800 */
[----:B------:R-:W-:-:S04]  /*e970*/  IMAD.MOV R0, RZ, RZ, -R0 ;  /* 0x000000ffff007224 */ /* 0x000fc800078e0a00 */
[C---:B------:R-:W-:Y:S01]  /*e980*/  IMAD R12, R26.reuse, R0, R12 ;  /* 0x000000001a0c7224 */ /* 0x040fe200078e020c */
[----:B------:R-:W-:-:S13]  /*e990*/  ISETP.GT.U32.AND P5, PT, R26, R4, PT ;  /* 0x000000041a00720c */ /* 0x000fda0003fa4070 */
[----:B------:R-:W-:Y:S01]  /*e9a0*/  @!P5 IMAD.IADD R4, R4, 0x1, -R26 ;  /* 0x000000010404d824 */ /* 0x000fe200078e0a1a */
[----:B------:R-:W-:Y:S02]  /*e9b0*/  ISETP.GT.U32.AND P5, PT, R26, R9, PT ;  /* 0x000000091a00720c */ /* 0x000fe40003fa4070 */
[----:B-----5:R-:W-:Y:S01]  /*e9c0*/  IABS R0, R15 ;  /* 0x0000000f00007213 */ /* 0x020fe20000000000 */
[----:B------:R0:W-:Y:S04]  /*e9d0*/  STL [R1+0x53bc], R15 ;  /* 0x0053bc0f01007387 */ /* 0x0001e80000100800 */
[----:B0-----:R-:W5:Y:S01]  /*e9e0*/  LDL.LU R15, [R1+0x15c] ;  /* 0x00015c00010f7983 */ /* 0x001f620000300800 */
[----:B---3--:R-:W-:Y:S01]  /*e9f0*/  IABS R6, R13 ;  /* 0x0000000d00067213 */ /* 0x008fe20000000000 */
[----:B------:R-:W-:-:S04]  /*ea00*/  IMAD.MOV.U32 R13, RZ, RZ, R3 ;  /* 0x000000ffff0d7224 */ /* 0x000fc800078e0003 */
[----:B------:R-:W-:Y:S02]  /*ea10*/  @!P5 IMAD.IADD R9, R9, 0x1, -R26 ;  /* 0x000000010909d824 */ /* 0x000fe400078e0a1a */
[----:B------:R-:W-:-:S03]  /*ea20*/  @!P0 IMAD.MOV R13, RZ, RZ, -R13 ;  /* 0x000000ffff0d8224 */ /* 0x000fc600078e0a0d */
[C---:B------:R-:W-:Y:S02]  /*ea30*/  ISETP.GT.U32.AND P0, PT, R26.reuse, R9, PT ;  /* 0x000000091a00720c */ /* 0x040fe40003f04070 */
[----:B------:R0:W-:Y:S11]  /*ea40*/  STL [R1+0x85c], R13 ;  /* 0x00085c0d01007387 */ /* 0x0001f60000100800 */
[----:B------:R-:W-:Y:S01]  /*ea50*/  @!P0 IMAD.IADD R9, R9, 0x1, -R26 ;  /* 0x0000000109098824 */ /* 0x000fe200078e0a1a */
[----:B------:R-:W-:-:S02]  /*ea60*/  ISETP.GT.U32.AND P3, PT, R26, R7, PT ;  /* 0x000000071a00720c */ /* 0x000fc40003f64070 */
[----:B-----5:R-:W-:Y:S02]  /*ea70*/  ISETP.GE.AND P0, PT, R15, RZ, PT ;  /* 0x000000ff0f00720c */ /* 0x020fe40003f06270 */
[----:B------:R-:W3:Y:S09]  /*ea80*/  LDL.LU R15, [R1+0x53bc] ;  /* 0x0053bc00010f7983 */ /* 0x000ef20000300800 */
[----:B------:R-:W-:Y:S01]  /*ea90*/  @!P3 IMAD.IADD R7, R7, 0x1, -R26 ;  /* 0x000000010707b824 */ /* 0x000fe200078e0a1a */
[----:B------:R-:W-:-:S02]  /*eaa0*/  ISETP.GT.U32.AND P3, PT, R26, R4, PT ;  /* 0x000000041a00720c */ /* 0x000fc40003f64070 */
[----:B--2---:R-:W-:-:S05]  /*eab0*/  IABS R11, R11 ;  /* 0x0000000b000b7213 */ /* 0x004fca0000000000 */
[----:B------:R-:W-:Y:S02]  /*eac0*/  IMAD.MOV.U32 R3, RZ, RZ, R11 ;  /* 0x000000ffff037224 */ /* 0x000fe400078e000b */
[----:B------:R-:W-:-:S04]  /*ead0*/  IMAD.HI.U32 R11, R2, R0, RZ ;  /* 0x00000000020b7227 */ /* 0x000fc800078e00ff */
[----:B------:R-:W-:Y:S01]  /*eae0*/  @!P3 IMAD.IADD R4, R4, 0x1, -R26 ;  /* 0x000000010404b824 */ /* 0x000fe200078e0a1a */
[----:B------:R-:W-:Y:S01]  /*eaf0*/  ISETP.GT.U32.AND P3, PT, R26, R12, PT ;  /* 0x0000000c1a00720c */ /* 0x000fe20003f64070 */
[----:B------:R-:W-:-:S04]  /*eb00*/  IMAD.MOV R11, RZ, RZ, -R11 ;  /* 0x000000ffff0b7224 */ /* 0x000fc800078e0a0b */
[----:B------:R-:W-:Y:S02]  /*eb10*/  IMAD R0, R26, R11, R0 ;  /* 0x0000000b1a007224 */ /* 0x000fe400078e0200 */
[----:B------:R-:W-:-:S04]  /*eb20*/  IMAD.HI.U32 R11, R2, R3, RZ ;  /* 0x00000003020b7227 */ /* 0x000fc800078e00ff */
[----:B------:R-:W-:Y:S02]  /*eb30*/  IMAD.MOV R11, RZ, RZ, -R11 ;  /* 0x000000ffff0b7224 */ /* 0x000fe400078e0a0b */
[----:B------:R-:W-:Y:S02]  /*eb40*/  @!P3 IMAD.IADD R12, R12, 0x1, -R26 ;  /* 0x000000010c0cb824 */ /* 0x000fe400078e0a1a */
[----:B------:R-:W-:Y:S01]  /*eb50*/  IMAD R3, R26, R11, R3 ;  /* 0x0000000b1a037224 */ /* 0x000fe200078e0203 */
[----:B---3--:R-:W-:Y:S02]  /*eb60*/  ISETP.GE.AND P3, PT, R15, RZ, PT ;  /* 0x000000ff0f00720c */ /* 0x008fe40003f66270 */
[----:B------:R-:W2:Y:S04]  /*eb70*/  LDL.LU R15, [R1+0x53b8] ;  /* 0x0053b800010f7983 */ /* 0x000ea80000300800 */
[----:B------:R-:W3:Y:S01]  /*eb80*/  LDL.LU R11, [R1+0x164] ;  /* 0x00016400010b7983 */ /* 0x000ee20000300800 */
[----:B----4-:R-:W-:-:S05]  /*eb90*/  IABS R10, R10 ;  /* 0x0000000a000a7213 */ /* 0x010fca0000000000 */
[----:B0-----:R-:W-:-:S04]  /*eba0*/  IMAD.HI.U32 R13, R2, R10, RZ ;  /* 0x0000000a020d7227 */ /* 0x001fc800078e00ff */
[----:B------:R-:W-:-:S04]  /*ebb0*/  IMAD.MOV R13, RZ, RZ, -R13 ;  /* 0x000000ffff0d7224 */ /* 0x000fc800078e0a0d */
[C---:B------:R-:W-:Y:S01]  /*ebc0*/  IMAD R10, R26.reuse, R13, R10 ;  /* 0x0000000d1a0a7224 */ /* 0x040fe200078e020a */
[----:B------:R-:W-:-:S13]  /*ebd0*/  ISETP.GT.U32.AND P1, PT, R26, R8, PT ;  /* 0x000000081a00720c */ /* 0x000fda0003f24070 */
[----:B------:R-:W-:-:S05]  /*ebe0*/  @!P1 IMAD.IADD R8, R8, 0x1, -R26 ;  /* 0x0000000108089824 */ /* 0x000fca00078e0a1a */
[C---:B------:R-:W-:Y:S01]  /*ebf0*/  ISETP.GT.U32.AND P5, PT, R26.reuse, R8, PT ;  /* 0x000000081a00720c */ /* 0x040fe20003fa4070 */
[----:B--2---:R0:W-:Y:S01]  /*ec00*/  STL [R1+0x53b4], R15 ;  /* 0x0053b40f01007387 */ /* 0x0041e20000100800 */
[----:B---3--:R-:W-:Y:S01]  /*ec10*/  IMAD.MOV.U32 R13, RZ, RZ, R11 ;  /* 0x000000ffff0d7224 */ /* 0x008fe200078e000b */
[----:B------:R-:W-:Y:S02]  /*ec20*/  IABS R11, R15 ;  /* 0x0000000f000b7213 */ /* 0x000fe40000000000 */
[----:B0-----:R-:W2:Y:S01]  /*ec30*/  LDL R15, [R1+0x174] ;  /* 0x00017400010f7983 */ /* 0x001ea20000100800 */
[----:B------:R-:W-:-:S07]  /*ec40*/  ISETP.GT.U32.AND P1, PT, R26, R7, PT ;  /* 0x000000071a00720c */ /* 0x000fce0003f24070 */
[----:B------:R-:W-:Y:S01]  /*ec50*/  @!P5 IMAD.IADD R8, R8, 0x1, -R26 ;  /* 0x000000010808d824 */ /* 0x000fe200078e0a1a */
[----:B------:R-:W-:-:S05]  /*ec60*/  ISETP.GT.U32.AND P5, PT, R26, R0, PT ;  /* 0x000000001a00720c */ /* 0x000fca0003fa4070 */
[----:B------:R-:W-:Y:S01]  /*ec70*/  @!P1 IMAD.IADD R7, R7, 0x1, -R26 ;  /* 0x0000000107079824 */ /* 0x000fe200078e0a1a */
[----:B------:R-:W-:Y:S01]  /*ec80*/  ISETP.GE.AND P1, PT, R14, RZ, PT ;  /* 0x000000ff0e00720c */ /* 0x000fe20003f26270 */
[----:B------:R-:W-:-:S04]  /*ec90*/  IMAD.HI.U32 R14, R2, R6, RZ ;  /* 0x00000006020e7227 */ /* 0x000fc800078e00ff */
[----:B------:R-:W-:Y:S02]  /*eca0*/  IMAD.MOV R14, RZ, RZ, -R14 ;  /* 0x000000ffff0e7224 */ /* 0x000fe400078e0a0e */
[----:B------:R-:W-:Y:S02]  /*ecb0*/  @!P5 IMAD.IADD R0, R0, 0x1, -R26 ;  /* 0x000000010000d824 */ /* 0x000fe400078e0a1a */
[C---:B------:R-:W-:Y:S02]  /*ecc0*/  IMAD R6, R26.reuse, R14, R6 ;  /* 0x0000000e1a067224 */ /* 0x040fe400078e0206 */
[----:B------:R-:W-:Y:S02]  /*ecd0*/  IMAD.MOV.U32 R14, RZ, RZ, R4 ;  /* 0x000000ffff0e7224 */ /* 0x000fe400078e0004 */
[----:B------:R-:W-:Y:S01]  /*ece0*/  @!P4 IMAD.MOV R7, RZ, RZ, -R7 ;  /* 0x000000ffff07c224 */ /* 0x000fe200078e0a07 */
[----:B------:R-:W-:Y:S01]  /*ecf0*/  ISETP.GT.U32.AND P4, PT, R26, R0, PT ;  /* 0x000000001a00720c */ /* 0x000fe20003f84070 */
[----:B------:R-:W-:-:S02]  /*ed00*/  @!P2 IMAD.MOV R14, RZ, RZ, -R14 ;  /* 0x000000ffff0ea224 */ /* 0x000fc400078e0a0e */
[----:B------:R-:W-:-:S03]  /*ed10*/  @!P6 IMAD.MOV R8, RZ, RZ, -R8 ;  /* 0x000000ffff08e224 */ /* 0x000fc600078e0a08 */
[----:B------:R0:W-:Y:S01]  /*ed20*/  STL [R1+0x650], R14 ;  /* 0x0006500e01007387 */ /* 0x0001e20000100800 */
[----:B------:R-:W-:Y:S01]  /*ed30*/  @!P1 IMAD.MOV R9, RZ, RZ, -R9 ;  /* 0x000000ffff099224 */ /* 0x000fe200078e0a09 */
[----:B------:R-:W-:Y:S02]  /*ed40*/  ISETP.GE.AND P1, PT, R13, RZ, PT ;  /* 0x000000ff0d00720c */ /* 0x000fe40003f26270 */
[----:B0-----:R-:W3:Y:S03]  /*ed50*/  LDL.LU R14, [R1+0x168] ;  /* 0x00016800010e7983 */ /* 0x001ee60000300800 */
[----:B------:R-:W-:Y:S01]  /*ed60*/  @!P4 IMAD.IADD R0, R0, 0x1, -R26 ;  /* 0x000000010000c824 */ /* 0x000fe200078e0a1a */
[----:B--2---:R-:W-:Y:S02]  /*ed70*/  IABS R4, R15 ;  /* 0x0000000f00047213 */ /* 0x004fe40000000000 */
[----:B------:R-:W2:Y:S04]  /*ed80*/  LDL.LU R15, [R1+0x16c] ;  /* 0x00016c00010f7983 */ /* 0x000ea80000300800 */
[----:B------:R-:W-:Y:S04]  /*ed90*/  STL [R1+0x64c], R7 ;  /* 0x00064c0701007387 */ /* 0x000fe80000100800 */
[----:B------:R-:W-:Y:S04]  /*eda0*/  STL [R1+0x648], R8 ;  /* 0x0006480801007387 */ /* 0x000fe80000100800 */
[----:B------:R-:W4:Y:S04]  /*edb0*/  LDL R13, [R1+0x178] ;  /* 0x00017800010d7983 */ /* 0x000f280000100800 */
[----:B------:R0:W-:Y:S04]  /*edc0*/  STL [R1+0x858], R9 ;  /* 0x0008580901007387 */ /* 0x0001e80000100800 */
[----:B------:R1:W-:Y:S01]  /*edd0*/  STL [R1+0x53b0], R0 ;  /* 0x0053b00001007387 */ /* 0x0003e20000100800 */
[----:B------:R-:W-:-:S02]  /*ede0*/  ISETP.GT.U32.AND P5, PT, R26, R3, PT ;  /* 0x000000031a00720c */ /* 0x000fc40003fa4070 */
[----:B------:R-:W-:Y:S01]  /*edf0*/  ISETP.GT.U32.AND P2, PT, R26, R12, PT ;  /* 0x0000000c1a00720c */ /* 0x000fe20003f44070 */
[----:B0-----:R-:W5:Y:S04]  /*ee00*/  LDL R9, [R1+0x180] ;  /* 0x0001800001097983 */ /* 0x001f680000100800 */
[----:B-1----:R-:W4:Y:S06]  /*ee10*/  LDL R0, [R1+0x17c] ;  /* 0x00017c0001007983 */ /* 0x002f2c0000100800 */
[----:B------:R-:W-:-:S02]  /*ee20*/  @!P5 IMAD.IADD R3, R3, 0x1, -R26 ;  /* 0x000000010303d824 */ /* 0x000fc400078e0a1a */
[----:B------:R-:W-:Y:S01]  /*ee30*/  @!P2 IMAD.IADD R12, R12, 0x1, -R26 ;  /* 0x000000010c0ca824 */ /* 0x000fe200078e0a1a */
[----:B---3--:R-:W-:Y:S02]  /*ee40*/  ISETP.GE.AND P4, PT, R14, RZ, PT ;  /* 0x000000ff0e00720c */ /* 0x008fe40003f86270 */
[----:B------:R-:W3:Y:S01]  /*ee50*/  LDL R14, [R1+0x190] ;  /* 0x00019000010e7983 */ /* 0x000ee20000100800 */
[----:B------:R-:W-:Y:S01]  /*ee60*/  @!P0 IMAD.MOV R12, RZ, RZ, -R12 ;  /* 0x000000ffff0c8224 */ /* 0x000fe200078e0a0c */
[----:B--2---:R-:W-:Y:S02]  /*ee70*/  ISETP.GE.AND P5, PT, R15, RZ, PT ;  /* 0x000000ff0f00720c */ /* 0x004fe40003fa6270 */
[----:B------:R-:W2:Y:S04]  /*ee80*/  LDL.LU R15, [R1+0x53b4] ;  /* 0x0053b400010f7983 */ /* 0x000ea80000300800 */
[----:B------:R4:W-:Y:S02]  /*ee90*/  STL [R1+0x640], R12 ;  /* 0x0006400c01007387 */ /* 0x0009e40000100800 */
[----:B----4-:R-:W-:-:S02]  /*eea0*/  IABS R12, R0 ;  /* 0x00000000000c7213 */ /* 0x010fc40000000000 */
[----:B------:R-:W4:Y:S01]  /*eeb0*/  LDL.LU R0, [R1+0x174] ;  /* 0x0001740001007983 */ /* 0x000f220000300800 */
[C---:B------:R-:W-:Y:S02]  /*eec0*/  ISETP.GT.U32.AND P6, PT, R26.reuse, R10, PT ;  /* 0x0000000a1a00720c */ /* 0x040fe40003fc4070 */
[----:B------:R-:W-:Y:S01]  /*eed0*/  ISETP.GT.U32.AND P2, PT, R26, R6, PT ;  /* 0x000000061a00720c */ /* 0x000fe20003f44070 */
[----:B------:R-:W-:-:S10]  /*eee0*/  IMAD.HI.U32 R8, R2, R4, RZ ;  /* 0x0000000402087227 */ /* 0x000fd400078e00ff */
[--C-:B------:R-:W-:Y:S02]  /*eef0*/  @!P6 IMAD.IADD R10, R10, 0x1, -R26.reuse ;  /* 0x000000010a0ae824 */ /* 0x100fe400078e0a1a */
[----:B------:R-:W-:-:S03]  /*ef00*/  @!P2 IMAD.IADD R6, R6, 0x1, -R26 ;  /* 0x000000010606a824 */ /* 0x000fc600078e0a1a */
[C---:B------:R-:W-:Y:S01]  /*ef10*/  ISETP.GT.U32.AND P2, PT, R26.reuse, R10, PT ;  /* 0x0000000a1a00720c */ /* 0x040fe20003f44070 */
[----:B------:R-:W-:Y:S01]  /*ef20*/  IMAD.MOV R8, RZ, RZ, -R8 ;  /* 0x000000ffff087224 */ /* 0x000fe200078e0a08 */
[----:B------:R-:W-:-:S03]  /*ef30*/  ISETP.GT.U32.AND P0, PT, R26, R6, PT ;  /* 0x000000061a00720c */ /* 0x000fc60003f04070 */
[----:B------:R-:W-:Y:S01]  /*ef40*/  IMAD R4, R26, R8, R4 ;  /* 0x000000081a047224 */ /* 0x000fe200078e0204 */
[----:B-----5:R-:W-:-:S07]  /*ef50*/  IABS R8, R9 ;  /* 0x0000000900087213 */ /* 0x020fce0000000000 */
[--C-:B------:R-:W-:Y:S01]  /*ef60*/  @!P2 IMAD.IADD R10, R10, 0x1, -R26.reuse ;  /* 0x000000010a0aa824 */ /* 0x100fe200078e0a1a */
[----:B------:R-:W-:Y:S01]  /*ef70*/  ISETP.GT.U32.AND P2, PT, R26, R4, PT ;  /* 0x000000041a00720c */ /* 0x000fe20003f44070 */
[----:B------:R-:W-:Y:S02]  /*ef80*/  @!P0 IMAD.IADD R6, R6, 0x1, -R26 ;  /* 0x0000000106068824 */ /* 0x000fe400078e0a1a */
[----:B------:R-:W-:-:S04]  /*ef90*/  IMAD.HI.U32 R9, R2, R12, RZ ;  /* 0x0000000c02097227 */ /* 0x000fc800078e00ff */
[----:B------:R-:W-:-:S04]  /*efa0*/  IMAD.MOV R9, RZ, RZ, -R9 ;  /* 0x000000ffff097224 */ /* 0x000fc800078e0a09 */
[----:B------:R-:W-:Y:S02]  /*efb0*/  IMAD R9, R26, R9, R12 ;  /* 0x000000091a097224 */ /* 0x000fe400078e020c */
[----:B------:R-:W-:Y:S01]  /*efc0*/  @!P2 IMAD.IADD R4, R4, 0x1, -R26 ;  /* 0x000000010404a824 */ /* 0x000fe200078e0a1a */
[----:B--2---:R-:W-:Y:S01]  /*efd0*/  ISETP.GE.AND P0, PT, R15, RZ, PT ;  /* 0x000000ff0f00720c */ /* 0x004fe20003f06270 */
[----:B------:R-:W-:-:S04]  /*efe0*/  IMAD.HI.U32 R15, R2, R8, RZ ;  /* 0x00000008020f7227 */ /* 0x000fc800078e00ff */
[----:B------:R-:W-:-:S04]  /*eff0*/  IMAD.MOV R15, RZ, RZ, -R15 ;  /* 0x000000ffff0f7224 */ /* 0x000fc800078e0a0f */
[----:B------:R-:W-:Y:S01]  /*f000*/  IMAD R8, R26, R15, R8 ;  /* 0x0000000f1a087224 */ /* 0x000fe200078e0208 */
[----:B----4-:R-:W-:Y:S02]  /*f010*/  ISETP.GE.AND P2, PT, R0, RZ, PT ;  /* 0x000000ff0000720c */ /* 0x010fe40003f46270 */
[----:B------:R-:W2:Y:S04]  /*f020*/  LDL.LU R0, [R1+0x53b0] ;  /* 0x0053b00001007983 */ /* 0x000ea80000300800 */
[----:B------:R-:W4:Y:S04]  /*f030*/  LDL R12, [R1+0x194] ;  /* 0x00019400010c7983 */ /* 0x000f280000100800 */
[----:B------:R-:W5:Y:S04]  /*f040*/  LDL.LU R15, [R1+0x27c] ;  /* 0x00027c00010f7983 */ /* 0x000f680000300800 */
[----:B------:R0:W-:Y:S04]  /*f050*/  STL [R1+0x53ac], R8 ;  /* 0x0053ac0801007387 */ /* 0x0001e80000100800 */
[----:B0-----:R-:W2:Y:S01]  /*f060*/  LDL R8, [R1+0x198] ;  /* 0x0001980001087983 */ /* 0x001ea20000100800 */
[----:B------:R-:W-:Y:S01]  /*f070*/  ISETP.GT.U32.AND P6, PT, R26, R3, PT ;  /* 0x000000031a00720c */ /* 0x000fe20003fc4070 */
[----:B------:R-:W-:-:S04]  /*f080*/  IMAD.HI.U32 R7, R2, R11, RZ ;  /* 0x0000000b02077227 */ /* 0x000fc800078e00ff */
[----:B------:R-:W-:Y:S01]  /*f090*/  IMAD.MOV R7, RZ, RZ, -R7 ;  /* 0x000000ffff077224 */ /* 0x000fe200078e0a07 */
[----:B------:R-:W-:-:S03]  /*f0a0*/  IABS R13, R13 ;  /* 0x0000000d000d7213 */ /* 0x000fc60000000000 */
[----:B------:R-:W-:Y:S01]  /*f0b0*/  IMAD R11, R26, R7, R11 ;  /* 0x000000071a0b7224 */ /* 0x000fe200078e020b */
[----:B---3--:R-:W-:Y:S01]  /*f0c0*/  IABS R7, R14 ;  /* 0x0000000e00077213 */ /* 0x008fe20000000000 */
[----:B------:R-:W-:-:S04]  /*f0d0*/  IMAD.HI.U32 R14, R2, R13, RZ ;  /* 0x0000000d020e7227 */ /* 0x000fc800078e00ff */
[----:B------:R-:W-:Y:S01]  /*f0e0*/  @!P6 IMAD.IADD R3, R3, 0x1, -R26 ;  /* 0x000000010303e824 */ /* 0x000fe200078e0a1a */
[----:B------:R-:W-:Y:S01]  /*f0f0*/  ISETP.GT.U32.AND P6, PT, R26, R11, PT ;  /* 0x0000000b1a00720c */ /* 0x000fe20003fc4070 */
[----:B------:R-:W-:-:S04]  /*f100*/  IMAD.MOV R14, RZ, RZ, -R14 ;  /* 0x000000ffff0e7224 */ /* 0x000fc800078e0a0e */
[----:B------:R-:W-:Y:S02]  /*f110*/  IMAD R13, R26, R14, R13 ;  /* 0x0000000e1a0d7224 */ /* 0x000fe400078e020d */
[----:B------:R-:W-:-:S04]  /*f120*/  IMAD.HI.U32 R14, R2, R7, RZ ;  /* 0x00000007020e7227 */ /* 0x000fc800078e00ff */
[----:B------:R-:W-:Y:S02]  /*f130*/  IMAD.MOV R14, RZ, RZ, -R14 ;  /* 0x000000ffff0e7224 */ /* 0x000fe400078e0a0e */
[----:B------:R-:W-:Y:S01]  /*f140*/  @!P6 IMAD.IADD R11, R11, 0x1, -R26 ;  /* 0x000000010b0be824 */ /* 0x000fe200078e0a1a */
[C---:B------:R-:W-:Y:S01]  /*f150*/  ISETP.GT.U32.AND P6, PT, R26.reuse, R13, PT ;  /* 0x0000000d1a00720c */ /* 0x040fe20003fc4070 */
[----:B------:R-:W-:Y:S02]  /*f160*/  IMAD R7, R26, R14, R7 ;  /* 0x0000000e1a077224 */ /* 0x000fe400078e0207 */
[----:B------:R-:W-:-:S10]  /*f170*/  @!P1 IMAD.MOV R3, RZ, RZ, -R3 ;  /* 0x000000ffff039224 */ /* 0x000fd400078e0a03 */
[----:B------:R-:W-:-:S05]  /*f180*/  @!P6 IMAD.IADD R13, R13, 0x1, -R26 ;  /* 0x000000010d0de824 */ /* 0x000fca00078e0a1a */
[----:B------:R-:W-:Y:S02]  /*f190*/  ISETP.GT.U32.AND P1, PT, R26, R13, PT ;  /* 0x0000000d1a00720c */ /* 0x000fe40003f24070 */
[----:B--2---:R-:W-:Y:S01]  /*f1a0*/  IABS R14, R8 ;  /* 0x00000008000e7213 */ /* 0x004fe20000000000 */
[----:B------:R-:W-:Y:S02]  /*f1b0*/  IMAD.MOV.U32 R8, RZ, RZ, R0 ;  /* 0x000000ffff087224 */ /* 0x000fe400078e0000 */
[----:B------:R-:W2:Y:S02]  /*f1c0*/  LDL.LU R0, [R1+0x214] ;  /* 0x0002140001007983 */ /* 0x000ea40000300800 */
[----:B------:R-:W-:-:S05]  /*f1d0*/  @!P3 IMAD.MOV R8, RZ, RZ, -R8 ;  /* 0x000000ffff08b224 */ /* 0x000fca00078e0a08 */
[----:B------:R-:W-:Y:S04]  /*f1e0*/  STL [R1+0x854], R8 ;  /* 0x0008540801007387 */ /* 0x000fe80000100800 */
[----:B------:R-:W-:Y:S04]  /*f1f0*/  STL [R1+0x638], R3 ;  /* 0x0006380301007387 */ /* 0x000fe80000100800 */
[----:B------:R0:W-:Y:S04]  /*f200*/  STL [R1+0x53a8], R13 ;  /* 0x0053a80d01007387 */ /* 0x0001e80000100800 */
[----:B0-----:R-:W3:Y:S01]  /*f210*/  LDL.LU R13, [R1+0x178] ;  /* 0x00017800010d7983 */ /* 0x001ee20000300800 */
[----:B------:R-:W-:Y:S01]  /*f220*/  ISETP.GT.U32.AND P6, PT, R26, R4, PT ;  /* 0x000000041a00720c */ /* 0x000fe20003fc4070 */
[----:B------:R-:W-:-:S02]  /*f230*/  IMAD.MOV.U32 R3, RZ, RZ, R10 ;  /* 0x000000ffff037224 */ /* 0x000fc400078e000a */
[----:B------:R-:W-:Y:S01]  /*f240*/  IMAD.MOV.U32 R8, RZ, RZ, R6 ;  /* 0x000000ffff087224 */ /* 0x000fe200078e0006 */
[----:B----4-:R-:W-:Y:S01]  /*f250*/  IABS R12, R12 ;  /* 0x0000000c000c7213 */ /* 0x010fe20000000000 */
[----:B------:R-:W-:Y:S01]  /*f260*/  @!P4 IMAD.MOV R3, RZ, RZ, -R3 ;  /* 0x000000ffff03c224 */ /* 0x000fe200078e0a03 */
[----:B------:R-:W4:Y:S01]  /*f270*/  LDL.LU R6, [R1+0x180] ;  /* 0x0001800001067983 */ /* 0x000f220000300800 */
[----:B------:R-:W-:-:S03]  /*f280*/  @!P5 IMAD.MOV R8, RZ, RZ, -R8 ;  /* 0x000000ffff08d224 */ /* 0x000fc600078e0a08 */
[----:B------:R0:W-:Y:S04]  /*f290*/  STL [R1+0x850], R3 ;  /* 0x0008500301007387 */ /* 0x0001e80000100800 */
[----:B------:R1:W-:Y:S01]  /*f2a0*/  STL [R1+0x53a0], R2 ;  /* 0x0053a00201007387 */ /* 0x0003e20000100800 */
[----:B------:R-:W-:Y:S02]  /*f2b0*/  @!P6 IMAD.IADD R4, R4, 0x1, -R26 ;  /* 0x000000010404e824 */ /* 0x000fe400078e0a1a */
[----:B0-----:R-:W-:-:S04]  /*f2c0*/  IMAD.HI.U32 R3, R2, R14, RZ ;  /* 0x0000000e02037227 */ /* 0x001fc800078e00ff */
[----:B--2---:R-:W-:Y:S02]  /*f2d0*/  IMAD.MOV.U32 R10, RZ, RZ, R0 ;  /* 0x000000ffff0a7224 */ /* 0x004fe400078e0000 */
[----:B------:R-:W-:Y:S02]  /*f2e0*/  IMAD.HI.U32 R0, R2, R12, RZ ;  /* 0x0000000c02007227 */ /* 0x000fe400078e00ff */
[----:B-1----:R-:W2:Y:S04]  /*f2f0*/  LDL.LU R2, [R1+0x17c] ;  /* 0x00017c0001027983 */ /* 0x002ea80000300800 */
[----:B------:R0:W-:Y:S04]  /*f300*/  STL [R1+0x84c], R8 ;  /* 0x00084c0801007387 */ /* 0x0001e80000100800 */
[----:B0-----:R-:W2:Y:S01]  /*f310*/  LDL.LU R8, [R1+0x53ac] ;  /* 0x0053ac0001087983 */ /* 0x001ea20000300800 */
[----:B---3--:R-:W-:-:S03]  /*f320*/  ISETP.GE.AND P6, PT, R13, RZ, PT ;  /* 0x000000ff0d00720c */ /* 0x008fc60003fc6270 */
[----:B------:R-:W3:Y:S01]  /*f330*/  LDL.LU R13, [R1+0x53a8] ;  /* 0x0053a800010d7983 */ /* 0x000ee20000300800 */
[C---:B------:R-:W-:Y:S02]  /*f340*/  ISETP.GT.U32.AND P3, PT, R26.reuse, R11, PT ;  /* 0x0000000b1a00720c */ /* 0x040fe40003f64070 */
[C---:B------:R-:W-:Y:S01]  /*f350*/  ISETP.GT.U32.AND P4, PT, R26.reuse, R9, PT ;  /* 0x000000091a00720c */ /* 0x040fe20003f84070 */
[----:B------:R-:W-:Y:S01]  /*f360*/  IMAD.MOV R3, RZ, RZ, -R3 ;  /* 0x000000ffff037224 */ /* 0x000fe200078e0a03 */
[----:B-----5:R0:W-:Y:S03]  /*f370*/  STL [R1+0x53a4], R15 ;  /* 0x0053a40f01007387 */ /* 0x0201e60000100800 */
[----:B------:R-:W-:-:S06]  /*f380*/  IMAD R3, R26, R3, R14 ;  /* 0x000000031a037224 */ /* 0x000fcc00078e020e */
[--C-:B------:R-:W-:Y:S02]  /*f390*/  @!P3 IMAD.IADD R11, R11, 0x1, -R26.reuse ;  /* 0x000000010b0bb824 */ /* 0x100fe400078e0a1a */
[--C-:B------:R-:W-:Y:S01]  /*f3a0*/  @!P4 IMAD.IADD R9, R9, 0x1, -R26.reuse ;  /* 0x000000010909c824 */ /* 0x100fe200078e0a1a */
[----:B----4-:R-:W-:Y:S02]  /*f3b0*/  ISETP.GE.AND P4, PT, R6, RZ, PT ;  /* 0x000000ff0600720c */ /* 0x010fe40003f86270 */
[----:B------:R-:W4:Y:S04]  /*f3c0*/  LDL.LU R6, [R1+0x190] ;  /* 0x0001900001067983 */ /* 0x000f280000300800 */
[----:B------:R-:W5:Y:S01]  /*f3d0*/  LDL.LU R14, [R1+0x19c] ;  /* 0x00019c00010e7983 */ /* 0x000f620000300800 */
[----:B---3--:R-:W-:Y:S01]  /*f3e0*/  @!P1 IMAD.IADD R13, R13, 0x1, -R26 ;  /* 0x000000010d0d9824 */ /* 0x008fe200078e0a1a */
[----:B--2---:R-:W-:Y:S01]  /*f3f0*/  ISETP.GE.AND P1, PT, R2, RZ, PT ;  /* 0x000000ff0200720c */ /* 0x004fe20003f26270 */
[----:B------:R-:W-:-:S02]  /*f400*/  IMAD.MOV.U32 R2, RZ, RZ, R11 ;  /* 0x000000ffff027224 */ /* 0x000fc400078e000b */
[----:B------:R-:W2:Y:S01]  /*f410*/  LDL.LU R11, [R1+0x194] ;  /* 0x00019400010b7983 */ /* 0x000ea20000300800 */
[C---:B------:R-:W-:Y:S01]  /*f420*/  ISETP.GT.U32.AND P5, PT, R26.reuse, R8, PT ;  /* 0x000000081a00720c */ /* 0x040fe20003fa4070 */
[----:B------:R-:W-:Y:S02]  /*f430*/  IMAD.MOV R0, RZ, RZ, -R0 ;  /* 0x000000ffff007224 */ /* 0x000fe400078e0a00 */
[----:B------:R-:W-:Y:S02]  /*f440*/  @!P0 IMAD.MOV R2, RZ, RZ, -R2 ;  /* 0x000000ffff028224 */ /* 0x000fe400078e0a02 */
[----:B------:R-:W-:Y:S02]  /*f450*/  IMAD R0, R26, R0, R12 ;  /* 0x000000001a007224 */ /* 0x000fe400078e020c */
[----:B------:R-:W-:Y:S02]  /*f460*/  IMAD.MOV.U32 R12, RZ, RZ, R10 ;  /* 0x000000ffff0c7224 */ /* 0x000fe400078e000a */
[----:B------:R-:W3:Y:S04]  /*f470*/  LDL.LU R10, [R1+0x198] ;  /* 0x00019800010a7983 */ /* 0x000ee80000300800 */
[----:B------:R-:W-:Y:S01]  /*f480*/  @!P5 IMAD.IADD R8, R8, 0x1, -R26 ;  /* 0x000000010808d824 */ /* 0x000fe200078e0a1a */
[----:B------:R1:W-:Y:S01]  /*f490*/  STL [R1+0x62c], R2 ;  /* 0x00062c0201007387 */ /* 0x0003e20000100800 */
[----:B0-----:R-:W-:-:S03]  /*f4a0*/  IMAD.MOV.U32 R15, RZ, RZ, R4 ;  /* 0x000000ffff0f7224 */ /* 0x001fc600078e0004 */
[----:B------:R-:W-:Y:S01]  /*f4b0*/  ISETP.GT.U32.AND P0, PT, R26, R8, PT ;  /* 0x000000081a00720c */ /* 0x000fe20003f04070 */
[----:B------:R-:W-:Y:S02]  /*f4c0*/  @!P2 IMAD.MOV R15, RZ, RZ, -R15 ;  /* 0x000000ffff0fa224 */ /* 0x000fe400078e0a0f */
[----:B-1----:R-:W-:Y:S02]  /*f4d0*/  IMAD.MOV.U32 R2, RZ, RZ, R13 ;  /* 0x000000ffff027224 */ /* 0x002fe400078e000d */
[----:B------:R-:W4:Y:S02]  /*f4e0*/  LDL.LU R13, [R1+0x1a0] ;  /* 0x0001a000010d7983 */ /* 0x000f240000300800 */
[----:B------:R-:W-:Y:S02]  /*f4f0*/  @!P6 IMAD.MOV R2, RZ, RZ, -R2 ;  /* 0x000000ffff02e224 */ /* 0x000fe400078e0a02 */
[----:B------:R0:W-:Y:S04]  /*f500*/  STL [R1+0x628], R15 ;  /* 0x0006280f01007387 */ /* 0x0001e80000100800 */
[----:B------:R-:W-:Y:S01]  /*f510*/  @!P0 IMAD.IADD R8, R8, 0x1, -R26 ;  /* 0x0000000108088824 */ /* 0x000fe200078e0a1a */
[----:B0-----:R-:W4:Y:S04]  /*f520*/  LDL.LU R15, [R1+0x53a4] ;  /* 0x0053a400010f7983 */ /* 0x001f280000300800 */
[----:B------:R0:W-:Y:S04]  /*f530*/  STL [R1+0x624], R2 ;  /* 0x0006240201007387 */ /* 0x0001e80000100800 */
[----:B0-----:R-:W4:Y:S01]  /*f540*/  LDL.LU R2, [R1+0x53a0] ;  /* 0x0053a00001027983 */ /* 0x001f220000300800 */
[----:B--2---:R-:W-:-:S03]  /*f550*/  ISETP.GE.AND P0, PT, R11, RZ, PT ;  /* 0x000000ff0b00720c */ /* 0x004fc60003f06270 */
[----:B------:R-:W2:Y:S01]  /*f560*/  LDL.LU R11, [R1+0x1a8] ;  /* 0x0001a800010b7983 */ /* 0x000ea20000300800 */
[C---:B------:R-:W-:Y:S02]  /*f570*/  ISETP.GT.U32.AND P3, PT, R26.reuse, R7, PT ;  /* 0x000000071a00720c */ /* 0x040fe40003f64070 */
[----:B------:R-:W-:-:S11]  /*f580*/  ISETP.GT.U32.AND P5, PT, R26, R9, PT ;  /* 0x000000091a00720c */ /* 0x000fd60003fa4070 */
[----:B------:R-:W-:-:S05]  /*f590*/  @!P3 IMAD.IADD R7, R7, 0x1, -R26 ;  /* 0x000000010707b824 */ /* 0x000fca00078e0a1a */
[C---:B------:R-:W-:Y:S02]  /*f5a0*/  ISETP.GT.U32.AND P3, PT, R26.reuse, R7, PT ;  /* 0x000000071a00720c */ /* 0x040fe40003f64070 */
[----:B------:R-:W-:Y:S01]  /*f5b0*/  ISETP.GT.U32.AND P2, PT, R26, R0, PT ;  /* 0x000000001a00720c */ /* 0x000fe20003f44070 */
[----:B------:R-:W-:Y:S01]  /*f5c0*/  @!P5 IMAD.IADD R9, R9, 0x1, -R26 ;  /* 0x000000010909d824 */ /* 0x000fe200078e0a1a */
[----:B-----5:R-:W-:-:S09]  /*f5d0*/  IABS R4, R14 ;  /* 0x0000000e00047213 */ /* 0x020fd20000000000 */
[--C-:B------:R-:W-:Y:S01]  /*f5e0*/  @!P3 IMAD.IADD R7, R7, 0x1, -R26.reuse ;  /* 0x000000010707b824 */ /* 0x100fe200078e0a1a */
[----:B---3--:R-:W-:Y:S02]  /*f5f0*/  ISETP.GE.AND P3, PT, R10, RZ, PT ;  /* 0x000000ff0a00720c */ /* 0x008fe40003f66270 */
[----:B----4-:R-:W-:Y:S01]  /*f600*/  IABS R10, R13 ;  /* 0x0000000d000a7213 */ /* 0x010fe20000000000 */
[----:B------:R-:W-:Y:S01]  /*f610*/  @!P2 IMAD.IADD R0, R0, 0x1, -R26 ;  /* 0x000000010000a824 */ /* 0x000fe200078e0a1a */
[----:B------:R-:W-:Y:S01]  /*f620*/  ISETP.GE.AND P2, PT, R14, RZ, PT ;  /* 0x000000ff0e00720c */ /* 0x000fe20003f46270 */
[----:B------:R-:W-:Y:S01]  /*f630*/  IMAD.MOV.U32 R14, RZ, RZ, R12 ;  /* 0x000000ffff0e7224 */ /* 0x000fe200078e000c */
[----:B--2---:R0:W-:Y:S04]  /*f640*/  STL [R1+0x5398], R11 ;  /* 0x0053980b01007387 */ /* 0x0041e80000100800 */
[----:B------:R1:W-:Y:S01]  /*f650*/  STL [R1+0x539c], R13 ;  /* 0x00539c0d01007387 */ /* 0x0003e20000100800 */
[----:B0-----:R-:W-:-:S03]  /*f660*/  IMAD.MOV.U32 R11, RZ, RZ, R9 ;  /* 0x000000ffff0b7224 */ /* 0x001fc600078e0009 */
[----:B------:R-:W2:Y:S01]  /*f670*/  LDL.LU R9, [R1+0x1a4] ;  /* 0x0001a40001097983 */ /* 0x000ea20000300800 */
[----:B-1----:R-:W-:Y:S02]  /*f680*/  IMAD.MOV.U32 R13, RZ, RZ, R8 ;  /* 0x000000ffff0d7224 */ /* 0x002fe400078e0008 */
[----:B------:R-:W-:Y:S01]  /*f690*/  @!P1 IMAD.MOV R11, RZ, RZ, -R11 ;  /* 0x000000ffff0b9224 */ /* 0x000fe200078e0a0b */
[----:B------:R-:W3:Y:S01]  /*f6a0*/  LDL.LU R12, [R1+0x1e8] ;  /* 0x0001e800010c7983 */ /* 0x000ee20000300800 */
[----:B------:R-:W-:-:S03]  /*f6b0*/  @!P4 IMAD.MOV R13, RZ, RZ, -R13 ;  /* 0x000000ffff0dc224 */ /* 0x000fc600078e0a0d */
[----:B------:R0:W-:Y:S02]  /*f6c0*/  STL [R1+0x848], R11 ;  /* 0x0008480b01007387 */ /* 0x0001e40000100800 */
[----:B0-----:R-:W-:Y:S02]  /*f6d0*/  IMAD.MOV.U32 R11, RZ, RZ, R7 ;  /* 0x000000ffff0b7224 */ /* 0x001fe400078e0007 */
[----:B------:R-:W4:Y:S04]  /*f6e0*/  LDL.LU R7, [R1+0x1ac] ;  /* 0x0001ac0001077983 */ /* 0x000f280000300800 */
[----:B------:R0:W-:Y:S04]  /*f6f0*/  STL [R1+0x844], R13 ;  /* 0x0008440d01007387 */ /* 0x0001e80000100800 */
[----:B0-----:R-:W5:Y:S01]  /*f700*/  LDL.LU R13, [R1+0x539c] ;  /* 0x00539c00010d7983 */ /* 0x001f620000300800 */
[----:B------:R-:W-:Y:S01]  /*f710*/  ISETP.GE.AND P6, PT, R6, RZ, PT ;  /* 0x000000ff0600720c */ /* 0x000fe20003fc6270 */
[----:B------:R-:W-:Y:S01]  /*f720*/  IMAD.HI.U32 R6, R2, R4, RZ ;  /* 0x0000000402067227 */ /* 0x000fe200078e00ff */
[----:B------:R-:W-:-:S03]  /*f730*/  ISETP.GT.U32.AND P1, PT, R26, R0, PT ;  /* 0x000000001a00720c */ /* 0x000fc60003f24070 */
[----:B------:R-:W-:-:S04]  /*f740*/  IMAD.MOV R6, RZ, RZ, -R6 ;  /* 0x000000ffff067224 */ /* 0x000fc800078e0a06 */
[----:B------:R-:W-:-:S04]  /*f750*/  IMAD R4, R26, R6, R4 ;  /* 0x000000061a047224 */ /* 0x000fc800078e0204 */
[----:B------:R-:W-:Y:S01]  /*f760*/  @!P6 IMAD.MOV R11, RZ, RZ, -R11 ;  /* 0x000000ffff0be224 */ /* 0x000fe200078e0a0b */
[----:B------:R-:W-:Y:S01]  /*f770*/  ISETP.GT.U32.AND P4, PT, R26, R4, PT ;  /* 0x000000041a00720c */ /* 0x000fe20003f84070 */
[----:B------:R-:W-:-:S03]  /*f780*/  @!P1 IMAD.IADD R0, R0, 0x1, -R26 ;  /* 0x0000000100009824 */ /* 0x000fc600078e0a1a */
[----:B------:R0:W-:Y:S01]  /*f790*/  STL [R1+0x840], R11 ;  /* 0x0008400b01007387 */ /* 0x0001e20000100800 */
[----:B------:R-:W-:-:S03]  /*f7a0*/  IMAD.HI.U32 R6, R2, R10, RZ ;  /* 0x0000000a02067227 */ /* 0x000fc600078e00ff */
[----:B0-----:R-:W2:Y:S04]  /*f7b0*/  LDL.LU R11, [R1+0x5398] ;  /* 0x00539800010b7983 */ /* 0x001ea80000300800 */
[----:B------:R0:W-:Y:S01]  /*f7c0*/  STL [R1+0x5394], R21 ;  /* 0x0053941501007387 */ /* 0x0001e20000100800 */
[----:B------:R-:W-:Y:S02]  /*f7d0*/  IMAD.MOV R6, RZ, RZ, -R6 ;  /* 0x000000ffff067224 */ /* 0x000fe400078e0a06 */
[----:B0-----:R-:W-:-:S04]  /*f7e0*/  IMAD.MOV.U32 R21, RZ, RZ, R0 ;  /* 0x000000ffff157224 */ /* 0x001fc800078e0000 */
[----:B------:R-:W-:Y:S02]  /*f7f0*/  @!P0 IMAD.MOV R21, RZ, RZ, -R21 ;  /* 0x000000ffff158224 */ /* 0x000fe400078e0a15 */
[----:B------:R-:W-:Y:S02]  /*f800*/  IMAD R6, R26, R6, R10 ;  /* 0x000000061a067224 */ /* 0x000fe400078e020a */
[----:B------:R-:W-:Y:S01]  /*f810*/  @!P4 IMAD.IADD R4, R4, 0x1, -R26 ;  /* 0x000000010404c824 */ /* 0x000fe200078e0a1a */
[----:B---3--:R-:W-:Y:S01]  /*f820*/  ISETP.GE.AND P4, PT, R12, RZ, PT ;  /* 0x000000ff0c00720c */ /* 0x008fe20003f86270 */
[----:B----4-:R-:W-:Y:S01]  /*f830*/  IMAD.MOV.U32 R10, RZ, RZ, R7 ;  /* 0x000000ffff0a7224 */ /* 0x010fe200078e0007 */
[----:B------:R-:W-:Y:S02]  /*f840*/  IABS R7, R12 ;  /* 0x0000000c00077213 */ /* 0x000fe40000000000 */
[----:B-----5:R-:W-:Y:S02]  /*f850*/  ISETP.GE.AND P6, PT, R13, RZ, PT ;  /* 0x000000ff0d00720c */ /* 0x020fe40003fc6270 */
[----:B------:R-:W3:Y:S04]  /*f860*/  LDL.LU R13, [R1+0x1b0] ;  /* 0x0001b000010d7983 */ /* 0x000ee80000300800 */
[----:B------:R0:W-:Y:S04]  /*f870*/  STL [R1+0x614], R21 ;  /* 0x0006141501007387 */ /* 0x0001e80000100800 */
[----:B0-----:R-:W4:Y:S04]  /*f880*/  LDL.LU R21, [R1+0x5394] ;  /* 0x0053940001157983 */ /* 0x001f280000300800 */
[----:B------:R-:W5:Y:S01]  /*f890*/  LDL.LU R12, [R1+0x1b4] ;  /* 0x0001b400010c7983 */ /* 0x000f620000300800 */
[----:B------:R-:W-:-:S02]  /*f8a0*/  ISETP.GT.U32.AND P5, PT, R26, R3, PT ;  /* 0x000000031a00720c */ /* 0x000fc40003fa4070 */
[----:B--2---:R-:W-:-:S11]  /*f8b0*/  IABS R8, R9 ;  /* 0x0000000900087213 */ /* 0x004fd60000000000 */
[----:B------:R-:W-:-:S05]  /*f8c0*/  @!P5 IMAD.IADD R3, R3, 0x1, -R26 ;  /* 0x000000010303d824 */ /* 0x000fca00078e0a1a */
[----:B------:R-:W-:Y:S02]  /*f8d0*/  ISETP.GT.U32.AND P5, PT, R26, R3, PT ;  /* 0x000000031a00720c */ /* 0x000fe40003fa4070 */
[----:B------:R-:W-:Y:S01]  /*f8e0*/  ISETP.GE.AND P1, PT, R9, RZ, PT ;  /* 0x000000ff0900720c */ /* 0x000fe20003f26270 */
[----:B------:R-:W-:Y:S01]  /*f8f0*/  IMAD.HI.U32 R9, R2, R8, RZ ;  /* 0x0000000802097227 */ /* 0x000fe200078e00ff */
[----:B------:R-:W-:-:S03]  /*f900*/  ISETP.GT.U32.AND P0, PT, R26, R4, PT ;  /* 0x000000041a00720c */ /* 0x000fc60003f04070 */
[----:B------:R-:W-:-:S06]  /*f910*/  IMAD.MOV R9, RZ, RZ, -R9 ;  /* 0x000000ffff097224 */ /* 0x000fcc00078e0a09 */
[----:B------:R-:W-:Y:S02]  /*f920*/  @!P5 IMAD.IADD R3, R3, 0x1, -R26 ;  /* 0x000000010303d824 */ /* 0x000fe400078e0a1a */
[----:B------:R-:W-:Y:S02]  /*f930*/  IMAD R8, R26, R9, R8 ;  /* 0x000000091a087224 */ /* 0x000fe400078e0208 */
[----:B------:R-:W-:-:S04]  /*f940*/  IMAD.HI.U32 R9, R2, R7, RZ ;  /* 0x0000000702097227 */ /* 0x000fc800078e00ff */
[----:B------:R-:W-:Y:S02]  /*f950*/  IMAD.MOV R9, RZ, RZ, -R9 ;  /* 0x000000ffff097224 */ /* 0x000fe400078e0a09 */
[----:B------:R-:W-:Y:S02]  /*f960*/  @!P0 IMAD.IADD R4, R4, 0x1, -R26 ;  /* 0x0000000104048824 */ /* 0x000fe400078e0a1a */
[----:B------:R-:W-:Y:S01]  /*f970*/  IMAD R7, R26, R9, R7 ;  /* 0x000000091a077224 */ /* 0x000fe200078e0207 */
[----:B-----5:R0:W-:Y:S02]  /*f980*/  STL [R1+0x5390], R12 ;  /* 0x0053900c01007387 */ /* 0x0201e40000100800 */
[----:B0-----:R-:W-:Y:S02]  /*f990*/  IMAD.MOV.U32 R12, RZ, RZ, R10 ;  /* 0x000000ffff0c7224 */ /* 0x001fe400078e000a */
[----:B------:R-:W-:-:S04]  /*f9a0*/  IMAD.MOV.U32 R10, RZ, RZ, R3 ;  /* 0x000000ffff0a7224 */ /* 0x000fc800078e0003 */
[----:B------:R-:W-:Y:S02]  /*f9b0*/  @!P3 IMAD.MOV R10, RZ, RZ, -R10 ;  /* 0x000000ffff0ab224 */ /* 0x000fe400078e0a0a */
[----:B------:R-:W-:-:S03]  /*f9c0*/  IMAD.MOV.U32 R9, RZ, RZ, R12 ;  /* 0x000000ffff097224 */ /* 0x000fc600078e000c */
[----:B------:R0:W-:Y:S02]  /*f9d0*/  STL [R1+0x83c], R10 ;  /* 0x00083c0a01007387 */ /* 0x0001e40000100800 */
[----:B0-----:R-:W-:Y:S01]  /*f9e0*/  IABS R10, R12 ;  /* 0x0000000c000a7213 */ /* 0x001fe20000000000 */
[----:B------:R-:W-:-:S04]  /*f9f0*/  IMAD.MOV.U32 R12, RZ, RZ, R4 ;  /* 0x000000ffff0c7224 */ /* 0x000fc800078e0004 */
[----:B------:R-:W-:-:S05]  /*fa00*/  @!P2 IMAD.MOV R12, RZ, RZ, -R12 ;  /* 0x000000ffff0ca224 */ /* 0x000fca00078e0a0c */
[----:B------:R0:W-:Y:S04]  /*fa10*/  STL [R1+0x838], R12 ;  /* 0x0008380c01007387 */ /* 0x0001e80000100800 */
[----:B0-----:R-:W2:Y:S01]  /*fa20*/  LDL.LU R12, [R1+0x5390] ;  /* 0x00539000010c7983 */ /* 0x001ea20000300800 */
[----:B------:R-:W-:-:S13]  /*fa30*/  ISETP.GT.U32.AND P5, PT, R26, R6, PT ;  /* 0x000000061a00720c */ /* 0x000fda0003fa4070 */
[----:B------:R-:W-:-:S05]  /*fa40*/  @!P5 IMAD.IADD R6, R6, 0x1, -R26 ;  /* 0x000000010606d824 */ /* 0x000fca00078e0a1a */
[----:B------:R-:W-:Y:S02]  /*fa50*/  ISETP.GT.U32.AND P5, PT, R26, R6, PT ;  /* 0x000000061a00720c */ /* 0x000fe40003fa4070 */
[----:B------:R-:W-:Y:S02]  /*fa60*/  IABS R0, R11 ;  /* 0x0000000b00007213 */ /* 0x000fe40000000000 */
[----:B------:R-:W-:Y:S02]  /*fa70*/  ISETP.GE.AND P0, PT, R11, RZ, PT ;  /* 0x000000ff0b00720c */ /* 0x000fe40003f06270 */
[----:B---3--:R-:W-:-:S07]  /*fa80*/  IABS R11, R13 ;  /* 0x0000000d000b7213 */ /* 0x008fce0000000000 */
[----:B------:R-:W-:Y:S02]  /*fa90*/  @!P5 IMAD.IADD R6, R6, 0x1, -R26 ;  /* 0x000000010606d824 */ /* 0x000fe400078e0a1a */
[----:B------:R-:W-:-:S04]  /*faa0*/  IMAD.HI.U32 R4, R2, R11, RZ ;  /* 0x0000000b02047227 */ /* 0x000fc800078e00ff */
[----:B------:R-:W-:Y:S02]  /*fab0*/  @!P6 IMAD.MOV R6, RZ, RZ, -R6 ;  /* 0x000000ffff06e224 */ /* 0x000fe400078e0a06 */
[----:B------:R-:W-:Y:S01]  /*fac0*/  IMAD.MOV R4, RZ, RZ, -R4 ;  /* 0x000000ffff047224 */ /* 0x000fe200078e0a04 */
[----:B------:R-:W-:Y:S02]  /*fad0*/  ISETP.GE.AND P6, PT, R9, RZ, PT ;  /* 0x000000ff0900720c */ /* 0x000fe40003fc6270 */
[----:B------:R0:W-:Y:S01]  /*fae0*/  STL [R1+0x608], R6 ;  /* 0x0006080601007387 */ /* 0x0001e20000100800 */
[----:B------:R-:W-:-:S03]  /*faf0*/  IMAD R4, R26, R4, R11 ;  /* 0x000000041a047224 */ /* 0x000fc600078e020b */
[----:B------:R-:W3:Y:S04]  /*fb00*/  LDL R9, [R1+0x1bc] ;  /* 0x0001bc0001097983 */ /* 0x000ee80000100800 */
[----:B--2---:R1:W-:Y:S04]  /*fb10*/  STL [R1+0x538c], R12 ;  /* 0x00538c0c01007387 */ /* 0x0043e80000100800 */
[----:B------:R-:W2:Y:S01]  /*fb20*/  LDL.LU R11, [R1+0x1b8] ;  /* 0x0001b800010b7983 */ /* 0x000ea20000300800 */
[----:B------:R-:W-:Y:S01]  /*fb30*/  ISETP.GT.U32.AND P3, PT, R26, R8, PT ;  /* 0x000000081a00720c */ /* 0x000fe20003f64070 */
[----:B------:R-:W-:Y:S01]  /*fb40*/  IMAD.HI.U32 R3, R2, R0, RZ ;  /* 0x0000000002037227 */ /* 0x000fe200078e00ff */
[----:B------:R-:W-:-:S03]  /*fb50*/  ISETP.GT.U32.AND P5, PT, R26, R7, PT ;  /* 0x000000071a00720c */ /* 0x000fc60003fa4070 */
[----:B------:R-:W-:-:S04]  /*fb60*/  IMAD.MOV R3, RZ, RZ, -R3 ;  /* 0x000000ffff037224 */ /* 0x000fc800078e0a03 */
[----:B------:R-:W-:-:S04]  /*fb70*/  IMAD R0, R26, R3, R0 ;  /* 0x000000031a007224 */ /* 0x000fc800078e0200 */
[----:B------:R-:W-:Y:S01]  /*fb80*/  @!P3 IMAD.IADD R8, R8, 0x1, -R26 ;  /* 0x000000010808b824 */ /* 0x000fe200078e0a1a */
[----:B------:R-:W-:-:S04]  /*fb90*/  ISETP.GT.U32.AND P2, PT, R26, R0, PT ;  /* 0x000000001a00720c */ /* 0x000fc80003f44070 */
[----:B------:R-:W-:Y:S01]  /*fba0*/  ISETP.GT.U32.AND P3, PT, R26, R8, PT ;  /* 0x000000081a00720c */ /* 0x000fe20003f64070 */
[----:B------:R-:W-:-:S05]  /*fbb0*/  @!P5 IMAD.IADD R7, R7, 0x1, -R26 ;  /* 0x000000010707d824 */ /* 0x000fca00078e0a1a */
[----:B------:R-:W-:-:S03]  /*fbc0*/  ISETP.GT.U32.AND P5, PT, R26, R7, PT ;  /* 0x000000071a00720c */ /* 0x000fc60003fa4070 */
[----:B------:R-:W-:Y:S01]  /*fbd0*/  @!P2 IMAD.IADD R0, R0, 0x1, -R26 ;  /* 0x000000010000a824 */ /* 0x000fe200078e0a1a */
[----:B0-----:R-:W-:-:S03]  /*fbe0*/  IABS R6, R12 ;  /* 0x0000000c00067213 */ /* 0x001fc60000000000 */
[----:B------:R-:W-:Y:S01]  /*fbf0*/  @!P3 IMAD.IADD R8, R8, 0x1, -R26 ;  /* 0x000000010808b824 */ /* 0x000fe200078e0a1a */
[----:B------:R-:W-:-:S03]  /*fc00*/  ISETP.GT.U32.AND P2, PT, R26, R0, PT ;  /* 0x000000001a00720c */ /* 0x000fc60003f44070 */
[----:B-1----:R-:W-:Y:S02]  /*fc10*/  IMAD.MOV.U32 R12, RZ, RZ, R8 ;  /* 0x000000ffff0c7224 */ /* 0x002fe400078e0008 */
[----:B------:R-:W-:Y:S02]  /*fc20*/  @!P5 IMAD.IADD R7, R7, 0x1, -R26 ;  /* 0x000000010707d824 */ /* 0x000fe400078e0a1a */
[----:B------:R-:W-:Y:S01]  /*fc30*/  @!P1 IMAD.MOV R12, RZ, RZ, -R12 ;  /* 0x000000ffff0c9224 */ /* 0x000fe200078e0a0c */
[----:B------:R-:W-:-:S05]  /*fc40*/  ISETP.GE.AND P5, PT, R13, RZ, PT ;  /* 0x000000ff0d00720c */ /* 0x000fca0003fa6270 */
[----:B------:R-:W-:Y:S01]  /*fc50*/  @!P2 IMAD.IADD R0, R0, 0x1, -R26 ;  /* 0x000000010000a824 */ /* 0x000fe200078e0a1a */
[----:B--2---:R-:W-:Y:S04]  /*fc60*/  STL [R1+0x5388], R11 ;  /* 0x0053880b01007387 */ /* 0x004fe80000100800 */
[----:B------:R0:W-:Y:S01]  /*fc70*/  STL [R1+0x830], R12 ;  /* 0x0008300c01007387 */ /* 0x0001e20000100800 */
[----:B------:R-:W-:-:S03]  /*fc80*/  IABS R8, R11 ;  /* 0x0000000b00087213 */ /* 0x000fc60000000000 */
[----:B------:R-:W2:Y:S01]  /*fc90*/  LDL.LU R13, [R1+0x1c4] ;  /* 0x0001c400010d7983 */ /* 0x000ea20000300800 */
[----:B0-----:R-:W-:-:S04]  /*fca0*/  IMAD.MOV.U32 R12, RZ, RZ, R7 ;  /* 0x000000ffff0c7224 */ /* 0x001fc800078e0007 */
[----:B------:R-:W-:Y:S02]  /*fcb0*/  @!P4 IMAD.MOV R12, RZ, RZ, -R12 ;  /* 0x000000ffff0cc224 */ /* 0x000fe400078e0a0c */
[----:B------:R-:W-:Y:S02]  /*fcc0*/  IMAD.MOV.U32 R11, RZ, RZ, R0 ;  /* 0x000000ffff0b7224 */ /* 0x000fe400078e0000 */
[----:B------:R-:W5:Y:S04]  /*fcd0*/  LDL.LU R0, [R1+0x1bc] ;  /* 0x0001bc0001007983 */ /* 0x000f680000300800 */
[----:B------:R0:W-:Y:S04]  /*fce0*/  STL [R1+0x600], R12 ;  /* 0x0006000c01007387 */ /* 0x0001e80000100800 */
[----:B0-----:R-:W4:Y:S01]  /*fcf0*/  LDL.LU R12, [R1+0x538c] ;  /* 0x00538c00010c7983 */ /* 0x001f220000300800 */
[----:B------:R-:W-:Y:S01]  /*fd00*/  @!P0 IMAD.MOV R11, RZ, RZ, -R11 ;  /* 0x000000ffff0b8224 */ /* 0x000fe200078e0a0b */
[----:B---3--:R-:W-:-:S02]  /*fd10*/  IABS R9, R9 ;  /* 0x0000000900097213 */ /* 0x008fc40000000000 */
[----:B----4-:R-:W-:Y:S02]  /*fd20*/  ISETP.GE.AND P4, PT, R12, RZ, PT ;  /* 0x000000ff0c00720c */ /* 0x010fe40003f86270 */
[----:B------:R-:W3:Y:S04]  /*fd30*/  LDL.LU R12, [R1+0x1c8] ;  /* 0x0001c800010c7983 */ /* 0x000ee80000300800 */
[----:B------:R0:W-:Y:S04]  /*fd40*/  STL [R1+0x5fc], R11 ;  /* 0x0005fc0b01007387 */ /* 0x0001e80000100800 */
[----:B0-----:R-:W4:Y:S01]  /*fd50*/  LDL.LU R11, [R1+0x5388] ;  /* 0x00538800010b7983 */ /* 0x001f220000300800 */
[----:B------:R-:W-:-:S04]  /*fd60*/  IMAD.HI.U32 R7, R2, R9, RZ ;  /* 0x0000000902077227 */ /* 0x000fc800078e00ff */
[----:B------:R-:W-:-:S04]  /*fd70*/  IMAD.MOV R7, RZ, RZ, -R7 ;  /* 0x000000ffff077224 */ /* 0x000fc800078e0a07 */
[----:B------:R-:W-:Y:S02]  /*fd80*/  IMAD R7, R26, R7, R9 ;  /* 0x000000071a077224 */ /* 0x000fe400078e0209 */
[----:B------:R-:W-:-:S04]  /*fd90*/  IMAD.HI.U32 R3, R2, R10, RZ ;  /* 0x0000000a02037227 */ /* 0x000fc800078e00ff */
[----:B------:R-:W-:-:S04]  /*fda0*/  IMAD.MOV R3, RZ, RZ, -R3 ;  /* 0x000000ffff037224 */ /* 0x000fc800078e0a03 */
[----:B------:R-:W-:Y:S02]  /*fdb0*/  IMAD R3, R26, R3, R10 ;  /* 0x000000031a037224 */ /* 0x000fe400078e020a */
[----:B------:R-:W-:-:S03]  /*fdc0*/  IMAD.HI.U32 R10, R2, R6, RZ ;  /* 0x00000006020a7227 */ /* 0x000fc600078e00ff */
[C---:B------:R-:W-:Y:S01]  /*fdd0*/  ISETP.GT.U32.AND P3, PT, R26.reuse, R3, PT ;  /* 0x000000031a00720c */ /* 0x040fe20003f64070 */
[----:B------:R-:W-:Y:S01]  /*fde0*/  IMAD.MOV R10, RZ, RZ, -R10 ;  /* 0x000000ffff0a7224 */ /* 0x000fe200078e0a0a */
[----:B----4-:R-:W-:Y:S02]  /*fdf0*/  ISETP.GE.AND P0, PT, R11, RZ, PT ;  /* 0x000000ff0b00720c */ /* 0x010fe40003f06270 */
[----:B------:R-:W4:Y:S04]  /*fe00*/  LDL.LU R11, [R1+0x204] ;  /* 0x00020400010b7983 */ /* 0x000f280000300800 */
[----:B------:R-:W2:Y:S01]  /*fe10*/  LDL.LU R9, [R1+0x1c0] ;  /* 0x0001c00001097983 */ /* 0x000ea20000300800 */
[C---:B------:R-:W-:Y:S01]  /*fe20*/  IMAD R6, R26.reuse, R10, R6 ;  /* 0x0000000a1a067224 */ /* 0x040fe200078e0206 */
[----:B------:R-:W-:-:S03]  /*fe30*/  ISETP.GT.U32.AND P1, PT, R26, R4, PT ;  /* 0x000000041a00720c */ /* 0x000fc60003f24070 */
[----:B------:R-:W-:Y:S01]  /*fe40*/  @!P3 IMAD.IADD R3, R3, 0x1, -R26 ;  /* 0x000000010303b824 */ /* 0x000fe200078e0a1a */
[----:B------:R-:W-:-:S04]  /*fe50*/  ISETP.GT.U32.AND P2, PT, R26, R6, PT ;  /* 0x000000061a00720c */ /* 0x000fc80003f44070 */
[----:B------:R-:W-:Y:S01]  /*fe60*/  ISETP.GT.U32.AND P3, PT, R26, R3, PT ;  /* 0x000000031a00720c */ /* 0x000fe20003f64070 */
[----:B------:R-:W-:-:S04]  /*fe70*/  IMAD.HI.U32 R10, R2, R8, RZ ;  /* 0x00000008020a7227 */ /* 0x000fc800078e00ff */
[----:B------:R-:W-:Y:S02]  /*fe80*/  @!P1 IMAD.IADD R4, R4, 0x1, -R26 ;  /* 0x0000000104049824 */ /* 0x000fe400078e0a1a */
[----:B------:R-:W-:Y:S02]  /*fe90*/  IMAD.MOV R10, RZ, RZ, -R10 ;  /* 0x000000ffff0a7224 */ /* 0x000fe400078e0a0a */
[----:B------:R-:W-:Y:S01]  /*fea0*/  @!P2 IMAD.IADD R6, R6, 0x1, -R26 ;  /* 0x000000010606a824 */ /* 0x000fe200078e0a1a */
[----:B------:R-:W-:-:S03]  /*feb0*/  ISETP.GT.U32.AND P1, PT, R26, R4, PT ;  /* 0x000000041a00720c */ /* 0x000fc60003f24070 */
[----:B------:R-:W-:Y:S01]  /*fec0*/  @!P3 IMAD.IADD R3, R3, 0x1, -R26 ;  /* 0x000000010303b824 */ /* 0x000fe200078e0a1a */
[----:B-----5:R-:W-:Y:S01]  /*fed0*/  ISETP.GE.AND P3, PT, R0, RZ, PT ;  /* 0x000000ff0000720c */ /* 0x020fe20003f66270 */
[C---:B------:R-:W-:Y:S01]  /*fee0*/  IMAD R8, R26.reuse, R10, R8 ;  /* 0x0000000a1a087224 */ /* 0x040fe200078e0208 */
[----:B------:R-:W-:Y:S01]  /*fef0*/  ISETP.GT.U32.AND P2, PT, R26, R6, PT ;  /* 0x000000061a00720c */ /* 0x000fe20003f44070 */
[----:B------:R-:W-:-:S05]  /*ff00*/  IMAD.MOV.U32 R10, RZ, RZ, R3 ;  /* 0x000000ffff0a7224 */ /* 0x000fca00078e0003 */
[----:B------:R0:W-:Y:S01]  /*ff10*/  STL [R1+0x82c], R10 ;  /* 0x00082c0a01007387 */ /* 0x0001e20000100800 */
[----:B------:R-:W-:-:S06]  /*ff20*/  @!P1 IMAD.IADD R4, R4, 0x1, -R26 ;  /* 0x0000000104049824 */ /* 0x000fcc00078e0a1a */
[----:B------:R-:W-:Y:S01]  /*ff30*/  @!P2 IMAD.IADD R6, R6, 0x1, -R26 ;  /* 0x000000010606a824 */ /* 0x000fe200078e0a1a */
[----:B--2---:R-:W-:-:S05]  /*ff40*/  IABS R0, R9 ;  /* 0x0000000900007213 */ /* 0x004fca0000000000 */
[----:B------:R-:W-:Y:S02]  /*ff50*/  IMAD.MOV.U32 R3, RZ, RZ, R0 ;  /* 0x000000ffff037224 */ /* 0x000fe400078e0000 */
[----:B------:R-:W-:-:S04]  /*ff60*/  IMAD.MOV.U32 R0, RZ, RZ, R10 ;  /* 0x000000ffff007224 */ /* 0x000fc800078e000a */
[----:B------:R-:W-:Y:S02]  /*ff70*/  @!P6 IMAD.MOV R0, RZ, RZ, -R0 ;  /* 0x000000ffff00e224 */ /* 0x000fe400078e0a00 */
[----:B0-----:R-:W-:-:S03]  /*ff80*/  IMAD.MOV.U32 R10, RZ, RZ, R4 ;  /* 0x000000ffff0a7224 */ /* 0x001fc600078e0004 */
[----:B------:R0:W-:Y:S01]  /*ff90*/  @!P6 STL [R1+0x82c], R0 ;  /* 0x00082c000100e387 */ /* 0x0001e20000100800 */
[----:B------:R-:W-:-:S03]  /*ffa0*/  @!P5 IMAD.MOV R10, RZ, RZ, -R10 ;  /* 0x000000ffff0ad224 */ /* 0x000fc600078e0a0a */
[----:B------:R1:W-:Y:S01]  /*ffb0*/  STL [R1+0x5384], R13 ;  /* 0x0053840d01007387 */ /* 0x0003e20000100800 */
[----:B0-----:R-:W-:Y:S01]  /*ffc0*/  IABS R0, R13 ;  /* 0x0000000d00007213 */ /* 0x001fe20000000000 */
[----:B-1----:R-:W-:Y:S02]  /*ffd0*/  IMAD.MOV.U32 R13, RZ, RZ, R6 ;  /* 0x000000ffff0d7224 */ /* 0x002fe400078e0006 */
[----:B------:R-:W-:Y:S02]  /*ffe0*/  STL [R1+0x828], R10 ;  /* 0x0008280a01007387 */ /* 0x000fe40000100800 */
[----:B------:R-:W-:Y:S02]  /*fff0*/  @!P4 IMAD.MOV R13, RZ, RZ, -R13 ;  /* 0x000000ffff0dc224 */ /* 0x000fe400078e0a0d */
[----:B------:R-:W2:Y:S04]  /*10000*/  LDL R6, [R1+0x1cc] ;  /* 0x0001cc0001067983 */ /* 0x000ea80000100800 */
[----:B------:R0:W-:Y:S04]  /*10010*/  STL [R1+0x824], R13 ;  /* 0x0008240d01007387 */ /* 0x0001e80000100800 */
[----:B0-----:R-:W5:Y:S01]  /*10020*/  LDL.LU R13, [R1+0x5384] ;  /* 0x00538400010d7983 */ /* 0x001f620000300800 */
[----:B------:R-:W-:-:S02]  /*10030*/  ISETP.GT.U32.AND P1, PT, R26, R8, PT ;  /* 0x000000081a00720c */ /* 0x000fc40003f24070 */
[----:B------:R-:W-:Y:S02]  /*10040*/  ISETP.GE.AND P6, PT, R9, RZ, PT ;  /* 0x000000ff0900720c */ /* 0x000fe40003fc6270 */
[----:B----4-:R-:W-:Y:S02]  /*10050*/  IABS R9, R11 ;  /* 0x0000000b00097213 */ /* 0x010fe40000000000 */
[----:B------:R-:W-:-:S03]  /*10060*/  ISETP.GE.AND P2, PT, R11, RZ, PT ;  /* 0x000000ff0b00720c */ /* 0x000fc60003f46270 */
[----:B------:R-:W-:-:S04]  /*10070*/  IMAD.HI.U32 R11, R2, R9, RZ ;  /* 0x00000009020b7227 */ /* 0x000fc800078e00ff */
[----:B------:R-:W-:Y:S02]  /*10080*/  @!P1 IMAD.IADD R8, R8, 0x1, -R26 ;  /* 0x0000000108089824 */ /* 0x000fe400078e0a1a */
[----:B------:R-:W-:-:S03]  /*10090*/  IMAD.MOV R11, RZ, RZ, -R11 ;  /* 0x000000ffff0b7224 */ /* 0x000fc600078e0a0b */
[C---:B------:R-:W-:Y:S01]  /*100a0*/  ISETP.GT.U32.AND P1, PT, R26.reuse, R8, PT ;  /* 0x000000081a00720c */ /* 0x040fe20003f24070 */
[----:B------:R-:W-:Y:S02]  /*100b0*/  IMAD R9, R26, R11, R9 ;  /* 0x0000000b1a097224 */ /* 0x000fe400078e0209 */
[----:B------:R-:W4:Y:S10]  /*100c0*/  LDL R11, [R1+0x1d0] ;  /* 0x0001d000010b7983 */ /* 0x000f340000100800 */
[----:B------:R-:W-:-:S04]  /*100d0*/  @!P1 IMAD.IADD R8, R8, 0x1, -R26 ;  /* 0x0000000108089824 */ /* 0x000fc800078e0a1a */
[----:B------:R-:W-:-:S05]  /*100e0*/  @!P0 IMAD.MOV R8, RZ, RZ, -R8 ;  /* 0x000000ffff088224 */ /* 0x000fca00078e0a08 */
[----:B------:R0:W-:Y:S01]  /*100f0*/  STL [R1+0x820], R8 ;  /* 0x0008200801007387 */ /* 0x0001e20000100800 */
[----:B------:R-:W-:Y:S01]  /*10100*/  IMAD.HI.U32 R4, R2, R3, RZ ;  /* 0x0000000302047227 */ /* 0x000fe200078e00ff */
[----:B------:R-:W-:Y:S02]  /*10110*/  ISETP.GT.U32.AND P5, PT, R26, R7, PT ;  /* 0x000000071a00720c */ /* 0x000fe40003fa4070 */
[----:B-----5:R-:W-:Y:S02]  /*10120*/  ISETP.GE.AND P0, PT, R13, RZ, PT ;  /* 0x000000ff0d00720c */ /* 0x020fe40003f06270 */
[----:B------:R-:W5:Y:S01]  /*10130*/  LDL R13, [R1+0x1d8] ;  /* 0x0001d800010d7983 */ /* 0x000f620000100800 */
[----:B------:R-:W-:-:S04]  /*10140*/  IMAD.MOV R4, RZ, RZ, -R4 ;  /* 0x000000ffff047224 */ /* 0x000fc800078e0a04 */
[----:B------:R-:W-:-:S04]  /*10150*/  IMAD R3, R26, R4, R3 ;  /* 0x000000041a037224 */ /* 0x000fc800078e0203 */
[----:B------:R-:W-:Y:S01]  /*10160*/  @!P5 IMAD.IADD R7, R7, 0x1, -R26 ;  /* 0x000000010707d824 */ /* 0x000fe200078e0a1a */
[----:B------:R-:W-:Y:S01]  /*10170*/  ISETP.GT.U32.AND P4, PT, R26, R3, PT ;  /* 0x000000031a00720c */ /* 0x000fe20003f84070 */
[----:B------:R-:W-:-:S03]  /*10180*/  IMAD.HI.U32 R10, R2, R0, RZ ;  /* 0x00000000020a7227 */ /* 0x000fc600078e00ff */
[C---:B------:R-:W-:Y:S02]  /*10190*/  ISETP.GT.U32.AND P5, PT, R26.reuse, R7, PT ;  /* 0x000000071a00720c */ /* 0x040fe40003fa4070 */
[----:B---3--:R-:W-:Y:S01]  /*101a0*/  IABS R4, R12 ;  /* 0x0000000c00047213 */ /* 0x008fe20000000000 */
[----:B------:R-:W-:Y:S01]  /*101b0*/  IMAD.MOV R10, RZ, RZ, -R10 ;  /* 0x000000ffff0a7224 */ /* 0x000fe200078e0a0a */
[----:B------:R-:W-:-:S03]  /*101c0*/  ISETP.GT.U32.AND P1, PT, R26, R9, PT ;  /* 0x000000091a00720c */ /* 0x000fc60003f24070 */
[----:B------:R-:W-:Y:S01]  /*101d0*/  IMAD R0, R26, R10, R0 ;  /* 0x0000000a1a007224 */ /* 0x000fe200078e0200 */
[----:B----4-:R-:W-:Y:S01]  /*101e0*/  IABS R10, R11 ;  /* 0x0000000b000a7213 */ /* 0x010fe20000000000 */
[----:B------:R-:W-:Y:S02]  /*101f0*/  @!P4 IMAD.IADD R3, R3, 0x1, -R26 ;  /* 0x000000010303c824 */ /* 0x000fe400078e0a1a */
[----:B------:R-:W-:-:S03]  /*10200*/  IMAD.HI.U32 R11, R2, R4, RZ ;  /* 0x00000004020b7227 */ /* 0x000fc600078e00ff */
[----:B------:R-:W-:Y:S01]  /*10210*/  ISETP.GT.U32.AND P4, PT, R26, R3, PT ;  /* 0x000000031a00720c */ /* 0x000fe20003f84070 */
[----:B------:R-:W-:Y:S01]  /*10220*/  IMAD.MOV R11, RZ, RZ, -R11 ;  /* 0x000000ffff0b7224 */ /* 0x000fe200078e0a0b */
[----:B--2---:R-:W-:Y:S01]  /*10230*/  IABS R6, R6 ;  /* 0x0000000600067213 */ /* 0x004fe20000000000 */
[--C-:B------:R-:W-:Y:S02]  /*10240*/  @!P5 IMAD.IADD R7, R7, 0x1, -R26.reuse ;  /* 0x000000010707d824 */ /* 0x100fe400078e0a1a */
[----:B------:R-:W-:Y:S01]  /*10250*/  @!P1 IMAD.IADD R9, R9, 0x1, -R26 ;  /* 0x0000000109099824 */ /* 0x000fe200078e0a1a */
[----:B------:R-:W-:Y:S01]  /*10260*/  ISETP.GE.AND P1, PT, R12, RZ, PT ;  /* 0x000000ff0c00720c */ /* 0x000fe20003f26270 */
[----:B------:R-:W-:Y:S02]  /*10270*/  IMAD R4, R26, R11, R4 ;  /* 0x0000000b1a047224 */ /* 0x000fe400078e0204 */
[----:B------:R-:W-:Y:S02]  /*10280*/  IMAD.MOV.U32 R11, RZ, RZ, R7 ;  /* 0x000000ffff0b7224 */ /* 0x000fe400078e0007 */
[C---:B0-----:R-:W-:Y:S01]  /*10290*/  IMAD.HI.U32 R8, R2.reuse, R6, RZ ;  /* 0x0000000602087227 */ /* 0x041fe200078e00ff */
[----:B------:R-:W2:Y:S03]  /*102a0*/  LDL R7, [R1+0x1d4] ;  /* 0x0001d40001077983 */ /* 0x000ea60000100800 */
[----:B------:R-:W-:-:S04]  /*102b0*/  IMAD.HI.U32 R12, R2, R10, RZ ;  /* 0x0000000a020c7227 */ /* 0x000fc800078e00ff */
[----:B------:R-:W-:Y:S02]  /*102c0*/  @!P3 IMAD.MOV R11, RZ, RZ, -R11 ;  /* 0x000000ffff0bb224 */ /* 0x000fe400078e0a0b */
[----:B------:R-:W-:Y:S02]  /*102d0*/  IMAD.MOV R8, RZ, RZ, -R8 ;  /* 0x000000ffff087224 */ /* 0x000fe400078e0a08 */
[----:B------:R-:W-:Y:S02]  /*102e0*/  IMAD.MOV R12, RZ, RZ, -R12 ;  /* 0x000000ffff0c7224 */ /* 0x000fe400078e0a0c */
[----:B------:R-:W-:Y:S01]  /*102f0*/  @!P4 IMAD.IADD R3, R3, 0x1, -R26 ;  /* 0x000000010303c824 */ /* 0x000fe200078e0a1a */
[----:B------:R0:W-:Y:S01]  /*10300*/  STL [R1+0x81c], R11 ;  /* 0x00081c0b01007387 */ /* 0x0001e20000100800 */
[----:B------:R-:W-:Y:S02]  /*10310*/  IMAD R6, R26, R8, R6 ;  /* 0x000000081a067224 */ /* 0x000fe400078e0206 */
[----:B------:R-:W-:-:S02]  /*10320*/  IMAD.MOV.U32 R8, RZ, RZ, R3 ;  /* 0x000000ffff087224 */ /* 0x000fc400078e0003 */
[----:B------:R-:W-:Y:S01]  /*10330*/  IMAD R10, R26, R12, R10 ;  /* 0x0000000c1a0a7224 */ /* 0x000fe200078e020a */
[----:B0-----:R-:W3:Y:S04]  /*10340*/  LDL.LU R11, [R1+0x1cc] ;  /* 0x0001cc00010b7983 */ /* 0x001ee80000300800 */
[----:B------:R-:W4:Y:S01]  /*10350*/  LDL.LU R12, [R1+0x1d0] ;  /* 0x0001d000010c7983 */ /* 0x000f220000300800 */
[----:B-----5:R-:W-:-:S03]  /*10360*/  IABS R3, R13 ;  /* 0x0000000d00037213 */ /* 0x020fc60000000000 */
[----:B------:R-:W5:Y:S01]  /*10370*/  LDL R13, [R1+0x1dc] ;  /* 0x0001dc00010d7983 */ /* 0x000f620000100800 */
[----:B------:R-:W-:Y:S01]  /*10380*/  ISETP.GT.U32.AND P4, PT, R26, R4, PT ;  /* 0x000000041a00720c */ /* 0x000fe20003f84070 */
[----:B------:R-:W-:-:S05]  /*10390*/  @!P6 IMAD.MOV R8, RZ, RZ, -R8 ;  /* 0x000000ffff08e224 */ /* 0x000fca00078e0a08 */
[----:B------:R-:W-:Y:S04]  /*103a0*/  STL [R1+0x818], R8 ;  /* 0x0008180801007387 */ /* 0x000fe80000100800 */
[----:B------:R0:W-:Y:S03]  /*103b0*/  STL [R1+0x5380], R18 ;  /* 0x0053801201007387 */ /* 0x0001e60000100800 */
[----:B------:R-:W-:Y:S01]  /*103c0*/  @!P4 IMAD.IADD R4, R4, 0x1, -R26 ;  /* 0x000000010404c824 */ /* 0x000fe200078e0a1a */
[----:B------:R1:W-:Y:S01]  /*103d0*/  STL [R1+0x537c], R29 ;  /* 0x00537c1d01007387 */ /* 0x0003e20000100800 */
[----:B----4-:R-:W-:Y:S02]  /*103e0*/  ISETP.GE.AND P4, PT, R12, RZ, PT ;  /* 0x000000ff0c00720c */ /* 0x010fe40003f86270 */
[----:B-----5:R-:W-:-:S02]  /*103f0*/  IABS R12, R13 ;  /* 0x0000000d000c7213 */ /* 0x020fc40000000000 */
[----:B------:R-:W4:Y:S01]  /*10400*/  LDL R13, [R1+0x1e0] ;  /* 0x0001e000010d7983 */ /* 0x000f220000100800 */
[C---:B------:R-:W-:Y:S02]  /*10410*/  ISETP.GT.U32.AND P5, PT, R26.reuse, R0, PT ;  /* 0x000000001a00720c */ /* 0x040fe40003fa4070 */
[----:B------:R-:W-:-:S11]  /*10420*/  ISETP.GT.U32.AND P3, PT, R26, R9, PT ;  /* 0x000000091a00720c */ /* 0x000fd60003f64070 */
[----:B------:R-:W-:-:S05]  /*10430*/  @!P5 IMAD.IADD R0, R0, 0x1, -R26 ;  /* 0x000000010000d824 */ /* 0x000fca00078e0a1a */
[----:B------:R-:W-:Y:S01]  /*10440*/  ISETP.GT.U32.AND P5, PT, R26, R0, PT ;  /* 0x000000001a00720c */ /* 0x000fe20003fa4070 */
[----:B------:R-:W-:Y:S01]  /*10450*/  @!P3 IMAD.IADD R9, R9, 0x1, -R26 ;  /* 0x000000010909b824 */ /* 0x000fe200078e0a1a */
[----:B--2---:R-:W-:-:S03]  /*10460*/  IABS R7, R7 ;  /* 0x0000000700077213 */ /* 0x004fc60000000000 */
[----:B0-----:R-:W-:Y:S02]  /*10470*/  IMAD.MOV.U32 R18, RZ, RZ, R9 ;  /* 0x000000ffff127224 */ /* 0x001fe400078e0009 */
[----:B------:R-:W-:Y:S01]  /*10480*/  IMAD.HI.U32 R8, R2, R3, RZ ;  /* 0x0000000302087227 */ /* 0x000fe200078e00ff */
[----:B------:R-:W2:Y:S05]  /*10490*/  LDL.LU R9, [R1+0x1d4] ;  /* 0x0001d40001097983 */ /* 0x000eaa0000300800 */
[----:B------:R-:W-:Y:S01]  /*104a0*/  @!P5 IMAD.IADD R0, R0, 0x1, -R26 ;  /* 0x000000010000d824 */ /* 0x000fe200078e0a1a */
[----:B---3--:R-:W-:Y:S01]  /*104b0*/  ISETP.GE.AND P5, PT, R11, RZ, PT ;  /* 0x000000ff0b00720c */ /* 0x008fe20003fa6270 */
[----:B------:R-:W-:-:S04]  /*104c0*/  IMAD.HI.U32 R11, R2, R7, RZ ;  /* 0x00000007020b7227 */ /* 0x000fc800078e00ff */
[----:B-1----:R-:W-:Y:S02]  /*104d0*/  IMAD.MOV.U32 R29, RZ, RZ, R0 ;  /* 0x000000ffff1d7224 */ /* 0x002fe400078e0000 */
[----:B------:R-:W-:Y:S01]  /*104e0*/  @!P2 IMAD.MOV R18, RZ, RZ, -R18 ;  /* 0x000000ffff12a224 */ /* 0x000fe200078e0a12 */
[----:B------:R-:W3:Y:S01]  /*104f0*/  LDL R0, [R1+0x1e4] ;  /* 0x0001e40001007983 */ /* 0x000ee20000100800 */
[----:B------:R-:W-:Y:S02]  /*10500*/  @!P0 IMAD.MOV R29, RZ, RZ, -R29 ;  /* 0x000000ffff1d8224 */ /* 0x000fe400078e0a1d */
[----:B------:R-:W-:Y:S01]  /*10510*/  IMAD.MOV R11, RZ, RZ, -R11 ;  /* 0x000000ffff0b7224 */ /* 0x000fe200078e0a0b */
[----:B------:R0:W-:Y:S01]  /*10520*/  STL [R1+0x814], R18 ;  /* 0x0008141201007387 */ /* 0x0001e20000100800 */
[----:B------:R-:W-:Y:S02]  /*10530*/  IMAD.MOV R8, RZ, RZ, -R8 ;  /* 0x000000ffff087224 */ /* 0x000fe400078e0a08 */
[----:B------:R-:W-:-:S02]  /*10540*/  IMAD R7, R26, R11, R7 ;  /* 0x0000000b1a077224 */ /* 0x000fc400078e0207 */
[----:B------:R-:W-:Y:S01]  /*10550*/  IMAD R3, R26, R8, R3 ;  /* 0x000000081a037224 */ /* 0x000fe200078e0203 */
[----:B0-----:R-:W5:Y:S04]  /*10560*/  LDL.LU R18, [R1+0x5380] ;  /* 0x0053800001127983 */ /* 0x001f680000300800 */
[----:B------:R0:W-:Y:S04]  /*10570*/  STL [R1+0x810], R29 ;  /* 0x0008101d01007387 */ /* 0x0001e80000100800 */
[----:B0-----:R-:W5:Y:S04]  /*10580*/  LDL.LU R29, [R1+0x537c] ;  /* 0x00537c00011d7983 */ /* 0x001f680000300800 */
[----:B------:R-:W5:Y:S01]  /*10590*/  LDL.LU R11, [R1+0x1d8] ;  /* 0x0001d800010b7983 */ /* 0x000f620000300800 */
[----:B----4-:R-:W-:-:S03]  /*105a0*/  IABS R8, R13 ;  /* 0x0000000d00087213 */ /* 0x010fc60000000000 */
[----:B------:R-:W4:Y:S04]  /*105b0*/  LDL R13, [R1+0x1ec] ;  /* 0x0001ec00010d7983 */ /* 0x000f280000100800 */
[----:B------:R0:W-:Y:S04]  /*105c0*/  STL [R1+0x5374], R5 ;  /* 0x0053740501007387 */ /* 0x0001e80000100800 */
[----:B------:R1:W-:Y:S04]  /*105d0*/  STL [R1+0x5378], R21 ;  /* 0x0053781501007387 */ /* 0x0003e80000100800 */
[----:B0-----:R-:W4:Y:S01]  /*105e0*/  LDL.LU R5, [R1+0x1dc] ;  /* 0x0001dc0001057983 */ /* 0x001f220000300800 */
[----:B------:R-:W-:-:S02]  /*105f0*/  ISETP.GT.U32.AND P6, PT, R26, R6, PT ;  /* 0x000000061a00720c */ /* 0x000fc40003fc4070 */
[----:B------:R-:W-:-:S11]  /*10600*/  ISETP.GT.U32.AND P3, PT, R26, R10, PT ;  /* 0x0000000a1a00720c */ /* 0x000fd60003f64070 */
[--C-:B------:R-:W-:Y:S01]  /*10610*/  @!P6 IMAD.IADD R6, R6, 0x1, -R26.reuse ;  /* 0x000000010606e824 */ /* 0x100fe200078e0a1a */
[----:B------:R-:W-:Y:S01]  /*10620*/  ISETP.GT.U32.AND P6, PT, R26, R4, PT ;  /* 0x000000041a00720c */ /* 0x000fe20003fc4070 */
[----:B------:R-:W-:Y:S01]  /*10630*/  @!P3 IMAD.IADD R10, R10, 0x1, -R26 ;  /* 0x000000010a0ab824 */ /* 0x000fe200078e0a1a */
[----:B--2---:R-:W-:Y:S01]  /*10640*/  ISETP.GE.AND P3, PT, R9, RZ, PT ;  /* 0x000000ff0900720c */ /* 0x004fe20003f66270 */
[----:B------:R-:W-:-:S03]  /*10650*/  IMAD.HI.U32 R9, R2, R12, RZ ;  /* 0x0000000c02097227 */ /* 0x000fc600078e00ff */
[----:B------:R-:W-:Y:S01]  /*10660*/  ISETP.GT.U32.AND P0, PT, R26, R10, PT ;  /* 0x0000000a1a00720c */ /* 0x000fe20003f04070 */
[----:B------:R-:W-:Y:S01]  /*10670*/  IMAD.MOV R9, RZ, RZ, -R9 ;  /* 0x000000ffff097224 */ /* 0x000fe200078e0a09 */
[----:B---3--:R-:W-:-:S03]  /*10680*/  IABS R0, R0 ;  /* 0x0000000000007213 */ /* 0x008fc60000000000 */
[----:B------:R-:W-:Y:S02]  /*10690*/  IMAD R12, R26, R9, R12 ;  /* 0x000000091a0c7224 */ /* 0x000fe400078e020c */
[----:B------:R-:W-:-:S04]  /*106a0*/  @!P6 IMAD.IADD R4, R4, 0x1, -R26 ;  /* 0x000000010404e824 */ /* 0x000fc800078e0a1a */
[----:B-1----:R-:W-:Y:S02]  /*106b0*/  IMAD.MOV.U32 R21, RZ, RZ, R4 ;  /* 0x000000ffff157224 */ /* 0x002fe400078e0004 */
[----:B------:R-:W-:Y:S01]  /*106c0*/  @!P0 IMAD.IADD R10, R10, 0x1, -R26 ;  /* 0x000000010a0a8824 */ /* 0x000fe200078e0a1a */
[----:B------:R-:W2:Y:S01]  /*106d0*/  LDL R4, [R1+0x1f0] ;  /* 0x0001f00001047983 */ /* 0x000ea20000100800 */
[----:B------:R-:W-:-:S05]  /*106e0*/  @!P1 IMAD.MOV R21, RZ, RZ, -R21 ;  /* 0x000000ffff159224 */ /* 0x000fca00078e0a15 */
[----:B------:R0:W-:Y:S04]  /*106f0*/  STL [R1+0x80c], R21 ;  /* 0x00080c1501007387 */ /* 0x0001e80000100800 */
[----:B0-----:R-:W3:Y:S01]  /*10700*/  LDL.LU R21, [R1+0x5378] ;  /* 0x0053780001157983 */ /* 0x001ee20000300800 */
[----:B-----5:R-:W-:Y:S01]  /*10710*/  ISETP.GE.AND P0, PT, R11, RZ, PT ;  /* 0x000000ff0b00720c */ /* 0x020fe20003f06270 */
[----:B------:R-:W-:-:S04]  /*10720*/  IMAD.HI.U32 R11, R2, R8, RZ ;  /* 0x00000008020b7227 */ /* 0x000fc800078e00ff */
[----:B------:R-:W-:-:S04]  /*10730*/  IMAD.MOV R11, RZ, RZ, -R11 ;  /* 0x000000ffff0b7224 */ /* 0x000fc800078e0a0b */
[----:B------:R-:W-:Y:S01]  /*10740*/  IMAD R8, R26, R11, R8 ;  /* 0x0000000b1a087224 */ /* 0x000fe200078e0208 */
[----:B----4-:R-:W-:Y:S01]  /*10750*/  IABS R9, R13 ;  /* 0x0000000d00097213 */ /* 0x010fe20000000000 */
[----:B------:R-:W-:-:S04]  /*10760*/  IMAD.HI.U32 R13, R2, R0, RZ ;  /* 0x00000000020d7227 */ /* 0x000fc800078e00ff */
[----:B------:R-:W-:-:S04]  /*10770*/  IMAD.MOV R13, RZ, RZ, -R13 ;  /* 0x000000ffff0d7224 */ /* 0x000fc800078e0a0d */
[C---:B------:R-:W-:Y:S01]  /*10780*/  IMAD R0, R26.reuse, R13, R0 ;  /* 0x0000000d1a007224 */ /* 0x040fe200078e0200 */
[----:B------:R-:W-:Y:S02]  /*10790*/  ISETP.GE.AND P1, PT, R5, RZ, PT ;  /* 0x000000ff0500720c */ /* 0x000fe40003f26270 */
[----:B------:R-:W4:Y:S04]  /*107a0*/  LDL.LU R5, [R1+0x5374] ;  /* 0x0053740001057983 */ /* 0x000f280000300800 */
[----:B------:R-:W5:Y:S04]  /*107b0*/  LDL.LU R11, [R1+0x1e0] ;  /* 0x0001e000010b7983 */ /* 0x000f680000300800 */
[----:B------:R5:W-:Y:S04]  /*107c0*/  STL [R1+0x536c], R0 ;  /* 0x00536c0001007387 */ /* 0x000be80000100800 */
[----:B------:R-:W2:Y:S01]  /*107d0*/  LDL.LU R13, [R1+0x1f4] ;  /* 0x0001f400010d7983 */ /* 0x000ea20000300800 */
[----:B------:R-:W-:-:S02]  /*107e0*/  ISETP.GT.U32.AND P2, PT, R26, R6, PT ;  /* 0x000000061a00720c */ /* 0x000fc40003f44070 */
[----:B------:R-:W-:-:S11]  /*107f0*/  ISETP.GT.U32.AND P6, PT, R26, R7, PT ;  /* 0x000000071a00720c */ /* 0x000fd60003fc4070 */
[--C-:B------:R-:W-:Y:S01]  /*10800*/  @!P2 IMAD.IADD R6, R6, 0x1, -R26.reuse ;  /* 0x000000010606a824 */ /* 0x100fe200078e0a1a */
[----:B------:R-:W-:Y:S01]  /*10810*/  ISETP.GT.U32.AND P2, PT, R26, R3, PT ;  /* 0x000000031a00720c */ /* 0x000fe20003f44070 */
[----:B------:R-:W-:-:S12]  /*10820*/  @!P6 IMAD.IADD R7, R7, 0x1, -R26 ;  /* 0x000000010707e824 */ /* 0x000fd800078e0a1a */
[----:B------:R-:W-:Y:S01]  /*10830*/  @!P2 IMAD.IADD R3, R3, 0x1, -R26 ;  /* 0x000000010303a824 */ /* 0x000fe200078e0a1a */
[----:B------:R-:W-:-:S13]  /*10840*/  ISETP.GT.U32.AND P2, PT, R26, R7, PT ;  /* 0x000000071a00720c */ /* 0x000fda0003f44070 */
[----:B------:R-:W-:Y:S02]  /*10850*/  @!P2 IMAD.IADD R7, R7, 0x1, -R26 ;  /* 0x000000010707a824 */ /* 0x000fe400078e0a1a */
[----:B-----5:R-:W-:Y:S02]  /*10860*/  IMAD.MOV.U32 R0, RZ, RZ, R11 ;  /* 0x000000ffff007224 */ /* 0x020fe400078e000b */
[----:B------:R-:W-:Y:S02]  /*10870*/  IMAD.MOV.U32 R11, RZ, RZ, R6 ;  /* 0x000000ffff0b7224 */ /* 0x000fe400078e0006 */
[----:B------:R-:W-:Y:S01]  /*10880*/  IMAD.HI.U32 R6, R2, R9, RZ ;  /* 0x0000000902067227 */ /* 0x000fe200078e00ff */
[----:B--2---:R-:W-:Y:S03]  /*10890*/  STL [R1+0x5368], R13 ;  /* 0x0053680d01007387 */ /* 0x004fe60000100800 */
[----:B------:R-:W-:Y:S01]  /*108a0*/  @!P5 IMAD.MOV R11, RZ, RZ, -R11 ;  /* 0x000000ffff0bd224 */ /* 0x000fe200078e0a0b */
[----:B------:R0:W-:Y:S01]  /*108b0*/  STL [R1+0x5370], R16 ;  /* 0x0053701001007387 */ /* 0x0001e20000100800 */
[----:B------:R-:W-:-:S03]  /*108c0*/  IMAD.MOV R6, RZ, RZ, -R6 ;  /* 0x000000ffff067224 */ /* 0x000fc600078e0a06 */
[----:B------:R1:W-:Y:S01]  /*108d0*/  STL [R1+0x5d4], R11 ;  /* 0x0005d40b01007387 */ /* 0x0003e20000100800 */
[----:B0-----:R-:W-:-:S03]  /*108e0*/  IMAD.MOV.U32 R16, RZ, RZ, R10 ;  /* 0x000000ffff107224 */ /* 0x001fc600078e000a */
[----:B------:R-:W2:Y:S01]  /*108f0*/  LDL.LU R13, [R1+0x1e4] ;  /* 0x0001e400010d7983 */ /* 0x000ea20000300800 */
[----:B------:R-:W-:Y:S02]  /*10900*/  IMAD.MOV.U32 R10, RZ, RZ, R0 ;  /* 0x000000ffff0a7224 */ /* 0x000fe400078e0000 */
[----:B------:R-:W-:Y:S01]  /*10910*/  IMAD.MOV.U32 R0, RZ, RZ, R7 ;  /* 0x000000ffff007224 */ /* 0x000fe200078e0007 */
[----:B-1----:R-:W5:Y:S01]  /*10920*/  LDL.LU R11, [R1+0x1ec] ;  /* 0x0001ec00010b7983 */ /* 0x002f620000300800 */
[----:B------:R-:W-:Y:S02]  /*10930*/  @!P4 IMAD.MOV R16, RZ, RZ, -R16 ;  /* 0x000000ffff10c224 */ /* 0x000fe400078e0a10 */
[----:B------:R-:W-:Y:S01]  /*10940*/  @!P3 IMAD.MOV R0, RZ, RZ, -R0 ;  /* 0x000000ffff00b224 */ /* 0x000fe200078e0a00 */
[----:B------:R-:W-:Y:S01]  /*10950*/  ISETP.GE.AND P4, PT, R10, RZ, PT ;  /* 0x000000ff0a00720c */ /* 0x000fe20003f86270 */
[C---:B------:R-:W-:Y:S01]  /*10960*/  IMAD R6, R26.reuse, R6, R9 ;  /* 0x000000061a067224 */ /* 0x040fe200078e0209 */
[----:B------:R0:W-:Y:S04]  /*10970*/  STL [R1+0x5d0], R16 ;  /* 0x0005d01001007387 */ /* 0x0001e80000100800 */
[----:B0-----:R-:W3:Y:S04]  /*10980*/  LDL.LU R16, [R1+0x5370] ;  /* 0x0053700001107983 */ /* 0x001ee80000300800 */
[----:B------:R-:W4:Y:S04]  /*10990*/  LDL R10, [R1+0x200] ;  /* 0x00020000010a7983 */ /* 0x000f280000100800 */
[----:B------:R-:W3:Y:S04]  /*109a0*/  LDL R9, [R1+0x1fc] ;  /* 0x0001fc0001097983 */ /* 0x000ee80000100800 */
[----:B------:R0:W-:Y:S04]  /*109b0*/  STL [R1+0x5cc], R0 ;  /* 0x0005cc0001007387 */ /* 0x0001e80000100800 */
[----:B0-----:R-:W5:Y:S01]  /*109c0*/  LDL.LU R0, [R1+0x536c] ;  /* 0x00536c0001007983 */ /* 0x001f620000300800 */
[----:B------:R-:W-:-:S02]  /*109d0*/  ISETP.GT.U32.AND P6, PT, R26, R12, PT ;  /* 0x0000000c1a00720c */ /* 0x000fc40003fc4070 */
[----:B------:R-:W-:Y:S02]  /*109e0*/  IABS R4, R4 ;  /* 0x0000000400047213 */ /* 0x000fe40000000000 */
[----:B------:R-:W-:-:S03]  /*109f0*/  ISETP.GT.U32.AND P5, PT, R26, R3, PT ;  /* 0x000000031a00720c */ /* 0x000fc60003fa4070 */
[----:B------:R-:W-:-:S04]  /*10a00*/  IMAD.HI.U32 R7, R2, R4, RZ ;  /* 0x0000000402077227 */ /* 0x000fc800078e00ff */
[----:B------:R-:W-:Y:S02]  /*10a10*/  IMAD.MOV R7, RZ, RZ, -R7 ;  /* 0x000000ffff077224 */ /* 0x000fe400078e0a07 */
[----:B------:R-:W-:Y:S02]  /*10a20*/  @!P6 IMAD.IADD R12, R12, 0x1, -R26 ;  /* 0x000000010c0ce824 */ /* 0x000fe400078e0a1a */
[----:B------:R-:W-:-:S03]  /*10a30*/  IMAD R4, R26, R7, R4 ;  /* 0x000000071a047224 */ /* 0x000fc600078e0204 */
[C---:B------:R-:W-:Y:S01]  /*10a40*/  ISETP.GT.U32.AND P6, PT, R26.reuse, R12, PT ;  /* 0x0000000c1a00720c */ /* 0x040fe20003fc4070 */
[----:B------:R-:W-:Y:S01]  /*10a50*/  @!P5 IMAD.IADD R3, R3, 0x1, -R26 ;  /* 0x000000010303d824 */ /* 0x000fe200078e0a1a */
[----:B------:R-:W-:-:S11]  /*10a60*/  ISETP.GT.U32.AND P2, PT, R26, R8, PT ;  /* 0x000000081a00720c */ /* 0x000fd60003f44070 */
[--C-:B------:R-:W-:Y:S02]  /*10a70*/  @!P6 IMAD.IADD R12, R12, 0x1, -R26.reuse ;  /* 0x000000010c0ce824 */ /* 0x100fe400078e0a1a */
[----:B------:R-:W-:Y:S01]  /*10a80*/  @!P2 IMAD.IADD R8, R8, 0x1, -R26 ;  /* 0x000000010808a824 */ /* 0x000fe200078e0a1a */
[----:B--2---:R-:W-:Y:S02]  /*10a90*/  ISETP.GE.AND P5, PT, R13, RZ, PT ;  /* 0x000000ff0d00720c */ /* 0x004fe40003fa6270 */
[----:B------:R-:W2:Y:S04]  /*10aa0*/  LDL.LU R13, [R1+0x5368] ;  /* 0x00536800010d7983 */ /* 0x000ea80000300800 */
[----:B------:R-:W4:Y:S04]  /*10ab0*/  LDL R7, [R1+0x1f8] ;  /* 0x0001f80001077983 */ /* 0x000f280000100800 */
[----:B------:R0:W-:Y:S02]  /*10ac0*/  STL [R1+0x5364], R4 ;  /* 0x0053640401007387 */ /* 0x0001e40000100800 */
[----:B0-----:R-:W-:-:S04]  /*10ad0*/  IMAD.MOV.U32 R4, RZ, RZ, R3 ;  /* 0x000000ffff047224 */ /* 0x001fc800078e0003 */
[----:B------:R-:W-:-:S05]  /*10ae0*/  @!P0 IMAD.MOV R4, RZ, RZ, -R4 ;  /* 0x000000ffff048224 */ /* 0x000fca00078e0a04 */
[----:B------:R0:W-:Y:S01]  /*10af0*/  STL [R1+0x808], R4 ;  /* 0x0008080401007387 */ /* 0x0001e20000100800 */
[----:B-----5:R-:W-:Y:S01]  /*10b00*/  ISETP.GT.U32.AND P3, PT, R26, R0, PT ;  /* 0x000000001a00720c */ /* 0x020fe20003f64070 */
[----:B0-----:R-:W-:Y:S02]  /*10b10*/  IMAD.MOV.U32 R4, RZ, RZ, R12 ;  /* 0x000000ffff047224 */ /* 0x001fe400078e000c */
[----:B------:R-:W5:Y:S02]  /*10b20*/  LDL.LU R12, [R1+0x1f0] ;  /* 0x0001f000010c7983 */ /* 0x000f640000300800 */
[----:B------:R-:W-:-:S08]  /*10b30*/  @!P1 IMAD.MOV R4, RZ, RZ, -R4 ;  /* 0x000000ffff049224 */ /* 0x000fd000078e0a04 */
[--C-:B------:R-:W-:Y:S01]  /*10b40*/  @!P3 IMAD.IADD R0, R0, 0x1, -R26.reuse ;  /* 0x000000010000b824 */ /* 0x100fe200078e0a1a */
[----:B------:R-:W-:Y:S01]  /*10b50*/  ISETP.GT.U32.AND P3, PT, R26, R8, PT ;  /* 0x000000081a00720c */ /* 0x000fe20003f64070 */
[----:B------:R0:W-:Y:S04]  /*10b60*/  STL [R1+0x5c4], R4 ;  /* 0x0005c40401007387 */ /* 0x0001e80000100800 */
[----:B0-----:R-:W3:Y:S08]  /*10b70*/  LDL.LU R4, [R1+0x5364] ;  /* 0x0053640001047983 */ /* 0x001ef00000300800 */
[----:B------:R-:W-:-:S05]  /*10b80*/  @!P3 IMAD.IADD R8, R8, 0x1, -R26 ;  /* 0x000000010808b824 */ /* 0x000fca00078e0a1a */
[----:B------:R0:W-:Y:S04]  /*10b90*/  STL [R1+0x5360], R8 ;  /* 0x0053600801007387 */ /* 0x0001e80000100800 */
[----:B0-----:R-:W2:Y:S01]  /*10ba0*/  LDL.LU R8, [R1+0x1f8] ;  /* 0x0001f80001087983 */ /* 0x001ea20000300800 */
[C---:B------:R-:W-:Y:S02]  /*10bb0*/  ISETP.GT.U32.AND P6, PT, R26.reuse, R6, PT ;  /* 0x000000061a00720c */ /* 0x040fe40003fc4070 */
[----:B---3--:R-:W-:-:S13]  /*10bc0*/  ISETP.GT.U32.AND P1, PT, R26, R4, PT ;  /* 0x000000041a00720c */ /* 0x008fda0003f24070 */
[--C-:B------:R-:W-:Y:S01]  /*10bd0*/  @!P1 IMAD.IADD R4, R4, 0x1, -R26.reuse ;  /* 0x0000000104049824 */ /* 0x100fe200078e0a1a */
[----:B--2---:R-:W-:Y:S02]  /*10be0*/  ISETP.GE.AND P1, PT, R8, RZ, PT ;  /* 0x000000ff0800720c */ /* 0x004fe40003f26270 */
[----:B------:R-:W2:Y:S01]  /*10bf0*/  LDL.LU R8, [R1+0x5360] ;  /* 0x0053600001087983 */ /* 0x000ea20000300800 */
[----:B------:R-:W-:Y:S01]  /*10c00*/  ISETP.GE.AND P2, PT, R11, RZ, PT ;  /* 0x000000ff0b00720c */ /* 0x000fe20003f46270 */
[----:B------:R-:W-:Y:S01]  /*10c10*/  @!P6 IMAD.IADD R6, R6, 0x1, -R26 ;  /* 0x000000010606e824 */ /* 0x000fe200078e0a1a */
[----:B------:R-:W-:Y:S02]  /*10c20*/  IABS R11, R13 ;  /* 0x0000000d000b7213 */ /* 0x000fe40000000000 */
[----:B------:R-:W-:Y:S02]  /*10c30*/  ISETP.GT.U32.AND P6, PT, R26, R0, PT ;  /* 0x000000001a00720c */ /* 0x000fe40003fc4070 */
[----:B----4-:R-:W-:Y:S01]  /*10c40*/  IABS R7, R7 ;  /* 0x0000000700077213 */ /* 0x010fe20000000000 */
[----:B------:R-:W-:Y:S01]  /*10c50*/  IMAD.HI.U32 R3, R2, R11, RZ ;  /* 0x0000000b02037227 */ /* 0x000fe200078e00ff */
[----:B-----5:R-:W-:-:S02]  /*10c60*/  ISETP.GE.AND P3, PT, R12, RZ, PT ;  /* 0x000000ff0c00720c */ /* 0x020fc40003f66270 */
[----:B------:R-:W-:Y:S01]  /*10c70*/  IABS R9, R9 ;  /* 0x0000000900097213 */ /* 0x000fe20000000000 */
[----:B------:R-:W-:-:S04]  /*10c80*/  IMAD.HI.U32 R12, R2, R7, RZ ;  /* 0x00000007020c7227 */ /* 0x000fc800078e00ff */
[----:B------:R-:W-:Y:S01]  /*10c90*/  IMAD.MOV R3, RZ, RZ, -R3 ;  /* 0x000000ffff037224 */ /* 0x000fe200078e0a03 */
[C---:B------:R-:W-:Y:S01]  /*10ca0*/  ISETP.GT.U32.AND P0, PT, R26.reuse, R6, PT ;  /* 0x000000061a00720c */ /* 0x040fe20003f04070 */
[----:B------:R-:W-:Y:S02]  /*10cb0*/  IMAD.MOV R12, RZ, RZ, -R12 ;  /* 0x000000ffff0c7224 */ /* 0x000fe400078e0a0c */
[----:B------:R-:W-:Y:S02]  /*10cc0*/  IMAD R3, R26, R3, R11 ;  /* 0x000000031a037224 */ /* 0x000fe400078e020b */
[----:B------:R-:W-:Y:S02]  /*10cd0*/  @!P6 IMAD.IADD R0, R0, 0x1, -R26 ;  /* 0x000000010000e824 */ /* 0x000fe400078e0a1a */
[----:B------:R-:W-:-:S04]  /*10ce0*/  IMAD.HI.U32 R11, R2, R9, RZ ;  /* 0x00000009020b7227 */ /* 0x000fc800078e00ff */
[C---:B------:R-:W-:Y:S02]  /*10cf0*/  IMAD R7, R26.reuse, R12, R7 ;  /* 0x0000000c1a077224 */ /* 0x040fe400078e0207 */
[----:B------:R-:W-:Y:S02]  /*10d00*/  IMAD.MOV.U32 R12, RZ, RZ, R0 ;  /* 0x000000ffff0c7224 */ /* 0x000fe400078e0000 */
[----:B------:R-:W-:Y:S01]  /*10d10*/  IMAD.MOV R11, RZ, RZ, -R11 ;  /* 0x000000ffff0b7224 */ /* 0x000fe200078e0a0b */
[----:B------:R-:W3:Y:S01]  /*10d20*/  LDL R0, [R1+0x20c] ;  /* 0x00020c0001007983 */ /* 0x000ee20000100800 */
[----:B------:R-:W-:Y:S02]  /*10d30*/  @!P5 IMAD.MOV R12, RZ, RZ, -R12 ;  /* 0x000000ffff0cd224 */ /* 0x000fe400078e0a0c */
[----:B------:R-:W-:Y:S01]  /*10d40*/  IMAD R9, R26, R11, R9 ;  /* 0x0000000b1a097224 */ /* 0x000fe200078e0209 */
[----:B------:R-:W-:Y:S01]  /*10d50*/  IABS R10, R10 ;  /* 0x0000000a000a7213 */ /* 0x000fe20000000000 */
[----:B------:R-:W4:Y:S01]  /*10d60*/  LDL R11, [R1+0x210] ;  /* 0x00021000010b7983 */ /* 0x000f220000100800 */
[----:B------:R-:W-:Y:S01]  /*10d70*/  @!P0 IMAD.IADD R6, R6, 0x1, -R26 ;  /* 0x0000000106068824 */ /* 0x000fe200078e0a1a */
[----:B------:R-:W-:-:S02]  /*10d80*/  ISETP.GE.AND P0, PT, R13, RZ, PT ;  /* 0x000000ff0d00720c */ /* 0x000fc40003f06270 */
[----:B------:R-:W-:-:S04]  /*10d90*/  IMAD.HI.U32 R13, R2, R10, RZ ;  /* 0x0000000a020d7227 */ /* 0x000fc800078e00ff */
[----:B------:R-:W-:-:S04]  /*10da0*/  IMAD.MOV R13, RZ, RZ, -R13 ;  /* 0x000000ffff0d7224 */ /* 0x000fc800078e0a0d */
[----:B------:R-:W-:Y:S02]  /*10db0*/  IMAD R10, R26, R13, R10 ;  /* 0x0000000d1a0a7224 */ /* 0x000fe400078e020a */
[----:B--2---:R-:W-:-:S05]  /*10dc0*/  @!P4 IMAD.MOV R8, RZ, RZ, -R8 ;  /* 0x000000ffff08c224 */ /* 0x004fca00078e0a08 */
[----:B------:R0:W-:Y:S04]  /*10dd0*/  STL [R1+0x5c0], R8 ;  /* 0x0005c00801007387 */ /* 0x0001e80000100800 */
[----:B------:R1:W-:Y:S01]  /*10de0*/  STL [R1+0x804], R12 ;  /* 0x0008040c01007387 */ /* 0x0003e20000100800 */
[----:B0-----:R-:W-:-:S03]  /*10df0*/  IMAD.MOV.U32 R8, RZ, RZ, R6 ;  /* 0x000000ffff087224 */ /* 0x001fc600078e0006 */
[----:B-1----:R-:W2:Y:S04]  /*10e00*/  LDL.LU R12, [R1+0x1fc] ;  /* 0x0001fc00010c7983 */ /* 0x002ea80000300800 */
[----:B------:R0:W-:Y:S01]  /*10e10*/  STL [R1+0x535c], R14 ;  /* 0x00535c0e01007387 */ /* 0x0001e20000100800 */
[----:B------:R-:W-:-:S03]  /*10e20*/  @!P2 IMAD.MOV R8, RZ, RZ, -R8 ;  /* 0x000000ffff08a224 */ /* 0x000fc600078e0a08 */
[----:B0-----:R-:W5:Y:S04]  /*10e30*/  LDL R14, [R1+0x208] ;  /* 0x00020800010e7983 */ /* 0x001f680000100800 */
[----:B------:R0:W-:Y:S04]  /*10e40*/  STL [R1+0x800], R8 ;  /* 0x0008000801007387 */ /* 0x0001e80000100800 */
[----:B------:R-:W4:Y:S01]  /*10e50*/  LDL R13, [R1+0x218] ;  /* 0x00021800010d7983 */ /* 0x000f220000100800 */
[C---:B------:R-:W-:Y:S02]  /*10e60*/  ISETP.GT.U32.AND P2, PT, R26.reuse, R9, PT ;  /* 0x000000091a00720c */ /* 0x040fe40003f44070 */
[----:B------:R-:W-:-:S02]  /*10e70*/  ISETP.GT.U32.AND P4, PT, R26, R4, PT ;  /* 0x000000041a00720c */ /* 0x000fc40003f84070 */
[----:B---3--:R-:W-:-:S09]  /*10e80*/  IABS R0, R0 ;  /* 0x0000000000007213 */ /* 0x008fd20000000000 */
[--C-:B------:R-:W-:Y:S02]  /*10e90*/  @!P2 IMAD.IADD R9, R9, 0x1, -R26.reuse ;  /* 0x000000010909a824 */ /* 0x100fe400078e0a1a */
[----:B------:R-:W-:-:S03]  /*10ea0*/  @!P4 IMAD.IADD R4, R4, 0x1, -R26 ;  /* 0x000000010404c824 */ /* 0x000fc600078e0a1a */
[----:B------:R-:W-:Y:S01]  /*10eb0*/  ISETP.GT.U32.AND P2, PT, R26, R9, PT ;  /* 0x000000091a00720c */ /* 0x000fe20003f44070 */
[----:B0-----:R-:W-:-:S04]  /*10ec0*/  IMAD.HI.U32 R8, R2, R0, RZ ;  /* 0x0000000002087227 */ /* 0x001fc800078e00ff */
[----:B------:R-:W-:-:S04]  /*10ed0*/  IMAD.MOV R8, RZ, RZ, -R8 ;  /* 0x000000ffff087224 */ /* 0x000fc800078e0a08 */
[----:B------:R-:W-:-:S04]  /*10ee0*/  IMAD R0, R26, R8, R0 ;  /* 0x000000081a007224 */ /* 0x000fc800078e0200 */
[----:B------:R-:W-:Y:S01]  /*10ef0*/  @!P2 IMAD.IADD R9, R9, 0x1, -R26 ;  /* 0x000000010909a824 */ /* 0x000fe200078e0a1a */
[----:B-----5:R-:W-:Y:S01]  /*10f00*/  IABS R6, R14 ;  /* 0x0000000e00067213 */ /* 0x020fe20000000000 */
[----:B------:R-:W-:Y:S02]  /*10f10*/  IMAD.MOV.U32 R14, RZ, RZ, R4 ;  /* 0x000000ffff0e7224 */ /* 0x000fe400078e0004 */
[----:B------:R-:W3:Y:S02]  /*10f20*/  LDL.LU R4, [R1+0x200] ;  /* 0x0002000001047983 */ /* 0x000ee40000300800 */
[----:B------:R-:W-:Y:S01]  /*10f30*/  @!P3 IMAD.MOV R14, RZ, RZ, -R14 ;  /* 0x000000ffff0eb224 */ /* 0x000fe200078e0a0e */
[----:B----4-:R-:W-:-:S04]  /*10f40*/  IABS R8, R13 ;  /* 0x0000000d00087213 */ /* 0x010fc80000000000 */
[----:B------:R0:W-:Y:S04]  /*10f50*/  STL [R1+0x7fc], R14 ;  /* 0x0007fc0e01007387 */ /* 0x0001e80000100800 */
[----:B0-----:R-:W4:Y:S04]  /*10f60*/  LDL.LU R14, [R1+0x535c] ;  /* 0x00535c00010e7983 */ /* 0x001f280000300800 */
[----:B------:R-:W5:Y:S04]  /*10f70*/  LDL R13, [R1+0x21c] ;  /* 0x00021c00010d7983 */ /* 0x000f680000100800 */
[----:B------:R0:W-:Y:S04]  /*10f80*/  STL [R1+0x5354], R9 ;  /* 0x0053540901007387 */ /* 0x0001e80000100800 */
[----:B0-----:R-:W2:Y:S01]  /*10f90*/  LDL.LU R9, [R1+0x208] ;  /* 0x0002080001097983 */ /* 0x001ea20000300800 */
[----:B------:R-:W-:-:S13]  /*10fa0*/  ISETP.GT.U32.AND P4, PT, R26, R10, PT ;  /* 0x0000000a1a00720c */ /* 0x000fda0003f84070 */
[----:B------:R-:W-:-:S05]  /*10fb0*/  @!P4 IMAD.IADD R10, R10, 0x1, -R26 ;  /* 0x000000010a0ac824 */ /* 0x000fca00078e0a1a */
[----:B------:R-:W-:-:S13]  /*10fc0*/  ISETP.GT.U32.AND P3, PT, R26, R10, PT ;  /* 0x0000000a1a00720c */ /* 0x000fda0003f64070 */
[----:B------:R-:W-:-:S05]  /*10fd0*/  @!P3 IMAD.IADD R10, R10, 0x1, -R26 ;  /* 0x000000010a0ab824 */ /* 0x000fca00078e0a1a */
[----:B------:R0:W-:Y:S04]  /*10fe0*/  STL [R1+0x5358], R10 ;  /* 0x0053580a01007387 */ /* 0x0001e80000100800 */
[----:B0-----:R-:W5:Y:S01]  /*10ff0*/  LDL.LU R10, [R1+0x20c] ;  /* 0x00020c00010a7983 */ /* 0x001f620000300800 */
[----:B---3--:R-:W-:Y:S02]  /*11000*/  ISETP.GE.AND P4, PT, R4, RZ, PT ;  /* 0x000000ff0400720c */ /* 0x008fe40003f86270 */
[----:B----4-:R-:W-:Y:S02]  /*11010*/  IABS R4, R14 ;  /* 0x0000000e00047213 */ /* 0x010fe40000000000 */
[----:B--2---:R-:W-:Y:S01]  /*11020*/  ISETP.GE.AND P3, PT, R9, RZ, PT ;  /* 0x000000ff0900720c */ /* 0x004fe20003f66270 */
[----:B------:R-:W-:-:S02]  /*11030*/  IMAD.MOV.U32 R9, RZ, RZ, R14 ;  /* 0x000000ffff097224 */ /* 0x000fc400078e000e */
[----:B------:R-:W-:-:S04]  /*11040*/  IMAD.HI.U32 R14, R2, R4, RZ ;  /* 0x00000004020e7227 */ /* 0x000fc800078e00ff */
[----:B------:R-:W-:-:S04]  /*11050*/  IMAD.MOV R14, RZ, RZ, -R14 ;  /* 0x000000ffff0e7224 */ /* 0x000fc800078e0a0e */
[C---:B------:R-:W-:Y:S02]  /*11060*/  IMAD R4, R26.reuse, R14, R4 ;  /* 0x0000000e1a047224 */ /* 0x040fe400078e0204 */
[----:B------:R-:W2:Y:S01]  /*11070*/  LDL.LU R14, [R1+0x220] ;  /* 0x00022000010e7983 */ /* 0x000ea20000300800 */
[----:B------:R-:W-:-:S13]  /*11080*/  ISETP.GT.U32.AND P6, PT, R26, R3, PT ;  /* 0x000000031a00720c */ /* 0x000fda0003fc4070 */
[----:B------:R-:W-:-:S05]  /*11090*/  @!P6 IMAD.IADD R3, R3, 0x1, -R26 ;  /* 0x000000010303e824 */ /* 0x000fca00078e0a1a */
[C---:B------:R-:W-:Y:S02]  /*110a0*/  ISETP.GT.U32.AND P5, PT, R26.reuse, R3, PT ;  /* 0x000000031a00720c */ /* 0x040fe40003fa4070 */
[----:B------:R-:W-:Y:S02]  /*110b0*/  ISETP.GT.U32.AND P6, PT, R26, R7, PT ;  /* 0x000000071a00720c */ /* 0x000fe40003fc4070 */
[----:B------:R-:W-:-:S09]  /*110c0*/  IABS R11, R11 ;  /* 0x0000000b000b7213 */ /* 0x000fd20000000000 */
[----:B------:R-:W-:Y:S01]  /*110d0*/  @!P5 IMAD.IADD R3, R3, 0x1, -R26 ;  /* 0x000000010303d824 */ /* 0x000fe200078e0a1a */
[----:B------:R-:W-:Y:S01]  /*110e0*/  ISETP.GE.AND P5, PT, R12, RZ, PT ;  /* 0x000000ff0c00720c */ /* 0x000fe20003fa6270 */
[----:B------:R-:W-:-:S04]  /*110f0*/  IMAD.HI.U32 R12, R2, R6, RZ ;  /* 0x00000006020c7227 */ /* 0x000fc800078e00ff */
[----:B------:R-:W-:Y:S02]  /*11100*/  IMAD.MOV R12, RZ, RZ, -R12 ;  /* 0x000000ffff0c7224 */ /* 0x000fe400078e0a0c */
[----:B------:R-:W-:Y:S02]  /*11110*/  @!P6 IMAD.IADD R7, R7, 0x1, -R26 ;  /* 0x000000010707e824 */ /* 0x000fe400078e0a1a */
[----:B------:R-:W-:Y:S02]  /*11120*/  IMAD R6, R26, R12, R6 ;  /* 0x0000000c1a067224 */ /* 0x000fe400078e0206 */
[----:B------:R-:W-:Y:S01]  /*11130*/  IMAD.HI.U32 R12, R2, R11, RZ ;  /* 0x0000000b020c7227 */ /* 0x000fe200078e00ff */
[C---:B------:R-:W-:Y:S02]  /*11140*/  ISETP.GT.U32.AND P6, PT, R26.reuse, R7, PT ;  /* 0x000000071a00720c */ /* 0x040fe40003fc4070 */
[----:B------:R-:W-:Y:S01]  /*11150*/  ISETP.GT.U32.AND P2, PT, R26, R0, PT ;  /* 0x000000001a00720c */ /* 0x000fe20003f44070 */
[----:B------:R-:W-:-:S04]  /*11160*/  IMAD.MOV R12, RZ, RZ, -R12 ;  /* 0x000000ffff0c7224 */ /* 0x000fc800078e0a0c */
[----:B------:R-:W-:Y:S02]  /*11170*/  IMAD R11, R26, R12, R11 ;  /* 0x0000000c1a0b7224 */ /* 0x000fe400078e020b */
[----:B------:R-:W-:-:S04]  /*11180*/  IMAD.HI.U32 R12, R2, R8, RZ ;  /* 0x00000008020c7227 */ /* 0x000fc800078e00ff */
[----:B------:R-:W-:Y:S02]  /*11190*/  IMAD.MOV R12, RZ, RZ, -R12 ;  /* 0x000000ffff0c7224 */ /* 0x000fe400078e0a0c */
[--C-:B------:R-:W-:Y:S02]  /*111a0*/  @!P6 IMAD.IADD R7, R7, 0x1, -R26.reuse ;  /* 0x000000010707e824 */ /* 0x100fe400078e0a1a */
[----:B------:R-:W-:Y:S01]  /*111b0*/  @!P2 IMAD.IADD R0, R0, 0x1, -R26 ;  /* 0x000000010000a824 */ /* 0x000fe200078e0a1a */
[----:B-----5:R-:W-:Y:S01]  /*111c0*/  ISETP.GE.AND P2, PT, R10, RZ, PT ;  /* 0x000000ff0a00720c */ /* 0x020fe20003f46270 */
[----:B------:R-:W-:Y:S02]  /*111d0*/  IMAD R8, R26, R12, R8 ;  /* 0x0000000c1a087224 */ /* 0x000fe400078e0208 */
[----:B------:R-:W-:-:S04]  /*111e0*/  IMAD.MOV.U32 R10, RZ, RZ, R3 ;  /* 0x000000ffff0a7224 */ /* 0x000fc800078e0003 */
[----:B------:R-:W-:Y:S01]  /*111f0*/  @!P0 IMAD.MOV R10, RZ, RZ, -R10 ;  /* 0x000000ffff0a8224 */ /* 0x000fe200078e0a0a */
[----:B--2---:R-:W-:Y:S01]  /*11200*/  IABS R12, R14 ;  /* 0x0000000e000c7213 */ /* 0x004fe20000000000 */
[----:B------:R0:W-:Y:S02]  /*11210*/  STL [R1+0x5350], R14 ;  /* 0x0053500e01007387 */ /* 0x0001e40000100800 */
[----:B0-----:R-:W-:Y:S02]  /*11220*/  IMAD.MOV.U32 R14, RZ, RZ, R9 ;  /* 0x000000ffff0e7224 */ /* 0x001fe400078e0009 */
[----:B------:R-:W-:Y:S02]  /*11230*/  IMAD.MOV.U32 R9, RZ, RZ, R7 ;  /* 0x000000ffff097224 */ /* 0x000fe400078e0007 */
[----:B------:R-:W2:Y:S02]  /*11240*/  LDL.LU R7, [R1+0x210] ;  /* 0x0002100001077983 */ /* 0x000ea40000300800 */
[----:B------:R-:W-:-:S02]  /*11250*/  @!P1 IMAD.MOV R9, RZ, RZ, -R9 ;  /* 0x000000ffff099224 */ /* 0x000fc400078e0a09 */
[----:B------:R0:W-:Y:S04]  /*11260*/  STL [R1+0x5b0], R10 ;  /* 0x0005b00a01007387 */ /* 0x0001e80000100800 */
[----:B0-----:R-:W3:Y:S04]  /*11270*/  LDL.LU R10, [R1+0x5358] ;  /* 0x00535800010a7983 */ /* 0x001ee80000300800 */
[----:B------:R0:W-:Y:S04]  /*11280*/  STL [R1+0x5ac], R9 ;  /* 0x0005ac0901007387 */ /* 0x0001e80000100800 */
[----:B0-----:R-:W4:Y:S01]  /*11290*/  LDL.LU R9, [R1+0x5354] ;  /* 0x0053540001097983 */ /* 0x001f220000300800 */
[----:B------:R-:W-:-:S02]  /*112a0*/  ISETP.GT.U32.AND P6, PT, R26, R6, PT ;  /* 0x000000061a00720c */ /* 0x000fc40003fc4070 */
[----:B------:R-:W-:Y:S02]  /*112b0*/  ISETP.GT.U32.AND P1, PT, R26, R0, PT ;  /* 0x000000001a00720c */ /* 0x000fe40003f24070 */
[----:B------:R-:W-:-:S09]  /*112c0*/  IABS R13, R13 ;  /* 0x0000000d000d7213 */ /* 0x000fd20000000000 */
[----:B------:R-:W-:-:S05]  /*112d0*/  @!P6 IMAD.IADD R6, R6, 0x1, -R26 ;  /* 0x000000010606e824 */ /* 0x000fca00078e0a1a */
[----:B------:R-:W-:Y:S01]  /*112e0*/  ISETP.GT.U32.AND P0, PT, R26, R6, PT ;  /* 0x000000061a00720c */ /* 0x000fe20003f04070 */
[----:B------:R-:W-:-:S04]  /*112f0*/  IMAD.HI.U32 R3, R2, R13, RZ ;  /* 0x0000000d02037227 */ /* 0x000fc800078e00ff */
[----:B------:R-:W-:Y:S02]  /*11300*/  IMAD.MOV R3, RZ, RZ, -R3 ;  /* 0x000000ffff037224 */ /* 0x000fe400078e0a03 */
[----:B------:R-:W-:Y:S01]  /*11310*/  @!P1 IMAD.IADD R0, R0, 0x1, -R26 ;  /* 0x0000000100009824 */ /* 0x000fe200078e0a1a */
[----:B------:R-:W-:Y:S01]  /*11320*/  ISETP.GE.AND P1, PT, R14, RZ, PT ;  /* 0x000000ff0e00720c */ /* 0x000fe20003f26270 */
[----:B------:R-:W-:-:S04]  /*11330*/  IMAD R3, R26, R3, R13 ;  /* 0x000000031a037224 */ /* 0x000fc800078e020d */
[----:B------:R-:W-:-:S04]  /*11340*/  @!P0 IMAD.IADD R6, R6, 0x1, -R26 ;  /* 0x0000000106068824 */ /* 0x000fc800078e0a1a */
[----:B------:R-:W-:Y:S02]  /*11350*/  IMAD.MOV.U32 R14, RZ, RZ, R6 ;  /* 0x000000ffff0e7224 */ /* 0x000fe400078e0006 */
[----:B---3--:R-:W-:Y:S02]  /*11360*/  @!P4 IMAD.MOV R10, RZ, RZ, -R10 ;  /* 0x000000ffff0ac224 */ /* 0x008fe400078e0a0a */
[----:B----4-:R-:W-:-:S05]  /*11370*/  @!P5 IMAD.MOV R9, RZ, RZ, -R9 ;  /* 0x000000ffff09d224 */ /* 0x010fca00078e0a09 */
[----:B------:R-:W-:Y:S04]  /*11380*/  STL [R1+0x5a8], R9 ;  /* 0x0005a80901007387 */ /* 0x000fe80000100800 */
[----:B------:R0:W-:Y:S04]  /*11390*/  STL [R1+0x7f8], R10 ;  /* 0x0007f80a01007387 */ /* 0x0001e80000100800 */
[----:B0-----:R-:W3:Y:S04]  /*113a0*/  LDL.LU R10, [R1+0x21c] ;  /* 0x00021c00010a7983 */ /* 0x001ee80000300800 */
[----:B------:R-:W4:Y:S04]  /*113b0*/  LDL R9, [R1+0x228] ;  /* 0x0002280001097983 */ /* 0x000f280000100800 */
[----:B------:R-:W5:Y:S04]  /*113c0*/  LDL R13, [R1+0x224] ;  /* 0x00022400010d7983 */ /* 0x000f680000100800 */
[----:B------:R-:W2:Y:S01]  /*113d0*/  LDL.LU R6, [R1+0x218] ;  /* 0x0002180001067983 */ /* 0x000ea20000300800 */
[----:B------:R-:W-:Y:S01]  /*113e0*/  ISETP.GT.U32.AND P5, PT, R26, R4, PT ;  /* 0x000000041a00720c */ /* 0x000fe20003fa4070 */
[----:B------:R-:W-:-:S05]  /*113f0*/  @!P3 IMAD.MOV R14, RZ, RZ, -R14 ;  /* 0x000000ffff0eb224 */ /* 0x000fca00078e0a0e */
[----:B------:R0:W-:Y:S07]  /*11400*/  STL [R1+0x7f4], R14 ;  /* 0x0007f40e01007387 */ /* 0x0001ee0000100800 */
[----:B------:R-:W-:Y:S01]  /*11410*/  @!P5 IMAD.IADD R4, R4, 0x1, -R26 ;  /* 0x000000010404d824 */ /* 0x000fe200078e0a1a */
[----:B0-----:R-:W4:Y:S01]  /*11420*/  LDL.LU R14, [R1+0x5350] ;  /* 0x00535000010e7983 */ /* 0x001f220000300800 */
[----:B--2---:R-:W-:Y:S02]  /*11430*/  ISETP.GE.AND P5, PT, R6, RZ, PT ;  /* 0x000000ff0600720c */ /* 0x004fe40003fa6270 */
[----:B-----5:R-:W-:-:S02]  /*11440*/  IABS R6, R13 ;  /* 0x0000000d00067213 */ /* 0x020fc40000000000 */
[----:B------:R-:W2:Y:S01]  /*11450*/  LDL.LU R13, [R1+0x22c] ;  /* 0x00022c00010d7983 */ /* 0x000ea20000300800 */
[C---:B------:R-:W-:Y:S02]  /*11460*/  ISETP.GT.U32.AND P6, PT, R26.reuse, R11, PT ;  /* 0x0000000b1a00720c */ /* 0x040fe40003fc4070 */
[C---:B------:R-:W-:Y:S02]  /*11470*/  ISETP.GT.U32.AND P0, PT, R26.reuse, R8, PT ;  /* 0x000000081a00720c */ /* 0x040fe40003f04070 */
[----:B------:R-:W-:-:S09]  /*11480*/  ISETP.GT.U32.AND P3, PT, R26, R4, PT ;  /* 0x000000041a00720c */ /* 0x000fd20003f64070 */
[----:B------:R-:W-:-:S05]  /*11490*/  @!P6 IMAD.IADD R11, R11, 0x1, -R26 ;  /* 0x000000010b0be824 */ /* 0x000fca00078e0a1a */
[----:B------:R-:W-:Y:S01]  /*114a0*/  ISETP.GT.U32.AND P6, PT, R26, R11, PT ;  /* 0x0000000b1a00720c */ /* 0x000fe20003fc4070 */
[----:B------:R-:W-:Y:S01]  /*114b0*/  @!P0 IMAD.IADD R8, R8, 0x1, -R26 ;  /* 0x0000000108088824 */ /* 0x000fe200078e0a1a */
[----:B------:R-:W-:Y:S01]  /*114c0*/  ISETP.GE.AND P4, PT, R7, RZ, PT ;  /* 0x000000ff0700720c */ /* 0x000fe20003f86270 */
[----:B------:R-:W-:Y:S01]  /*114d0*/  IMAD.HI.U32 R7, R2, R12, RZ ;  /* 0x0000000c02077227 */ /* 0x000fe200078e00ff */
[----:B---3--:R-:W-:-:S03]  /*114e0*/  ISETP.GE.AND P0, PT, R10, RZ, PT ;  /* 0x000000ff0a00720c */ /* 0x008fc60003f06270 */
[----:B------:R-:W-:Y:S02]  /*114f0*/  IMAD.MOV.U32 R10, RZ, RZ, R0 ;  /* 0x000000ffff0a7224 */ /* 0x000fe400078e0000 */
[----:B------:R-:W-:Y:S02]  /*11500*/  IMAD.MOV R7, RZ, RZ, -R7 ;  /* 0x000000ffff077224 */ /* 0x000fe400078e0a07 */
[----:B------:R-:W-:Y:S02]  /*11510*/  @!P2 IMAD.MOV R10, RZ, RZ, -R10 ;  /* 0x000000ffff0aa224 */ /* 0x000fe400078e0a0a */
[----:B------:R-:W-:Y:S02]  /*11520*/  @!P6 IMAD.IADD R11, R11, 0x1, -R26 ;  /* 0x000000010b0be824 */ /* 0x000fe400078e0a1a */
[----:B------:R-:W-:Y:S02]  /*11530*/  IMAD R7, R26, R7, R12 ;  /* 0x000000071a077224 */ /* 0x000fe400078e020c */
[----:B------:R-:W-:-:S02]  /*11540*/  @!P3 IMAD.IADD R4, R4, 0x1, -R26 ;  /* 0x000000010404b824 */ /* 0x000fc400078e0a1a */
[----:B------:R-:W-:Y:S01]  /*11550*/  IMAD.HI.U32 R0, R2, R6, RZ ;  /* 0x0000000602007227 */ /* 0x000fe200078e00ff */
[----:B--2---:R0:W-:Y:S04]  /*11560*/  STL [R1+0x5348], R13 ;  /* 0x0053480d01007387 */ /* 0x0041e80000100800 */
[----:B------:R1:W-:Y:S04]  /*11570*/  STL [R1+0x534c], R6 ;  /* 0x00534c0601007387 */ /* 0x0003e80000100800 */
[----:B0-----:R-:W2:Y:S04]  /*11580*/  LDL.LU R13, [R1+0x224] ;  /* 0x00022400010d7983 */ /* 0x001ea80000300800 */
[----:B------:R-:W3:Y:S01]  /*11590*/  LDL.LU R12, [R1+0x260] ;  /* 0x00026000010c7983 */ /* 0x000ee20000300800 */
[----:B-1----:R-:W-:-:S03]  /*115a0*/  IMAD.MOV.U32 R6, RZ, RZ, R4 ;  /* 0x000000ffff067224 */ /* 0x002fc600078e0004 */
[----:B------:R0:W-:Y:S01]  /*115b0*/  STL [R1+0x59c], R10 ;  /* 0x00059c0a01007387 */ /* 0x0001e20000100800 */
[----:B------:R-:W-:Y:S02]  /*115c0*/  @!P1 IMAD.MOV R6, RZ, RZ, -R6 ;  /* 0x000000ffff069224 */ /* 0x000fe400078e0a06 */
[----:B0-----:R-:W-:Y:S02]  /*115d0*/  IMAD.MOV.U32 R10, RZ, RZ, R11 ;  /* 0x000000ffff0a7224 */ /* 0x001fe400078e000b */
[----:B------:R-:W5:Y:S02]  /*115e0*/  LDL.LU R11, [R1+0x228] ;  /* 0x00022800010b7983 */ /* 0x000f640000300800 */
[----:B------:R-:W-:Y:S01]  /*115f0*/  @!P4 IMAD.MOV R10, RZ, RZ, -R10 ;  /* 0x000000ffff0ac224 */ /* 0x000fe200078e0a0a */
[----:B----4-:R-:W-:-:S04]  /*11600*/  ISETP.GE.AND P4, PT, R14, RZ, PT ;  /* 0x000000ff0e00720c */ /* 0x010fc80003f86270 */
[----:B------:R0:W-:Y:S04]  /*11610*/  STL [R1+0x598], R10 ;  /* 0x0005980a01007387 */ /* 0x0001e80000100800 */
[----:B------:R-:W4:Y:S04]  /*11620*/  LDL R14, [R1+0x234] ;  /* 0x00023400010e7983 */ /* 0x000f280000100800 */
[----:B0-----:R-:W3:Y:S04]  /*11630*/  LDL R10, [R1+0x230] ;  /* 0x00023000010a7983 */ /* 0x001ee80000100800 */
[----:B------:R0:W-:Y:S04]  /*11640*/  STL [R1+0x590], R6 ;  /* 0x0005900601007387 */ /* 0x0001e80000100800 */
[----:B0-----:R-:W3:Y:S01]  /*11650*/  LDL.LU R6, [R1+0x534c] ;  /* 0x00534c0001067983 */ /* 0x001ee20000300800 */
[----:B------:R-:W-:-:S02]  /*11660*/  ISETP.GT.U32.AND P6, PT, R26, R3, PT ;  /* 0x000000031a00720c */ /* 0x000fc40003fc4070 */
[----:B--2---:R-:W-:Y:S02]  /*11670*/  ISETP.GE.AND P1, PT, R13, RZ, PT ;  /* 0x000000ff0d00720c */ /* 0x004fe40003f26270 */
[----:B------:R-:W2:Y:S09]  /*11680*/  LDL.LU R13, [R1+0x5348] ;  /* 0x00534800010d7983 */ /* 0x000eb20000300800 */
[----:B------:R-:W-:-:S05]  /*11690*/  @!P6 IMAD.IADD R3, R3, 0x1, -R26 ;  /* 0x000000010303e824 */ /* 0x000fca00078e0a1a */
[C---:B------:R-:W-:Y:S01]  /*116a0*/  ISETP.GT.U32.AND P6, PT, R26.reuse, R3, PT ;  /* 0x000000031a00720c */ /* 0x040fe20003fc4070 */
[----:B------:R-:W-:Y:S01]  /*116b0*/  IMAD.MOV R0, RZ, RZ, -R0 ;  /* 0x000000ffff007224 */ /* 0x000fe200078e0a00 */
[C---:B------:R-:W-:Y:S02]  /*116c0*/  ISETP.GT.U32.AND P2, PT, R26.reuse, R8, PT ;  /* 0x000000081a00720c */ /* 0x040fe40003f44070 */
[----:B------:R-:W-:-:S09]  /*116d0*/  ISETP.GT.U32.AND P3, PT, R26, R7, PT ;  /* 0x000000071a00720c */ /* 0x000fd20003f64070 */
[--C-:B------:R-:W-:Y:S01]  /*116e0*/  @!P6 IMAD.IADD R3, R3, 0x1, -R26.reuse ;  /* 0x000000010303e824 */ /* 0x100fe200078e0a1a */
[----:B------:R-:W-:Y:S01]  /*116f0*/  IABS R9, R9 ;  /* 0x0000000900097213 */ /* 0x000fe20000000000 */
[--C-:B------:R-:W-:Y:S01]  /*11700*/  @!P2 IMAD.IADD R8, R8, 0x1, -R26.reuse ;  /* 0x000000010808a824 */ /* 0x100fe200078e0a1a */
[----:B-----5:R-:W-:Y:S01]  /*11710*/  ISETP.GE.AND P2, PT, R11, RZ, PT ;  /* 0x000000ff0b00720c */ /* 0x020fe20003f46270 */
[----:B------:R-:W-:Y:S02]  /*11720*/  @!P3 IMAD.IADD R7, R7, 0x1, -R26 ;  /* 0x000000010707b824 */ /* 0x000fe400078e0a1a */
[----:B------:R-:W-:Y:S01]  /*11730*/  IMAD.HI.U32 R4, R2, R9, RZ ;  /* 0x0000000902047227 */ /* 0x000fe200078e00ff */
[----:B----4-:R-:W-:-:S03]  /*11740*/  IABS R11, R14 ;  /* 0x0000000e000b7213 */ /* 0x010fc60000000000 */
[----:B------:R-:W-:Y:S02]  /*11750*/  IMAD.MOV.U32 R14, RZ, RZ, R8 ;  /* 0x000000ffff0e7224 */ /* 0x000fe400078e0008 */
[----:B---3--:R-:W-:-:S05]  /*11760*/  IMAD R0, R26, R0, R6 ;  /* 0x000000001a007224 */ /* 0x008fca00078e0206 */
[C---:B------:R-:W-:Y:S01]  /*11770*/  ISETP.GT.U32.AND P6, PT, R26.reuse, R0, PT ;  /* 0x000000001a00720c */ /* 0x040fe20003fc4070 */
[----:B------:R-:W-:Y:S01]  /*11780*/  @!P5 IMAD.MOV R14, RZ, RZ, -R14 ;  /* 0x000000ffff0ed224 */ /* 0x000fe200078e0a0e */
[----:B------:R-:W-:Y:S01]  /*11790*/  ISETP.GT.U32.AND P5, PT, R26, R7, PT ;  /* 0x000000071a00720c */ /* 0x000fe20003fa4070 */
[----:B------:R-:W-:-:S03]  /*117a0*/  IMAD.MOV R4, RZ, RZ, -R4 ;  /* 0x000000ffff047224 */ /* 0x000fc600078e0a04 */
[----:B------:R0:W-:Y:S07]  /*117b0*/  STL [R1+0x588], R14 ;  /* 0x0005880e01007387 */ /* 0x0001ee0000100800 */
[----:B------:R-:W-:Y:S02]  /*117c0*/  @!P6 IMAD.IADD R0, R0, 0x1, -R26 ;  /* 0x000000010000e824 */ /* 0x000fe400078e0a1a */
[----:B------:R-:W-:-:S03]  /*117d0*/  IMAD R9, R26, R4, R9 ;  /* 0x000000041a097224 */ /* 0x000fc600078e0209 */
[----:B------:R-:W-:Y:S01]  /*117e0*/  ISETP.GT.U32.AND P6, PT, R26, R0, PT ;  /* 0x000000001a00720c */ /* 0x000fe20003fc4070 */
[----:B0-----:R-:W-:Y:S01]  /*117f0*/  IMAD.MOV.U32 R14, RZ, RZ, R3 ;  /* 0x000000ffff0e7224 */ /* 0x001fe200078e0003 */
[----:B------:R-:W-:-:S03]  /*11800*/  IABS R6, R12 ;  /* 0x0000000c00067213 */ /* 0x000fc60000000000 */
[----:B------:R-:W-:Y:S01]  /*11810*/  @!P0 IMAD.MOV R14, RZ, RZ, -R14 ;  /* 0x000000ffff0e8224 */ /* 0x000fe200078e0a0e */
[----:B------:R-:W-:Y:S01]  /*11820*/  ISETP.GT.U32.AND P0, PT, R26, R9, PT ;  /* 0x000000091a00720c */ /* 0x000fe20003f04070 */
[----:B------:R-:W-:Y:S01]  /*11830*/  @!P5 IMAD.IADD R7, R7, 0x1, -R26 ;  /* 0x000000010707d824 */ /* 0x000fe200078e0a1a */
[----:B------:R-:W-:Y:S01]  /*11840*/  ISETP.GE.AND P3, PT, R12, RZ, PT ;  /* 0x000000ff0c00720c */ /* 0x000fe20003f66270 */
[----:B------:R-:W-:-:S04]  /*11850*/  IMAD.HI.U32 R12, R2, R6, RZ ;  /* 0x00000006020c7227 */ /* 0x000fc800078e00ff */
[----:B------:R-:W-:Y:S02]  /*11860*/  @!P6 IMAD.IADD R0, R0, 0x1, -R26 ;  /* 0x000000010000e824 */ /* 0x000fe400078e0a1a */
[----:B------:R-:W-:Y:S02]  /*11870*/  @!P4 IMAD.MOV R7, RZ, RZ, -R7 ;  /* 0x000000ffff07c224 */ /* 0x000fe400078e0a07 */
[----:B------:R-:W-:Y:S02]  /*11880*/  IMAD.MOV R3, RZ, RZ, -R12 ;  /* 0x000000ffff037224 */ /* 0x000fe400078e0a0c */
[----:B------:R-:W3:Y:S01]  /*11890*/  LDL R12, [R1+0x238] ;  /* 0x00023800010c7983 */ /* 0x000ee20000100800 */
[----:B------:R-:W-:-:S03]  /*118a0*/  @!P1 IMAD.MOV R0, RZ, RZ, -R0 ;  /* 0x000000ffff009224 */ /* 0x000fc600078e0a00 */
[----:B------:R0:W-:Y:S01]  /*118b0*/  STL [R1+0x584], R14 ;  /* 0x0005840e01007387 */ /* 0x0001e20000100800 */
[----:B------:R-:W-:-:S03]  /*118c0*/  @!P0 IMAD.IADD R9, R9, 0x1, -R26 ;  /* 0x0000000109098824 */ /* 0x000fc600078e0a1a */
[----:B0-----:R-:W4:Y:S04]  /*118d0*/  LDL R14, [R1+0x23c] ;  /* 0x00023c00010e7983 */ /* 0x001f280000100800 */
[----:B------:R0:W-:Y:S04]  /*118e0*/  STL [R1+0x578], R7 ;  /* 0x0005780701007387 */ /* 0x0001e80000100800 */
[----:B0-----:R-:W5:Y:S04]  /*118f0*/  LDL R7, [R1+0x240] ;  /* 0x0002400001077983 */ /* 0x001f680000100800 */
[----:B------:R-:W-:Y:S01]  /*11900*/  STL [R1+0x574], R0 ;  /* 0x0005740001007387 */ /* 0x000fe20000100800 */
[----:B--2---:R-:W-:-:S02]  /*11910*/  IABS R4, R13 ;  /* 0x0000000d00047213 */ /* 0x004fc40000000000 */
[----:B------:R-:W-:Y:S02]  /*11920*/  ISETP.GE.AND P0, PT, R13, RZ, PT ;  /* 0x000000ff0d00720c */ /* 0x000fe40003f06270 */
[----:B------:R-:W2:Y:S01]  /*11930*/  LDL.LU R13, [R1+0x248] ;  /* 0x00024800010d7983 */ /* 0x000ea20000300800 */
[----:B------:R-:W-:Y:S01]  /*11940*/  IABS R10, R10 ;  /* 0x0000000a000a7213 */ /* 0x000fe20000000000 */
[----:B------:R-:W-:-:S04]  /*11950*/  IMAD R3, R26, R3, R6 ;  /* 0x000000031a037224 */ /* 0x000fc800078e0206 */
[----:B------:R-:W-:-:S04]  /*11960*/  IMAD.HI.U32 R6, R2, R10, RZ ;  /* 0x0000000a02067227 */ /* 0x000fc800078e00ff */
[----:B------:R-:W-:-:S04]  /*11970*/  IMAD.MOV R6, RZ, RZ, -R6 ;  /* 0x000000ffff067224 */ /* 0x000fc800078e0a06 */
[----:B------:R-:W-:Y:S01]  /*11980*/  IMAD R6, R26, R6, R10 ;  /* 0x000000061a067224 */ /* 0x000fe200078e020a */
[----:B----4-:R-:W-:Y:S01]  /*11990*/  IABS R10, R14 ;  /* 0x0000000e000a7213 */ /* 0x010fe20000000000 */
[----:B--2---:R0:W-:Y:S04]  /*119a0*/  STL [R1+0x5340], R13 ;  /* 0x0053400d01007387 */ /* 0x0041e80000100800 */
[----:B0-----:R-:W2:Y:S04]  /*119b0*/  LDL.LU R13, [R1+0x234] ;  /* 0x00023400010d7983 */ /* 0x001ea80000300800 */
[----:B------:R-:W4:Y:S01]  /*119c0*/  LDL.LU R14, [R1+0x24c] ;  /* 0x00024c00010e7983 */ /* 0x000f220000300800 */
[----:B------:R-:W-:-:S04]  /*119d0*/  IMAD.HI.U32 R8, R2, R4, RZ ;  /* 0x0000000402087227 */ /* 0x000fc800078e00ff */
[----:B------:R-:W-:-:S04]  /*119e0*/  IMAD.MOV R8, RZ, RZ, -R8 ;  /* 0x000000ffff087224 */ /* 0x000fc800078e0a08 */
[----:B------:R-:W-:Y:S01]  /*119f0*/  IMAD R4, R26, R8, R4 ;  /* 0x000000081a047224 */ /* 0x000fe200078e0204 */
[----:B---3--:R-:W-:Y:S01]  /*11a00*/  IABS R8, R12 ;  /* 0x0000000c00087213 */ /* 0x008fe20000000000 */
[----:B------:R-:W-:Y:S01]  /*11a10*/  IMAD.HI.U32 R12, R2, R11, RZ ;  /* 0x0000000b020c7227 */ /* 0x000fe200078e00ff */
[----:B------:R-:W-:-:S03]  /*11a20*/  ISETP.GT.U32.AND P1, PT, R26, R6, PT ;  /* 0x000000061a00720c */ /* 0x000fc60003f24070 */
[----:B------:R-:W-:-:S04]  /*11a30*/  IMAD.MOV R12, RZ, RZ, -R12 ;  /* 0x000000ffff0c7224 */ /* 0x000fc800078e0a0c */
[----:B------:R-:W-:Y:S02]  /*11a40*/  IMAD R11, R26, R12, R11 ;  /* 0x0000000c1a0b7224 */ /* 0x000fe400078e020b */
[----:B------:R-:W-:-:S04]  /*11a50*/  IMAD.HI.U32 R12, R2, R8, RZ ;  /* 0x00000008020c7227 */ /* 0x000fc800078e00ff */
[----:B------:R-:W-:Y:S02]  /*11a60*/  IMAD.MOV R12, RZ, RZ, -R12 ;  /* 0x000000ffff0c7224 */ /* 0x000fe400078e0a0c */
[----:B------:R-:W-:Y:S02]  /*11a70*/  @!P1 IMAD.IADD R6, R6, 0x1, -R26 ;  /* 0x0000000106069824 */ /* 0x000fe400078e0a1a */
[C---:B------:R-:W-:Y:S01]  /*11a80*/  IMAD R8, R26.reuse, R12, R8 ;  /* 0x0000000c1a087224 */ /* 0x040fe200078e0208 */
[----:B------:R-:W-:Y:S01]  /*11a90*/  ISETP.GT.U32.AND P5, PT, R26, R3, PT ;  /* 0x000000031a00720c */ /* 0x000fe20003fa4070 */
[----:B----4-:R0:W-:Y:S04]  /*11aa0*/  STL [R1+0x5344], R14 ;  /* 0x0053440e01007387 */ /* 0x0101e80000100800 */
[----:B0-----:R-:W3:Y:S01]  /*11ab0*/  LDL R14, [R1+0x244] ;  /* 0x00024400010e7983 */ /* 0x001ee20000100800 */
[----:B--2---:R-:W-:-:S03]  /*11ac0*/  ISETP.GE.AND P1, PT, R13, RZ, PT ;  /* 0x000000ff0d00720c */ /* 0x004fc60003f26270 */
[----:B------:R-:W2:Y:S04]  /*11ad0*/  LDL.LU R12, [R1+0x230] ;  /* 0x00023000010c7983 */ /* 0x000ea80000300800 */
[----:B------:R-:W4:Y:S01]  /*11ae0*/  LDL.LU R13, [R1+0x238] ;  /* 0x00023800010d7983 */ /* 0x000f220000300800 */
[C---:B------:R-:W-:Y:S01]  /*11af0*/  ISETP.GT.U32.AND P6, PT, R26.reuse, R4, PT ;  /* 0x000000041a00720c */ /* 0x040fe20003fc4070 */
[----:B------:R-:W-:Y:S01]  /*11b00*/  @!P5 IMAD.IADD R3, R3, 0x1, -R26 ;  /* 0x000000010303d824 */ /* 0x000fe200078e0a1a */
[----:B------:R-:W-:Y:S02]  /*11b10*/  ISETP.GT.U32.AND P5, PT, R26, R9, PT ;  /* 0x000000091a00720c */ /* 0x000fe40003fa4070 */
[----:B-----5:R-:W-:Y:S01]  /*11b20*/  IABS R0, R7 ;  /* 0x0000000700007213 */ /* 0x020fe20000000000 */
[----:B------:R-:W-:-:S08]  /*11b30*/  IMAD.HI.U32 R7, R2, R10, RZ ;  /* 0x0000000a02077227 */ /* 0x000fd000078e00ff */
[--C-:B------:R-:W-:Y:S01]  /*11b40*/  @!P6 IMAD.IADD R4, R4, 0x1, -R26.reuse ;  /* 0x000000010404e824 */ /* 0x100fe200078e0a1a */
[C---:B------:R-:W-:Y:S01]  /*11b50*/  ISETP.GT.U32.AND P6, PT, R26.reuse, R3, PT ;  /* 0x000000031a00720c */ /* 0x040fe20003fc4070 */
[----:B------:R-:W-:Y:S02]  /*11b60*/  IMAD.MOV R7, RZ, RZ, -R7 ;  /* 0x000000ffff077224 */ /* 0x000fe400078e0a07 */
[----:B------:R-:W-:Y:S02]  /*11b70*/  @!P5 IMAD.IADD R9, R9, 0x1, -R26 ;  /* 0x000000010909d824 */ /* 0x000fe400078e0a1a */
[----:B------:R-:W-:-:S08]  /*11b80*/  IMAD R7, R26, R7, R10 ;  /* 0x000000071a077224 */ /* 0x000fd000078e020a */
[----:B------:R-:W-:Y:S01]  /*11b90*/  @!P6 IMAD.IADD R3, R3, 0x1, -R26 ;  /* 0x000000010303e824 */ /* 0x000fe200078e0a1a */
[----:B---3--:R-:W-:Y:S01]  /*11ba0*/  IABS R10, R14 ;  /* 0x0000000e000a7213 */ /* 0x008fe20000000000 */
[----:B------:R-:W-:Y:S02]  /*11bb0*/  IMAD.MOV.U32 R14, RZ, RZ, R9 ;  /* 0x000000ffff0e7224 */ /* 0x000fe400078e0009 */
[----:B------:R-:W-:Y:S02]  /*11bc0*/  IMAD.MOV.U32 R9, RZ, RZ, R3 ;  /* 0x000000ffff097224 */ /* 0x000fe400078e0003 */
[----:B------:R-:W-:Y:S01]  /*11bd0*/  @!P2 IMAD.MOV R14, RZ, RZ, -R14 ;  /* 0x000000ffff0ea224 */ /* 0x000fe200078e0a0e */
[----:B------:R-:W3:Y:S01]  /*11be0*/  LDL.LU R3, [R1+0x23c] ;  /* 0x00023c0001037983 */ /* 0x000ee20000300800 */
[----:B------:R-:W-:-:S03]  /*11bf0*/  @!P3 IMAD.MOV R9, RZ, RZ, -R9 ;  /* 0x000000ffff09b224 */ /* 0x000fc600078e0a09 */
[----:B------:R0:W-:Y:S01]  /*11c00*/  STL [R1+0x56c], R14 ;  /* 0x00056c0e01007387 */ /* 0x0001e20000100800 */
[----:B----4-:R-:W-:-:S03]  /*11c10*/  ISETP.GE.AND P3, PT, R13, RZ, PT ;  /* 0x000000ff0d00720c */ /* 0x010fc60003f66270 */
[----:B0-----:R-:W4:Y:S04]  /*11c20*/  LDL.LU R14, [R1+0x5344] ;  /* 0x00534400010e7983 */ /* 0x001f280000300800 */
[----:B------:R0:W-:Y:S04]  /*11c30*/  STL [R1+0x568], R9 ;  /* 0x0005680901007387 */ /* 0x0001e80000100800 */
[----:B0-----:R-:W5:Y:S04]  /*11c40*/  LDL.LU R9, [R1+0x240] ;  /* 0x0002400001097983 */ /* 0x001f680000300800 */
[----:B------:R-:W4:Y:S01]  /*11c50*/  LDL.LU R13, [R1+0x5340] ;  /* 0x00534000010d7983 */ /* 0x000f220000300800 */
[----:B------:R-:W-:-:S02]  /*11c60*/  ISETP.GT.U32.AND P5, PT, R26, R11, PT ;  /* 0x0000000b1a00720c */ /* 0x000fc40003fa4070 */
[----:B------:R-:W-:-:S11]  /*11c70*/  ISETP.GT.U32.AND P4, PT, R26, R4, PT ;  /* 0x000000041a00720c */ /* 0x000fd60003f84070 */
[--C-:B------:R-:W-:Y:S01]  /*11c80*/  @!P5 IMAD.IADD R11, R11, 0x1, -R26.reuse ;  /* 0x000000010b0bd824 */ /* 0x100fe200078e0a1a */
[----:B------:R-:W-:Y:S01]  /*11c90*/  ISETP.GT.U32.AND P5, PT, R26, R6, PT ;  /* 0x000000061a00720c */ /* 0x000fe20003fa4070 */
[----:B------:R-:W-:Y:S01]  /*11ca0*/  @!P4 IMAD.IADD R4, R4, 0x1, -R26 ;  /* 0x000000010404c824 */ /* 0x000fe200078e0a1a */
[----:B--2---:R-:W-:Y:S01]  /*11cb0*/  ISETP.GE.AND P4, PT, R12, RZ, PT ;  /* 0x000000ff0c00720c */ /* 0x004fe20003f86270 */
[----:B------:R-:W-:-:S04]  /*11cc0*/  IMAD.HI.U32 R12, R2, R0, RZ ;  /* 0x00000000020c7227 */ /* 0x000fc800078e00ff */
[----:B------:R-:W-:Y:S02]  /*11cd0*/  IMAD.MOV R12, RZ, RZ, -R12 ;  /* 0x000000ffff0c7224 */ /* 0x000fe400078e0a0c */
[----:B------:R-:W-:Y:S02]  /*11ce0*/  @!P0 IMAD.MOV R4, RZ, RZ, -R4 ;  /* 0x000000ffff048224 */ /* 0x000fe400078e0a04 */
[----:B------:R-:W-:Y:S02]  /*11cf0*/  IMAD R0, R26, R12, R0 ;  /* 0x0000000c1a007224 */ /* 0x000fe400078e0200 */
[----:B------:R-:W-:Y:S01]  /*11d00*/  @!P5 IMAD.IADD R6, R6, 0x1, -R26 ;  /* 0x000000010606d824 */ /* 0x000fe200078e0a1a */
[----:B------:R-:W-:Y:S04]  /*11d10*/  STL [R1+0x564], R4 ;  /* 0x0005640401007387 */ /* 0x000fe80000100800 */
[----:B------:R-:W2:Y:S01]  /*11d20*/  LDL R12, [R1+0x250] ;  /* 0x00025000010c7983 */ /* 0x000ea20000100800 */
[----:B---3--:R-:W-:-:S02]  /*11d30*/  ISETP.GE.AND P5, PT, R3, RZ, PT ;  /* 0x000000ff0300720c */ /* 0x008fc40003fa6270 */
[----:B----4-:R-:W-:Y:S01]  /*11d40*/  IABS R3, R13 ;  /* 0x0000000d00037213 */ /* 0x010fe20000000000 */
[----:B------:R0:W-:Y:S04]  /*11d50*/  STL [R1+0x533c], R13 ;  /* 0x00533c0d01007387 */ /* 0x0001e80000100800 */
[----:B0-----:R-:W3:Y:S01]  /*11d60*/  LDL.LU R13, [R1+0x244] ;  /* 0x00024400010d7983 */ /* 0x001ee20000300800 */
[----:B------:R-:W-:-:S13]  /*11d70*/  ISETP.GT.U32.AND P0, PT, R26, R7, PT ;  /* 0x000000071a00720c */ /* 0x000fda0003f04070 */
[----:B------:R-:W-:Y:S01]  /*11d80*/  @!P0 IMAD.IADD R7, R7, 0x1, -R26 ;  /* 0x0000000107078824 */ /* 0x000fe200078e0a1a */
[----:B------:R-:W-:-:S13]  /*11d90*/  ISETP.GT.U32.AND P6, PT, R26, R8, PT ;  /* 0x000000081a00720c */ /* 0x000fda0003fc4070 */
[----:B------:R-:W-:Y:S01]  /*11da0*/  @!P6 IMAD.IADD R8, R8, 0x1, -R26 ;  /* 0x000000010808e824 */ /* 0x000fe200078e0a1a */
[----:B------:R-:W-:Y:S02]  /*11db0*/  ISETP.GT.U32.AND P6, PT, R26, R11, PT ;  /* 0x0000000b1a00720c */ /* 0x000fe40003fc4070 */
[----:B---3--:R-:W-:Y:S01]  /*11dc0*/  ISETP.GE.AND P0, PT, R13, RZ, PT ;  /* 0x000000ff0d00720c */ /* 0x008fe20003f06270 */
[----:B------:R-:W-:-:S04]  /*11dd0*/  IMAD.MOV.U32 R13, RZ, RZ, R6 ;  /* 0x000000ffff0d7224 */ /* 0x000fc800078e0006 */
[----:B------:R-:W-:-:S05]  /*11de0*/  @!P4 IMAD.MOV R13, RZ, RZ, -R13 ;  /* 0x000000ffff0dc224 */ /* 0x000fca00078e0a0d */
[----:B------:R0:W-:Y:S04]  /*11df0*/  STL [R1+0x55c], R13 ;  /* 0x00055c0d01007387 */ /* 0x0001e80000100800 */
[----:B0-----:R-:W3:Y:S01]  /*11e00*/  LDL.LU R13, [R1+0x533c] ;  /* 0x00533c00010d7983 */ /* 0x001ee20000300800 */
[----:B------:R-:W-:Y:S01]  /*11e10*/  @!P6 IMAD.IADD R11, R11, 0x1, -R26 ;  /* 0x000000010b0be824 */ /* 0x000fe200078e0a1a */
[C---:B------:R-:W-:Y:S02]  /*11e20*/  ISETP.GT.U32.AND P6, PT, R26.reuse, R0, PT ;  /* 0x000000001a00720c */ /* 0x040fe40003fc4070 */
[----:B------:R-:W-:Y:S01]  /*11e30*/  ISETP.GT.U32.AND P2, PT, R26, R8, PT ;  /* 0x000000081a00720c */ /* 0x000fe20003f44070 */
[----:B------:R-:W-:-:S10]  /*11e40*/  @!P1 IMAD.MOV R11, RZ, RZ, -R11 ;  /* 0x000000ffff0b9224 */ /* 0x000fd400078e0a0b */
[--C-:B------:R-:W-:Y:S02]  /*11e50*/  @!P6 IMAD.IADD R0, R0, 0x1, -R26.reuse ;  /* 0x000000010000e824 */ /* 0x100fe400078e0a1a */
[----:B------:R-:W-:Y:S01]  /*11e60*/  @!P2 IMAD.IADD R8, R8, 0x1, -R26 ;  /* 0x000000010808a824 */ /* 0x000fe200078e0a1a */
[----:B-----5:R-:W-:Y:S02]  /*11e70*/  ISETP.GE.AND P2, PT, R9, RZ, PT ;  /* 0x000000ff0900720c */ /* 0x020fe40003f46270 */
[----:B------:R-:W-:Y:S02]  /*11e80*/  IABS R9, R14 ;  /* 0x0000000e00097213 */ /* 0x000fe40000000000 */
[----:B------:R-:W-:-:S03]  /*11e90*/  ISETP.GT.U32.AND P1, PT, R26, R0, PT ;  /* 0x000000001a00720c */ /* 0x000fc60003f24070 */
[----:B------:R-:W-:Y:S01]  /*11ea0*/  IMAD.HI.U32 R6, R2, R9, RZ ;  /* 0x0000000902067227 */ /* 0x000fe200078e00ff */
[----:B------:R0:W-:Y:S03]  /*11eb0*/  STL [R1+0x558], R11 ;  /* 0x0005580b01007387 */ /* 0x0001e60000100800 */
[----:B------:R-:W-:Y:S02]  /*11ec0*/  @!P3 IMAD.MOV R8, RZ, RZ, -R8 ;  /* 0x000000ffff08b224 */ /* 0x000fe400078e0a08 */
[----:B------:R-:W-:-:S04]  /*11ed0*/  IMAD.MOV R6, RZ, RZ, -R6 ;  /* 0x000000ffff067224 */ /* 0x000fc800078e0a06 */
[----:B------:R-:W-:Y:S01]  /*11ee0*/  IMAD R6, R26, R6, R9 ;  /* 0x000000061a067224 */ /* 0x000fe200078e0209 */
[----:B0-----:R-:W4:Y:S01]  /*11ef0*/  LDL R11, [R1+0x254] ;  /* 0x00025400010b7983 */ /* 0x001f220000100800 */
[----:B------:R-:W-:Y:S01]  /*11f00*/  @!P1 IMAD.IADD R0, R0, 0x1, -R26 ;  /* 0x0000000100009824 */ /* 0x000fe200078e0a1a */
[----:B------:R-:W-:Y:S02]  /*11f10*/  ISETP.GE.AND P1, PT, R14, RZ, PT ;  /* 0x000000ff0e00720c */ /* 0x000fe40003f26270 */
[----:B------:R0:W-:Y:S04]  /*11f20*/  STL [R1+0x554], R8 ;  /* 0x0005540801007387 */ /* 0x0001e80000100800 */
[----:B------:R-:W5:Y:S04]  /*11f30*/  LDL R9, [R1+0x258] ;  /* 0x0002580001097983 */ /* 0x000f680000100800 */
[----:B0-----:R-:W4:Y:S01]  /*11f40*/  LDL R8, [R1+0x25c] ;  /* 0x00025c0001087983 */ /* 0x001f220000100800 */
[----:B---3--:R-:W-:-:S03]  /*11f50*/  ISETP.GE.AND P3, PT, R13, RZ, PT ;  /* 0x000000ff0d00720c */ /* 0x008fc60003f66270 */
[----:B------:R-:W3:Y:S04]  /*11f60*/  LDL R13, [R1+0x264] ;  /* 0x00026400010d7983 */ /* 0x000ee80000100800 */
[----:B------:R-:W4:Y:S01]  /*11f70*/  LDL.LU R14, [R1+0x268] ;  /* 0x00026800010e7983 */ /* 0x000f220000300800 */
[----:B------:R-:W-:-:S04]  /*11f80*/  IMAD.HI.U32 R4, R2, R10, RZ ;  /* 0x0000000a02047227 */ /* 0x000fc800078e00ff */
[----:B------:R-:W-:-:S04]  /*11f90*/  IMAD.MOV R4, RZ, RZ, -R4 ;  /* 0x000000ffff047224 */ /* 0x000fc800078e0a04 */
[----:B------:R-:W-:Y:S02]  /*11fa0*/  IMAD R10, R26, R4, R10 ;  /* 0x000000041a0a7224 */ /* 0x000fe400078e020a */
[----:B------:R-:W-:Y:S01]  /*11fb0*/  IMAD.HI.U32 R4, R2, R3, RZ ;  /* 0x0000000302047227 */ /* 0x000fe200078e00ff */
[----:B--2---:R-:W-:-:S03]  /*11fc0*/  IABS R12, R12 ;  /* 0x0000000c000c7213 */ /* 0x004fc60000000000 */
[----:B------:R-:W-:Y:S01]  /*11fd0*/  IMAD.MOV R4, RZ, RZ, -R4 ;  /* 0x000000ffff047224 */ /* 0x000fe200078e0a04 */
[----:B------:R-:W-:-:S03]  /*11fe0*/  ISETP.GT.U32.AND P4, PT, R26, R7, PT ;  /* 0x000000071a00720c */ /* 0x000fc60003f84070 */
[----:B------:R-:W-:Y:S02]  /*11ff0*/  IMAD R3, R26, R4, R3 ;  /* 0x000000041a037224 */ /* 0x000fe400078e0203 */
[----:B------:R-:W-:-:S04]  /*12000*/  IMAD.HI.U32 R4, R2, R12, RZ ;  /* 0x0000000c02047227 */ /* 0x000fc800078e00ff */
[----:B------:R-:W-:-:S04]  /*12010*/  IMAD.MOV R4, RZ, RZ, -R4 ;  /* 0x000000ffff047224 */ /* 0x000fc800078e0a04 */
[----:B------:R-:W-:Y:S02]  /*12020*/  IMAD R12, R26, R4, R12 ;  /* 0x000000041a0c7224 */ /* 0x000fe400078e020c */
[----:B------:R-:W-:Y:S01]  /*12030*/  @!P4 IMAD.IADD R7, R7, 0x1, -R26 ;  /* 0x000000010707c824 */ /* 0x000fe200078e0a1a */
[----:B-----5:R-:W-:Y:S01]  /*12040*/  IABS R9, R9 ;  /* 0x0000000900097213 */ /* 0x020fe20000000000 */
[----:B----4-:R0:W-:Y:S04]  /*12050*/  STL [R1+0x5334], R14 ;  /* 0x0053340e01007387 */ /* 0x0101e80000100800 */
[----:B0-----:R-:W2:Y:S04]  /*12060*/  LDL.LU R14, [R1+0x270] ;  /* 0x00027000010e7983 */ /* 0x001ea80000300800 */
[----:B------:R0:W-:Y:S02]  /*12070*/  STL [R1+0x5338], R12 ;  /* 0x0053380c01007387 */ /* 0x0001e40000100800 */
[----:B0-----:R-:W-:-:S04]  /*12080*/  IMAD.MOV.U32 R12, RZ, RZ, R7 ;  /* 0x000000ffff0c7224 */ /* 0x001fc800078e0007 */
[----:B------:R-:W-:Y:S01]  /*12090*/  @!P5 IMAD.MOV R12, RZ, RZ, -R12 ;  /* 0x000000ffff0cd224 */ /* 0x000fe200078e0a0c */
[----:B---3--:R-:W-:Y:S01]  /*120a0*/  IABS R4, R13 ;  /* 0x0000000d00047213 */ /* 0x008fe20000000000 */
[----:B------:R-:W-:-:S03]  /*120b0*/  IMAD.HI.U32 R13, R2, R9, RZ ;  /* 0x00000009020d7227 */ /* 0x000fc600078e00ff */
[----:B------:R0:W-:Y:S01]  /*120c0*/  STL [R1+0x54c], R12 ;  /* 0x00054c0c01007387 */ /* 0x0001e20000100800 */
[----:B------:R-:W-:Y:S02]  /*120d0*/  IMAD.MOV R13, RZ, RZ, -R13 ;  /* 0x000000ffff0d7224 */ /* 0x000fe400078e0a0d */
[----:B0-----:R-:W-:Y:S02]  /*120e0*/  IMAD.MOV.U32 R12, RZ, RZ, R0 ;  /* 0x000000ffff0c7224 */ /* 0x001fe400078e0000 */
[----:B------:R-:W3:Y:S02]  /*120f0*/  LDL.LU R0, [R1+0x250] ;  /* 0x0002500001007983 */ /* 0x000ee40000300800 */
[----:B------:R-:W-:Y:S02]  /*12100*/  @!P2 IMAD.MOV R12, RZ, RZ, -R12 ;  /* 0x000000ffff0ca224 */ /* 0x000fe400078e0a0c */
[----:B------:R-:W-:-:S03]  /*12110*/  IMAD R9, R26, R13, R9 ;  /* 0x0000000d1a097224 */ /* 0x000fc600078e0209 */
[----:B------:R0:W-:Y:S04]  /*12120*/  STL [R1+0x548], R12 ;  /* 0x0005480c01007387 */ /* 0x0001e80000100800 */
[----:B0-----:R-:W4:Y:S04]  /*12130*/  LDL.LU R12, [R1+0x5338] ;  /* 0x00533800010c7983 */ /* 0x001f280000300800 */
[----:B------:R-:W5:Y:S01]  /*12140*/  LDL.LU R13, [R1+0x26c] ;  /* 0x00026c00010d7983 */ /* 0x000f620000300800 */
[C---:B------:R-:W-:Y:S02]  /*12150*/  ISETP.GT.U32.AND P6, PT, R26.reuse, R10, PT ;  /* 0x0000000a1a00720c */ /* 0x040fe40003fc4070 */
[----:B------:R-:W-:-:S11]  /*12160*/  ISETP.GT.U32.AND P4, PT, R26, R3, PT ;  /* 0x000000031a00720c */ /* 0x000fd60003f84070 */
[--C-:B------:R-:W-:Y:S01]  /*12170*/  @!P6 IMAD.IADD R10, R10, 0x1, -R26.reuse ;  /* 0x000000010a0ae824 */ /* 0x100fe200078e0a1a */
[C---:B------:R-:W-:Y:S01]  /*12180*/  ISETP.GT.U32.AND P6, PT, R26.reuse, R6, PT ;  /* 0x000000061a00720c */ /* 0x040fe20003fc4070 */
[----:B------:R-:W-:Y:S01]  /*12190*/  @!P4 IMAD.IADD R3, R3, 0x1, -R26 ;  /* 0x000000010303c824 */ /* 0x000fe200078e0a1a */
[----:B------:R-:W-:Y:S02]  /*121a0*/  IABS R11, R11 ;  /* 0x0000000b000b7213 */ /* 0x000fe40000000000 */
[----:B------:R-:W-:Y:S01]  /*121b0*/  ISETP.GT.U32.AND P4, PT, R26, R10, PT ;  /* 0x0000000a1a00720c */ /* 0x000fe20003f84070 */
[----:B-----5:R2:W-:Y:S02]  /*121c0*/  STL [R1+0x532c], R13 ;  /* 0x00532c0d01007387 */ /* 0x0205e40000100800 */
[----:B--2---:R-:W-:-:S05]  /*121d0*/  IMAD.MOV.U32 R13, RZ, RZ, R14 ;  /* 0x000000ffff0d7224 */ /* 0x004fca00078e000e */
[----:B------:R0:W-:Y:S04]  /*121e0*/  STL [R1+0x5330], R13 ;  /* 0x0053300d01007387 */ /* 0x0001e80000100800 */
[----:B0-----:R-:W2:Y:S01]  /*121f0*/  LDL.LU R13, [R1+0x258] ;  /* 0x00025800010d7983 */ /* 0x001ea20000300800 */
[----:B------:R-:W-:Y:S01]  /*12200*/  @!P6 IMAD.IADD R6, R6, 0x1, -R26 ;  /* 0x000000010606e824 */ /* 0x000fe200078e0a1a */
[----:B------:R-:W-:Y:S01]  /*12210*/  ISETP.GT.U32.AND P6, PT, R26, R3, PT ;  /* 0x000000031a00720c */ /* 0x000fe20003fc4070 */
[----:B------:R-:W-:-:S04]  /*12220*/  IMAD.HI.U32 R7, R2, R11, RZ ;  /* 0x0000000b02077227 */ /* 0x000fc800078e00ff */
[----:B------:R-:W-:-:S04]  /*12230*/  IMAD.MOV R7, RZ, RZ, -R7 ;  /* 0x000000ffff077224 */ /* 0x000fc800078e0a07 */
[----:B------:R-:W-:Y:S02]  /*12240*/  IMAD R7, R26, R7, R11 ;  /* 0x000000071a077224 */ /* 0x000fe400078e020b */
[--C-:B------:R-:W-:Y:S02]  /*12250*/  @!P4 IMAD.IADD R10, R10, 0x1, -R26.reuse ;  /* 0x000000010a0ac824 */ /* 0x100fe400078e0a1a */
[----:B------:R-:W-:Y:S01]  /*12260*/  @!P6 IMAD.IADD R3, R3, 0x1, -R26 ;  /* 0x000000010303e824 */ /* 0x000fe200078e0a1a */
[----:B------:R-:W-:Y:S01]  /*12270*/  ISETP.GT.U32.AND P6, PT, R26, R7, PT ;  /* 0x000000071a00720c */ /* 0x000fe20003fc4070 */
[----:B------:R-:W-:Y:S02]  /*12280*/  IMAD.MOV.U32 R14, RZ, RZ, R10 ;  /* 0x000000ffff0e7224 */ /* 0x000fe400078e000a */
[----:B------:R-:W5:Y:S02]  /*12290*/  LDL.LU R10, [R1+0x254] ;  /* 0x00025400010a7983 */ /* 0x000f640000300800 */
[----:B------:R-:W-:-:S05]  /*122a0*/  @!P0 IMAD.MOV R14, RZ, RZ, -R14 ;  /* 0x000000ffff0e8224 */ /* 0x000fca00078e0a0e */
[----:B------:R0:W-:Y:S03]  /*122b0*/  STL [R1+0x540], R14 ;  /* 0x0005400e01007387 */ /* 0x0001e60000100800 */
[----:B------:R-:W-:Y:S01]  /*122c0*/  @!P6 IMAD.IADD R7, R7, 0x1, -R26 ;  /* 0x000000010707e824 */ /* 0x000fe200078e0a1a */
[----:B0-----:R-:W5:Y:S01]  /*122d0*/  LDL.LU R14, [R1+0x5334] ;  /* 0x00533400010e7983 */ /* 0x001f620000300800 */
[----:B--2---:R-:W-:-:S03]  /*122e0*/  ISETP.GE.AND P6, PT, R13, RZ, PT ;  /* 0x000000ff0d00720c */ /* 0x004fc60003fc6270 */
[----:B------:R-:W2:Y:S01]  /*122f0*/  LDL.LU R13, [R1+0x5330] ;  /* 0x00533000010d7983 */ /* 0x000ea20000300800 */
[----:B----4-:R-:W-:Y:S02]  /*12300*/  ISETP.GT.U32.AND P2, PT, R26, R12, PT ;  /* 0x0000000c1a00720c */ /* 0x010fe40003f44070 */
[----:B------:R-:W-:Y:S02]  /*12310*/  IABS R8, R8 ;  /* 0x0000000800087213 */ /* 0x000fe40000000000 */
[----:B---3--:R-:W-:-:S03]  /*12320*/  ISETP.GE.AND P4, PT, R0, RZ, PT ;  /* 0x000000ff0000720c */ /* 0x008fc60003f86270 */
[----:B------:R-:W-:Y:S01]  /*12330*/  IMAD.HI.U32 R0, R2, R8, RZ ;  /* 0x0000000802007227 */ /* 0x000fe200078e00ff */
[----:B------:R-:W-:-:S03]  /*12340*/  ISETP.GT.U32.AND P5, PT, R26, R6, PT ;  /* 0x000000061a00720c */ /* 0x000fc60003fa4070 */
[----:B------:R-:W-:Y:S02]  /*12350*/  IMAD.MOV R0, RZ, RZ, -R0 ;  /* 0x000000ffff007224 */ /* 0x000fe400078e0a00 */
[----:B------:R-:W-:Y:S02]  /*12360*/  @!P2 IMAD.IADD R12, R12, 0x1, -R26 ;  /* 0x000000010c0ca824 */ /* 0x000fe400078e0a1a */
[----:B------:R-:W-:-:S03]  /*12370*/  IMAD.HI.U32 R11, R2, R4, RZ ;  /* 0x00000004020b7227 */ /* 0x000fc600078e00ff */
[C---:B------:R-:W-:Y:S01]  /*12380*/  ISETP.GT.U32.AND P2, PT, R26.reuse, R12, PT ;  /* 0x0000000c1a00720c */ /* 0x040fe20003f44070 */
[----:B------:R-:W-:Y:S02]  /*12390*/  IMAD R0, R26, R0, R8 ;  /* 0x000000001a007224 */ /* 0x000fe400078e0208 */
[----:B------:R-:W-:Y:S01]  /*123a0*/  IMAD.MOV R11, RZ, RZ, -R11 ;  /* 0x000000ffff0b7224 */ /* 0x000fe200078e0a0b */
[----:B------:R0:W-:Y:S01]  /*123b0*/  STL [R1+0x5328], R2 ;  /* 0x0053280201007387 */ /* 0x0001e20000100800 */
[----:B------:R-:W-:Y:S02]  /*123c0*/  @!P5 IMAD.IADD R6, R6, 0x1, -R26 ;  /* 0x000000010606d824 */ /* 0x000fe400078e0a1a */
[----:B------:R-:W-:Y:S01]  /*123d0*/  IMAD R4, R26, R11, R4 ;  /* 0x0000000b1a047224 */ /* 0x000fe200078e0204 */
[----:B-----5:R-:W-:-:S05]  /*123e0*/  ISETP.GE.AND P0, PT, R10, RZ, PT ;  /* 0x000000ff0a00720c */ /* 0x020fca0003f06270 */
[----:B------:R-:W-:Y:S01]  /*123f0*/  @!P2 IMAD.IADD R12, R12, 0x1, -R26 ;  /* 0x000000010c0ca824 */ /* 0x000fe200078e0a1a */
[----:B------:R-:W-:Y:S01]  /*12400*/  IABS R10, R14 ;  /* 0x0000000e000a7213 */ /* 0x000fe20000000000 */
[----:B--2---:R-:W-:Y:S02]  /*12410*/  IMAD.MOV.U32 R8, RZ, RZ, R13 ;  /* 0x000000ffff087224 */ /* 0x004fe400078e000d */
[----:B------:R-:W-:-:S04]  /*12420*/  IMAD.MOV.U32 R13, RZ, RZ, R3 ;  /* 0x000000ffff0d7224 */ /* 0x000fc800078e0003 */
[----:B------:R-:W-:Y:S02]  /*12430*/  @!P3 IMAD.MOV R13, RZ, RZ, -R13 ;  /* 0x000000ffff0db224 */ /* 0x000fe400078e0a0d */
[----:B------:R-:W-:Y:S02]  /*12440*/  IMAD.MOV.U32 R11, RZ, RZ, R8 ;  /* 0x000000ffff0b7224 */ /* 0x000fe400078e0008 */
[----:B------:R-:W2:Y:S04]  /*12450*/  LDL.LU R8, [R1+0x264] ;  /* 0x0002640001087983 */ /* 0x000ea80000300800 */
[----:B------:R1:W-:Y:S01]  /*12460*/  STL [R1+0x53c], R13 ;  /* 0x00053c0d01007387 */ /* 0x0003e20000100800 */
[----:B------:R-:W-:-:S04]  /*12470*/  IMAD.HI.U32 R3, R2, R10, RZ ;  /* 0x0000000a02037227 */ /* 0x000fc800078e00ff */
[----:B0-----:R-:W-:Y:S02]  /*12480*/  IMAD.MOV.U32 R2, RZ, RZ, R12 ;  /* 0x000000ffff027224 */ /* 0x001fe400078e000c */
[----:B-1----:R-:W-:Y:S02]  /*12490*/  IMAD.MOV.U32 R13, RZ, RZ, R6 ;  /* 0x000000ffff0d7224 */ /* 0x002fe400078e0006 */
[----:B------:R-:W3:Y:S02]  /*124a0*/  LDL.LU R6, [R1+0x25c] ;  /* 0x00025c0001067983 */ /* 0x000ee40000300800 */
[----:B------:R-:W-:Y:S02]  /*124b0*/  @!P1 IMAD.MOV R13, RZ, RZ, -R13 ;  /* 0x000000ffff0d9224 */ /* 0x000fe400078e0a0d */
[----:B------:R-:W-:-:S03]  /*124c0*/  @!P4 IMAD.MOV R2, RZ, RZ, -R2 ;  /* 0x000000ffff02c224 */ /* 0x000fc600078e0a02 */
[----:B------:R0:W-:Y:S04]  /*124d0*/  STL [R1+0x534], R13 ;  /* 0x0005340d01007387 */ /* 0x0001e80000100800 */
[----:B0-----:R-:W4:Y:S04]  /*124e0*/  LDL.LU R13, [R1+0x532c] ;  /* 0x00532c00010d7983 */ /* 0x001f280000300800 */
[----:B------:R-:W5:Y:S04]  /*124f0*/  LDL R12, [R1+0x274] ;  /* 0x00027400010c7983 */ /* 0x000f680000100800 */
[----:B------:R0:W-:Y:S04]  /*12500*/  STL [R1+0x530], R2 ;  /* 0x0005300201007387 */ /* 0x0001e80000100800 */
[----:B0-----:R-:W5:Y:S01]  /*12510*/  LDL.LU R2, [R1+0x5328] ;  /* 0x0053280001027983 */ /* 0x001f620000300800 */
[----:B------:R-:W-:-:S02]  /*12520*/  ISETP.GT.U32.AND P5, PT, R26, R9, PT ;  /* 0x000000091a00720c */ /* 0x000fc40003fa4070 */
[C---:B------:R-:W-:Y:S02]  /*12530*/  ISETP.GT.U32.AND P3, PT, R26.reuse, R7, PT ;  /* 0x000000071a00720c */ /* 0x040fe40003f64070 */
[C---:B------:R-:W-:Y:S02]  /*12540*/  ISETP.GT.U32.AND P2, PT, R26.reuse, R0, PT ;  /* 0x000000001a00720c */ /* 0x040fe40003f44070 */
[----:B------:R-:W-:-:S07]  /*12550*/  ISETP.GT.U32.AND P4, PT, R26, R4, PT ;  /* 0x000000041a00720c */ /* 0x000fce0003f84070 */
[----:B------:R-:W-:-:S05]  /*12560*/  @!P5 IMAD.IADD R9, R9, 0x1, -R26 ;  /* 0x000000010909d824 */ /* 0x000fca00078e0a1a */
[----:B------:R-:W-:Y:S01]  /*12570*/  ISETP.GT.U32.AND P5, PT, R26, R9, PT ;  /* 0x000000091a00720c */ /* 0x000fe20003fa4070 */
[--C-:B------:R-:W-:Y:S02]  /*12580*/  @!P3 IMAD.IADD R7, R7, 0x1, -R26.reuse ;  /* 0x000000010707b824 */ /* 0x100fe400078e0a1a */
[--C-:B------:R-:W-:Y:S01]  /*12590*/  @!P2 IMAD.IADD R0, R0, 0x1, -R26.reuse ;  /* 0x000000010000a824 */ /* 0x100fe200078e0a1a */
[----:B------:R-:W-:Y:S01]  /*125a0*/  ISETP.GE.AND P2, PT, R14, RZ, PT ;  /* 0x000000ff0e00720c */ /* 0x000fe20003f46270 */
[----:B------:R-:W-:Y:S02]  /*125b0*/  IMAD.MOV.U32 R14, RZ, RZ, R15 ;  /* 0x000000ffff0e7224 */ /* 0x000fe400078e000f */
[----:B------:R-:W-:Y:S02]  /*125c0*/  @!P0 IMAD.MOV R7, RZ, RZ, -R7 ;  /* 0x000000ffff078224 */ /* 0x000fe400078e0a07 */
[----:B------:R-:W-:Y:S01]  /*125d0*/  @!P4 IMAD.IADD R4, R4, 0x1, -R26 ;  /* 0x000000010404c824 */ /* 0x000fe200078e0a1a */
[----:B------:R0:W-:Y:S01]  /*125e0*/  STL [R1+0x5324], R14 ;  /* 0x0053240e01007387 */ /* 0x0001e20000100800 */
[----:B------:R-:W-:-:S02]  /*125f0*/  ISETP.GT.U32.AND P4, PT, R26, R0, PT ;  /* 0x000000001a00720c */ /* 0x000fc40003f84070 */
[----:B------:R-:W-:Y:S01]  /*12600*/  @!P5 IMAD.IADD R9, R9, 0x1, -R26 ;  /* 0x000000010909d824 */ /* 0x000fe200078e0a1a */
[----:B------:R-:W5:Y:S01]  /*12610*/  LDL.LU R15, [R1+0x280] ;  /* 0x00028000010f7983 */ /* 0x000f620000300800 */
[----:B------:R-:W-:-:S03]  /*12620*/  IMAD.MOV R3, RZ, RZ, -R3 ;  /* 0x000000ffff037224 */ /* 0x000fc600078e0a03 */
[----:B------:R1:W-:Y:S01]  /*12630*/  STL [R1+0x528], R7 ;  /* 0x0005280701007387 */ /* 0x0003e20000100800 */
[----:B0-----:R-:W-:Y:S02]  /*12640*/  IMAD.MOV.U32 R14, RZ, RZ, R11 ;  /* 0x000000ffff0e7224 */ /* 0x001fe400078e000b */
[----:B------:R-:W-:Y:S02]  /*12650*/  IMAD R3, R26, R3, R10 ;  /* 0x000000031a037224 */ /* 0x000fe400078e020a */
[----:B-1----:R-:W-:-:S04]  /*12660*/  IMAD.MOV.U32 R7, RZ, RZ, R9 ;  /* 0x000000ffff077224 */ /* 0x002fc800078e0009 */
[----:B------:R-:W-:Y:S02]  /*12670*/  @!P6 IMAD.MOV R7, RZ, RZ, -R7 ;  /* 0x000000ffff07e224 */ /* 0x000fe400078e0a07 */
[----:B------:R-:W-:Y:S01]  /*12680*/  @!P4 IMAD.IADD R0, R0, 0x1, -R26 ;  /* 0x000000010000c824 */ /* 0x000fe200078e0a1a */
[----:B------:R-:W-:Y:S02]  /*12690*/  ISETP.GE.AND P4, PT, R14, RZ, PT ;  /* 0x000000ff0e00720c */ /* 0x000fe40003f86270 */
[----:B--2---:R-:W-:Y:S02]  /*126a0*/  ISETP.GE.AND P5, PT, R8, RZ, PT ;  /* 0x000000ff0800720c */ /* 0x004fe40003fa6270 */
[----:B------:R-:W-:Y:S02]  /*126b0*/  IABS R8, R11 ;  /* 0x0000000b00087213 */ /* 0x000fe40000000000 */
[----:B---3--:R-:W-:Y:S02]  /*126c0*/  ISETP.GE.AND P1, PT, R6, RZ, PT ;  /* 0x000000ff0600720c */ /* 0x008fe40003f26270 */
[----:B----4-:R-:W-:-:S02]  /*126d0*/  IABS R6, R13 ;  /* 0x0000000d00067213 */ /* 0x010fc40000000000 */
[----:B------:R-:W-:Y:S02]  /*126e0*/  ISETP.GE.AND P6, PT, R13, RZ, PT ;  /* 0x000000ff0d00720c */ /* 0x000fe40003fc6270 */
[----:B-----5:R-:W-:Y:S02]  /*126f0*/  IABS R10, R12 ;  /* 0x0000000c000a7213 */ /* 0x020fe40000000000 */
[----:B------:R-:W2:Y:S04]  /*12700*/  LDL R12, [R1+0x278] ;  /* 0x00027800010c7983 */ /* 0x000ea80000100800 */
[----:B------:R0:W-:Y:S04]  /*12710*/  STL [R1+0x524], R7 ;  /* 0x0005240701007387 */ /* 0x0001e80000100800 */
[----:B------:R-:W3:Y:S01]  /*12720*/  LDL R13, [R1+0x284] ;  /* 0x00028400010d7983 */ /* 0x000ee20000100800 */
[----:B------:R-:W-:-:S04]  /*12730*/  IMAD.HI.U32 R11, R2, R6, RZ ;  /* 0x00000006020b7227 */ /* 0x000fc800078e00ff */
[----:B------:R-:W-:-:S04]  /*12740*/  IMAD.MOV R11, RZ, RZ, -R11 ;  /* 0x000000ffff0b7224 */ /* 0x000fc800078e0a0b */
[C---:B------:R-:W-:Y:S02]  /*12750*/  IMAD R6, R26.reuse, R11, R6 ;  /* 0x0000000b1a067224 */ /* 0x040fe400078e0206 */
[----:B------:R-:W4:Y:S04]  /*12760*/  LDL.LU R11, [R1+0x274] ;  /* 0x00027400010b7983 */ /* 0x000f280000300800 */
[----:B------:R-:W5:Y:S01]  /*12770*/  LDL.LU R14, [R1+0x5324] ;  /* 0x00532400010e7983 */ /* 0x000f620000300800 */
[----:B------:R-:W-:Y:S01]  /*12780*/  ISETP.GT.U32.AND P3, PT, R26, R3, PT ;  /* 0x000000031a00720c */ /* 0x000fe20003f64070 */
[----:B------:R-:W-:-:S04]  /*12790*/  IMAD.HI.U32 R9, R2, R10, RZ ;  /* 0x0000000a02097227 */ /* 0x000fc800078e00ff */
[----:B------:R-:W-:-:S08]  /*127a0*/  IMAD.MOV R9, RZ, RZ, -R9 ;  /* 0x000000ffff097224 */ /* 0x000fd000078e0a09 */
[----:B------:R-:W-:Y:S01]  /*127b0*/  @!P3 IMAD.IADD R3, R3, 0x1, -R26 ;  /* 0x000000010303b824 */ /* 0x000fe200078e0a1a */
[C---:B------:R-:W-:Y:S01]  /*127c0*/  ISETP.GT.U32.AND P3, PT, R26.reuse, R4, PT ;  /* 0x000000041a00720c */ /* 0x040fe20003f64070 */
[----:B------:R-:W-:-:S03]  /*127d0*/  IMAD R10, R26, R9, R10 ;  /* 0x000000091a0a7224 */ /* 0x000fc600078e020a */
[----:B------:R-:W-:Y:S02]  /*127e0*/  ISETP.GT.U32.AND P0, PT, R26, R3, PT ;  /* 0x000000031a00720c */ /* 0x000fe40003f04070 */
[----:B------:R1:W-:Y:S01]  /*127f0*/  STL [R1+0x5320], R10 ;  /* 0x0053200a01007387 */ /* 0x0003e20000100800 */
[----:B0-----:R-:W-:-:S04]  /*12800*/  IMAD.HI.U32 R7, R2, R8, RZ ;  /* 0x0000000802077227 */ /* 0x001fc800078e00ff */
[----:B-1----:R-:W-:Y:S02]  /*12810*/  IMAD.MOV.U32 R10, RZ, RZ, R0 ;  /* 0x000000ffff0a7224 */ /* 0x002fe400078e0000 */
[----:B------:R-:W-:Y:S02]  /*12820*/  @!P3 IMAD.IADD R4, R4, 0x1, -R26 ;  /* 0x000000010404b824 */ /* 0x000fe400078e0a1a */
[----:B------:R-:W-:Y:S02]  /*12830*/  @!P1 IMAD.MOV R10, RZ, RZ, -R10 ;  /* 0x000000ffff0a9224 */ /* 0x000fe400078e0a0a */
[----:B------:R-:W-:Y:S02]  /*12840*/  @!P0 IMAD.IADD R3, R3, 0x1, -R26 ;  /* 0x0000000103038824 */ /* 0x000fe400078e0a1a */
[----:B------:R-:W-:Y:S01]  /*12850*/  IMAD.MOV R7, RZ, RZ, -R7 ;  /* 0x000000ffff077224 */ /* 0x000fe200078e0a07 */
[----:B------:R0:W-:Y:S03]  /*12860*/  STL [R1+0x518], R10 ;  /* 0x0005180a01007387 */ /* 0x0001e60000100800 */
[----:B------:R-:W-:-:S02]  /*12870*/  IMAD R8, R26, R7, R8 ;  /* 0x000000071a087224 */ /* 0x000fc400078e0208 */
[----:B0-----:R-:W-:Y:S02]  /*12880*/  IMAD.MOV.U32 R10, RZ, RZ, R4 ;  /* 0x000000ffff0a7224 */ /* 0x001fe400078e0004 */
[----:B------:R-:W5:Y:S02]  /*12890*/  LDL.LU R4, [R1+0x278] ;  /* 0x0002780001047983 */ /* 0x000f640000300800 */
[----:B------:R-:W-:Y:S02]  /*128a0*/  @!P5 IMAD.MOV R10, RZ, RZ, -R10 ;  /* 0x000000ffff0ad224 */ /* 0x000fe400078e0a0a */
[----:B------:R-:W-:-:S03]  /*128b0*/  @!P2 IMAD.MOV R3, RZ, RZ, -R3 ;  /* 0x000000ffff03a224 */ /* 0x000fc600078e0a03 */
[----:B------:R0:W-:Y:S04]  /*128c0*/  STL [R1+0x514], R10 ;  /* 0x0005140a01007387 */ /* 0x0001e80000100800 */
[----:B0-----:R-:W5:Y:S04]  /*128d0*/  LDL.LU R10, [R1+0x5320] ;  /* 0x00532000010a7983 */ /* 0x001f680000300800 */
[----:B------:R0:W-:Y:S01]  /*128e0*/  STL [R1+0x510], R3 ;  /* 0x0005100301007387 */ /* 0x0001e20000100800 */
[----:B--2---:R-:W-:-:S05]  /*128f0*/  IABS R12, R12 ;  /* 0x0000000c000c7213 */ /* 0x004fca0000000000 */
[----:B------:R-:W-:Y:S01]  /*12900*/  IMAD.HI.U32 R0, R2, R12, RZ ;  /* 0x0000000c02007227 */ /* 0x000fe200078e00ff */
[----:B---3--:R-:W-:-:S03]  /*12910*/  IABS R7, R13 ;  /* 0x0000000d00077213 */ /* 0x008fc60000000000 */
[----:B------:R-:W-:Y:S01]  /*12920*/  IMAD.MOV R0, RZ, RZ, -R0 ;  /* 0x000000ffff007224 */ /* 0x000fe200078e0a00 */
[----:B----4-:R-:W-:Y:S02]  /*12930*/  ISETP.GE.AND P0, PT, R11, RZ, PT ;  /* 0x000000ff0b00720c */ /* 0x010fe40003f06270 */
[----:B-----5:R-:W-:-:S05]  /*12940*/  IABS R11, R14 ;  /* 0x0000000e000b7213 */ /* 0x020fca0000000000 */
[----:B------:R-:W-:-:S04]  /*12950*/  IMAD.HI.U32 R13, R2, R11, RZ ;  /* 0x0000000b020d7227 */ /* 0x000fc800078e00ff */
[----:B------:R-:W-:Y:S02]  /*12960*/  IMAD.MOV R13, RZ, RZ, -R13 ;  /* 0x000000ffff0d7224 */ /* 0x000fe400078e0a0d */
[C---:B------:R-:W-:Y:S02]  /*12970*/  IMAD R0, R26.reuse, R0, R12 ;  /* 0x000000001a007224 */ /* 0x040fe400078e020c */
[----:B------:R-:W2:Y:S01]  /*12980*/  LDL.LU R12, [R1+0x28c] ;  /* 0x00028c00010c7983 */ /* 0x000ea20000300800 */
[----:B------:R-:W-:-:S03]  /*12990*/  IMAD R11, R26, R13, R11 ;  /* 0x0000000d1a0b7224 */ /* 0x000fc600078e020b */
[----:B------:R-:W3:Y:S01]  /*129a0*/  LDL R13, [R1+0x288] ;  /* 0x00028800010d7983 */ /* 0x000ee20000100800 */
[----:B------:R-:W-:Y:S02]  /*129b0*/  ISETP.GT.U32.AND P3, PT, R26, R6, PT ;  /* 0x000000061a00720c */ /* 0x000fe40003f64070 */
[----:B------:R-:W-:-:S11]  /*129c0*/  IABS R9, R15 ;  /* 0x0000000f00097213 */ /* 0x000fd60000000000 */
[----:B------:R-:W-:-:S05]  /*129d0*/  @!P3 IMAD.IADD R6, R6, 0x1, -R26 ;  /* 0x000000010606b824 */ /* 0x000fca00078e0a1a */
[----:B------:R-:W-:Y:S01]  /*129e0*/  ISETP.GT.U32.AND P3, PT, R26, R6, PT ;  /* 0x000000061a00720c */ /* 0x000fe20003f64070 */
[----:B0-----:R-:W-:Y:S01]  /*129f0*/  IMAD.HI.U32 R3, R2, R9, RZ ;  /* 0x0000000902037227 */ /* 0x001fe200078e00ff */
[----:B------:R-:W-:-:S03]  /*12a00*/  ISETP.GT.U32.AND P1, PT, R26, R8, PT ;  /* 0x000000081a00720c */ /* 0x000fc60003f24070 */
[----:B------:R-:W-:-:S08]  /*12a10*/  IMAD.MOV R3, RZ, RZ, -R3 ;  /* 0x000000ffff037224 */ /* 0x000fd000078e0a03 */
[----:B------:R-:W-:Y:S01]  /*12a20*/  @!P3 IMAD.IADD R6, R6, 0x1, -R26 ;  /* 0x000000010606b824 */ /* 0x000fe200078e0a1a */
[----:B------:R-:W-:Y:S01]  /*12a30*/  ISETP.GE.AND P2, PT, R4, RZ, PT ;  /* 0x000000ff0400720c */ /* 0x000fe20003f46270 */
[----:B------:R-:W-:Y:S01]  /*12a40*/  IMAD.HI.U32 R4, R2, R7, RZ ;  /* 0x0000000702047227 */ /* 0x000fe200078e00ff */
[----:B------:R-:W-:-:S03]  /*12a50*/  ISETP.GT.U32.AND P3, PT, R26, R0, PT ;  /* 0x000000001a00720c */ /* 0x000fc60003f64070 */
[----:B------:R-:W-:Y:S02]  /*12a60*/  IMAD.MOV R4, RZ, RZ, -R4 ;  /* 0x000000ffff047224 */ /* 0x000fe400078e0a04 */
[----:B------:R-:W-:Y:S02]  /*12a70*/  @!P6 IMAD.MOV R6, RZ, RZ, -R6 ;  /* 0x000000ffff06e224 */ /* 0x000fe400078e0a06 */
[C---:B------:R-:W-:Y:S02]  /*12a80*/  IMAD R3, R26.reuse, R3, R9 ;  /* 0x000000031a037224 */ /* 0x040fe400078e0209 */
[----:B------:R-:W-:Y:S02]  /*12a90*/  IMAD.MOV.U32 R9, RZ, RZ, R14 ;  /* 0x000000ffff097224 */ /* 0x000fe400078e000e */
[----:B------:R-:W4:Y:S01]  /*12aa0*/  LDL.LU R14, [R1+0x290] ;  /* 0x00029000010e7983 */ /* 0x000f220000300800 */
[----:B------:R-:W-:-:S03]  /*12ab0*/  IMAD R7, R26, R4, R7 ;  /* 0x000000041a077224 */ /* 0x000fc600078e0207 */
[----:B------:R-:W-:Y:S01]  /*12ac0*/  STL [R1+0x508], R6 ;  /* 0x0005080601007387 */ /* 0x000fe20000100800 */
[--C-:B------:R-:W-:Y:S02]  /*12ad0*/  @!P1 IMAD.IADD R8, R8, 0x1, -R26.reuse ;  /* 0x0000000108089824 */ /* 0x100fe400078e0a1a */
[----:B------:R-:W-:-:S03]  /*12ae0*/  @!P3 IMAD.IADD R0, R0, 0x1, -R26 ;  /* 0x000000010000b824 */ /* 0x000fc600078e0a1a */
[C---:B------:R-:W-:Y:S02]  /*12af0*/  ISETP.GT.U32.AND P1, PT, R26.reuse, R8, PT ;  /* 0x000000081a00720c */ /* 0x040fe40003f24070 */
[----:B------:R-:W-:-:S11]  /*12b00*/  ISETP.GT.U32.AND P3, PT, R26, R0, PT ;  /* 0x000000001a00720c */ /* 0x000fd60003f64070 */
[----:B------:R-:W-:-:S04]  /*12b10*/  @!P1 IMAD.IADD R8, R8, 0x1, -R26 ;  /* 0x0000000108089824 */ /* 0x000fc800078e0a1a */
[----:B------:R-:W-:Y:S02]  /*12b20*/  @!P4 IMAD.MOV R8, RZ, RZ, -R8 ;  /* 0x000000ffff08c224 */ /* 0x000fe400078e0a08 */
[----:B------:R-:W-:Y:S01]  /*12b30*/  @!P3 IMAD.IADD R0, R0, 0x1, -R26 ;  /* 0x000000010000b824 */ /* 0x000fe200078e0a1a */
[----:B------:R-:W-:Y:S02]  /*12b40*/  ISETP.GE.AND P3, PT, R15, RZ, PT ;  /* 0x000000ff0f00720c */ /* 0x000fe40003f66270 */
[----:B---3--:R-:W-:Y:S02]  /*12b50*/  IABS R4, R13 ;  /* 0x0000000d00047213 */ /* 0x008fe40000000000 */
[----:B------:R-:W3:Y:S04]  /*12b60*/  LDL.LU R13, [R1+0x284] ;  /* 0x00028400010d7983 */ /* 0x000ee80000300800 */
[----:B------:R0:W-:Y:S04]  /*12b70*/  STL [R1+0x500], R8 ;  /* 0x0005000801007387 */ /* 0x0001e80000100800 */
[----:B------:R-:W5:Y:S01]  /*12b80*/  LDL.LU R15, [R1+0x294] ;  /* 0x00029400010f7983 */ /* 0x000f620000300800 */
[----:B------:R-:W-:-:S02]  /*12b90*/  ISETP.GT.U32.AND P5, PT, R26, R10, PT ;  /* 0x0000000a1a00720c */ /* 0x000fc40003fa4070 */
[----:B------:R-:W-:-:S11]  /*12ba0*/  ISETP.GT.U32.AND P6, PT, R26, R11, PT ;  /* 0x0000000b1a00720c */ /* 0x000fd60003fc4070 */
[----:B------:R-:W-:-:S05]  /*12bb0*/  @!P5 IMAD.IADD R10, R10, 0x1, -R26 ;  /* 0x000000010a0ad824 */ /* 0x000fca00078e0a1a */
[C---:B------:R-:W-:Y:S02]  /*12bc0*/  ISETP.GT.U32.AND P5, PT, R26.reuse, R10, PT ;  /* 0x0000000a1a00720c */ /* 0x040fe40003fa4070 */
[----:B------:R-:W-:Y:S01]  /*12bd0*/  ISETP.GT.U32.AND P1, PT, R26, R3, PT ;  /* 0x000000031a00720c */ /* 0x000fe20003f24070 */
[----:B------:R-:W-:Y:S02]  /*12be0*/  @!P6 IMAD.IADD R11, R11, 0x1, -R26 ;  /* 0x000000010b0be824 */ /* 0x000fe400078e0a1a */
[----:B0-----:R-:W-:-:S03]  /*12bf0*/  IMAD.HI.U32 R8, R2, R4, RZ ;  /* 0x0000000402087227 */ /* 0x001fc600078e00ff */
[----:B------:R-:W-:-:S05]  /*12c00*/  ISETP.GT.U32.AND P4, PT, R26, R11, PT ;  /* 0x0000000b1a00720c */ /* 0x000fca0003f84070 */
[----:B------:R-:W-:Y:S01]  /*12c10*/  @!P5 IMAD.IADD R10, R10, 0x1, -R26 ;  /* 0x000000010a0ad824 */ /* 0x000fe200078e0a1a */
[C---:B------:R-:W-:Y:S01]  /*12c20*/  ISETP.GT.U32.AND P5, PT, R26.reuse, R7, PT ;  /* 0x000000071a00720c */ /* 0x040fe20003fa4070 */
[----:B------:R-:W-:Y:S01]  /*12c30*/  IMAD.MOV R8, RZ, RZ, -R8 ;  /* 0x000000ffff087224 */ /* 0x000fe200078e0a08 */
[----:B--2---:R-:W-:Y:S01]  /*12c40*/  IABS R6, R12 ;  /* 0x0000000c00067213 */ /* 0x004fe20000000000 */
[----:B------:R-:W-:Y:S01]  /*12c50*/  @!P1 IMAD.IADD R3, R3, 0x1, -R26 ;  /* 0x0000000103039824 */ /* 0x000fe200078e0a1a */
[----:B------:R-:W-:Y:S01]  /*12c60*/  ISETP.GE.AND P6, PT, R9, RZ, PT ;  /* 0x000000ff0900720c */ /* 0x000fe20003fc6270 */
[----:B------:R-:W-:Y:S02]  /*12c70*/  IMAD R4, R26, R8, R4 ;  /* 0x000000081a047224 */ /* 0x000fe400078e0204 */
[----:B------:R-:W-:-:S04]  /*12c80*/  IMAD.HI.U32 R9, R2, R6, RZ ;  /* 0x0000000602097227 */ /* 0x000fc800078e00ff */
[----:B------:R-:W-:Y:S02]  /*12c90*/  IMAD.MOV.U32 R8, RZ, RZ, R0 ;  /* 0x000000ffff087224 */ /* 0x000fe400078e0000 */
[----:B------:R-:W-:Y:S02]  /*12ca0*/  IMAD.MOV R9, RZ, RZ, -R9 ;  /* 0x000000ffff097224 */ /* 0x000fe400078e0a09 */
[--C-:B------:R-:W-:Y:S02]  /*12cb0*/  @!P5 IMAD.IADD R7, R7, 0x1, -R26.reuse ;  /* 0x000000010707d824 */ /* 0x100fe400078e0a1a */
[----:B------:R-:W-:Y:S02]  /*12cc0*/  @!P4 IMAD.IADD R11, R11, 0x1, -R26 ;  /* 0x000000010b0bc824 */ /* 0x000fe400078e0a1a */
[----:B------:R-:W-:Y:S02]  /*12cd0*/  @!P2 IMAD.MOV R8, RZ, RZ, -R8 ;  /* 0x000000ffff08a224 */ /* 0x000fe400078e0a08 */
[C---:B------:R-:W-:Y:S01]  /*12ce0*/  IMAD R6, R26.reuse, R9, R6 ;  /* 0x000000091a067224 */ /* 0x040fe200078e0206 */
[C---:B------:R-:W-:Y:S01]  /*12cf0*/  ISETP.GT.U32.AND P5, PT, R26.reuse, R7, PT ;  /* 0x000000071a00720c */ /* 0x040fe20003fa4070 */
[----:B------:R-:W-:Y:S01]  /*12d00*/  IMAD.MOV.U32 R9, RZ, RZ, R11 ;  /* 0x000000ffff097224 */ /* 0x000fe200078e000b */
[----:B------:R-:W-:-:S03]  /*12d10*/  ISETP.GT.U32.AND P4, PT, R26, R4, PT ;  /* 0x000000041a00720c */ /* 0x000fc60003f84070 */
[----:B------:R-:W-:Y:S01]  /*12d20*/  @!P6 IMAD.MOV R9, RZ, RZ, -R9 ;  /* 0x000000ffff09e224 */ /* 0x000fe200078e0a09 */
[----:B----4-:R-:W-:-:S07]  /*12d30*/  IABS R0, R14 ;  /* 0x0000000e00007213 */ /* 0x010fce0000000000 */
[--C-:B------:R-:W-:Y:S01]  /*12d40*/  @!P5 IMAD.IADD R7, R7, 0x1, -R26.reuse ;  /* 0x000000010707d824 */ /* 0x100fe200078e0a1a */
[----:B------:R-:W-:Y:S01]  /*12d50*/  ISETP.GE.AND P5, PT, R14, RZ, PT ;  /* 0x000000ff0e00720c */ /* 0x000fe20003fa6270 */
[----:B------:R-:W-:Y:S01]  /*12d60*/  @!P4 IMAD.IADD R4, R4, 0x1, -R26 ;  /* 0x000000010404c824 */ /* 0x000fe200078e0a1a */
[----:B---3--:R-:W-:Y:S01]  /*12d70*/  ISETP.GE.AND P1, PT, R13, RZ, PT ;  /* 0x000000ff0d00720c */ /* 0x008fe20003f26270 */
[----:B------:R-:W-:Y:S02]  /*12d80*/  IMAD.MOV.U32 R13, RZ, RZ, R10 ;  /* 0x000000ffff0d7224 */ /* 0x000fe400078e000a */
[----:B------:R-:W2:Y:S02]  /*12d90*/  LDL.LU R10, [R1+0x288] ;  /* 0x00028800010a7983 */ /* 0x000ea40000300800 */
[----:B------:R-:W-:Y:S01]  /*12da0*/  @!P0 IMAD.MOV R13, RZ, RZ, -R13 ;  /* 0x000000ffff0d8224 */ /* 0x000fe200078e0a0d */
[----:B------:R-:W-:-:S04]  /*12db0*/  ISETP.GT.U32.AND P0, PT, R26, R3, PT ;  /* 0x000000031a00720c */ /* 0x000fc80003f04070 */
[----:B------:R0:W-:Y:S04]  /*12dc0*/  STL [R1+0x4fc], R13 ;  /* 0x0004fc0d01007387 */ /* 0x0001e80000100800 */
[----:B------:R5:W-:Y:S04]  /*12dd0*/  STL [R1+0x4f8], R8 ;  /* 0x0004f80801007387 */ /* 0x000be80000100800 */
[----:B0-----:R-:W3:Y:S01]  /*12de0*/  LDL.LU R13, [R1+0x2d4] ;  /* 0x0002d400010d7983 */ /* 0x001ee20000300800 */
[----:B------:R-:W-:Y:S01]  /*12df0*/  @!P0 IMAD.IADD R3, R3, 0x1, -R26 ;  /* 0x0000000103038824 */ /* 0x000fe200078e0a1a */
[----:B------:R-:W-:-:S02]  /*12e00*/  ISETP.GE.AND P0, PT, R12, RZ, PT ;  /* 0x000000ff0c00720c */ /* 0x000fc40003f06270 */
[----:B------:R0:W-:Y:S04]  /*12e10*/  STL [R1+0x4f4], R9 ;  /* 0x0004f40901007387 */ /* 0x0001e80000100800 */
[----:B------:R-:W4:Y:S01]  /*12e20*/  LDL R12, [R1+0x298] ;  /* 0x00029800010c7983 */ /* 0x000f220000100800 */
[----:B-----5:R-:W-:-:S03]  /*12e30*/  IABS R8, R15 ;  /* 0x0000000f00087213 */ /* 0x020fc60000000000 */
[----:B------:R-:W5:Y:S01]  /*12e40*/  LDL R14, [R1+0x29c] ;  /* 0x00029c00010e7983 */ /* 0x000f620000100800 */
[----:B------:R-:W-:-:S03]  /*12e50*/  ISETP.GE.AND P4, PT, R15, RZ, PT ;  /* 0x000000ff0f00720c */ /* 0x000fc60003f86270 */
[----:B------:R-:W5:Y:S01]  /*12e60*/  LDL R15, [R1+0x2a0] ;  /* 0x0002a000010f7983 */ /* 0x000f620000100800 */
[----:B------:R-:W-:Y:S01]  /*12e70*/  ISETP.GT.U32.AND P6, PT, R26, R6, PT ;  /* 0x000000061a00720c */ /* 0x000fe20003fc4070 */
[----:B0-----:R-:W-:-:S04]  /*12e80*/  IMAD.HI.U32 R9, R2, R0, RZ ;  /* 0x0000000002097227 */ /* 0x001fc800078e00ff */
[----:B------:R-:W-:Y:S02]  /*12e90*/  @!P3 IMAD.MOV R3, RZ, RZ, -R3 ;  /* 0x000000ffff03b224 */ /* 0x000fe400078e0a03 */
[----:B------:R-:W-:-:S06]  /*12ea0*/  IMAD.HI.U32 R11, R2, R8, RZ ;  /* 0x00000008020b7227 */ /* 0x000fcc00078e00ff */
[----:B------:R-:W-:Y:S01]  /*12eb0*/  @!P6 IMAD.IADD R6, R6, 0x1, -R26 ;  /* 0x000000010606e824 */ /* 0x000fe200078e0a1a */
[----:B------:R-:W-:Y:S01]  /*12ec0*/  ISETP.GT.U32.AND P6, PT, R26, R4, PT ;  /* 0x000000041a00720c */ /* 0x000fe20003fc4070 */
[----:B------:R-:W-:-:S03]  /*12ed0*/  IMAD.MOV R9, RZ, RZ, -R9 ;  /* 0x000000ffff097224 */ /* 0x000fc600078e0a09 */
[C---:B------:R-:W-:Y:S01]  /*12ee0*/  ISETP.GT.U32.AND P3, PT, R26.reuse, R6, PT ;  /* 0x000000061a00720c */ /* 0x040fe20003f64070 */
[----:B------:R-:W-:Y:S02]  /*12ef0*/  IMAD.MOV R11, RZ, RZ, -R11 ;  /* 0x000000ffff0b7224 */ /* 0x000fe400078e0a0b */
[----:B------:R-:W-:Y:S01]  /*12f00*/  IMAD R0, R26, R9, R0 ;  /* 0x000000091a007224 */ /* 0x000fe200078e0200 */
[----:B------:R0:W-:Y:S01]  /*12f10*/  STL [R1+0x4e8], R3 ;  /* 0x0004e80301007387 */ /* 0x0001e20000100800 */
[----:B------:R-:W-:-:S04]  /*12f20*/  @!P1 IMAD.MOV R7, RZ, RZ, -R7 ;  /* 0x000000ffff079224 */ /* 0x000fc800078e0a07 */
[----:B------:R-:W-:Y:S01]  /*12f30*/  @!P6 IMAD.IADD R4, R4, 0x1, -R26 ;  /* 0x000000010404e824 */ /* 0x000fe200078e0a1a */
[C---:B------:R-:W-:Y:S01]  /*12f40*/  ISETP.GT.U32.AND P6, PT, R26.reuse, R0, PT ;  /* 0x000000001a00720c */ /* 0x040fe20003fc4070 */
[----:B0-----:R-:W-:Y:S02]  /*12f50*/  IMAD R3, R26, R11, R8 ;  /* 0x0000000b1a037224 */ /* 0x001fe400078e0208 */
[----:B------:R-:W-:-:S03]  /*12f60*/  @!P3 IMAD.IADD R6, R6, 0x1, -R26 ;  /* 0x000000010606b824 */ /* 0x000fc600078e0a1a */
[----:B------:R-:W-:Y:S01]  /*12f70*/  ISETP.GT.U32.AND P3, PT, R26, R3, PT ;  /* 0x000000031a00720c */ /* 0x000fe20003f64070 */
[----:B------:R-:W-:Y:S06]  /*12f80*/  STL [R1+0x4e4], R7 ;  /* 0x0004e40701007387 */ /* 0x000fec0000100800 */
[----:B------:R-:W-:Y:S01]  /*12f90*/  @!P6 IMAD.IADD R0, R0, 0x1, -R26 ;  /* 0x000000010000e824 */ /* 0x000fe200078e0a1a */
[----:B------:R0:W-:Y:S01]  /*12fa0*/  STL [R1+0x531c], R22 ;  /* 0x00531c1601007387 */ /* 0x0001e20000100800 */
[----:B------:R-:W-:-:S04]  /*12fb0*/  IABS R11, R17 ;  /* 0x00000011000b7213 */ /* 0x000fc80000000000 */
[----:B------:R-:W-:Y:S01]  /*12fc0*/  @!P3 IMAD.IADD R3, R3, 0x1, -R26 ;  /* 0x000000010303b824 */ /* 0x000fe200078e0a1a */
[----:B------:R-:W-:Y:S01]  /*12fd0*/  ISETP.GT.U32.AND P3, PT, R26, R0, PT ;  /* 0x000000001a00720c */ /* 0x000fe20003f64070 */
[----:B0-----:R-:W-:Y:S02]  /*12fe0*/  IMAD.MOV.U32 R22, RZ, RZ, R4 ;  /* 0x000000ffff167224 */ /* 0x001fe400078e0004 */
[----:B------:R-:W-:Y:S01]  /*12ff0*/  @!P0 IMAD.MOV R6, RZ, RZ, -R6 ;  /* 0x000000ffff068224 */ /* 0x000fe200078e0a06 */
[----:B------:R-:W5:Y:S09]  /*13000*/  LDL.LU R4, [R1+0x298] ;  /* 0x0002980001047983 */ /* 0x000f720000300800 */
[----:B------:R-:W-:Y:S01]  /*13010*/  @!P3 IMAD.IADD R0, R0, 0x1, -R26 ;  /* 0x000000010000b824 */ /* 0x000fe200078e0a1a */
[----:B--2---:R-:W-:-:S02]  /*13020*/  ISETP.GE.AND P2, PT, R10, RZ, PT ;  /* 0x000000ff0a00720c */ /* 0x004fc40003f46270 */
[----:B---3--:R-:W-:-:S05]  /*13030*/  IABS R10, R13 ;  /* 0x0000000d000a7213 */ /* 0x008fca0000000000 */
[----:B------:R-:W-:Y:S01]  /*13040*/  IMAD.MOV.U32 R7, RZ, RZ, R10 ;  /* 0x000000ffff077224 */ /* 0x000fe200078e000a */
[----:B----4-:R-:W-:-:S03]  /*13050*/  IABS R8, R12 ;  /* 0x0000000c00087213 */ /* 0x010fc60000000000 */
[----:B------:R-:W-:Y:S01]  /*13060*/  IMAD.HI.U32 R12, R2, R7, RZ ;  /* 0x00000007020c7227 */ /* 0x000fe200078e00ff */
[----:B-----5:R-:W-:-:S03]  /*13070*/  IABS R9, R14 ;  /* 0x0000000e00097213 */ /* 0x020fc60000000000 */
[----:B------:R-:W-:Y:S01]  /*13080*/  IMAD.MOV R12, RZ, RZ, -R12 ;  /* 0x000000ffff0c7224 */ /* 0x000fe200078e0a0c */
[----:B------:R-:W-:Y:S01]  /*13090*/  ISETP.GE.AND P1, PT, R13, RZ, PT ;  /* 0x000000ff0d00720c */ /* 0x000fe20003f26270 */
[----:B------:R-:W-:Y:S01]  /*130a0*/  @!P2 IMAD.MOV R22, RZ, RZ, -R22 ;  /* 0x000000ffff16a224 */ /* 0x000fe200078e0a16 */
[----:B------:R-:W-:Y:S01]  /*130b0*/  IABS R10, R15 ;  /* 0x0000000f000a7213 */ /* 0x000fe20000000000 */
[----:B------:R-:W-:Y:S02]  /*130c0*/  IMAD R7, R26, R12, R7 ;  /* 0x0000000c1a077224 */ /* 0x000fe400078e0207 */
[----:B------:R-:W-:-:S04]  /*130d0*/  IMAD.HI.U32 R12, R2, R8, RZ ;  /* 0x00000008020c7227 */ /* 0x000fc800078e00ff */
[C---:B------:R-:W-:Y:S01]  /*130e0*/  IMAD.HI.U32 R13, R2.reuse, R9, RZ ;  /* 0x00000009020d7227 */ /* 0x040fe200078e00ff */
[----:B------:R0:W-:Y:S03]  /*130f0*/  STL [R1+0x4d8], R22 ;  /* 0x0004d81601007387 */ /* 0x0001e60000100800 */
[----:B------:R-:W-:-:S04]  /*13100*/  IMAD.HI.U32 R15, R2, R11, RZ ;  /* 0x0000000b020f7227 */ /* 0x000fc800078e00ff */
[----:B------:R-:W-:Y:S02]  /*13110*/  IMAD.MOV R12, RZ, RZ, -R12 ;  /* 0x000000ffff0c7224 */ /* 0x000fe400078e0a0c */
[----:B------:R-:W-:Y:S01]  /*13120*/  IMAD.HI.U32 R14, R2, R10, RZ ;  /* 0x0000000a020e7227 */ /* 0x000fe200078e00ff */
[----:B0-----:R-:W2:Y:S03]  /*13130*/  LDL.LU R22, [R1+0x531c] ;  /* 0x00531c0001167983 */ /* 0x001ea60000300800 */
[----:B------:R-:W-:Y:S01]  /*13140*/  IMAD.MOV R13, RZ, RZ, -R13 ;  /* 0x000000ffff0d7224 */ /* 0x000fe200078e0a0d */
[----:B------:R0:W-:Y:S01]  /*13150*/  STL [R1+0x4d4], R6 ;  /* 0x0004d40601007387 */ /* 0x0001e20000100800 */
[----:B------:R-:W-:Y:S02]  /*13160*/  IMAD.MOV R15, RZ, RZ, -R15 ;  /* 0x000000ffff0f7224 */ /* 0x000fe400078e0a0f */
[----:B------:R-:W-:-:S02]  /*13170*/  IMAD.MOV R14, RZ, RZ, -R14 ;  /* 0x000000ffff0e7224 */ /* 0x000fc400078e0a0e */
[C---:B------:R-:W-:Y:S02]  /*13180*/  IMAD R8, R26.reuse, R12, R8 ;  /* 0x0000000c1a087224 */ /* 0x040fe400078e0208 */
[C---:B------:R-:W-:Y:S02]  /*13190*/  IMAD R9, R26.reuse, R13, R9 ;  /* 0x0000000d1a097224 */ /* 0x040fe400078e0209 */
[----:B0-----:R-:W-:Y:S02]  /*131a0*/  IMAD.MOV.U32 R6, RZ, RZ, R17 ;  /* 0x000000ffff067224 */ /* 0x001fe400078e0011 */
[----:B------:R-:W3:Y:S01]  /*131b0*/  LDL.LU R17, [R1+0x2b0] ;  /* 0x0002b00001117983 */ /* 0x000ee20000300800 */
[----:B------:R-:W-:-:S03]  /*131c0*/  IMAD R10, R26, R14, R10 ;  /* 0x0000000e1a0a7224 */ /* 0x000fc600078e020a */
[----:B------:R-:W4:Y:S01]  /*131d0*/  LDL.LU R12, [R1+0x2a0] ;  /* 0x0002a000010c7983 */ /* 0x000f220000300800 */
[----:B------:R-:W-:-:S03]  /*131e0*/  IMAD R11, R26, R15, R11 ;  /* 0x0000000f1a0b7224 */ /* 0x000fc600078e020b */
[----:B------:R-:W5:Y:S01]  /*131f0*/  LDL.LU R13, [R1+0x2a8] ;  /* 0x0002a800010d7983 */ /* 0x000f620000300800 */
[----:B------:R-:W-:-:S03]  /*13200*/  IMAD.MOV.U32 R14, RZ, RZ, R0 ;  /* 0x000000ffff0e7224 */ /* 0x000fc600078e0000 */
[----:B------:R-:W2:Y:S04]  /*13210*/  LDL.LU R15, [R1+0x2ac] ;  /* 0x0002ac00010f7983 */ /* 0x000ea80000300800 */
[----:B------:R-:W3:Y:S01]  /*13220*/  LDL.LU R0, [R1+0x29c] ;  /* 0x00029c0001007983 */ /* 0x000ee20000300800 */
[C---:B------:R-:W-:Y:S02]  /*13230*/  ISETP.GT.U32.AND P6, PT, R26.reuse, R7, PT ;  /* 0x000000071a00720c */ /* 0x040fe40003fc4070 */
[----:B------:R-:W-:-:S11]  /*13240*/  ISETP.GT.U32.AND P2, PT, R26, R3, PT ;  /* 0x000000031a00720c */ /* 0x000fd60003f44070 */
[----:B------:R-:W-:-:S05]  /*13250*/  @!P6 IMAD.IADD R7, R7, 0x1, -R26 ;  /* 0x000000010707e824 */ /* 0x000fca00078e0a1a */
[C---:B------:R-:W-:Y:S02]  /*13260*/  ISETP.GT.U32.AND P6, PT, R26.reuse, R7, PT ;  /* 0x000000071a00720c */ /* 0x040fe40003fc4070 */
[----:B------:R-:W-:Y:S01]  /*13270*/  ISETP.GT.U32.AND P3, PT, R26, R8, PT ;  /* 0x000000081a00720c */ /* 0x000fe20003f64070 */
[----:B------:R-:W-:Y:S02]  /*13280*/  @!P2 IMAD.IADD R3, R3, 0x1, -R26 ;  /* 0x000000010303a824 */ /* 0x000fe400078e0a1a */
[----:B------:R-:W-:Y:S01]  /*13290*/  @!P5 IMAD.MOV R14, RZ, RZ, -R14 ;  /* 0x000000ffff0ed224 */ /* 0x000fe200078e0a0e */
[----:B------:R-:W-:Y:S01]  /*132a0*/  ISETP.GE.AND P0, PT, R4, RZ, PT ;  /* 0x000000ff0400720c */ /* 0x000fe20003f06270 */
[----:B------:R-:W-:-:S03]  /*132b0*/  @!P4 IMAD.MOV R3, RZ, RZ, -R3 ;  /* 0x000000ffff03c224 */ /* 0x000fc600078e0a03 */
[----:B------:R0:W-:Y:S03]  /*132c0*/  STL [R1+0x4d0], R14 ;  /* 0x0004d00e01007387 */ /* 0x0001e60000100800 */
[--C-:B------:R-:W-:Y:S02]  /*132d0*/  @!P6 IMAD.IADD R7, R7, 0x1, -R26.reuse ;  /* 0x000000010707e824 */ /* 0x100fe400078e0a1a */
[----:B------:R-:W-:Y:S02]  /*132e0*/  @!P3 IMAD.IADD R8, R8, 0x1, -R26 ;  /* 0x000000010808b824 */ /* 0x000fe400078e0a1a */
[----:B------:R-:W-:Y:S01]  /*132f0*/  @!P1 IMAD.MOV R7, RZ, RZ, -R7 ;  /* 0x000000ffff079224 */ /* 0x000fe200078e0a07 */
[----:B0-----:R-:W3:Y:S04]  /*13300*/  LDL.LU R14, [R1+0x2b8] ;  /* 0x0002b800010e7983 */ /* 0x001ee80000300800 */
[----:B------:R2:W-:Y:S04]  /*13310*/  STL [R1+0x4cc], R3 ;  /* 0x0004cc0301007387 */ /* 0x0005e80000100800 */
[----:B------:R-:W-:Y:S01]  /*13320*/  STL [R1+0x4c8], R7 ;  /* 0x0004c80701007387 */ /* 0x000fe20000100800 */
[----:B-----5:R-:W-:-:S02]  /*13330*/  IABS R4, R13 ;  /* 0x0000000d00047213 */ /* 0x020fc40000000000 */
[----:B----4-:R-:W-:Y:S02]  /*13340*/  ISETP.GE.AND P3, PT, R12, RZ, PT ;  /* 0x000000ff0c00720c */ /* 0x010fe40003f66270 */
[----:B--2---:R-:W-:Y:S02]  /*13350*/  IABS R3, R15 ;  /* 0x0000000f00037213 */ /* 0x004fe40000000000 */
[----:B---3--:R-:W-:Y:S01]  /*13360*/  ISETP.GE.AND P4, PT, R0, RZ, PT ;  /* 0x000000ff0000720c */ /* 0x008fe20003f86270 */
        /* <DEDUP_REMOVED lines=32> */
[----:B------:R0:W-:Y:S03]  /*13570*/  STL [R1+0x4c0], R9 ;  /* 0x0004c00901007387 */ /* 0x0001e60000100800 */
        /* <DEDUP_REMOVED lines=22> */
[----:B------:R-:W-:Y:S01]  /*136e0*/  STL [R1+0x4b8], R11 ;  /* 0x0004b80b01007387 */ /* 0x000fe20000100800 */
        /* <DEDUP_REMOVED lines=11> */
[----:B------:R-:W-:-:S12]  /*137a0*/  IMAD.HI.U32 R7, R2, R6, RZ ;  /* 0x0000000602077227 */ /* 0x000fd800078e00ff */
[----:B------:R-:W-:Y:S01]  /*137b0*/  @!P4 IMAD.IADD R3, R3, 0x1, -R26 ;  /* 0x000000010303c824 */ /* 0x000fe200078e0a1a */
[----:B--2---:R0:W-:Y:S04]  /*137c0*/  STL [R1+0x5314], R17 ;  /* 0x0053141101007387 */ /* 0x0041e80000100800 */
[----:B0-----:R-:W2:Y:S01]  /*137d0*/  LDL.LU R17, [R1+0x2bc] ;  /* 0x0002bc0001117983 */ /* 0x001ea20000300800 */
[----:B------:R-:W-:Y:S01]  /*137e0*/  ISETP.GT.U32.AND P4, PT, R26, R3, PT ;  /* 0x000000031a00720c */ /* 0x000fe20003f84070 */
[----:B------:R-:W-:-:S04]  /*137f0*/  IMAD.MOV R7, RZ, RZ, -R7 ;  /* 0x000000ffff077224 */ /* 0x000fc800078e0a07 */
[----:B------:R-:W-:-:S08]  /*13800*/  IMAD R6, R26, R7, R6 ;  /* 0x000000071a067224 */ /* 0x000fd000078e0206 */
[----:B------:R-:W-:Y:S01]  /*13810*/  @!P4 IMAD.IADD R3, R3, 0x1, -R26 ;  /* 0x000000010303c824 */ /* 0x000fe200078e0a1a */
[----:B------:R-:W-:Y:S01]  /*13820*/  ISETP.GT.U32.AND P4, PT, R26, R6, PT ;  /* 0x000000061a00720c */ /* 0x000fe20003f84070 */
[----:B------:R-:W-:Y:S01]  /*13830*/  IMAD.HI.U32 R11, R2, R9, RZ ;  /* 0x00000009020b7227 */ /* 0x000fe200078e00ff */
[----:B---3--:R-:W-:-:S03]  /*13840*/  ISETP.GE.AND P1, PT, R15, RZ, PT ;  /* 0x000000ff0f00720c */ /* 0x008fc60003f26270 */
[----:B------:R-:W-:Y:S01]  /*13850*/  IMAD.MOV R11, RZ, RZ, -R11 ;  /* 0x000000ffff0b7224 */ /* 0x000fe200078e0a0b */
[----:B------:R-:W-:Y:S02]  /*13860*/  IABS R7, R15 ;  /* 0x0000000f00077213 */ /* 0x000fe40000000000 */
[----:B------:R-:W3:Y:S01]  /*13870*/  LDL R15, [R1+0x2d0] ;  /* 0x0002d000010f7983 */ /* 0x000ee20000100800 */
[----:B------:R-:W-:-:S04]  /*13880*/  IMAD R9, R26, R11, R9 ;  /* 0x0000000b1a097224 */ /* 0x000fc800078e0209 */
[----:B------:R-:W-:Y:S02]  /*13890*/  @!P4 IMAD.IADD R6, R6, 0x1, -R26 ;  /* 0x000000010606c824 */ /* 0x000fe400078e0a1a */
[----:B------:R-:W-:-:S04]  /*138a0*/  IMAD.HI.U32 R13, R2, R12, RZ ;  /* 0x0000000c020d7227 */ /* 0x000fc800078e00ff */
[----:B------:R-:W-:-:S04]  /*138b0*/  IMAD.MOV R13, RZ, RZ, -R13 ;  /* 0x000000ffff0d7224 */ /* 0x000fc800078e0a0d */
[C---:B------:R-:W-:Y:S01]  /*138c0*/  IMAD R12, R26.reuse, R13, R12 ;  /* 0x0000000d1a0c7224 */ /* 0x040fe200078e020c */
[----:B--2---:R-:W-:Y:S02]  /*138d0*/  IABS R8, R17 ;  /* 0x0000001100087213 */ /* 0x004fe40000000000 */
[----:B------:R-:W-:Y:S02]  /*138e0*/  ISETP.GE.AND P4, PT, R17, RZ, PT ;  /* 0x000000ff1100720c */ /* 0x000fe40003f86270 */
[----:B------:R-:W2:Y:S04]  /*138f0*/  LDL.LU R17, [R1+0x5314] ;  /* 0x0053140001117983 */ /* 0x000ea80000300800 */
[----:B------:R-:W5:Y:S01]  /*13900*/  LDL R11, [R1+0x2cc] ;  /* 0x0002cc00010b7983 */ /* 0x000f620000100800 */
[----:B------:R-:W-:Y:S01]  /*13910*/  ISETP.GT.U32.AND P6, PT, R26, R12, PT ;  /* 0x0000000c1a00720c */ /* 0x000fe20003fc4070 */
[----:B------:R-:W-:-:S04]  /*13920*/  IMAD.HI.U32 R10, R2, R7, RZ ;  /* 0x00000007020a7227 */ /* 0x000fc800078e00ff */
[----:B------:R-:W-:-:S04]  /*13930*/  IMAD.MOV R10, RZ, RZ, -R10 ;  /* 0x000000ffff0a7224 */ /* 0x000fc800078e0a0a */
[----:B------:R-:W-:Y:S02]  /*13940*/  IMAD R7, R26, R10, R7 ;  /* 0x0000000a1a077224 */ /* 0x000fe400078e0207 */
[----:B------:R-:W-:-:S04]  /*13950*/  IMAD.HI.U32 R10, R2, R8, RZ ;  /* 0x00000008020a7227 */ /* 0x000fc800078e00ff */
[----:B------:R-:W-:Y:S02]  /*13960*/  @!P6 IMAD.IADD R12, R12, 0x1, -R26 ;  /* 0x000000010c0ce824 */ /* 0x000fe400078e0a1a */
[----:B------:R-:W-:-:S03]  /*13970*/  IMAD.MOV R10, RZ, RZ, -R10 ;  /* 0x000000ffff0a7224 */ /* 0x000fc600078e0a0a */
[C---:B------:R-:W-:Y:S01]  /*13980*/  ISETP.GT.U32.AND P6, PT, R26.reuse, R12, PT ;  /* 0x0000000c1a00720c */ /* 0x040fe20003fc4070 */
[----:B------:R-:W-:Y:S02]  /*13990*/  IMAD R8, R26, R10, R8 ;  /* 0x0000000a1a087224 */ /* 0x000fe400078e0208 */
[----:B------:R-:W3:Y:S01]  /*139a0*/  LDL R10, [R1+0x2c8] ;  /* 0x0002c800010a7983 */ /* 0x000ee20000100800 */
[----:B------:R-:W-:-:S09]  /*139b0*/  @!P3 IMAD.MOV R3, RZ, RZ, -R3 ;  /* 0x000000ffff03b224 */ /* 0x000fd200078e0a03 */
[----:B------:R-:W-:Y:S01]  /*139c0*/  @!P6 IMAD.IADD R12, R12, 0x1, -R26 ;  /* 0x000000010c0ce824 */ /* 0x000fe200078e0a1a */
[----:B------:R5:W-:Y:S03]  /*139d0*/  STL [R1+0x4ac], R3 ;  /* 0x0004ac0301007387 */ /* 0x000be60000100800 */
[----:B------:R-:W-:Y:S01]  /*139e0*/  @!P2 IMAD.MOV R12, RZ, RZ, -R12 ;  /* 0x000000ffff0ca224 */ /* 0x000fe200078e0a0c */
[----:B------:R-:W-:Y:S01]  /*139f0*/  IABS R0, R19 ;  /* 0x0000001300007213 */ /* 0x000fe20000000000 */
[----:B--2---:R0:W-:Y:S01]  /*13a00*/  STL [R1+0x5308], R17 ;  /* 0x0053081101007387 */ /* 0x0041e20000100800 */
[----:B-----5:R-:W-:-:S03]  /*13a10*/  IABS R3, R11 ;  /* 0x0000000b00037213 */ /* 0x020fc60000000000 */
[----:B------:R1:W-:Y:S01]  /*13a20*/  STL [R1+0x4a8], R12 ;  /* 0x0004a80c01007387 */ /* 0x0003e20000100800 */
[----:B------:R-:W-:Y:S01]  /*13a30*/  IABS R11, R17 ;  /* 0x00000011000b7213 */ /* 0x000fe20000000000 */
[----:B0-----:R-:W-:Y:S02]  /*13a40*/  IMAD.MOV.U32 R17, RZ, RZ, R19 ;  /* 0x000000ffff117224 */ /* 0x001fe400078e0013 */
[----:B------:R-:W2:Y:S01]  /*13a50*/  LDL.LU R19, [R1+0x2dc] ;  /* 0x0002dc0001137983 */ /* 0x000ea20000300800 */
[----:B------:R-:W-:Y:S02]  /*13a60*/  ISETP.GT.U32.AND P6, PT, R26, R7, PT ;  /* 0x000000071a00720c */ /* 0x000fe40003fc4070 */
[----:B----4-:R-:W-:-:S05]  /*13a70*/  IABS R4, R14 ;  /* 0x0000000e00047213 */ /* 0x010fca0000000000 */
[----:B------:R-:W-:-:S06]  /*13a80*/  IMAD.HI.U32 R14, R2, R4, RZ ;  /* 0x00000004020e7227 */ /* 0x000fcc00078e00ff */
[----:B------:R-:W-:Y:S01]  /*13a90*/  @!P6 IMAD.IADD R7, R7, 0x1, -R26 ;  /* 0x000000010707e824 */ /* 0x000fe200078e0a1a */
[----:B------:R-:W-:Y:S01]  /*13aa0*/  ISETP.GT.U32.AND P6, PT, R26, R6, PT ;  /* 0x000000061a00720c */ /* 0x000fe20003fc4070 */
[----:B------:R-:W-:Y:S02]  /*13ab0*/  IMAD.MOV R14, RZ, RZ, -R14 ;  /* 0x000000ffff0e7224 */ /* 0x000fe400078e0a0e */
[----:B------:R-:W-:Y:S01]  /*13ac0*/  IMAD.HI.U32 R13, R2, R0, RZ ;  /* 0x00000000020d7227 */ /* 0x000fe200078e00ff */
[----:B------:R-:W-:-:S03]  /*13ad0*/  ISETP.GT.U32.AND P3, PT, R26, R7, PT ;  /* 0x000000071a00720c */ /* 0x000fc60003f64070 */
[----:B------:R-:W-:Y:S01]  /*13ae0*/  IMAD R4, R26, R14, R4 ;  /* 0x0000000e1a047224 */ /* 0x000fe200078e0204 */
[----:B---3--:R-:W-:Y:S01]  /*13af0*/  IABS R14, R10 ;  /* 0x0000000a000e7213 */ /* 0x008fe20000000000 */
[----:B------:R-:W-:Y:S01]  /*13b00*/  IMAD.MOV R13, RZ, RZ, -R13 ;  /* 0x000000ffff0d7224 */ /* 0x000fe200078e0a0d */
[----:B------:R-:W-:-:S03]  /*13b10*/  IABS R10, R15 ;  /* 0x0000000f000a7213 */ /* 0x000fc60000000000 */
[----:B------:R-:W-:Y:S02]  /*13b20*/  IMAD R0, R26, R13, R0 ;  /* 0x0000000d1a007224 */ /* 0x000fe400078e0200 */
[----:B------:R-:W-:-:S04]  /*13b30*/  IMAD.HI.U32 R13, R2, R3, RZ ;  /* 0x00000003020d7227 */ /* 0x000fc800078e00ff */
[----:B-1----:R-:W-:-:S04]  /*13b40*/  IMAD.HI.U32 R12, R2, R10, RZ ;  /* 0x0000000a020c7227 */ /* 0x002fc800078e00ff */
[--C-:B------:R-:W-:Y:S02]  /*13b50*/  @!P6 IMAD.IADD R6, R6, 0x1, -R26.reuse ;  /* 0x000000010606e824 */ /* 0x100fe400078e0a1a */
[----:B------:R-:W-:Y:S02]  /*13b60*/  IMAD.MOV R13, RZ, RZ, -R13 ;  /* 0x000000ffff0d7224 */ /* 0x000fe400078e0a0d */
[----:B------:R-:W-:Y:S02]  /*13b70*/  @!P3 IMAD.IADD R7, R7, 0x1, -R26 ;  /* 0x000000010707b824 */ /* 0x000fe400078e0a1a */
[----:B------:R-:W-:Y:S02]  /*13b80*/  IMAD.MOV R12, RZ, RZ, -R12 ;  /* 0x000000ffff0c7224 */ /* 0x000fe400078e0a0c */
[----:B------:R-:W-:Y:S02]  /*13b90*/  @!P0 IMAD.MOV R6, RZ, RZ, -R6 ;  /* 0x000000ffff068224 */ /* 0x000fe400078e0a06 */
[----:B------:R-:W-:-:S02]  /*13ba0*/  IMAD R3, R26, R13, R3 ;  /* 0x0000000d1a037224 */ /* 0x000fc400078e0203 */
[----:B------:R-:W-:Y:S01]  /*13bb0*/  @!P1 IMAD.MOV R7, RZ, RZ, -R7 ;  /* 0x000000ffff079224 */ /* 0x000fe200078e0a07 */
[----:B------:R-:W3:Y:S01]  /*13bc0*/  LDL.LU R13, [R1+0x2c0] ;  /* 0x0002c000010d7983 */ /* 0x000ee20000300800 */
[----:B------:R-:W-:-:S03]  /*13bd0*/  IMAD R10, R26, R12, R10 ;  /* 0x0000000c1a0a7224 */ /* 0x000fc600078e020a */
[----:B------:R-:W4:Y:S04]  /*13be0*/  LDL R12, [R1+0x2e0] ;  /* 0x0002e000010c7983 */ /* 0x000f280000100800 */
[----:B------:R0:W-:Y:S04]  /*13bf0*/  STL [R1+0x4a4], R6 ;  /* 0x0004a40601007387 */ /* 0x0001e80000100800 */
[----:B--2---:R1:W-:Y:S01]  /*13c00*/  STL [R1+0x530c], R19 ;  /* 0x00530c1301007387 */ /* 0x0043e20000100800 */
[----:B0-----:R-:W-:-:S03]  /*13c10*/  IABS R6, R19 ;  /* 0x0000001300067213 */ /* 0x001fc60000000000 */
[----:B------:R-:W-:Y:S04]  /*13c20*/  STL [R1+0x4a0], R7 ;  /* 0x0004a00701007387 */ /* 0x000fe80000100800 */
[----:B-1----:R-:W2:Y:S01]  /*13c30*/  LDL.LU R19, [R1+0x2c8] ;  /* 0x0002c80001137983 */ /* 0x002ea20000300800 */
[----:B------:R-:W-:Y:S01]  /*13c40*/  ISETP.GT.U32.AND P6, PT, R26, R8, PT ;  /* 0x000000081a00720c */ /* 0x000fe20003fc4070 */
[----:B------:R-:W-:-:S04]  /*13c50*/  IMAD.HI.U32 R15, R2, R14, RZ ;  /* 0x0000000e020f7227 */ /* 0x000fc800078e00ff */
[----:B------:R-:W-:-:S04]  /*13c60*/  IMAD.MOV R15, RZ, RZ, -R15 ;  /* 0x000000ffff0f7224 */ /* 0x000fc800078e0a0f */
[----:B------:R-:W-:-:S04]  /*13c70*/  IMAD R14, R26, R15, R14 ;  /* 0x0000000f1a0e7224 */ /* 0x000fc800078e020e */
[----:B------:R-:W-:Y:S01]  /*13c80*/  @!P6 IMAD.IADD R8, R8, 0x1, -R26 ;  /* 0x000000010808e824 */ /* 0x000fe200078e0a1a */
[----:B------:R-:W-:Y:S01]  /*13c90*/  ISETP.GT.U32.AND P6, PT, R26, R14, PT ;  /* 0x0000000e1a00720c */ /* 0x000fe20003fc4070 */
[----:B------:R-:W-:-:S12]  /*13ca0*/  IMAD.HI.U32 R15, R2, R11, RZ ;  /* 0x0000000b020f7227 */ /* 0x000fd800078e00ff */
[----:B------:R-:W-:-:S05]  /*13cb0*/  @!P6 IMAD.IADD R14, R14, 0x1, -R26 ;  /* 0x000000010e0ee824 */ /* 0x000fca00078e0a1a */
[----:B------:R-:W-:Y:S01]  /*13cc0*/  ISETP.GT.U32.AND P1, PT, R26, R14, PT ;  /* 0x0000000e1a00720c */ /* 0x000fe20003f24070 */
[----:B------:R-:W-:-:S04]  /*13cd0*/  IMAD.MOV R15, RZ, RZ, -R15 ;  /* 0x000000ffff0f7224 */ /* 0x000fc800078e0a0f */
        /* <DEDUP_REMOVED lines=11> */
[----:B------:R-:W-:Y:S01]  /*13d90*/  ISETP.GT.U32.AND P2, PT, R26, R0, PT ;  /* 0x000000001a00720c */ /* 0x000fe20003f44070 */
        /* <DEDUP_REMOVED lines=9> */
[----:B----4-:R-:W-:Y:S01]  /*13e30*/  IABS R7, R12 ;  /* 0x0000000c00077213 */ /* 0x010fe20000000000 */
[----:B------:R-:W-:-:S04]  /*13e40*/  IMAD.HI.U32 R12, R2, R6, RZ ;  /* 0x00000006020c7227 */ /* 0x000fc800078e00ff */
[----:B------:R-:W-:Y:S01]  /*13e50*/  @!P2 IMAD.IADD R4, R4, 0x1, -R26 ;  /* 0x000000010404a824 */ /* 0x000fe200078e0a1a */
[----:B---3--:R-:W-:Y:S01]  /*13e60*/  ISETP.GE.AND P2, PT, R13, RZ, PT ;  /* 0x000000ff0d00720c */ /* 0x008fe20003f46270 */
        /* <DEDUP_REMOVED lines=17> */
[C---:B------:R-:W-:Y:S01]  /*13f80*/  ISETP.GT.U32.AND P6, PT, R26.reuse, R11, PT ;  /* 0x0000000b1a00720c */ /* 0x040fe20003fc4070 */
[----:B------:R-:W-:Y:S02]  /*13f90*/  @!P4 IMAD.MOV R8, RZ, RZ, -R8 ;  /* 0x000000ffff08c224 */ /* 0x000fe400078e0a08 */
[----:B------:R-:W-:Y:S01]  /*13fa0*/  @!P2 IMAD.MOV R4, RZ, RZ, -R4 ;  /* 0x000000ffff04a224 */ /* 0x000fe200078e0a04 */
[----:B------:R-:W-:Y:S04]  /*13fb0*/  STL [R1+0x49c], R9 ;  /* 0x00049c0901007387 */ /* 0x000fe80000100800 */
[----:B------:R0:W-:Y:S05]  /*13fc0*/  STL [R1+0x498], R8 ;  /* 0x0004980801007387 */ /* 0x0001ea0000100800 */
[----:B------:R-:W-:Y:S01]  /*13fd0*/  @!P6 IMAD.IADD R11, R11, 0x1, -R26 ;  /* 0x000000010b0be824 */ /* 0x000fe200078e0a1a */
[----:B------:R-:W-:Y:S01]  /*13fe0*/  ISETP.GT.U32.AND P6, PT, R26, R3, PT ;  /* 0x000000031a00720c */ /* 0x000fe20003fc4070 */
[----:B0-----:R-:W5:Y:S04]  /*13ff0*/  LDL.LU R8, [R1+0x2e0] ;  /* 0x0002e00001087983 */ /* 0x001f680000300800 */
[----:B------:R0:W-:Y:S01]  /*14000*/  STL [R1+0x494], R4 ;  /* 0x0004940401007387 */ /* 0x0001e20000100800 */
[----:B------:R-:W-:-:S02]  /*14010*/  @!P1 IMAD.MOV R0, RZ, RZ, -R0 ;  /* 0x000000ffff009224 */ /* 0x000fc400078e0a00 */
[----:B0-----:R-:W-:-:S04]  /*14020*/  IMAD.MOV.U32 R4, RZ, RZ, R14 ;  /* 0x000000ffff047224 */ /* 0x001fc800078e000e */
[----:B------:R-:W-:Y:S01]  /*14030*/  @!P3 IMAD.MOV R4, RZ, RZ, -R4 ;  /* 0x000000ffff04b224 */ /* 0x000fe200078e0a04 */
[----:B------:R-:W-:Y:S01]  /*14040*/  STL [R1+0x490], R0 ;  /* 0x0004900001007387 */ /* 0x000fe20000100800 */
[----:B------:R-:W-:-:S03]  /*14050*/  @!P6 IMAD.IADD R3, R3, 0x1, -R26 ;  /* 0x000000010303e824 */ /* 0x000fc600078e0a1a */
        /* <DEDUP_REMOVED lines=8> */
[----:B------:R-:W-:Y:S02]  /*140e0*/  @!P0 IMAD.MOV R3, RZ, RZ, -R3 ;  /* 0x000000ffff038224 */ /* 0x000fe400078e0a03 */
[----:B------:R-:W-:-:S06]  /*140f0*/  IMAD.MOV.U32 R9, RZ, RZ, R13 ;  /* 0x000000ffff097224 */ /* 0x000fcc00078e000d */
[--C-:B------:R-:W-:Y:S02]  /*14100*/  @!P4 IMAD.IADD R6, R6, 0x1, -R26.reuse ;  /* 0x000000010606c824 */ /* 0x100fe400078e0a1a */
[--C-:B------:R-:W-:Y:S01]  /*14110*/  @!P5 IMAD.IADD R10, R10, 0x1, -R26.reuse ;  /* 0x000000010a0ad824 */ /* 0x100fe200078e0a1a */
[----:B--2---:R-:W-:Y:S01]  /*14120*/  ISETP.GE.AND P5, PT, R19, RZ, PT ;  /* 0x000000ff1300720c */ /* 0x004fe20003fa6270 */
[----:B------:R-:W-:Y:S01]  /*14130*/  @!P2 IMAD.IADD R11, R11, 0x1, -R26 ;  /* 0x000000010b0ba824 */ /* 0x000fe200078e0a1a */
[----:B------:R-:W2:Y:S01]  /*14140*/  LDL.LU R19, [R1+0x2f4] ;  /* 0x0002f40001137983 */ /* 0x000ea20000300800 */
[----:B------:R-:W-:Y:S01]  /*14150*/  ISETP.GT.U32.AND P0, PT, R26, R6, PT ;  /* 0x000000061a00720c */ /* 0x000fe20003f04070 */
[----:B0-----:R-:W-:Y:S02]  /*14160*/  IMAD.MOV.U32 R4, RZ, RZ, R10 ;  /* 0x000000ffff047224 */ /* 0x001fe400078e000a */
[----:B------:R-:W3:Y:S01]  /*14170*/  LDL.LU R13, [R1+0x2f8] ;  /* 0x0002f800010d7983 */ /* 0x000ee20000300800 */
[----:B------:R-:W-:Y:S01]  /*14180*/  IMAD.HI.U32 R0, R2, R15, RZ ;  /* 0x0000000f02007227 */ /* 0x000fe200078e00ff */
[----:B------:R-:W-:-:S02]  /*14190*/  ISETP.GE.AND P4, PT, R9, RZ, PT ;  /* 0x000000ff0900720c */ /* 0x000fc40003f86270 */
[----:B------:R4:W-:Y:S01]  /*141a0*/  STL [R1+0x488], R3 ;  /* 0x0004880301007387 */ /* 0x0009e20000100800 */
[----:B------:R-:W-:Y:S02]  /*141b0*/  IMAD.MOV.U32 R9, RZ, RZ, R11 ;  /* 0x000000ffff097224 */ /* 0x000fe400078e000b */
[----:B------:R-:W-:Y:S02]  /*141c0*/  @!P1 IMAD.MOV R4, RZ, RZ, -R4 ;  /* 0x000000ffff049224 */ /* 0x000fe400078e0a04 */
[----:B------:R-:W-:Y:S02]  /*141d0*/  IMAD.MOV R0, RZ, RZ, -R0 ;  /* 0x000000ffff007224 */ /* 0x000fe400078e0a00 */
[----:B------:R-:W-:Y:S01]  /*141e0*/  @!P6 IMAD.MOV R9, RZ, RZ, -R9 ;  /* 0x000000ffff09e224 */ /* 0x000fe200078e0a09 */
[----:B------:R3:W-:Y:S01]  /*141f0*/  STL [R1+0x484], R4 ;  /* 0x0004840401007387 */ /* 0x0007e20000100800 */
[----:B------:R-:W-:Y:S02]  /*14200*/  IMAD R0, R26, R0, R15 ;  /* 0x000000001a007224 */ /* 0x000fe400078e020f */
[----:B------:R-:W-:Y:S01]  /*14210*/  @!P0 IMAD.IADD R6, R6, 0x1, -R26 ;  /* 0x0000000106068824 */ /* 0x000fe200078e0a1a */
[----:B------:R-:W3:Y:S04]  /*14220*/  LDL.LU R15, [R1+0x300] ;  /* 0x00030000010f7983 */ /* 0x000ee80000300800 */
[----:B------:R-:W-:Y:S01]  /*14230*/  STL [R1+0x480], R9 ;  /* 0x0004800901007387 */ /* 0x000fe20000100800 */
[----:B----4-:R-:W-:-:S05]  /*14240*/  IABS R3, R17 ;  /* 0x0000001100037213 */ /* 0x010fca0000000000 */
[----:B------:R-:W-:Y:S01]  /*14250*/  IMAD.HI.U32 R10, R2, R3, RZ ;  /* 0x00000003020a7227 */ /* 0x000fe200078e00ff */
[----:B------:R-:W-:Y:S02]  /*14260*/  ISETP.GE.AND P0, PT, R17, RZ, PT ;  /* 0x000000ff1100720c */ /* 0x000fe40003f06270 */
[----:B------:R-:W4:Y:S01]  /*14270*/  LDL R17, [R1+0x2fc] ;  /* 0x0002fc0001117983 */ /* 0x000f220000100800 */
[----:B------:R-:W-:-:S04]  /*14280*/  IMAD.MOV R10, RZ, RZ, -R10 ;  /* 0x000000ffff0a7224 */ /* 0x000fc800078e0a0a */
[C---:B------:R-:W-:Y:S02]  /*14290*/  IMAD R3, R26.reuse, R10, R3 ;  /* 0x0000000a1a037224 */ /* 0x040fe400078e0203 */
[----:B------:R-:W4:Y:S04]  /*142a0*/  LDL R10, [R1+0x304] ;  /* 0x00030400010a7983 */ /* 0x000f280000100800 */
[----:B------:R-:W4:Y:S01]  /*142b0*/  LDL.LU R14, [R1+0x308] ;  /* 0x00030800010e7983 */ /* 0x000f220000300800 */
[C---:B------:R-:W-:Y:S02]  /*142c0*/  ISETP.GT.U32.AND P3, PT, R26.reuse, R7, PT ;  /* 0x000000071a00720c */ /* 0x040fe40003f64070 */
[----:B------:R-:W-:Y:S02]  /*142d0*/  ISETP.GT.U32.AND P6, PT, R26, R0, PT ;  /* 0x000000001a00720c */ /* 0x000fe40003fc4070 */
[----:B-----5:R-:W-:-:S09]  /*142e0*/  ISETP.GE.AND P2, PT, R8, RZ, PT ;  /* 0x000000ff0800720c */ /* 0x020fd20003f46270 */
[--C-:B------:R-:W-:Y:S02]  /*142f0*/  @!P3 IMAD.IADD R7, R7, 0x1, -R26.reuse ;  /* 0x000000010707b824 */ /* 0x100fe400078e0a1a */
[----:B------:R-:W-:-:S03]  /*14300*/  @!P6 IMAD.IADD R0, R0, 0x1, -R26 ;  /* 0x000000010000e824 */ /* 0x000fc600078e0a1a */
[C---:B------:R-:W-:Y:S02]  /*14310*/  ISETP.GT.U32.AND P3, PT, R26.reuse, R7, PT ;  /* 0x000000071a00720c */ /* 0x040fe40003f64070 */
[----:B------:R-:W-:Y:S01]  /*14320*/  ISETP.GT.U32.AND P6, PT, R26, R0, PT ;  /* 0x000000001a00720c */ /* 0x000fe20003fc4070 */
[----:B------:R-:W-:-:S10]  /*14330*/  @!P5 IMAD.MOV R6, RZ, RZ, -R6 ;  /* 0x000000ffff06d224 */ /* 0x000fd400078e0a06 */
[--C-:B------:R-:W-:Y:S02]  /*14340*/  @!P3 IMAD.IADD R7, R7, 0x1, -R26.reuse ;  /* 0x000000010707b824 */ /* 0x100fe400078e0a1a */
[----:B------:R-:W-:Y:S02]  /*14350*/  @!P6 IMAD.IADD R0, R0, 0x1, -R26 ;  /* 0x000000010000e824 */ /* 0x000fe400078e0a1a */
[----:B------:R-:W-:Y:S01]  /*14360*/  @!P2 IMAD.MOV R7, RZ, RZ, -R7 ;  /* 0x000000ffff07a224 */ /* 0x000fe200078e0a07 */
[----:B------:R4:W-:Y:S01]  /*14370*/  STL [R1+0x47c], R6 ;  /* 0x00047c0601007387 */ /* 0x0009e20000100800 */
[----:B------:R-:W-:Y:S01]  /*14380*/  @!P4 IMAD.MOV R0, RZ, RZ, -R0 ;  /* 0x000000ffff00c224 */ /* 0x000fe200078e0a00 */
[----:B--2---:R-:W-:Y:S02]  /*14390*/  IABS R8, R19 ;  /* 0x0000001300087213 */ /* 0x004fe40000000000 */
[----:B------:R-:W-:Y:S01]  /*143a0*/  STL [R1+0x478], R7 ;  /* 0x0004780701007387 */ /* 0x000fe20000100800 */
[----:B------:R-:W-:-:S02]  /*143b0*/  ISETP.GE.AND P3, PT, R19, RZ, PT ;  /* 0x000000ff1300720c */ /* 0x000fc40003f66270 */
[----:B---3--:R-:W-:Y:S02]  /*143c0*/  IABS R4, R12 ;  /* 0x0000000c00047213 */ /* 0x008fe40000000000 */
[----:B----4-:R-:W-:Y:S02]  /*143d0*/  IABS R6, R17 ;  /* 0x0000001100067213 */ /* 0x010fe40000000000 */
[----:B------:R-:W2:Y:S04]  /*143e0*/  LDL.LU R17, [R1+0x30c] ;  /* 0x00030c0001117983 */ /* 0x000ea80000300800 */
[----:B------:R-:W3:Y:S04]  /*143f0*/  LDL.LU R19, [R1+0x310] ;  /* 0x0003100001137983 */ /* 0x000ee80000300800 */
[----:B------:R0:W-:Y:S04]  /*14400*/  STL [R1+0x474], R0 ;  /* 0x0004740001007387 */ /* 0x0001e80000100800 */
[----:B------:R1:W-:Y:S01]  /*14410*/  STL [R1+0x5304], R14 ;  /* 0x0053040e01007387 */ /* 0x0003e20000100800 */
[----:B0-----:R-:W-:-:S03]  /*14420*/  IABS R0, R14 ;  /* 0x0000000e00007213 */ /* 0x001fc60000000000 */
[----:B-1----:R-:W4:Y:S01]  /*14430*/  LDL.LU R14, [R1+0x2fc] ;  /* 0x0002fc00010e7983 */ /* 0x002f220000300800 */
[----:B------:R-:W-:-:S04]  /*14440*/  IMAD.HI.U32 R9, R2, R4, RZ ;  /* 0x0000000402097227 */ /* 0x000fc800078e00ff */
[----:B------:R-:W-:-:S04]  /*14450*/  IMAD.MOV R9, RZ, RZ, -R9 ;  /* 0x000000ffff097224 */ /* 0x000fc800078e0a09 */
[C---:B------:R-:W-:Y:S01]  /*14460*/  IMAD R4, R26.reuse, R9, R4 ;  /* 0x000000091a047224 */ /* 0x040fe200078e0204 */
[----:B------:R-:W-:-:S04]  /*14470*/  ISETP.GT.U32.AND P2, PT, R26, R3, PT ;  /* 0x000000031a00720c */ /* 0x000fc80003f44070 */
[----:B------:R-:W-:Y:S01]  /*14480*/  ISETP.GT.U32.AND P5, PT, R26, R4, PT ;  /* 0x000000041a00720c */ /* 0x000fe20003fa4070 */
[----:B------:R-:W-:Y:S01]  /*14490*/  IMAD.HI.U32 R11, R2, R8, RZ ;  /* 0x00000008020b7227 */ /* 0x000fe200078e00ff */
[----:B------:R-:W-:Y:S02]  /*144a0*/  ISETP.GE.AND P1, PT, R12, RZ, PT ;  /* 0x000000ff0c00720c */ /* 0x000fe40003f26270 */
[----:B------:R-:W-:Y:S01]  /*144b0*/  IABS R12, R13 ;  /* 0x0000000d000c7213 */ /* 0x000fe20000000000 */
[----:B------:R-:W-:-:S04]  /*144c0*/  IMAD.MOV R11, RZ, RZ, -R11 ;  /* 0x000000ffff0b7224 */ /* 0x000fc800078e0a0b */
[----:B------:R-:W-:-:S04]  /*144d0*/  IMAD.HI.U32 R9, R2, R12, RZ ;  /* 0x0000000c02097227 */ /* 0x000fc800078e00ff */
[----:B------:R-:W-:Y:S02]  /*144e0*/  @!P5 IMAD.IADD R4, R4, 0x1, -R26 ;  /* 0x000000010404d824 */ /* 0x000fe400078e0a1a */
[C---:B------:R-:W-:Y:S02]  /*144f0*/  IMAD R8, R26.reuse, R11, R8 ;  /* 0x0000000b1a087224 */ /* 0x040fe400078e0208 */
[----:B------:R-:W-:Y:S01]  /*14500*/  @!P2 IMAD.IADD R3, R3, 0x1, -R26 ;  /* 0x000000010303a824 */ /* 0x000fe200078e0a1a */
[----:B------:R-:W-:Y:S01]  /*14510*/  ISETP.GT.U32.AND P2, PT, R26, R4, PT ;  /* 0x000000041a00720c */ /* 0x000fe20003f44070 */
[----:B------:R-:W-:Y:S02]  /*14520*/  IMAD.MOV R9, RZ, RZ, -R9 ;  /* 0x000000ffff097224 */ /* 0x000fe400078e0a09 */
[----:B------:R-:W-:Y:S01]  /*14530*/  IMAD.HI.U32 R11, R2, R6, RZ ;  /* 0x00000006020b7227 */ /* 0x000fe200078e00ff */
[----:B------:R-:W-:Y:S02]  /*14540*/  IABS R7, R15 ;  /* 0x0000000f00077213 */ /* 0x000fe40000000000 */
[C---:B------:R-:W-:Y:S01]  /*14550*/  ISETP.GT.U32.AND P6, PT, R26.reuse, R8, PT ;  /* 0x000000081a00720c */ /* 0x040fe20003fc4070 */
[----:B------:R-:W-:-:S02]  /*14560*/  IMAD R12, R26, R9, R12 ;  /* 0x000000091a0c7224 */ /* 0x000fc400078e020c */
[----:B------:R-:W-:Y:S01]  /*14570*/  IMAD.MOV R11, RZ, RZ, -R11 ;  /* 0x000000ffff0b7224 */ /* 0x000fe200078e0a0b */
[----:B------:R-:W-:Y:S01]  /*14580*/  IABS R9, R10 ;  /* 0x0000000a00097213 */ /* 0x000fe20000000000 */
[----:B------:R-:W-:Y:S01]  /*14590*/  IMAD.HI.U32 R10, R2, R7, RZ ;  /* 0x00000007020a7227 */ /* 0x000fe200078e00ff */
[C---:B------:R-:W-:Y:S02]  /*145a0*/  ISETP.GT.U32.AND P4, PT, R26.reuse, R3, PT ;  /* 0x000000031a00720c */ /* 0x040fe40003f84070 */
[C---:B------:R-:W-:Y:S01]  /*145b0*/  ISETP.GT.U32.AND P5, PT, R26.reuse, R12, PT ;  /* 0x0000000c1a00720c */ /* 0x040fe20003fa4070 */
[----:B------:R-:W-:Y:S02]  /*145c0*/  IMAD R6, R26, R11, R6 ;  /* 0x0000000b1a067224 */ /* 0x000fe400078e0206 */
[----:B------:R-:W-:Y:S02]  /*145d0*/  IMAD.MOV R10, RZ, RZ, -R10 ;  /* 0x000000ffff0a7224 */ /* 0x000fe400078e0a0a */
[--C-:B------:R-:W-:Y:S01]  /*145e0*/  @!P2 IMAD.IADD R4, R4, 0x1, -R26.reuse ;  /* 0x000000010404a824 */ /* 0x100fe200078e0a1a */
[----:B------:R-:W-:Y:S01]  /*145f0*/  ISETP.GT.U32.AND P2, PT, R26, R6, PT ;  /* 0x000000061a00720c */ /* 0x000fe20003f44070 */
[----:B------:R-:W-:-:S02]  /*14600*/  @!P6 IMAD.IADD R8, R8, 0x1, -R26 ;  /* 0x000000010808e824 */ /* 0x000fc400078e0a1a */
[C---:B------:R-:W-:Y:S02]  /*14610*/  IMAD R7, R26.reuse, R10, R7 ;  /* 0x0000000a1a077224 */ /* 0x040fe400078e0207 */
[--C-:B------:R-:W-:Y:S01]  /*14620*/  @!P4 IMAD.IADD R3, R3, 0x1, -R26.reuse ;  /* 0x000000010303c824 */ /* 0x100fe200078e0a1a */
[----:B------:R-:W-:Y:S01]  /*14630*/  ISETP.GT.U32.AND P6, PT, R26, R8, PT ;  /* 0x000000081a00720c */ /* 0x000fe20003fc4070 */
[----:B------:R-:W-:Y:S01]  /*14640*/  @!P5 IMAD.IADD R12, R12, 0x1, -R26 ;  /* 0x000000010c0cd824 */ /* 0x000fe200078e0a1a */
[----:B------:R-:W-:-:S04]  /*14650*/  ISETP.GT.U32.AND P4, PT, R26, R7, PT ;  /* 0x000000071a00720c */ /* 0x000fc80003f84070 */
[----:B------:R-:W-:Y:S01]  /*14660*/  ISETP.GT.U32.AND P5, PT, R26, R12, PT ;  /* 0x0000000c1a00720c */ /* 0x000fe20003fa4070 */
[----:B------:R-:W-:-:S06]  /*14670*/  @!P2 IMAD.IADD R6, R6, 0x1, -R26 ;  /* 0x000000010606a824 */ /* 0x000fcc00078e0a1a */
[--C-:B------:R-:W-:Y:S02]  /*14680*/  @!P6 IMAD.IADD R8, R8, 0x1, -R26.reuse ;  /* 0x000000010808e824 */ /* 0x100fe400078e0a1a */
[--C-:B------:R-:W-:Y:S01]  /*14690*/  @!P4 IMAD.IADD R7, R7, 0x1, -R26.reuse ;  /* 0x000000010707c824 */ /* 0x100fe200078e0a1a */
[----:B------:R-:W-:Y:S02]  /*146a0*/  ISETP.GE.AND P4, PT, R15, RZ, PT ;  /* 0x000000ff0f00720c */ /* 0x000fe40003f86270 */
[----:B------:R-:W5:Y:S01]  /*146b0*/  LDL.LU R15, [R1+0x31c] ;  /* 0x00031c00010f7983 */ /* 0x000f620000300800 */
[----:B------:R-:W-:Y:S02]  /*146c0*/  @!P0 IMAD.MOV R3, RZ, RZ, -R3 ;  /* 0x000000ffff038224 */ /* 0x000fe400078e0a03 */
[----:B------:R-:W-:Y:S01]  /*146d0*/  @!P5 IMAD.IADD R12, R12, 0x1, -R26 ;  /* 0x000000010c0cd824 */ /* 0x000fe200078e0a1a */
[----:B----4-:R-:W-:Y:S01]  /*146e0*/  ISETP.GE.AND P2, PT, R14, RZ, PT ;  /* 0x000000ff0e00720c */ /* 0x010fe20003f46270 */
[----:B------:R-:W-:-:S04]  /*146f0*/  IMAD.MOV.U32 R14, RZ, RZ, R4 ;  /* 0x000000ffff0e7224 */ /* 0x000fc800078e0004 */
[----:B------:R-:W-:-:S05]  /*14700*/  @!P1 IMAD.MOV R14, RZ, RZ, -R14 ;  /* 0x000000ffff0e9224 */ /* 0x000fca00078e0a0e */
[----:B------:R0:W-:Y:S04]  /*14710*/  STL [R1+0x470], R14 ;  /* 0x0004700e01007387 */ /* 0x0001e80000100800 */
[----:B------:R1:W-:Y:S01]  /*14720*/  STL [R1+0x46c], R3 ;  /* 0x00046c0301007387 */ /* 0x0003e20000100800 */
[----:B0-----:R-:W-:-:S03]  /*14730*/  IMAD.MOV.U32 R14, RZ, RZ, R8 ;  /* 0x000000ffff0e7224 */ /* 0x001fc600078e0008 */
[----:B------:R-:W4:Y:S01]  /*14740*/  LDL.LU R8, [R1+0x304] ;  /* 0x0003040001087983 */ /* 0x000f220000300800 */
[----:B------:R-:W-:Y:S02]  /*14750*/  @!P3 IMAD.MOV R14, RZ, RZ, -R14 ;  /* 0x000000ffff0eb224 */ /* 0x000fe400078e0a0e */
[----:B-1----:R-:W-:Y:S02]  /*14760*/  IMAD.MOV.U32 R3, RZ, RZ, R12 ;  /* 0x000000ffff037224 */ /* 0x002fe400078e000c */
[----:B------:R-:W5:Y:S04]  /*14770*/  LDL.LU R12, [R1+0x318] ;  /* 0x00031800010c7983 */ /* 0x000f680000300800 */
[----:B------:R0:W-:Y:S04]  /*14780*/  STL [R1+0x468], R14 ;  /* 0x0004680e01007387 */ /* 0x0001e80000100800 */
[----:B0-----:R-:W4:Y:S01]  /*14790*/  LDL.LU R14, [R1+0x5304] ;  /* 0x00530400010e7983 */ /* 0x001f220000300800 */
[----:B------:R-:W-:-:S04]  /*147a0*/  IMAD.HI.U32 R10, R2, R9, RZ ;  /* 0x00000009020a7227 */ /* 0x000fc800078e00ff */
[----:B------:R-:W-:-:S04]  /*147b0*/  IMAD.MOV R10, RZ, RZ, -R10 ;  /* 0x000000ffff0a7224 */ /* 0x000fc800078e0a0a */
[----:B------:R-:W-:-:S05]  /*147c0*/  IMAD R9, R26, R10, R9 ;  /* 0x0000000a1a097224 */ /* 0x000fca00078e0209 */
[C---:B------:R-:W-:Y:S02]  /*147d0*/  ISETP.GT.U32.AND P5, PT, R26.reuse, R9, PT ;  /* 0x000000091a00720c */ /* 0x040fe40003fa4070 */
[----:B------:R-:W-:Y:S02]  /*147e0*/  ISETP.GT.U32.AND P1, PT, R26, R6, PT ;  /* 0x000000061a00720c */ /* 0x000fe40003f24070 */
[----:B------:R-:W-:-:S09]  /*147f0*/  ISETP.GE.AND P6, PT, R13, RZ, PT ;  /* 0x000000ff0d00720c */ /* 0x000fd20003fc6270 */
[--C-:B------:R-:W-:Y:S01]  /*14800*/  @!P5 IMAD.IADD R9, R9, 0x1, -R26.reuse ;  /* 0x000000010909d824 */ /* 0x100fe200078e0a1a */
[----:B------:R-:W-:Y:S01]  /*14810*/  ISETP.GT.U32.AND P5, PT, R26, R7, PT ;  /* 0x000000071a00720c */ /* 0x000fe20003fa4070 */
[----:B------:R-:W-:-:S03]  /*14820*/  @!P1 IMAD.IADD R6, R6, 0x1, -R26 ;  /* 0x0000000106069824 */ /* 0x000fc600078e0a1a */
[----:B------:R-:W-:Y:S01]  /*14830*/  ISETP.GT.U32.AND P0, PT, R26, R9, PT ;  /* 0x000000091a00720c */ /* 0x000fe20003f04070 */
[----:B------:R-:W-:Y:S01]  /*14840*/  @!P6 IMAD.MOV R3, RZ, RZ, -R3 ;  /* 0x000000ffff03e224 */ /* 0x000fe200078e0a03 */
[----:B---3--:R-:W-:Y:S02]  /*14850*/  IABS R11, R19 ;  /* 0x00000013000b7213 */ /* 0x008fe40000000000 */
[----:B--2---:R-:W-:Y:S02]  /*14860*/  IABS R10, R17 ;  /* 0x00000011000a7213 */ /* 0x004fe40000000000 */
[----:B------:R-:W-:Y:S03]  /*14870*/  STL [R1+0x464], R3 ;  /* 0x0004640301007387 */ /* 0x000fe60000100800 */
[----:B------:R-:W-:-:S04]  /*14880*/  @!P5 IMAD.IADD R7, R7, 0x1, -R26 ;  /* 0x000000010707d824 */ /* 0x000fc800078e0a1a */
[----:B------:R-:W-:Y:S01]  /*14890*/  @!P0 IMAD.IADD R9, R9, 0x1, -R26 ;  /* 0x0000000109098824 */ /* 0x000fe200078e0a1a */
[----:B------:R-:W-:Y:S01]  /*148a0*/  ISETP.GE.AND P0, PT, R17, RZ, PT ;  /* 0x000000ff1100720c */ /* 0x000fe20003f06270 */
[----:B------:R-:W-:Y:S01]  /*148b0*/  IMAD.HI.U32 R4, R2, R11, RZ ;  /* 0x0000000b02047227 */ /* 0x000fe200078e00ff */
[----:B------:R-:W2:Y:S03]  /*148c0*/  LDL.LU R17, [R1+0x320] ;  /* 0x0003200001117983 */ /* 0x000ea60000300800 */
[----:B------:R-:W-:-:S04]  /*148d0*/  IMAD.MOV R4, RZ, RZ, -R4 ;  /* 0x000000ffff047224 */ /* 0x000fc800078e0a04 */
[----:B------:R-:W-:Y:S01]  /*148e0*/  IMAD R11, R26, R4, R11 ;  /* 0x000000041a0b7224 */ /* 0x000fe200078e020b */
[----:B------:R-:W-:Y:S02]  /*148f0*/  IABS R4, R18 ;  /* 0x0000001200047213 */ /* 0x000fe40000000000 */
[----:B----4-:R-:W-:Y:S01]  /*14900*/  ISETP.GE.AND P1, PT, R14, RZ, PT ;  /* 0x000000ff0e00720c */ /* 0x010fe20003f26270 */
[----:B------:R-:W-:-:S04]  /*14910*/  IMAD.MOV.U32 R14, RZ, RZ, R6 ;  /* 0x000000ffff0e7224 */ /* 0x000fc800078e0006 */
[----:B------:R-:W-:-:S05]  /*14920*/  @!P2 IMAD.MOV R14, RZ, RZ, -R14 ;  /* 0x000000ffff0ea224 */ /* 0x000fca00078e0a0e */
[----:B------:R0:W-:Y:S01]  /*14930*/  STL [R1+0x460], R14 ;  /* 0x0004600e01007387 */ /* 0x0001e20000100800 */
[----:B------:R-:W-:-:S03]  /*14940*/  ISETP.GE.AND P2, PT, R19, RZ, PT ;  /* 0x000000ff1300720c */ /* 0x000fc60003f46270 */
[----:B------:R-:W3:Y:S01]  /*14950*/  LDL.LU R19, [R1+0x324] ;  /* 0x0003240001137983 */ /* 0x000ee20000300800 */
[----:B0-----:R-:W-:-:S04]  /*14960*/  IMAD.MOV.U32 R14, RZ, RZ, R7 ;  /* 0x000000ffff0e7224 */ /* 0x001fc800078e0007 */
[----:B------:R-:W-:Y:S02]  /*14970*/  @!P4 IMAD.MOV R14, RZ, RZ, -R14 ;  /* 0x000000ffff0ec224 */ /* 0x000fe400078e0a0e */
[----:B------:R-:W-:Y:S02]  /*14980*/  IMAD.MOV.U32 R7, RZ, RZ, R18 ;  /* 0x000000ffff077224 */ /* 0x000fe400078e0012 */
[----:B------:R-:W-:Y:S01]  /*14990*/  IMAD.MOV.U32 R18, RZ, RZ, R16 ;  /* 0x000000ffff127224 */ /* 0x000fe200078e0010 */
[----:B------:R0:W-:Y:S04]  /*149a0*/  STL [R1+0x45c], R14 ;  /* 0x00045c0e01007387 */ /* 0x0001e80000100800 */
[----:B------:R-:W4:Y:S01]  /*149b0*/  LDL R16, [R1+0x330] ;  /* 0x0003300001107983 */ /* 0x000f220000100800 */
[----:B------:R-:W-:-:S04]  /*149c0*/  IMAD.HI.U32 R13, R2, R0, RZ ;  /* 0x00000000020d7227 */ /* 0x000fc800078e00ff */
[----:B------:R-:W-:Y:S01]  /*149d0*/  IMAD.MOV R13, RZ, RZ, -R13 ;  /* 0x000000ffff0d7224 */ /* 0x000fe200078e0a0d */
[----:B-----5:R-:W-:Y:S01]  /*149e0*/  IABS R3, R12 ;  /* 0x0000000c00037213 */ /* 0x020fe20000000000 */
[----:B0-----:R-:W5:Y:S02]  /*149f0*/  LDL R14, [R1+0x32c] ;  /* 0x00032c00010e7983 */ /* 0x001f640000100800 */
[----:B------:R-:W-:Y:S02]  /*14a00*/  IMAD R13, R26, R13, R0 ;  /* 0x0000000d1a0d7224 */ /* 0x000fe400078e0200 */
[----:B------:R-:W-:-:S03]  /*14a10*/  IMAD.HI.U32 R0, R2, R10, RZ ;  /* 0x0000000a02007227 */ /* 0x000fc600078e00ff */
[----:B------:R-:W-:Y:S01]  /*14a20*/  ISETP.GT.U32.AND P6, PT, R26, R13, PT ;  /* 0x0000000d1a00720c */ /* 0x000fe20003fc4070 */
[----:B------:R-:W-:-:S04]  /*14a30*/  IMAD.MOV R0, RZ, RZ, -R0 ;  /* 0x000000ffff007224 */ /* 0x000fc800078e0a00 */
[----:B------:R-:W-:-:S05]  /*14a40*/  IMAD R0, R26, R0, R10 ;  /* 0x000000001a007224 */ /* 0x000fca00078e020a */
[----:B------:R-:W-:-:S03]  /*14a50*/  ISETP.GT.U32.AND P5, PT, R26, R0, PT ;  /* 0x000000001a00720c */ /* 0x000fc60003fa4070 */
[----:B------:R-:W-:Y:S01]  /*14a60*/  @!P6 IMAD.IADD R13, R13, 0x1, -R26 ;  /* 0x000000010d0de824 */ /* 0x000fe200078e0a1a */
[----:B------:R-:W-:Y:S01]  /*14a70*/  ISETP.GT.U32.AND P6, PT, R26, R11, PT ;  /* 0x0000000b1a00720c */ /* 0x000fe20003fc4070 */
[----:B------:R-:W-:-:S08]  /*14a80*/  IMAD.HI.U32 R10, R2, R3, RZ ;  /* 0x00000003020a7227 */ /* 0x000fd000078e00ff */
[----:B------:R-:W-:Y:S01]  /*14a90*/  @!P5 IMAD.IADD R0, R0, 0x1, -R26 ;  /* 0x000000010000d824 */ /* 0x000fe200078e0a1a */
[----:B------:R-:W-:-:S03]  /*14aa0*/  ISETP.GT.U32.AND P5, PT, R26, R13, PT ;  /* 0x0000000d1a00720c */ /* 0x000fc60003fa4070 */
[----:B------:R-:W-:Y:S01]  /*14ab0*/  @!P6 IMAD.IADD R11, R11, 0x1, -R26 ;  /* 0x000000010b0be824 */ /* 0x000fe200078e0a1a */
[----:B------:R-:W-:Y:S02]  /*14ac0*/  ISETP.GT.U32.AND P6, PT, R26, R0, PT ;  /* 0x000000001a00720c */ /* 0x000fe40003fc4070 */
[----:B------:R-:W-:Y:S01]  /*14ad0*/  ISETP.GE.AND P3, PT, R8, RZ, PT ;  /* 0x000000ff0800720c */ /* 0x000fe20003f66270 */
[----:B------:R-:W-:-:S04]  /*14ae0*/  IMAD.MOV R10, RZ, RZ, -R10 ;  /* 0x000000ffff0a7224 */ /* 0x000fc800078e0a0a */
[----:B------:R-:W-:Y:S02]  /*14af0*/  IMAD R3, R26, R10, R3 ;  /* 0x0000000a1a037224 */ /* 0x000fe400078e0203 */
[--C-:B------:R-:W-:Y:S02]  /*14b00*/  @!P5 IMAD.IADD R13, R13, 0x1, -R26.reuse ;  /* 0x000000010d0dd824 */ /* 0x100fe400078e0a1a */
[----:B------:R-:W-:Y:S02]  /*14b10*/  IMAD.MOV.U32 R10, RZ, RZ, R7 ;  /* 0x000000ffff0a7224 */ /* 0x000fe400078e0007 */
[----:B------:R-:W-:Y:S02]  /*14b20*/  IMAD.MOV.U32 R7, RZ, RZ, R13 ;  /* 0x000000ffff077224 */ /* 0x000fe400078e000d */
[----:B------:R-:W-:Y:S02]  /*14b30*/  @!P6 IMAD.IADD R0, R0, 0x1, -R26 ;  /* 0x000000010000e824 */ /* 0x000fe400078e0a1a */
[----:B------:R-:W-:-:S02]  /*14b40*/  @!P3 IMAD.MOV R9, RZ, RZ, -R9 ;  /* 0x000000ffff09b224 */ /* 0x000fc400078e0a09 */
[----:B------:R-:W-:Y:S02]  /*14b50*/  @!P1 IMAD.MOV R7, RZ, RZ, -R7 ;  /* 0x000000ffff079224 */ /* 0x000fe400078e0a07 */
[----:B------:R-:W-:Y:S01]  /*14b60*/  @!P0 IMAD.MOV R0, RZ, RZ, -R0 ;  /* 0x000000ffff008224 */ /* 0x000fe200078e0a00 */
[----:B------:R-:W-:Y:S04]  /*14b70*/  STL [R1+0x458], R9 ;  /* 0x0004580901007387 */ /* 0x000fe80000100800 */
[----:B------:R-:W-:Y:S04]  /*14b80*/  STL [R1+0x454], R7 ;  /* 0x0004540701007387 */ /* 0x000fe80000100800 */
[----:B------:R4:W-:Y:S02]  /*14b90*/  STL [R1+0x450], R0 ;  /* 0x0004500001007387 */ /* 0x0009e40000100800 */
[----:B----4-:R-:W-:-:S02]  /*14ba0*/  IABS R0, R16 ;  /* 0x0000001000007213 */ /* 0x010fc40000000000 */
[----:B------:R-:W4:Y:S01]  /*14bb0*/  LDL R16, [R1+0x334] ;  /* 0x0003340001107983 */ /* 0x000f220000100800 */
[----:B---3--:R-:W-:-:S05]  /*14bc0*/  IABS R9, R19 ;  /* 0x0000001300097213 */ /* 0x008fca0000000000 */
[----:B------:R-:W-:-:S04]  /*14bd0*/  IMAD.HI.U32 R7, R2, R9, RZ ;  /* 0x0000000902077227 */ /* 0x000fc800078e00ff */
[----:B------:R-:W-:Y:S01]  /*14be0*/  IMAD.MOV R13, RZ, RZ, -R7 ;  /* 0x000000ffff0d7224 */ /* 0x000fe200078e0a07 */
[----:B------:R-:W-:-:S03]  /*14bf0*/  IABS R8, R15 ;  /* 0x0000000f00087213 */ /* 0x000fc60000000000 */
[----:B------:R-:W-:Y:S02]  /*14c00*/  IMAD R9, R26, R13, R9 ;  /* 0x0000000d1a097224 */ /* 0x000fe400078e0209 */
[----:B------:R-:W3:Y:S01]  /*14c10*/  LDL R13, [R1+0x338] ;  /* 0x00033800010d7983 */ /* 0x000ee20000100800 */
[----:B------:R-:W-:Y:S01]  /*14c20*/  ISETP.GE.AND P0, PT, R15, RZ, PT ;  /* 0x000000ff0f00720c */ /* 0x000fe20003f06270 */
[----:B------:R-:W-:-:S04]  /*14c30*/  IMAD.HI.U32 R6, R2, R4, RZ ;  /* 0x0000000402067227 */ /* 0x000fc800078e00ff */
[----:B------:R-:W-:Y:S01]  /*14c40*/  IMAD.MOV R6, RZ, RZ, -R6 ;  /* 0x000000ffff067224 */ /* 0x000fe200078e0a06 */
[C---:B------:R-:W-:Y:S02]  /*14c50*/  ISETP.GT.U32.AND P4, PT, R26.reuse, R11, PT ;  /* 0x0000000b1a00720c */ /* 0x040fe40003f84070 */
[C---:B------:R-:W-:Y:S01]  /*14c60*/  ISETP.GT.U32.AND P6, PT, R26.reuse, R3, PT ;  /* 0x000000031a00720c */ /* 0x040fe20003fc4070 */
[----:B------:R-:W-:Y:S02]  /*14c70*/  IMAD R4, R26, R6, R4 ;  /* 0x000000061a047224 */ /* 0x000fe400078e0204 */
[----:B------:R-:W-:-:S04]  /*14c80*/  IMAD.HI.U32 R6, R2, R8, RZ ;  /* 0x0000000802067227 */ /* 0x000fc800078e00ff */
[----:B------:R-:W-:-:S04]  /*14c90*/  IMAD.MOV R6, RZ, RZ, -R6 ;  /* 0x000000ffff067224 */ /* 0x000fc800078e0a06 */
[----:B------:R-:W-:Y:S01]  /*14ca0*/  IMAD R6, R26, R6, R8 ;  /* 0x000000061a067224 */ /* 0x000fe200078e0208 */
[----:B------:R-:W-:Y:S01]  /*14cb0*/  ISETP.GE.AND P1, PT, R12, RZ, PT ;  /* 0x000000ff0c00720c */ /* 0x000fe20003f26270 */
[--C-:B------:R-:W-:Y:S01]  /*14cc0*/  @!P4 IMAD.IADD R11, R11, 0x1, -R26.reuse ;  /* 0x000000010b0bc824 */ /* 0x100fe200078e0a1a */
[----:B--2---:R-:W-:Y:S01]  /*14cd0*/  IABS R12, R17 ;  /* 0x00000011000c7213 */ /* 0x004fe20000000000 */
[----:B------:R-:W-:Y:S01]  /*14ce0*/  @!P6 IMAD.IADD R3, R3, 0x1, -R26 ;  /* 0x000000010303e824 */ /* 0x000fe200078e0a1a */
[C---:B------:R-:W-:Y:S02]  /*14cf0*/  ISETP.GT.U32.AND P4, PT, R26.reuse, R6, PT ;  /* 0x000000061a00720c */ /* 0x040fe40003f84070 */
[----:B----4-:R-:W-:Y:S02]  /*14d00*/  IABS R15, R16 ;  /* 0x00000010000f7213 */ /* 0x010fe40000000000 */
[----:B------:R-:W2:Y:S01]  /*14d10*/  LDL R16, [R1+0x344] ;  /* 0x0003440001107983 */ /* 0x000ea20000100800 */
[----:B------:R-:W-:Y:S01]  /*14d20*/  ISETP.GT.U32.AND P6, PT, R26, R3, PT ;  /* 0x000000031a00720c */ /* 0x000fe20003fc4070 */
[----:B------:R-:W-:-:S04]  /*14d30*/  IMAD.HI.U32 R8, R2, R12, RZ ;  /* 0x0000000c02087227 */ /* 0x000fc800078e00ff */
[----:B------:R-:W-:Y:S01]  /*14d40*/  IMAD.MOV R8, RZ, RZ, -R8 ;  /* 0x000000ffff087224 */ /* 0x000fe200078e0a08 */
[----:B------:R-:W-:Y:S02]  /*14d50*/  ISETP.GE.AND P3, PT, R10, RZ, PT ;  /* 0x000000ff0a00720c */ /* 0x000fe40003f66270 */
[----:B------:R-:W-:Y:S01]  /*14d60*/  @!P4 IMAD.IADD R6, R6, 0x1, -R26 ;  /* 0x000000010606c824 */ /* 0x000fe200078e0a1a */
[----:B-----5:R-:W-:Y:S01]  /*14d70*/  IABS R10, R14 ;  /* 0x0000000e000a7213 */ /* 0x020fe20000000000 */
[C---:B------:R-:W-:Y:S01]  /*14d80*/  IMAD R12, R26.reuse, R8, R12 ;  /* 0x000000081a0c7224 */ /* 0x040fe200078e020c */
[----:B------:R-:W-:Y:S01]  /*14d90*/  ISETP.GT.U32.AND P5, PT, R26, R4, PT ;  /* 0x000000041a00720c */ /* 0x000fe20003fa4070 */
[----:B------:R-:W-:Y:S01]  /*14da0*/  IMAD.HI.U32 R7, R2, R0, RZ ;  /* 0x0000000002077227 */ /* 0x000fe200078e00ff */
[C---:B------:R-:W-:Y:S01]  /*14db0*/  ISETP.GT.U32.AND P4, PT, R26.reuse, R6, PT ;  /* 0x000000061a00720c */ /* 0x040fe20003f84070 */
[----:B------:R-:W4:Y:S02]  /*14dc0*/  LDL R14, [R1+0x33c] ;  /* 0x00033c00010e7983 */ /* 0x000f240000100800 */
[----:B------:R-:W-:Y:S01]  /*14dd0*/  @!P6 IMAD.IADD R3, R3, 0x1, -R26 ;  /* 0x000000010303e824 */ /* 0x000fe200078e0a1a */
[----:B------:R-:W-:Y:S01]  /*14de0*/  ISETP.GT.U32.AND P6, PT, R26, R12, PT ;  /* 0x0000000c1a00720c */ /* 0x000fe20003fc4070 */
[----:B------:R-:W-:-:S04]  /*14df0*/  IMAD.HI.U32 R8, R2, R10, RZ ;  /* 0x0000000a02087227 */ /* 0x000fc800078e00ff */
[----:B------:R-:W-:Y:S02]  /*14e00*/  IMAD.MOV R8, RZ, RZ, -R8 ;  /* 0x000000ffff087224 */ /* 0x000fe400078e0a08 */
[----:B------:R-:W-:Y:S02]  /*14e10*/  @!P5 IMAD.IADD R4, R4, 0x1, -R26 ;  /* 0x000000010404d824 */ /* 0x000fe400078e0a1a */
[----:B------:R-:W-:Y:S02]  /*14e20*/  IMAD R10, R26, R8, R10 ;  /* 0x000000081a0a7224 */ /* 0x000fe400078e020a */
[--C-:B------:R-:W-:Y:S01]  /*14e30*/  @!P4 IMAD.IADD R6, R6, 0x1, -R26.reuse ;  /* 0x000000010606c824 */ /* 0x100fe200078e0a1a */
[----:B------:R-:W-:Y:S01]  /*14e40*/  ISETP.GT.U32.AND P4, PT, R26, R9, PT ;  /* 0x000000091a00720c */ /* 0x000fe20003f84070 */
[----:B------:R-:W-:Y:S01]  /*14e50*/  @!P6 IMAD.IADD R12, R12, 0x1, -R26 ;  /* 0x000000010c0ce824 */ /* 0x000fe200078e0a1a */
[C---:B------:R-:W-:Y:S01]  /*14e60*/  ISETP.GT.U32.AND P6, PT, R26.reuse, R10, PT ;  /* 0x0000000a1a00720c */ /* 0x040fe20003fc4070 */
[----:B------:R-:W-:Y:S01]  /*14e70*/  IMAD.MOV R7, RZ, RZ, -R7 ;  /* 0x000000ffff077224 */ /* 0x000fe200078e0a07 */
[----:B------:R-:W-:Y:S01]  /*14e80*/  ISETP.GT.U32.AND P5, PT, R26, R4, PT ;  /* 0x000000041a00720c */ /* 0x000fe20003fa4070 */
[----:B------:R-:W-:-:S04]  /*14e90*/  IMAD.HI.U32 R8, R2, R15, RZ ;  /* 0x0000000f02087227 */ /* 0x000fc800078e00ff */
[----:B------:R-:W-:Y:S01]  /*14ea0*/  IMAD R0, R26, R7, R0 ;  /* 0x000000071a007224 */ /* 0x000fe200078e0200 */
[----:B---3--:R-:W-:Y:S01]  /*14eb0*/  IABS R7, R13 ;  /* 0x0000000d00077213 */ /* 0x008fe20000000000 */
[----:B------:R-:W-:-:S04]  /*14ec0*/  IMAD.MOV R8, RZ, RZ, -R8 ;  /* 0x000000ffff087224 */ /* 0x000fc800078e0a08 */
[----:B------:R-:W-:Y:S02]  /*14ed0*/  IMAD R15, R26, R8, R15 ;  /* 0x000000081a0f7224 */ /* 0x000fe400078e020f */
[--C-:B------:R-:W-:Y:S02]  /*14ee0*/  @!P4 IMAD.IADD R9, R9, 0x1, -R26.reuse ;  /* 0x000000010909c824 */ /* 0x100fe400078e0a1a */
[--C-:B------:R-:W-:Y:S02]  /*14ef0*/  @!P6 IMAD.IADD R10, R10, 0x1, -R26.reuse ;  /* 0x000000010a0ae824 */ /* 0x100fe400078e0a1a */
[----:B------:R-:W-:Y:S01]  /*14f00*/  @!P5 IMAD.IADD R4, R4, 0x1, -R26 ;  /* 0x000000010404d824 */ /* 0x000fe200078e0a1a */
[----:B------:R-:W-:Y:S02]  /*14f10*/  ISETP.GE.AND P5, PT, R17, RZ, PT ;  /* 0x000000ff1100720c */ /* 0x000fe40003fa6270 */
[----:B------:R-:W3:Y:S04]  /*14f20*/  LDL R17, [R1+0x340] ;  /* 0x0003400001117983 */ /* 0x000ee80000100800 */
[----:B------:R-:W-:Y:S04]  /*14f30*/  STL [R1+0x5300], R9 ;  /* 0x0053000901007387 */ /* 0x000fe80000100800 */
[----:B------:R0:W-:Y:S04]  /*14f40*/  STL [R1+0x52fc], R10 ;  /* 0x0052fc0a01007387 */ /* 0x0001e80000100800 */
[----:B0-----:R-:W5:Y:S01]  /*14f50*/  LDL.LU R10, [R1+0xaac] ;  /* 0x000aac00010a7983 */ /* 0x001f620000300800 */
[----:B--2---:R-:W-:Y:S01]  /*14f60*/  IABS R8, R16 ;  /* 0x0000001000087213 */ /* 0x004fe20000000000 */
[----:B------:R-:W-:-:S04]  /*14f70*/  IMAD.HI.U32 R16, R2, R7, RZ ;  /* 0x0000000702107227 */ /* 0x000fc800078e00ff */
[----:B------:R-:W-:-:S04]  /*14f80*/  IMAD.MOV R16, RZ, RZ, -R16 ;  /* 0x000000ffff107224 */ /* 0x000fc800078e0a10 */
[----:B------:R-:W-:Y:S02]  /*14f90*/  IMAD R7, R26, R16, R7 ;  /* 0x000000101a077224 */ /* 0x000fe400078e0207 */
[----:B------:R-:W2:Y:S01]  /*14fa0*/  LDL.LU R16, [R1+0x758] ;  /* 0x0007580001107983 */ /* 0x000ea20000300800 */
[----:B----4-:R-:W-:Y:S01]  /*14fb0*/  IABS R13, R14 ;  /* 0x0000000e000d7213 */ /* 0x010fe20000000000 */
[----:B------:R-:W-:-:S04]  /*14fc0*/  IMAD.MOV.U32 R9, RZ, RZ, R18 ;  /* 0x000000ffff097224 */ /* 0x000fc800078e0012 */
[----:B------:R-:W-:-:S04]  /*14fd0*/  IMAD.HI.U32 R18, R2, R13, RZ ;  /* 0x0000000d02127227 */ /* 0x000fc800078e00ff */
[----:B------:R-:W-:-:S04]  /*14fe0*/  IMAD.MOV R18, RZ, RZ, -R18 ;  /* 0x000000ffff127224 */ /* 0x000fc800078e0a12 */
[----:B------:R-:W-:Y:S01]  /*14ff0*/  IMAD R13, R26, R18, R13 ;  /* 0x000000121a0d7224 */ /* 0x000fe200078e020d */
[----:B---3--:R-:W-:Y:S01]  /*15000*/  IABS R14, R17 ;  /* 0x00000011000e7213 */ /* 0x008fe20000000000 */
[----:B--2---:R-:W-:Y:S02]  /*15010*/  IMAD.MOV.U32 R18, RZ, RZ, R16 ;  /* 0x000000ffff127224 */ /* 0x004fe400078e0010 */
[----:B-----5:R-:W-:Y:S02]  /*15020*/  IMAD.MOV.U32 R16, RZ, RZ, R10 ;  /* 0x000000ffff107224 */ /* 0x020fe400078e000a */
[----:B------:R-:W-:Y:S02]  /*15030*/  IMAD.MOV.U32 R10, RZ, RZ, R11 ;  /* 0x000000ffff0a7224 */ /* 0x000fe400078e000b */
[----:B------:R-:W2:Y:S01]  /*15040*/  LDL R11, [R1+0x34c] ;  /* 0x00034c00010b7983 */ /* 0x000ea20000100800 */
[----:B------:R-:W-:-:S04]  /*15050*/  IMAD.HI.U32 R17, R2, R14, RZ ;  /* 0x0000000e02117227 */ /* 0x000fc800078e00ff */
[----:B------:R-:W-:Y:S02]  /*15060*/  IMAD.MOV R17, RZ, RZ, -R17 ;  /* 0x000000ffff117224 */ /* 0x000fe400078e0a11 */
[----:B------:R-:W-:Y:S02]  /*15070*/  @!P2 IMAD.MOV R10, RZ, RZ, -R10 ;  /* 0x000000ffff0aa224 */ /* 0x000fe400078e0a0a */
[----:B------:R-:W-:Y:S02]  /*15080*/  IMAD R14, R26, R17, R14 ;  /* 0x000000111a0e7224 */ /* 0x000fe400078e020e */
[----:B------:R-:W-:Y:S02]  /*15090*/  IMAD.MOV.U32 R17, RZ, RZ, R9 ;  /* 0x000000ffff117224 */ /* 0x000fe400078e0009 */
[----:B------:R-:W-:Y:S02]  /*150a0*/  IMAD.MOV.U32 R9, RZ, RZ, R4 ;  /* 0x000000ffff097224 */ /* 0x000fe400078e0004 */
[----:B------:R-:W3:Y:S04]  /*150b0*/  LDL R4, [R1+0x348] ;  /* 0x0003480001047983 */ /* 0x000ee80000100800 */
[----:B------:R0:W-:Y:S01]  /*150c0*/  STL [R1+0x44c], R10 ;  /* 0x00044c0a01007387 */ /* 0x0001e20000100800 */
[----:B------:R-:W-:-:S02]  /*150d0*/  @!P3 IMAD.MOV R9, RZ, RZ, -R9 ;  /* 0x000000ffff09b224 */ /* 0x000fc400078e0a09 */
[----:B0-----:R-:W-:Y:S02]  /*150e0*/  IMAD.MOV.U32 R10, RZ, RZ, R3 ;  /* 0x000000ffff0a7224 */ /* 0x001fe400078e0003 */
[----:B------:R-:W-:Y:S02]  /*150f0*/  IMAD.MOV.U32 R3, RZ, RZ, R6 ;  /* 0x000000ffff037224 */ /* 0x000fe400078e0006 */
[----:B------:R-:W-:Y:S01]  /*15100*/  @!P1 IMAD.MOV R10, RZ, RZ, -R10 ;  /* 0x000000ffff0a9224 */ /* 0x000fe200078e0a0a */
[----:B------:R-:W4:Y:S04]  /*15110*/  LDL.LU R6, [R1+0x6a4] ;  /* 0x0006a40001067983 */ /* 0x000f280000300800 */
[----:B------:R0:W-:Y:S04]  /*15120*/  STL [R1+0x448], R9 ;  /* 0x0004480901007387 */ /* 0x0001e80000100800 */
[----:B0-----:R-:W5:Y:S04]  /*15130*/  LDL.LU R9, [R1+0x5300] ;  /* 0x0053000001097983 */ /* 0x001f680000300800 */
[----:B------:R0:W-:Y:S01]  /*15140*/  STL [R1+0x444], R10 ;  /* 0x0004440a01007387 */ /* 0x0001e20000100800 */
[----:B------:R-:W-:-:S03]  /*15150*/  ISETP.GT.U32.AND P2, PT, R26, R12, PT ;  /* 0x0000000c1a00720c */ /* 0x000fc60003f44070 */
[----:B0-----:R-:W3:Y:S01]  /*15160*/  LDL.LU R10, [R1+0x52fc] ;  /* 0x0052fc00010a7983 */ /* 0x001ee20000300800 */
[----:B------:R-:W-:-:S05]  /*15170*/  @!P0 IMAD.MOV R3, RZ, RZ, -R3 ;  /* 0x000000ffff038224 */ /* 0x000fca00078e0a03 */
[----:B------:R2:W-:Y:S04]  /*15180*/  STL [R1+0x43c], R3 ;  /* 0x00043c0301007387 */ /* 0x0005e80000100800 */
[----:B------:R-:W-:Y:S01]  /*15190*/  @!P2 IMAD.IADD R12, R12, 0x1, -R26 ;  /* 0x000000010c0ca824 */ /* 0x000fe200078e0a1a */
[----:B--2---:R-:W-:Y:S02]  /*151a0*/  IABS R3, R11 ;  /* 0x0000000b00037213 */ /* 0x004fe40000000000 */
[----:B------:R-:W2:Y:S04]  /*151b0*/  LDL.LU R11, [R1+0x32c] ;  /* 0x00032c00010b7983 */ /* 0x000ea80000300800 */
[----:B------:R-:W-:Y:S04]  /*151c0*/  STL [R1+0x52f4], R22 ;  /* 0x0052f41601007387 */ /* 0x000fe80000100800 */
[----:B------:R0:W-:Y:S04]  /*151d0*/  STL [R1+0x52f8], R24 ;  /* 0x0052f81801007387 */ /* 0x0001e80000100800 */
[----:B0-----:R-:W2:Y:S04]  /*151e0*/  LDL.LU R24, [R1+0x330] ;  /* 0x0003300001187983 */ /* 0x001ea80000300800 */
[----:B------:R-:W2:Y:S04]  /*151f0*/  LDL.LU R22, [R1+0x334] ;  /* 0x0003340001167983 */ /* 0x000ea80000300800 */
[----:B------:R0:W-:Y:S04]  /*15200*/  STL [R1+0x52f0], R12 ;  /* 0x0052f00c01007387 */ /* 0x0001e80000100800 */
[----:B0-----:R-:W2:Y:S01]  /*15210*/  LDL.LU R12, [R1+0x338] ;  /* 0x00033800010c7983 */ /* 0x001ea20000300800 */
[----:B------:R-:W-:-:S02]  /*15220*/  ISETP.GT.U32.AND P4, PT, R26, R0, PT ;  /* 0x000000001a00720c */ /* 0x000fc40003f84070 */
[----:B-----5:R-:W-:-:S11]  /*15230*/  ISETP.GT.U32.AND P3, PT, R26, R9, PT ;  /* 0x000000091a00720c */ /* 0x020fd60003f64070 */
[----:B------:R-:W-:-:S05]  /*15240*/  @!P4 IMAD.IADD R0, R0, 0x1, -R26 ;  /* 0x000000010000c824 */ /* 0x000fca00078e0a1a */
[C---:B------:R-:W-:Y:S02]  /*15250*/  ISETP.GT.U32.AND P0, PT, R26.reuse, R0, PT ;  /* 0x000000001a00720c */ /* 0x040fe40003f04070 */
[C---:B---3--:R-:W-:Y:S01]  /*15260*/  ISETP.GT.U32.AND P1, PT, R26.reuse, R10, PT ;  /* 0x0000000a1a00720c */ /* 0x048fe20003f24070 */
[----:B------:R-:W-:Y:S01]  /*15270*/  @!P3 IMAD.IADD R9, R9, 0x1, -R26 ;  /* 0x000000010909b824 */ /* 0x000fe200078e0a1a */
[C---:B------:R-:W-:Y:S02]  /*15280*/  ISETP.GT.U32.AND P2, PT, R26.reuse, R7, PT ;  /* 0x000000071a00720c */ /* 0x040fe40003f44070 */
[----:B------:R-:W-:Y:S02]  /*15290*/  ISETP.GT.U32.AND P3, PT, R26, R13, PT ;  /* 0x0000000d1a00720c */ /* 0x000fe40003f64070 */
[----:B------:R-:W-:Y:S01]  /*152a0*/  ISETP.GE.AND P4, PT, R19, RZ, PT ;  /* 0x000000ff1300720c */ /* 0x000fe20003f86270 */
[----:B------:R-:W-:Y:S01]  /*152b0*/  IMAD.HI.U32 R19, R2, R8, RZ ;  /* 0x0000000802137227 */ /* 0x000fe200078e00ff */
[----:B------:R-:W-:-:S05]  /*152c0*/  IABS R4, R4 ;  /* 0x0000000400047213 */ /* 0x000fca0000000000 */
[--C-:B------:R-:W-:Y:S01]  /*152d0*/  @!P1 IMAD.IADD R10, R10, 0x1, -R26.reuse ;  /* 0x000000010a0a9824 */ /* 0x100fe200078e0a1a */
[----:B------:R-:W-:Y:S01]  /*152e0*/  ISETP.GT.U32.AND P1, PT, R26, R14, PT ;  /* 0x0000000e1a00720c */ /* 0x000fe20003f24070 */
[--C-:B------:R-:W-:Y:S02]  /*152f0*/  @!P0 IMAD.IADD R0, R0, 0x1, -R26.reuse ;  /* 0x0000000100008824 */ /* 0x100fe400078e0a1a */
[----:B------:R-:W-:Y:S01]  /*15300*/  IMAD.MOV R19, RZ, RZ, -R19 ;  /* 0x000000ffff137224 */ /* 0x000fe200078e0a13 */
[----:B------:R0:W-:Y:S01]  /*15310*/  STL [R1+0x52ec], R2 ;  /* 0x0052ec0201007387 */ /* 0x0001e20000100800 */
[----:B------:R-:W-:Y:S02]  /*15320*/  @!P2 IMAD.IADD R7, R7, 0x1, -R26 ;  /* 0x000000010707a824 */ /* 0x000fe400078e0a1a */
[----:B------:R-:W-:Y:S02]  /*15330*/  IMAD R8, R26, R19, R8 ;  /* 0x000000131a087224 */ /* 0x000fe400078e0208 */
[----:B----4-:R-:W-:-:S02]  /*15340*/  IMAD.MOV.U32 R19, RZ, RZ, R6 ;  /* 0x000000ffff137224 */ /* 0x010fc400078e0006 */
[----:B------:R-:W-:-:S04]  /*15350*/  IMAD.HI.U32 R6, R2, R3, RZ ;  /* 0x0000000302067227 */ /* 0x000fc800078e00ff */
[--C-:B------:R-:W-:Y:S02]  /*15360*/  @!P3 IMAD.IADD R13, R13, 0x1, -R26.reuse ;  /* 0x000000010d0db824 */ /* 0x100fe400078e0a1a */
[----:B------:R-:W-:Y:S01]  /*15370*/  @!P1 IMAD.IADD R14, R14, 0x1, -R26 ;  /* 0x000000010e0e9824 */ /* 0x000fe200078e0a1a */
[----:B--2---:R-:W-:Y:S01]  /*15380*/  ISETP.GE.AND P0, PT, R11, RZ, PT ;  /* 0x000000ff0b00720c */ /* 0x004fe20003f06270 */
[----:B------:R-:W-:Y:S02]  /*15390*/  IMAD.HI.U32 R11, R2, R4, RZ ;  /* 0x00000004020b7227 */ /* 0x000fe400078e00ff */
[----:B0-----:R-:W2:Y:S02]  /*153a0*/  LDL.LU R2, [R1+0x5d8] ;  /* 0x0005d80001027983 */ /* 0x001ea40000300800 */
[----:B------:R-:W-:-:S04]  /*153b0*/  IMAD.MOV R11, RZ, RZ, -R11 ;  /* 0x000000ffff0b7224 */ /* 0x000fc800078e0a0b */
[----:B------:R-:W-:Y:S01]  /*153c0*/  IMAD R4, R26, R11, R4 ;  /* 0x0000000b1a047224 */ /* 0x000fe200078e0204 */
[----:B------:R-:W-:Y:S02]  /*153d0*/  ISETP.GE.AND P2, PT, R24, RZ, PT ;  /* 0x000000ff1800720c */ /* 0x000fe40003f46270 */
[----:B------:R-:W3:Y:S01]  /*153e0*/  LDL.LU R24, [R1+0x52f8] ;  /* 0x0052f80001187983 */ /* 0x000ee20000300800 */
[----:B------:R-:W-:-:S03]  /*153f0*/  ISETP.GE.AND P3, PT, R22, RZ, PT ;  /* 0x000000ff1600720c */ /* 0x000fc60003f66270 */
[----:B------:R-:W4:Y:S01]  /*15400*/  LDL.LU R22, [R1+0x52f4] ;  /* 0x0052f40001167983 */ /* 0x000f220000300800 */
[----:B------:R-:W-:-:S03]  /*15410*/  ISETP.GE.AND P1, PT, R12, RZ, PT ;  /* 0x000000ff0c00720c */ /* 0x000fc60003f26270 */
[----:B------:R-:W5:Y:S04]  /*15420*/  LDL.LU R12, [R1+0x52f0] ;  /* 0x0052f000010c7983 */ /* 0x000f680000300800 */
[----:B------:R-:W2:Y:S01]  /*15430*/  LDL R11, [R1+0x350] ;  /* 0x00035000010b7983 */ /* 0x000ea20000100800 */
[----:B------:R-:W-:-:S04]  /*15440*/  IMAD.MOV R6, RZ, RZ, -R6 ;  /* 0x000000ffff067224 */ /* 0x000fc800078e0a06 */
[C---:B------:R-:W-:Y:S02]  /*15450*/  IMAD R3, R26.reuse, R6, R3 ;  /* 0x000000061a037224 */ /* 0x040fe400078e0203 */
[----:B------:R-:W-:Y:S02]  /*15460*/  @!P4 IMAD.MOV R9, RZ, RZ, -R9 ;  /* 0x000000ffff09c224 */ /* 0x000fe400078e0a09 */
[----:B------:R-:W-:Y:S01]  /*15470*/  @!P0 IMAD.MOV R10, RZ, RZ, -R10 ;  /* 0x000000ffff0a8224 */ /* 0x000fe200078e0a0a */
[----:B------:R-:W-:-:S13]  /*15480*/  ISETP.GT.U32.AND P6, PT, R26, R15, PT ;  /* 0x0000000f1a00720c */ /* 0x000fda0003fc4070 */
[----:B------:R-:W-:-:S05]  /*15490*/  @!P6 IMAD.IADD R15, R15, 0x1, -R26 ;  /* 0x000000010f0fe824 */ /* 0x000fca00078e0a1a */
[----:B------:R-:W-:Y:S02]  /*154a0*/  ISETP.GT.U32.AND P6, PT, R26, R15, PT ;  /* 0x0000000f1a00720c */ /* 0x000fe40003fc4070 */
[----:B--2---:R-:W-:Y:S01]  /*154b0*/  IABS R6, R11 ;  /* 0x0000000b00067213 */ /* 0x004fe20000000000 */
[----:B-----5:R-:W-:-:S04]  /*154c0*/  IMAD.MOV.U32 R11, RZ, RZ, R12 ;  /* 0x000000ffff0b7224 */ /* 0x020fc800078e000c */
[----:B------:R-:W-:-:S05]  /*154d0*/  @!P5 IMAD.MOV R11, RZ, RZ, -R11 ;  /* 0x000000ffff0bd224 */ /* 0x000fca00078e0a0b */
[----:B------:R-:W-:Y:S04]  /*154e0*/  STL [R1+0x438], R11 ;  /* 0x0004380b01007387 */ /* 0x000fe80000100800 */
[----:B------:R-:W-:Y:S04]  /*154f0*/  STL [R1+0x434], R9 ;  /* 0x0004340901007387 */ /* 0x000fe80000100800 */
[----:B------:R0:W-:Y:S04]  /*15500*/  STL [R1+0x52e8], R5 ;  /* 0x0052e80501007387 */ /* 0x0001e80000100800 */
[----:B------:R1:W-:Y:S04]  /*15510*/  STL [R1+0x430], R10 ;  /* 0x0004300a01007387 */ /* 0x0003e80000100800 */
[----:B0-----:R-:W2:Y:S04]  /*15520*/  LDL.LU R5, [R1+0x340] ;  /* 0x0003400001057983 */ /* 0x001ea80000300800 */
[----:B-1----:R-:W5:Y:S01]  /*15530*/  LDL.LU R10, [R1+0x344] ;  /* 0x00034400010a7983 */ /* 0x002f620000300800 */
[----:B------:R-:W-:-:S02]  /*15540*/  @!P6 IMAD.IADD R15, R15, 0x1, -R26 ;  /* 0x000000010f0fe824 */ /* 0x000fc400078e0a1a */
[----:B------:R-:W-:Y:S01]  /*15550*/  IMAD.MOV.U32 R12, RZ, RZ, R0 ;  /* 0x000000ffff0c7224 */ /* 0x000fe200078e0000 */
[----:B------:R-:W3:Y:S01]  /*15560*/  LDL.LU R9, [R1+0x348] ;  /* 0x0003480001097983 */ /* 0x000ee20000300800 */
[----:B------:R-:W-:Y:S02]  /*15570*/  IMAD.MOV.U32 R11, RZ, RZ, R2 ;  /* 0x000000ffff0b7224 */ /* 0x000fe400078e0002 */
[----:B------:R-:W-:Y:S01]  /*15580*/  IMAD.MOV.U32 R2, RZ, RZ, R15 ;  /* 0x000000ffff027224 */ /* 0x000fe200078e000f */
[----:B------:R-:W4:Y:S01]  /*15590*/  LDL.LU R0, [R1+0x33c] ;  /* 0x00033c0001007983 */ /* 0x000f220000300800 */
[----:B------:R-:W-:Y:S02]  /*155a0*/  @!P2 IMAD.MOV R12, RZ, RZ, -R12 ;  /* 0x000000ffff0ca224 */ /* 0x000fe400078e0a0c */
[----:B------:R-:W-:Y:S01]  /*155b0*/  @!P3 IMAD.MOV R2, RZ, RZ, -R2 ;  /* 0x000000ffff02b224 */ /* 0x000fe200078e0a02 */
[----:B------:R-:W3:Y:S04]  /*155c0*/  LDL.LU R15, [R1+0x354] ;  /* 0x00035400010f7983 */ /* 0x000ee80000300800 */
[----:B------:R0:W-:Y:S01]  /*155d0*/  STL [R1+0x428], R12 ;  /* 0x0004280c01007387 */ /* 0x0001e20000100800 */
[----:B------:R-:W-:-:S03]  /*155e0*/  ISETP.GT.U32.AND P4, PT, R26, R13, PT ;  /* 0x0000000d1a00720c */ /* 0x000fc60003f84070 */
[----:B0-----:R-:W3:Y:S04]  /*155f0*/  LDL.LU R12, [R1+0x34c] ;  /* 0x00034c00010c7983 */ /* 0x001ee80000300800 */
[----:B------:R0:W-:Y:S01]  /*15600*/  STL [R1+0x424], R2 ;  /* 0x0004240201007387 */ /* 0x0001e20000100800 */
[----:B------:R-:W-:-:S03]  /*15610*/  ISETP.GT.U32.AND P0, PT, R26, R14, PT ;  /* 0x0000000e1a00720c */ /* 0x000fc60003f04070 */
[----:B0-----:R-:W3:Y:S02]  /*15620*/  LDL.LU R2, [R1+0x52ec] ;  /* 0x0052ec0001027983 */ /* 0x001ee40000300800 */
[----:B------:R-:W-:-:S08]  /*15630*/  @!P4 IMAD.IADD R13, R13, 0x1, -R26 ;  /* 0x000000010d0dc824 */ /* 0x000fd000078e0a1a */
[----:B------:R-:W-:Y:S01]  /*15640*/  @!P0 IMAD.IADD R14, R14, 0x1, -R26 ;  /* 0x000000010e0e8824 */ /* 0x000fe200078e0a1a */
[----:B--2---:R-:W-:Y:S02]  /*15650*/  ISETP.GE.AND P4, PT, R5, RZ, PT ;  /* 0x000000ff0500720c */ /* 0x004fe40003f86270 */
[----:B------:R-:W2:Y:S01]  /*15660*/  LDL.LU R5, [R1+0x52e8] ;  /* 0x0052e80001057983 */ /* 0x000ea20000300800 */
[----:B-----5:R-:W-:-:S03]  /*15670*/  ISETP.GE.AND P0, PT, R10, RZ, PT ;  /* 0x000000ff0a00720c */ /* 0x020fc60003f06270 */
[----:B------:R-:W5:Y:S01]  /*15680*/  LDL.LU R10, [R1+0x350] ;  /* 0x00035000010a7983 */ /* 0x000f620000300800 */
[C---:B------:R-:W-:Y:S02]  /*15690*/  ISETP.GT.U32.AND P6, PT, R26.reuse, R8, PT ;  /* 0x000000081a00720c */ /* 0x040fe40003fc4070 */
[----:B------:R-:W-:Y:S02]  /*156a0*/  ISETP.GT.U32.AND P2, PT, R26, R4, PT ;  /* 0x000000041a00720c */ /* 0x000fe40003f44070 */
[----:B----4-:R-:W-:-:S09]  /*156b0*/  ISETP.GE.AND P3, PT, R0, RZ, PT ;  /* 0x000000ff0000720c */ /* 0x010fd20003f66270 */
[----:B------:R-:W-:Y:S01]  /*156c0*/  @!P6 IMAD.IADD R8, R8, 0x1, -R26 ;  /* 0x000000010808e824 */ /* 0x000fe200078e0a1a */
[----:B------:R-:W-:-:S04]  /*156d0*/  ISETP.GT.U32.AND P6, PT, R26, R7, PT ;  /* 0x000000071a00720c */ /* 0x000fc80003fc4070 */
[----:B------:R-:W-:Y:S01]  /*156e0*/  ISETP.GT.U32.AND P5, PT, R26, R8, PT ;  /* 0x000000081a00720c */ /* 0x000fe20003fa4070 */
[----:B------:R-:W-:-:S08]  /*156f0*/  @!P2 IMAD.IADD R4, R4, 0x1, -R26 ;  /* 0x000000010404a824 */ /* 0x000fd000078e0a1a */
[----:B------:R-:W-:Y:S02]  /*15700*/  @!P6 IMAD.IADD R7, R7, 0x1, -R26 ;  /* 0x000000010707e824 */ /* 0x000fe400078e0a1a */
[----:B---3--:R-:W-:-:S04]  /*15710*/  IMAD.HI.U32 R0, R2, R6, RZ ;  /* 0x0000000602007227 */ /* 0x008fc800078e00ff */
[----:B------:R-:W-:Y:S01]  /*15720*/  IMAD.MOV R0, RZ, RZ, -R0 ;  /* 0x000000ffff007224 */ /* 0x000fe200078e0a00 */
[----:B------:R-:W-:Y:S02]  /*15730*/  ISETP.GE.AND P2, PT, R12, RZ, PT ;  /* 0x000000ff0c00720c */ /* 0x000fe40003f46270 */
[----:B------:R-:W3:Y:S01]  /*15740*/  LDL.LU R12, [R1+0x364] ;  /* 0x00036400010c7983 */ /* 0x000ee20000300800 */
[----:B------:R-:W-:Y:S02]  /*15750*/  IMAD R0, R26, R0, R6 ;  /* 0x000000001a007224 */ /* 0x000fe400078e0206 */
[----:B------:R-:W-:Y:S02]  /*15760*/  IMAD.MOV.U32 R6, RZ, RZ, R7 ;  /* 0x000000ffff067224 */ /* 0x000fe400078e0007 */
[----:B------:R-:W-:Y:S02]  /*15770*/  IMAD.MOV.U32 R7, RZ, RZ, R13 ;  /* 0x000000ffff077224 */ /* 0x000fe400078e000d */
[----:B------:R-:W-:-:S02]  /*15780*/  IMAD.MOV.U32 R13, RZ, RZ, R14 ;  /* 0x000000ffff0d7224 */ /* 0x000fc400078e000e */
[----:B------:R-:W-:Y:S02]  /*15790*/  @!P1 IMAD.MOV R6, RZ, RZ, -R6 ;  /* 0x000000ffff069224 */ /* 0x000fe400078e0a06 */
[----:B------:R-:W-:Y:S02]  /*157a0*/  @!P5 IMAD.IADD R8, R8, 0x1, -R26 ;  /* 0x000000010808d824 */ /* 0x000fe400078e0a1a */
[----:B------:R-:W-:Y:S02]  /*157b0*/  @!P3 IMAD.MOV R7, RZ, RZ, -R7 ;  /* 0x000000ffff07b224 */ /* 0x000fe400078e0a07 */
[----:B------:R-:W-:Y:S01]  /*157c0*/  @!P4 IMAD.MOV R13, RZ, RZ, -R13 ;  /* 0x000000ffff0dc224 */ /* 0x000fe200078e0a0d */
[----:B------:R-:W-:Y:S01]  /*157d0*/  STL [R1+0x16c], R6 ;  /* 0x00016c0601007387 */ /* 0x000fe20000100800 */
[----:B------:R-:W-:-:S03]  /*157e0*/  @!P0 IMAD.MOV R8, RZ, RZ, -R8 ;  /* 0x000000ffff088224 */ /* 0x000fc600078e0a08 */
[----:B------:R0:W-:Y:S01]  /*157f0*/  STL [R1+0x118], R7 ;  /* 0x0001180701007387 */ /* 0x0001e20000100800 */
[----:B------:R-:W-:Y:S02]  /*15800*/  ISETP.GE.AND P5, PT, R9, RZ, PT ;  /* 0x000000ff0900720c */ /* 0x000fe40003fa6270 */
[----:B------:R-:W-:Y:S02]  /*15810*/  IABS R9, R15 ;  /* 0x0000000f00097213 */ /* 0x000fe40000000000 */
[----:B------:R-:W-:Y:S01]  /*15820*/  ISETP.GE.AND P0, PT, R15, RZ, PT ;  /* 0x000000ff0f00720c */ /* 0x000fe20003f06270 */
[----:B0-----:R-:W4:Y:S04]  /*15830*/  LDL.LU R7, [R1+0x368] ;  /* 0x0003680001077983 */ /* 0x001f280000300800 */
[----:B------:R-:W-:Y:S01]  /*15840*/  STL [R1+0xa0], R13 ;  /* 0x0000a00d01007387 */ /* 0x000fe20000100800 */
[----:B-----5:R-:W-:-:S03]  /*15850*/  ISETP.GE.AND P4, PT, R10, RZ, PT ;  /* 0x000000ff0a00720c */ /* 0x020fc60003f86270 */
[----:B------:R-:W5:Y:S04]  /*15860*/  LDL.LU R10, [R1+0x36c] ;  /* 0x00036c00010a7983 */ /* 0x000f680000300800 */
[----:B------:R3:W-:Y:S04]  /*15870*/  STL [R1+0x8c], R8 ;  /* 0x00008c0801007387 */ /* 0x0007e80000100800 */
[----:B------:R-:W2:Y:S01]  /*15880*/  LDL R15, [R1+0x358] ;  /* 0x00035800010f7983 */ /* 0x000ea20000100800 */
[C---:B------:R-:W-:Y:S02]  /*15890*/  ISETP.GT.U32.AND P6, PT, R26.reuse, R3, PT ;  /* 0x000000031a00720c */ /* 0x040fe40003fc4070 */
[----:B------:R-:W-:-:S11]  /*158a0*/  ISETP.GT.U32.AND P1, PT, R26, R4, PT ;  /* 0x000000041a00720c */ /* 0x000fd60003f24070 */
[--C-:B------:R-:W-:Y:S02]  /*158b0*/  @!P6 IMAD.IADD R3, R3, 0x1, -R26.reuse ;  /* 0x000000010303e824 */ /* 0x100fe400078e0a1a */
[----:B------:R-:W-:-:S03]  /*158c0*/  @!P1 IMAD.IADD R4, R4, 0x1, -R26 ;  /* 0x0000000104049824 */ /* 0x000fc600078e0a1a */
[----:B------:R-:W-:Y:S02]  /*158d0*/  ISETP.GT.U32.AND P3, PT, R26, R3, PT ;  /* 0x000000031a00720c */ /* 0x000fe40003f64070 */
[----:B---3--:R-:W-:Y:S02]  /*158e0*/  IABS R8, R12 ;  /* 0x0000000c00087213 */ /* 0x008fe40000000000 */
[----:B------:R-:W-:Y:S01]  /*158f0*/  ISETP.GE.AND P1, PT, R12, RZ, PT ;  /* 0x000000ff0c00720c */ /* 0x000fe20003f26270 */
[----:B------:R-:W-:-:S08]  /*15900*/  IMAD.MOV.U32 R12, RZ, RZ, R4 ;  /* 0x000000ffff0c7224 */ /* 0x000fd000078e0004 */
[----:B------:R-:W-:Y:S02]  /*15910*/  @!P3 IMAD.IADD R3, R3, 0x1, -R26 ;  /* 0x000000010303b824 */ /* 0x000fe400078e0a1a */
[----:B------:R-:W-:Y:S02]  /*15920*/  @!P5 IMAD.MOV R12, RZ, RZ, -R12 ;  /* 0x000000ffff0cd224 */ /* 0x000fe400078e0a0c */
[----:B------:R-:W-:-:S03]  /*15930*/  IMAD.HI.U32 R4, R2, R8, RZ ;  /* 0x0000000802047227 */ /* 0x000fc600078e00ff */
[----:B------:R0:W-:Y:S01]  /*15940*/  STL [R1+0x80], R12 ;  /* 0x0000800c01007387 */ /* 0x0001e20000100800 */
[----:B------:R-:W-:Y:S02]  /*15950*/  IMAD.MOV.U32 R13, RZ, RZ, R3 ;  /* 0x000000ffff0d7224 */ /* 0x000fe400078e0003 */
[----:B------:R-:W-:Y:S01]  /*15960*/  IMAD.MOV R3, RZ, RZ, -R4 ;  /* 0x000000ffff037224 */ /* 0x000fe200078e0a04 */
[----:B0-----:R-:W3:Y:S01]  /*15970*/  LDL R12, [R1+0x35c] ;  /* 0x00035c00010c7983 */ /* 0x001ee20000100800 */
[----:B--2---:R-:W-:-:S03]  /*15980*/  IABS R4, R15 ;  /* 0x0000000f00047213 */ /* 0x004fc60000000000 */
[----:B------:R-:W2:Y:S01]  /*15990*/  LDL R15, [R1+0x360] ;  /* 0x00036000010f7983 */ /* 0x000ea20000100800 */
[----:B------:R-:W-:-:S04]  /*159a0*/  IMAD.HI.U32 R6, R2, R9, RZ ;  /* 0x0000000902067227 */ /* 0x000fc800078e00ff */
[----:B------:R-:W-:-:S04]  /*159b0*/  IMAD.MOV R6, RZ, RZ, -R6 ;  /* 0x000000ffff067224 */ /* 0x000fc800078e0a06 */
[----:B------:R-:W-:-:S05]  /*159c0*/  IMAD R9, R26, R6, R9 ;  /* 0x000000061a097224 */ /* 0x000fca00078e0209 */
[----:B------:R-:W-:Y:S02]  /*159d0*/  ISETP.GT.U32.AND P5, PT, R26, R9, PT ;  /* 0x000000091a00720c */ /* 0x000fe40003fa4070 */
[----:B----4-:R-:W-:Y:S02]  /*159e0*/  ISETP.GE.AND P3, PT, R7, RZ, PT ;  /* 0x000000ff0700720c */ /* 0x010fe40003f66270 */
[----:B------:R-:W-:Y:S01]  /*159f0*/  IABS R7, R7 ;  /* 0x0000000700077213 */ /* 0x000fe20000000000 */
[----:B------:R-:W-:Y:S01]  /*15a00*/  @!P2 IMAD.MOV R13, RZ, RZ, -R13 ;  /* 0x000000ffff0da224 */ /* 0x000fe200078e0a0d */
[----:B-----5:R-:W-:Y:S02]  /*15a10*/  IABS R6, R10 ;  /* 0x0000000a00067213 */ /* 0x020fe40000000000 */
[----:B------:R-:W-:Y:S01]  /*15a20*/  ISETP.GE.AND P2, PT, R10, RZ, PT ;  /* 0x000000ff0a00720c */ /* 0x000fe20003f46270 */
[----:B------:R-:W-:-:S04]  /*15a30*/  IMAD.HI.U32 R10, R2, R7, RZ ;  /* 0x00000007020a7227 */ /* 0x000fc800078e00ff */
[----:B------:R-:W-:Y:S02]  /*15a40*/  @!P5 IMAD.IADD R9, R9, 0x1, -R26 ;  /* 0x000000010909d824 */ /* 0x000fe400078e0a1a */
[----:B------:R-:W-:-:S03]  /*15a50*/  IMAD.MOV R10, RZ, RZ, -R10 ;  /* 0x000000ffff0a7224 */ /* 0x000fc600078e0a0a */
[C---:B------:R-:W-:Y:S01]  /*15a60*/  ISETP.GT.U32.AND P5, PT, R26.reuse, R9, PT ;  /* 0x000000091a00720c */ /* 0x040fe20003fa4070 */
[C---:B------:R-:W-:Y:S02]  /*15a70*/  IMAD R8, R26.reuse, R3, R8 ;  /* 0x000000031a087224 */ /* 0x040fe400078e0208 */
[----:B------:R-:W-:Y:S01]  /*15a80*/  IMAD R7, R26, R10, R7 ;  /* 0x0000000a1a077224 */ /* 0x000fe200078e0207 */
[----:B------:R0:W-:Y:S02]  /*15a90*/  STL [R1+0x5c], R13 ;  /* 0x00005c0d01007387 */ /* 0x0001e40000100800 */
[----:B0-----:R-:W-:Y:S01]  /*15aa0*/  IMAD.HI.U32 R13, R2, R6, RZ ;  /* 0x00000006020d7227 */ /* 0x001fe200078e00ff */
[----:B---3--:R-:W-:-:S03]  /*15ab0*/  IABS R3, R12 ;  /* 0x0000000c00037213 */ /* 0x008fc60000000000 */
[----:B------:R-:W-:-:S04]  /*15ac0*/  IMAD.HI.U32 R12, R2, R4, RZ ;  /* 0x00000004020c7227 */ /* 0x000fc800078e00ff */
[----:B------:R-:W-:Y:S02]  /*15ad0*/  IMAD.MOV R13, RZ, RZ, -R13 ;  /* 0x000000ffff0d7224 */ /* 0x000fe400078e0a0d */
[----:B------:R-:W-:Y:S02]  /*15ae0*/  IMAD.MOV R12, RZ, RZ, -R12 ;  /* 0x000000ffff0c7224 */ /* 0x000fe400078e0a0c */
[----:B------:R-:W-:Y:S01]  /*15af0*/  @!P5 IMAD.IADD R9, R9, 0x1, -R26 ;  /* 0x000000010909d824 */ /* 0x000fe200078e0a1a */
[----:B------:R0:W-:Y:S01]  /*15b00*/  STL [R1+0x52e0], R18 ;  /* 0x0052e01201007387 */ /* 0x0001e20000100800 */
[C---:B------:R-:W-:Y:S02]  /*15b10*/  IMAD R6, R26.reuse, R13, R6 ;  /* 0x0000000d1a067224 */ /* 0x040fe400078e0206 */
[----:B------:R-:W-:Y:S01]  /*15b20*/  IMAD R4, R26, R12, R4 ;  /* 0x0000000c1a047224 */ /* 0x000fe200078e0204 */
[----:B------:R1:W-:Y:S04]  /*15b30*/  STL [R1+0x52e4], R27 ;  /* 0x0052e41b01007387 */ /* 0x0003e80000100800 */
[----:B------:R-:W3:Y:S01]  /*15b40*/  LDL R14, [R1+0x370] ;  /* 0x00037000010e7983 */ /* 0x000ee20000100800 */
[----:B0-----:R-:W-:-:S03]  /*15b50*/  IMAD.MOV.U32 R18, RZ, RZ, R9 ;  /* 0x000000ffff127224 */ /* 0x001fc600078e0009 */
[----:B------:R-:W4:Y:S04]  /*15b60*/  LDL R13, [R1+0x374] ;  /* 0x00037400010d7983 */ /* 0x000f280000100800 */
[----:B------:R-:W5:Y:S01]  /*15b70*/  LDL R12, [R1+0x378] ;  /* 0x00037800010c7983 */ /* 0x000f620000100800 */
[----:B--2---:R-:W-:Y:S01]  /*15b80*/  IABS R10, R15 ;  /* 0x0000000f000a7213 */ /* 0x004fe20000000000 */
[----:B------:R-:W-:Y:S02]  /*15b90*/  IMAD.MOV.U32 R15, RZ, RZ, R11 ;  /* 0x000000ffff0f7224 */ /* 0x000fe400078e000b */
[----:B------:R-:W-:-:S04]  /*15ba0*/  IMAD.HI.U32 R11, R2, R3, RZ ;  /* 0x00000003020b7227 */ /* 0x000fc800078e00ff */
[----:B------:R-:W-:-:S04]  /*15bb0*/  IMAD.MOV R11, RZ, RZ, -R11 ;  /* 0x000000ffff0b7224 */ /* 0x000fc800078e0a0b */
[C---:B------:R-:W-:Y:S02]  /*15bc0*/  IMAD R3, R26.reuse, R11, R3 ;  /* 0x0000000b1a037224 */ /* 0x040fe400078e0203 */
[----:B------:R-:W2:Y:S04]  /*15bd0*/  LDL R11, [R1+0x37c] ;  /* 0x00037c00010b7983 */ /* 0x000ea80000100800 */
[----:B------:R-:W3:Y:S01]  /*15be0*/  LDL.LU R9, [R1+0x358] ;  /* 0x0003580001097983 */ /* 0x000ee20000300800 */
[----:B------:R-:W-:-:S13]  /*15bf0*/  ISETP.GT.U32.AND P6, PT, R26, R0, PT ;  /* 0x000000001a00720c */ /* 0x000fda0003fc4070 */
[----:B------:R-:W-:-:S05]  /*15c00*/  @!P6 IMAD.IADD R0, R0, 0x1, -R26 ;  /* 0x000000010000e824 */ /* 0x000fca00078e0a1a */
[C---:B------:R-:W-:Y:S02]  /*15c10*/  ISETP.GT.U32.AND P6, PT, R26.reuse, R0, PT ;  /* 0x000000001a00720c */ /* 0x040fe40003fc4070 */
[----:B------:R-:W-:-:S11]  /*15c20*/  ISETP.GT.U32.AND P5, PT, R26, R7, PT ;  /* 0x000000071a00720c */ /* 0x000fd60003fa4070 */
[----:B------:R-:W-:Y:S01]  /*15c30*/  @!P6 IMAD.IADD R0, R0, 0x1, -R26 ;  /* 0x000000010000e824 */ /* 0x000fe200078e0a1a */
[----:B------:R-:W-:-:S03]  /*15c40*/  ISETP.GT.U32.AND P6, PT, R26, R8, PT ;  /* 0x000000081a00720c */ /* 0x000fc60003fc4070 */
[----:B-1----:R-:W-:-:S04]  /*15c50*/  IMAD.MOV.U32 R27, RZ, RZ, R0 ;  /* 0x000000ffff1b7224 */ /* 0x002fc800078e0000 */
[----:B------:R-:W-:Y:S01]  /*15c60*/  @!P4 IMAD.MOV R27, RZ, RZ, -R27 ;  /* 0x000000ffff1bc224 */ /* 0x000fe200078e0a1b */
[----:B------:R-:W-:-:S05]  /*15c70*/  ISETP.GT.U32.AND P4, PT, R26, R6, PT ;  /* 0x000000061a00720c */ /* 0x000fca0003f84070 */
[----:B------:R-:W-:-:S05]  /*15c80*/  @!P6 IMAD.IADD R8, R8, 0x1, -R26 ;  /* 0x000000010808e824 */ /* 0x000fca00078e0a1a */
[----:B------:R-:W-:Y:S01]  /*15c90*/  ISETP.GT.U32.AND P6, PT, R26, R8, PT ;  /* 0x000000081a00720c */ /* 0x000fe20003fc4070 */
[----:B------:R-:W-:Y:S02]  /*15ca0*/  @!P5 IMAD.IADD R7, R7, 0x1, -R26 ;  /* 0x000000010707d824 */ /* 0x000fe400078e0a1a */
[----:B------:R-:W-:-:S04]  /*15cb0*/  IMAD.HI.U32 R0, R2, R10, RZ ;  /* 0x0000000a02007227 */ /* 0x000fc800078e00ff */
[----:B------:R-:W-:Y:S01]  /*15cc0*/  @!P4 IMAD.IADD R6, R6, 0x1, -R26 ;  /* 0x000000010606c824 */ /* 0x000fe200078e0a1a */
[----:B------:R-:W-:Y:S01]  /*15cd0*/  ISETP.GT.U32.AND P4, PT, R26, R7, PT ;  /* 0x000000071a00720c */ /* 0x000fe20003f84070 */
[----:B------:R-:W-:-:S04]  /*15ce0*/  IMAD.MOV R0, RZ, RZ, -R0 ;  /* 0x000000ffff007224 */ /* 0x000fc800078e0a00 */
[----:B------:R-:W-:Y:S02]  /*15cf0*/  @!P6 IMAD.IADD R8, R8, 0x1, -R26 ;  /* 0x000000010808e824 */ /* 0x000fe400078e0a1a */
[----:B------:R-:W-:Y:S02]  /*15d00*/  IMAD R0, R26, R0, R10 ;  /* 0x000000001a007224 */ /* 0x000fe400078e020a */
[----:B------:R-:W-:Y:S02]  /*15d10*/  @!P0 IMAD.MOV R18, RZ, RZ, -R18 ;  /* 0x000000ffff128224 */ /* 0x000fe400078e0a12 */
[----:B------:R-:W-:Y:S01]  /*15d20*/  IMAD.MOV.U32 R10, RZ, RZ, R8 ;  /* 0x000000ffff0a7224 */ /* 0x000fe200078e0008 */
[----:B------:R0:W-:Y:S01]  /*15d30*/  STL [R1+0x3c], R27 ;  /* 0x00003c1b01007387 */ /* 0x0001e20000100800 */
[----:B------:R-:W-:Y:S02]  /*15d40*/  @!P4 IMAD.IADD R7, R7, 0x1, -R26 ;  /* 0x000000010707c824 */ /* 0x000fe400078e0a1a */
[----:B------:R-:W-:Y:S01]  /*15d50*/  @!P1 IMAD.MOV R10, RZ, RZ, -R10 ;  /* 0x000000ffff0a9224 */ /* 0x000fe200078e0a0a */
[----:B0-----:R-:W2:Y:S04]  /*15d60*/  LDL.LU R27, [R1+0x52e4] ;  /* 0x0052e400011b7983 */ /* 0x001ea80000300800 */
[----:B------:R0:W-:Y:S04]  /*15d70*/  STL [R1+0x28], R18 ;  /* 0x0000281201007387 */ /* 0x0001e80000100800 */
[----:B0-----:R-:W2:Y:S01]  /*15d80*/  LDL.LU R18, [R1+0x52e0] ;  /* 0x0052e00001127983 */ /* 0x001ea20000300800 */
[----:B---3--:R-:W-:-:S03]  /*15d90*/  ISETP.GE.AND P6, PT, R9, RZ, PT ;  /* 0x000000ff0900720c */ /* 0x008fc60003fc6270 */
[----:B------:R-:W3:Y:S04]  /*15da0*/  LDL.LU R9, [R1+0x35c] ;  /* 0x00035c0001097983 */ /* 0x000ee80000300800 */
[----:B------:R0:W-:Y:S04]  /*15db0*/  STL [R1+0x52dc], R29 ;  /* 0x0052dc1d01007387 */ /* 0x0001e80000100800 */
[----:B------:R-:W-:Y:S04]  /*15dc0*/  STL [R1+0x20], R10 ;  /* 0x0000200a01007387 */ /* 0x000fe80000100800 */
[----:B0-----:R-:W3:Y:S04]  /*15dd0*/  LDL.LU R29, [R1+0x360] ;  /* 0x00036000011d7983 */ /* 0x001ee80000300800 */
[----:B------:R0:W-:Y:S04]  /*15de0*/  STL [R1+0x52d8], R7 ;  /* 0x0052d80701007387 */ /* 0x0001e80000100800 */
[----:B0-----:R-:W3:Y:S01]  /*15df0*/  LDL.LU R7, [R1+0x370] ;  /* 0x0003700001077983 */ /* 0x001ee20000300800 */
[----:B------:R-:W-:-:S02]  /*15e00*/  ISETP.GT.U32.AND P5, PT, R26, R3, PT ;  /* 0x000000031a00720c */ /* 0x000fc40003fa4070 */
[C---:B------:R-:W-:Y:S02]  /*15e10*/  ISETP.GT.U32.AND P0, PT, R26.reuse, R4, PT ;  /* 0x000000041a00720c */ /* 0x040fe40003f04070 */
[----:B------:R-:W-:Y:S02]  /*15e20*/  IABS R14, R14 ;  /* 0x0000000e000e7213 */ /* 0x000fe40000000000 */
[----:B------:R-:W-:-:S07]  /*15e30*/  ISETP.GT.U32.AND P4, PT, R26, R0, PT ;  /* 0x000000001a00720c */ /* 0x000fce0003f84070 */
[--C-:B------:R-:W-:Y:S02]  /*15e40*/  @!P5 IMAD.IADD R3, R3, 0x1, -R26.reuse ;  /* 0x000000010303d824 */ /* 0x100fe400078e0a1a */
[----:B------:R-:W-:Y:S01]  /*15e50*/  @!P0 IMAD.IADD R4, R4, 0x1, -R26 ;  /* 0x0000000104048824 */ /* 0x000fe200078e0a1a */
[C---:B------:R-:W-:Y:S02]  /*15e60*/  ISETP.GT.U32.AND P0, PT, R26.reuse, R6, PT ;  /* 0x000000061a00720c */ /* 0x040fe40003f04070 */
[----:B------:R-:W-:Y:S02]  /*15e70*/  ISETP.GT.U32.AND P1, PT, R26, R3, PT ;  /* 0x000000031a00720c */ /* 0x000fe40003f24070 */
[----:B----4-:R-:W-:Y:S01]  /*15e80*/  IABS R13, R13 ;  /* 0x0000000d000d7213 */ /* 0x010fe20000000000 */
[C---:B------:R-:W-:Y:S01]  /*15e90*/  IMAD.HI.U32 R8, R2.reuse, R14, RZ ;  /* 0x0000000e02087227 */ /* 0x040fe200078e00ff */
[----:B-----5:R-:W-:Y:S02]  /*15ea0*/  IABS R12, R12 ;  /* 0x0000000c000c7213 */ /* 0x020fe40000000000 */
[----:B--2---:R-:W-:Y:S01]  /*15eb0*/  IABS R11, R11 ;  /* 0x0000000b000b7213 */ /* 0x004fe20000000000 */
[----:B------:R-:W-:-:S04]  /*15ec0*/  IMAD.HI.U32 R10, R2, R13, RZ ;  /* 0x0000000d020a7227 */ /* 0x000fc800078e00ff */
[----:B------:R-:W-:Y:S02]  /*15ed0*/  IMAD.MOV R8, RZ, RZ, -R8 ;  /* 0x000000ffff087224 */ /* 0x000fe400078e0a08 */
[----:B------:R-:W-:Y:S02]  /*15ee0*/  @!P0 IMAD.IADD R6, R6, 0x1, -R26 ;  /* 0x0000000106068824 */ /* 0x000fe400078e0a1a */
[----:B------:R-:W-:Y:S01]  /*15ef0*/  IMAD.MOV R10, RZ, RZ, -R10 ;  /* 0x000000ffff0a7224 */ /* 0x000fe200078e0a0a */
[----:B------:R0:W-:Y:S01]  /*15f00*/  STL [R1+0x52d4], R2 ;  /* 0x0052d40201007387 */ /* 0x0001e20000100800 */
[----:B------:R-:W-:Y:S02]  /*15f10*/  IMAD R14, R26, R8, R14 ;  /* 0x000000081a0e7224 */ /* 0x000fe400078e020e */
[----:B------:R-:W-:-:S04]  /*15f20*/  IMAD.HI.U32 R8, R2, R11, RZ ;  /* 0x0000000b02087227 */ /* 0x000fc800078e00ff */
[--C-:B------:R-:W-:Y:S02]  /*15f30*/  @!P1 IMAD.IADD R3, R3, 0x1, -R26.reuse ;  /* 0x0000000103039824 */ /* 0x100fe400078e0a1a */
[----:B------:R-:W-:Y:S02]  /*15f40*/  @!P4 IMAD.IADD R0, R0, 0x1, -R26 ;  /* 0x000000010000c824 */ /* 0x000fe400078e0a1a */
[----:B------:R-:W-:Y:S01]  /*15f50*/  IMAD R13, R26, R10, R13 ;  /* 0x0000000a1a0d7224 */ /* 0x000fe200078e020d */
[----:B---3--:R-:W-:Y:S01]  /*15f60*/  ISETP.GE.AND P0, PT, R9, RZ, PT ;  /* 0x000000ff0900720c */ /* 0x008fe20003f06270 */
[----:B------:R-:W-:Y:S02]  /*15f70*/  IMAD.HI.U32 R9, R2, R12, RZ ;  /* 0x0000000c02097227 */ /* 0x000fe400078e00ff */
[----:B0-----:R-:W2:Y:S01]  /*15f80*/  LDL R2, [R1+0x380] ;  /* 0x0003800001027983 */ /* 0x001ea20000100800 */
[----:B------:R-:W-:-:S03]  /*15f90*/  ISETP.GE.AND P1, PT, R29, RZ, PT ;  /* 0x000000ff1d00720c */ /* 0x000fc60003f26270 */
[----:B------:R-:W3:Y:S01]  /*15fa0*/  LDL.LU R29, [R1+0x52dc] ;  /* 0x0052dc00011d7983 */ /* 0x000ee20000300800 */
[----:B------:R-:W-:-:S03]  /*15fb0*/  ISETP.GE.AND P4, PT, R7, RZ, PT ;  /* 0x000000ff0700720c */ /* 0x000fc60003f86270 */
[----:B------:R-:W4:Y:S04]  /*15fc0*/  LDL.LU R7, [R1+0x52d8] ;  /* 0x0052d80001077983 */ /* 0x000f280000300800 */
[----:B------:R-:W5:Y:S01]  /*15fd0*/  LDL R10, [R1+0x384] ;  /* 0x00038400010a7983 */ /* 0x000f620000100800 */
[----:B------:R-:W-:Y:S01]  /*15fe0*/  ISETP.GT.U32.AND P5, PT, R26, R4, PT ;  /* 0x000000041a00720c */ /* 0x000fe20003fa4070 */
[----:B------:R-:W-:-:S12]  /*15ff0*/  IMAD.MOV R9, RZ, RZ, -R9 ;  /* 0x000000ffff097224 */ /* 0x000fd800078e0a09 */
[----:B------:R-:W-:Y:S01]  /*16000*/  @!P5 IMAD.IADD R4, R4, 0x1, -R26 ;  /* 0x000000010404d824 */ /* 0x000fe200078e0a1a */
[C---:B------:R-:W-:Y:S01]  /*16010*/  ISETP.GT.U32.AND P5, PT, R26.reuse, R14, PT ;  /* 0x0000000e1a00720c */ /* 0x040fe20003fa4070 */
[----:B------:R-:W-:Y:S02]  /*16020*/  IMAD R12, R26, R9, R12 ;  /* 0x000000091a0c7224 */ /* 0x000fe400078e020c */
[----:B------:R-:W-:-:S10]  /*16030*/  IMAD.MOV R8, RZ, RZ, -R8 ;  /* 0x000000ffff087224 */ /* 0x000fd400078e0a08 */
[----:B------:R-:W-:Y:S02]  /*16040*/  @!P5 IMAD.IADD R14, R14, 0x1, -R26 ;  /* 0x000000010e0ed824 */ /* 0x000fe400078e0a1a */
[----:B------:R-:W-:Y:S02]  /*16050*/  IMAD R11, R26, R8, R11 ;  /* 0x000000081a0b7224 */ /* 0x000fe400078e020b */
[----:B------:R-:W3:Y:S01]  /*16060*/  LDL.LU R8, [R1+0x374] ;  /* 0x0003740001087983 */ /* 0x000ee20000300800 */
[----:B------:R-:W-:Y:S01]  /*16070*/  @!P0 IMAD.MOV R3, RZ, RZ, -R3 ;  /* 0x000000ffff038224 */ /* 0x000fe200078e0a03 */
[----:B--2---:R-:W-:Y:S01]  /*16080*/  IABS R9, R2 ;  /* 0x0000000200097213 */ /* 0x004fe20000000000 */
[----:B----4-:R-:W-:Y:S01]  /*16090*/  IMAD.MOV.U32 R2, RZ, RZ, R7 ;  /* 0x000000ffff027224 */ /* 0x010fe200078e0007 */
[----:B-----5:R-:W-:Y:S01]  /*160a0*/  IABS R7, R10 ;  /* 0x0000000a00077213 */ /* 0x020fe20000000000 */
[----:B------:R-:W-:-:S04]  /*160b0*/  IMAD.MOV.U32 R10, RZ, RZ, R6 ;  /* 0x000000ffff0a7224 */ /* 0x000fc800078e0006 */
[----:B------:R-:W-:Y:S01]  /*160c0*/  @!P2 IMAD.MOV R10, RZ, RZ, -R10 ;  /* 0x000000ffff0aa224 */ /* 0x000fe200078e0a0a */
[----:B------:R-:W-:Y:S01]  /*160d0*/  ISETP.GT.U32.AND P2, PT, R26, R14, PT ;  /* 0x0000000e1a00720c */ /* 0x000fe20003f44070 */
[----:B------:R-:W-:Y:S02]  /*160e0*/  @!P3 IMAD.MOV R2, RZ, RZ, -R2 ;  /* 0x000000ffff02b224 */ /* 0x000fe400078e0a02 */
[----:B------:R-:W-:Y:S02]  /*160f0*/  IMAD.MOV.U32 R6, RZ, RZ, R7 ;  /* 0x000000ffff067224 */ /* 0x000fe400078e0007 */
[----:B------:R-:W-:Y:S01]  /*16100*/  IMAD.MOV.U32 R7, RZ, RZ, R4 ;  /* 0x000000ffff077224 */ /* 0x000fe200078e0004 */
[----:B------:R0:W-:Y:S03]  /*16110*/  STL [R1+0x410], R2 ;  /* 0x0004100201007387 */ /* 0x0001e60000100800 */
[----:B------:R-:W-:-:S04]  /*16120*/  @!P6 IMAD.MOV R7, RZ, RZ, -R7 ;  /* 0x000000ffff07e224 */ /* 0x000fc800078e0a07 */
[----:B------:R-:W-:Y:S01]  /*16130*/  @!P2 IMAD.IADD R14, R14, 0x1, -R26 ;  /* 0x000000010e0ea824 */ /* 0x000fe200078e0a1a */
[----:B0-----:R-:W2:Y:S04]  /*16140*/  LDL.LU R2, [R1+0x52d4] ;  /* 0x0052d40001027983 */ /* 0x001ea80000300800 */
[----:B------:R0:W-:Y:S04]  /*16150*/  STL [R1+0x414], R10 ;  /* 0x0004140a01007387 */ /* 0x0001e80000100800 */
[----:B0-----:R-:W4:Y:S04]  /*16160*/  LDL.LU R10, [R1+0x378] ;  /* 0x00037800010a7983 */ /* 0x001f280000300800 */
[----:B------:R-:W-:Y:S04]  /*16170*/  STL [R1+0x418], R7 ;  /* 0x0004180701007387 */ /* 0x000fe80000100800 */
[----:B------:R-:W-:Y:S04]  /*16180*/  STL [R1+0x420], R3 ;  /* 0x0004200301007387 */ /* 0x000fe80000100800 */
[----:B------:R0:W-:Y:S04]  /*16190*/  STL [R1+0x52d0], R14 ;  /* 0x0052d00e01007387 */ /* 0x0001e80000100800 */
[----:B0-----:R-:W5:Y:S01]  /*161a0*/  LDL.LU R14, [R1+0x37c] ;  /* 0x00037c00010e7983 */ /* 0x001f620000300800 */
[----:B------:R-:W-:-:S02]  /*161b0*/  ISETP.GT.U32.AND P5, PT, R26, R0, PT ;  /* 0x000000001a00720c */ /* 0x000fc40003fa4070 */
[C---:B------:R-:W-:Y:S01]  /*161c0*/  ISETP.GT.U32.AND P6, PT, R26.reuse, R12, PT ;  /* 0x0000000c1a00720c */ /* 0x040fe20003fc4070 */
[----:B------:R-:W5:Y:S01]  /*161d0*/  LDL R7, [R1+0x394] ;  /* 0x0003940001077983 */ /* 0x000f620000100800 */
[----:B------:R-:W-:-:S09]  /*161e0*/  ISETP.GT.U32.AND P3, PT, R26, R13, PT ;  /* 0x0000000d1a00720c */ /* 0x000fd20003f64070 */
[--C-:B------:R-:W-:Y:S01]  /*161f0*/  @!P5 IMAD.IADD R0, R0, 0x1, -R26.reuse ;  /* 0x000000010000d824 */ /* 0x100fe200078e0a1a */
[----:B------:R-:W-:Y:S01]  /*16200*/  ISETP.GT.U32.AND P5, PT, R26, R11, PT ;  /* 0x0000000b1a00720c */ /* 0x000fe20003fa4070 */
[--C-:B------:R-:W-:Y:S02]  /*16210*/  @!P6 IMAD.IADD R12, R12, 0x1, -R26.reuse ;  /* 0x000000010c0ce824 */ /* 0x100fe400078e0a1a */
[----:B------:R-:W-:Y:S01]  /*16220*/  @!P3 IMAD.IADD R13, R13, 0x1, -R26 ;  /* 0x000000010d0db824 */ /* 0x000fe200078e0a1a */
[----:B---3--:R-:W-:-:S09]  /*16230*/  ISETP.GE.AND P0, PT, R8, RZ, PT ;  /* 0x000000ff0800720c */ /* 0x008fd20003f06270 */
[--C-:B------:R-:W-:Y:S01]  /*16240*/  @!P5 IMAD.IADD R11, R11, 0x1, -R26.reuse ;  /* 0x000000010b0bd824 */ /* 0x100fe200078e0a1a */
[----:B------:R-:W-:Y:S01]  /*16250*/  ISETP.GT.U32.AND P5, PT, R26, R12, PT ;  /* 0x0000000c1a00720c */ /* 0x000fe20003fa4070 */
[----:B------:R-:W-:Y:S02]  /*16260*/  IMAD.MOV.U32 R8, RZ, RZ, R15 ;  /* 0x000000ffff087224 */ /* 0x000fe400078e000f */
[----:B------:R-:W3:Y:S10]  /*16270*/  LDL R15, [R1+0x398] ;  /* 0x00039800010f7983 */ /* 0x000ef40000100800 */
[----:B------:R-:W-:-:S02]  /*16280*/  @!P5 IMAD.IADD R12, R12, 0x1, -R26 ;  /* 0x000000010c0cd824 */ /* 0x000fc400078e0a1a */
[----:B--2---:R-:W-:-:S04]  /*16290*/  IMAD.HI.U32 R4, R2, R9, RZ ;  /* 0x0000000902047227 */ /* 0x004fc800078e00ff */
[----:B------:R-:W-:-:S04]  /*162a0*/  IMAD.MOV R4, RZ, RZ, -R4 ;  /* 0x000000ffff047224 */ /* 0x000fc800078e0a04 */
[----:B------:R-:W-:Y:S02]  /*162b0*/  IMAD R9, R26, R4, R9 ;  /* 0x000000041a097224 */ /* 0x000fe400078e0209 */
[----:B------:R-:W2:Y:S01]  /*162c0*/  LDL R4, [R1+0x388] ;  /* 0x0003880001047983 */ /* 0x000ea20000100800 */
[----:B----4-:R-:W-:-:S03]  /*162d0*/  ISETP.GE.AND P2, PT, R10, RZ, PT ;  /* 0x000000ff0a00720c */ /* 0x010fc60003f46270 */
[----:B------:R-:W4:Y:S01]  /*162e0*/  LDL R10, [R1+0x390] ;  /* 0x00039000010a7983 */ /* 0x000f220000100800 */
[----:B-----5:R-:W-:Y:S01]  /*162f0*/  ISETP.GE.AND P3, PT, R14, RZ, PT ;  /* 0x000000ff0e00720c */ /* 0x020fe20003f66270 */
[----:B------:R-:W-:-:S04]  /*16300*/  IMAD.MOV.U32 R14, RZ, RZ, R0 ;  /* 0x000000ffff0e7224 */ /* 0x000fc800078e0000 */
[----:B------:R-:W-:-:S05]  /*16310*/  @!P1 IMAD.MOV R14, RZ, RZ, -R14 ;  /* 0x000000ffff0e9224 */ /* 0x000fca00078e0a0e */
[----:B------:R0:W-:Y:S04]  /*16320*/  STL [R1+0x41c], R14 ;  /* 0x00041c0e01007387 */ /* 0x0001e80000100800 */
[----:B0-----:R-:W5:Y:S04]  /*16330*/  LDL.LU R14, [R1+0x384] ;  /* 0x00038400010e7983 */ /* 0x001f680000300800 */
[----:B------:R0:W-:Y:S04]  /*16340*/  STL [R1+0x52cc], R12 ;  /* 0x0052cc0c01007387 */ /* 0x0001e80000100800 */
[----:B0-----:R-:W5:Y:S01]  /*16350*/  LDL.LU R12, [R1+0x380] ;  /* 0x00038000010c7983 */ /* 0x001f620000300800 */
[----:B------:R-:W-:-:S04]  /*16360*/  IMAD.HI.U32 R3, R2, R6, RZ ;  /* 0x0000000602037227 */ /* 0x000fc800078e00ff */
[----:B------:R-:W-:-:S04]  /*16370*/  IMAD.MOV R3, RZ, RZ, -R3 ;  /* 0x000000ffff037224 */ /* 0x000fc800078e0a03 */
[C---:B------:R-:W-:Y:S01]  /*16380*/  IMAD R6, R26.reuse, R3, R6 ;  /* 0x000000031a067224 */ /* 0x040fe200078e0206 */
[----:B------:R-:W-:-:S04]  /*16390*/  ISETP.GT.U32.AND P1, PT, R26, R11, PT ;  /* 0x0000000b1a00720c */ /* 0x000fc80003f24070 */
[----:B------:R-:W-:-:S09]  /*163a0*/  ISETP.GT.U32.AND P5, PT, R26, R6, PT ;  /* 0x000000061a00720c */ /* 0x000fd20003fa4070 */
[----:B------:R-:W-:-:S04]  /*163b0*/  @!P1 IMAD.IADD R11, R11, 0x1, -R26 ;  /* 0x000000010b0b9824 */ /* 0x000fc800078e0a1a */
[----:B------:R-:W-:Y:S01]  /*163c0*/  @!P5 IMAD.IADD R6, R6, 0x1, -R26 ;  /* 0x000000010606d824 */ /* 0x000fe200078e0a1a */
[----:B--2---:R-:W-:Y:S02]  /*163d0*/  IABS R0, R4 ;  /* 0x0000000400007213 */ /* 0x004fe40000000000 */
[----:B------:R-:W-:Y:S02]  /*163e0*/  IABS R4, R7 ;  /* 0x0000000700047213 */ /* 0x000fe40000000000 */
[----:B----4-:R-:W-:Y:S02]  /*163f0*/  IABS R10, R10 ;  /* 0x0000000a000a7213 */ /* 0x010fe40000000000 */
[----:B---3--:R-:W-:-:S03]  /*16400*/  IABS R7, R15 ;  /* 0x0000000f00077213 */ /* 0x008fc60000000000 */
[----:B------:R-:W-:-:S04]  /*16410*/  IMAD.HI.U32 R15, R2, R10, RZ ;  /* 0x0000000a020f7227 */ /* 0x000fc800078e00ff */
[----:B------:R-:W-:-:S04]  /*16420*/  IMAD.MOV R15, RZ, RZ, -R15 ;  /* 0x000000ffff0f7224 */ /* 0x000fc800078e0a0f */
[----:B------:R-:W-:Y:S01]  /*16430*/  IMAD R10, R26, R15, R10 ;  /* 0x0000000f1a0a7224 */ /* 0x000fe200078e020a */
[----:B-----5:R-:W-:Y:S02]  /*16440*/  ISETP.GE.AND P5, PT, R14, RZ, PT ;  /* 0x000000ff0e00720c */ /* 0x020fe40003fa6270 */
[----:B------:R-:W2:Y:S04]  /*16450*/  LDL.LU R14, [R1+0x52d0] ;  /* 0x0052d000010e7983 */ /* 0x000ea80000300800 */
[----:B------:R-:W3:Y:S01]  /*16460*/  LDL R15, [R1+0x3a0] ;  /* 0x0003a000010f7983 */ /* 0x000ee20000100800 */
[----:B------:R-:W-:Y:S01]  /*16470*/  ISETP.GE.AND P1, PT, R12, RZ, PT ;  /* 0x000000ff0c00720c */ /* 0x000fe20003f26270 */
[----:B------:R-:W-:Y:S02]  /*16480*/  IMAD.MOV.U32 R12, RZ, RZ, R8 ;  /* 0x000000ffff0c7224 */ /* 0x000fe400078e0008 */
[----:B------:R-:W-:-:S04]  /*16490*/  IMAD.HI.U32 R8, R2, R4, RZ ;  /* 0x0000000402087227 */ /* 0x000fc800078e00ff */
[----:B------:R-:W-:-:S04]  /*164a0*/  IMAD.MOV R8, RZ, RZ, -R8 ;  /* 0x000000ffff087224 */ /* 0x000fc800078e0a08 */
[----:B------:R-:W-:Y:S02]  /*164b0*/  IMAD R4, R26, R8, R4 ;  /* 0x000000081a047224 */ /* 0x000fe400078e0204 */
[----:B------:R-:W4:Y:S04]  /*164c0*/  LDL R8, [R1+0x39c] ;  /* 0x00039c0001087983 */ /* 0x000f280000100800 */
[----:B------:R0:W-:Y:S04]  /*164d0*/  STL [R1+0x52c8], R4 ;  /* 0x0052c80401007387 */ /* 0x0001e80000100800 */
[----:B0-----:R-:W5:Y:S01]  /*164e0*/  LDL.LU R4, [R1+0x3a8] ;  /* 0x0003a80001047983 */ /* 0x001f620000300800 */
[----:B------:R-:W-:-:S04]  /*164f0*/  IMAD.MOV.U32 R3, RZ, RZ, R0 ;  /* 0x000000ffff037224 */ /* 0x000fc800078e0000 */
[----:B------:R-:W-:Y:S01]  /*16500*/  IMAD.HI.U32 R0, R2, R3, RZ ;  /* 0x0000000302007227 */ /* 0x000fe200078e00ff */
[----:B------:R-:W-:-:S03]  /*16510*/  ISETP.GT.U32.AND P6, PT, R26, R13, PT ;  /* 0x0000000d1a00720c */ /* 0x000fc60003fc4070 */
[----:B------:R-:W-:-:S04]  /*16520*/  IMAD.MOV R0, RZ, RZ, -R0 ;  /* 0x000000ffff007224 */ /* 0x000fc800078e0a00 */
[----:B------:R-:W-:Y:S02]  /*16530*/  IMAD R3, R26, R0, R3 ;  /* 0x000000001a037224 */ /* 0x000fe400078e0203 */
[----:B------:R-:W-:-:S04]  /*16540*/  IMAD.HI.U32 R0, R2, R7, RZ ;  /* 0x0000000702007227 */ /* 0x000fc800078e00ff */
[----:B------:R-:W-:Y:S02]  /*16550*/  IMAD.MOV R0, RZ, RZ, -R0 ;  /* 0x000000ffff007224 */ /* 0x000fe400078e0a00 */
[----:B------:R-:W-:Y:S02]  /*16560*/  @!P6 IMAD.IADD R13, R13, 0x1, -R26 ;  /* 0x000000010d0de824 */ /* 0x000fe400078e0a1a */
[----:B------:R-:W-:Y:S01]  /*16570*/  IMAD R7, R26, R0, R7 ;  /* 0x000000001a077224 */ /* 0x000fe200078e0207 */
[----:B---3--:R-:W-:Y:S01]  /*16580*/  IABS R0, R15 ;  /* 0x0000000f00007213 */ /* 0x008fe20000000000 */
[----:B------:R-:W-:Y:S02]  /*16590*/  IMAD.MOV.U32 R15, RZ, RZ, R12 ;  /* 0x000000ffff0f7224 */ /* 0x000fe400078e000c */
[----:B--2---:R-:W-:Y:S02]  /*165a0*/  IMAD.MOV.U32 R12, RZ, RZ, R14 ;  /* 0x000000ffff0c7224 */ /* 0x004fe400078e000e */
[----:B------:R-:W-:-:S02]  /*165b0*/  IMAD.MOV.U32 R14, RZ, RZ, R13 ;  /* 0x000000ffff0e7224 */ /* 0x000fc400078e000d */
[----:B------:R-:W-:Y:S01]  /*165c0*/  @!P4 IMAD.MOV R12, RZ, RZ, -R12 ;  /* 0x000000ffff0cc224 */ /* 0x000fe200078e0a0c */
[----:B------:R-:W2:Y:S01]  /*165d0*/  LDL.LU R13, [R1+0x3b8] ;  /* 0x0003b800010d7983 */ /* 0x000ea20000300800 */
[----:B------:R-:W-:-:S03]  /*165e0*/  @!P0 IMAD.MOV R14, RZ, RZ, -R14 ;  /* 0x000000ffff0e8224 */ /* 0x000fc600078e0a0e */
[----:B------:R0:W-:Y:S04]  /*165f0*/  STL [R1+0x1c], R12 ;  /* 0x00001c0c01007387 */ /* 0x0001e80000100800 */
[----:B0-----:R-:W3:Y:S04]  /*16600*/  LDL.LU R12, [R1+0x52cc] ;  /* 0x0052cc00010c7983 */ /* 0x001ee80000300800 */
[----:B------:R5:W-:Y:S02]  /*16610*/  STL [R1+0x18], R14 ;  /* 0x0000180e01007387 */ /* 0x000be40000100800 */
[----:B-----5:R-:W-:-:S05]  /*16620*/  IMAD.MOV.U32 R14, RZ, RZ, R4 ;  /* 0x000000ffff0e7224 */ /* 0x020fca00078e0004 */
[----:B------:R0:W-:Y:S04]  /*16630*/  STL [R1+0x52c4], R14 ;  /* 0x0052c40e01007387 */ /* 0x0001e80000100800 */
[----:B0-----:R-:W5:Y:S01]  /*16640*/  LDL.LU R14, [R1+0x388] ;  /* 0x00038800010e7983 */ /* 0x001f620000300800 */
[----:B------:R-:W-:Y:S01]  /*16650*/  ISETP.GT.U32.AND P4, PT, R26, R6, PT ;  /* 0x000000061a00720c */ /* 0x000fe20003f84070 */
[----:B------:R-:W-:Y:S01]  /*16660*/  IMAD.MOV.U32 R4, RZ, RZ, R11 ;  /* 0x000000ffff047224 */ /* 0x000fe200078e000b */
[----:B----4-:R-:W-:-:S03]  /*16670*/  IABS R8, R8 ;  /* 0x0000000800087213 */ /* 0x010fc60000000000 */
[----:B------:R-:W-:Y:S02]  /*16680*/  @!P3 IMAD.MOV R4, RZ, RZ, -R4 ;  /* 0x000000ffff04b224 */ /* 0x000fe400078e0a04 */
[----:B------:R-:W-:-:S06]  /*16690*/  IMAD.HI.U32 R11, R2, R0, RZ ;  /* 0x00000000020b7227 */ /* 0x000fcc00078e00ff */
[----:B------:R-:W-:Y:S02]  /*166a0*/  @!P4 IMAD.IADD R6, R6, 0x1, -R26 ;  /* 0x000000010606c824 */ /* 0x000fe400078e0a1a */
[----:B---3--:R-:W-:-:S05]  /*166b0*/  @!P2 IMAD.MOV R12, RZ, RZ, -R12 ;  /* 0x000000ffff0ca224 */ /* 0x008fca00078e0a0c */
[----:B------:R0:W-:Y:S04]  /*166c0*/  STL [R1+0x38c], R12 ;  /* 0x00038c0c01007387 */ /* 0x0001e80000100800 */
[----:B------:R1:W-:Y:S01]  /*166d0*/  STL [R1+0x52bc], R2 ;  /* 0x0052bc0201007387 */ /* 0x0003e20000100800 */
[----:B0-----:R-:W-:-:S03]  /*166e0*/  IMAD.HI.U32 R12, R2, R8, RZ ;  /* 0x00000008020c7227 */ /* 0x001fc600078e00ff */
[----:B-1----:R-:W3:Y:S04]  /*166f0*/  LDL.LU R2, [R1+0x394] ;  /* 0x0003940001027983 */ /* 0x002ee80000300800 */
[----:B------:R0:W-:Y:S01]  /*16700*/  STL [R1+0x40c], R4 ;  /* 0x00040c0401007387 */ /* 0x0001e20000100800 */
[----:B-----5:R-:W-:-:S03]  /*16710*/  ISETP.GE.AND P4, PT, R14, RZ, PT ;  /* 0x000000ff0e00720c */ /* 0x020fc60003f86270 */
[----:B0-----:R-:W4:Y:S04]  /*16720*/  LDL.LU R4, [R1+0x52c8] ;  /* 0x0052c80001047983 */ /* 0x001f280000300800 */
[----:B------:R-:W5:Y:S01]  /*16730*/  LDL.LU R14, [R1+0x52c4] ;  /* 0x0052c400010e7983 */ /* 0x000f620000300800 */
[----:B------:R-:W-:-:S13]  /*16740*/  ISETP.GT.U32.AND P6, PT, R26, R9, PT ;  /* 0x000000091a00720c */ /* 0x000fda0003fc4070 */
[----:B------:R-:W-:Y:S01]  /*16750*/  @!P6 IMAD.IADD R9, R9, 0x1, -R26 ;  /* 0x000000010909e824 */ /* 0x000fe200078e0a1a */
[C---:B------:R-:W-:Y:S02]  /*16760*/  ISETP.GT.U32.AND P6, PT, R26.reuse, R3, PT ;  /* 0x000000031a00720c */ /* 0x040fe40003fc4070 */
[----:B------:R-:W-:-:S11]  /*16770*/  ISETP.GT.U32.AND P2, PT, R26, R10, PT ;  /* 0x0000000a1a00720c */ /* 0x000fd60003f44070 */
[----:B------:R-:W-:Y:S01]  /*16780*/  @!P6 IMAD.IADD R3, R3, 0x1, -R26 ;  /* 0x000000010303e824 */ /* 0x000fe200078e0a1a */
[----:B------:R-:W-:Y:S01]  /*16790*/  ISETP.GT.U32.AND P6, PT, R26, R9, PT ;  /* 0x000000091a00720c */ /* 0x000fe20003fc4070 */
[----:B------:R-:W-:Y:S02]  /*167a0*/  IMAD.MOV R12, RZ, RZ, -R12 ;  /* 0x000000ffff0c7224 */ /* 0x000fe400078e0a0c */
[----:B------:R-:W-:Y:S02]  /*167b0*/  IMAD.MOV R11, RZ, RZ, -R11 ;  /* 0x000000ffff0b7224 */ /* 0x000fe400078e0a0b */
[----:B------:R-:W-:Y:S02]  /*167c0*/  @!P2 IMAD.IADD R10, R10, 0x1, -R26 ;  /* 0x000000010a0aa824 */ /* 0x000fe400078e0a1a */
[----:B------:R-:W-:Y:S02]  /*167d0*/  IMAD R8, R26, R12, R8 ;  /* 0x0000000c1a087224 */ /* 0x000fe400078e0208 */
[----:B--2---:R-:W-:-:S04]  /*167e0*/  IMAD.MOV.U32 R12, RZ, RZ, R13 ;  /* 0x000000ffff0c7224 */ /* 0x004fc800078e000d */
[----:B------:R-:W-:Y:S02]  /*167f0*/  @!P6 IMAD.IADD R9, R9, 0x1, -R26 ;  /* 0x000000010909e824 */ /* 0x000fe400078e0a1a */
[----:B------:R-:W-:Y:S01]  /*16800*/  IMAD R0, R26, R11, R0 ;  /* 0x0000000b1a007224 */ /* 0x000fe200078e0200 */
[----:B---3--:R-:W-:Y:S01]  /*16810*/  ISETP.GE.AND P2, PT, R2, RZ, PT ;  /* 0x000000ff0200720c */ /* 0x008fe20003f46270 */
[----:B------:R-:W-:Y:S01]  /*16820*/  IMAD.MOV.U32 R2, RZ, RZ, R9 ;  /* 0x000000ffff027224 */ /* 0x000fe200078e0009 */
[----:B-----5:R0:W-:Y:S04]  /*16830*/  STL [R1+0x52c0], R14 ;  /* 0x0052c00e01007387 */ /* 0x0201e80000100800 */
[----:B0-----:R-:W2:Y:S04]  /*16840*/  LDL.LU R14, [R1+0x390] ;  /* 0x00039000010e7983 */ /* 0x001ea80000300800 */
[----:B------:R-:W3:Y:S04]  /*16850*/  LDL.LU R13, [R1+0x39c] ;  /* 0x00039c00010d7983 */ /* 0x000ee80000300800 */
[----:B------:R-:W5:Y:S04]  /*16860*/  LDL.LU R9, [R1+0x3a0] ;  /* 0x0003a00001097983 */ /* 0x000f680000300800 */
[----:B------:R-:W5:Y:S01]  /*16870*/  LDL.LU R11, [R1+0x3ac] ;  /* 0x0003ac00010b7983 */ /* 0x000f620000300800 */
[----:B----4-:R-:W-:-:S02]  /*16880*/  ISETP.GT.U32.AND P3, PT, R26, R4, PT ;  /* 0x000000041a00720c */ /* 0x010fc40003f64070 */
[----:B------:R-:W-:Y:S01]  /*16890*/  ISETP.GT.U32.AND P0, PT, R26, R3, PT ;  /* 0x000000031a00720c */ /* 0x000fe20003f04070 */
[----:B------:R-:W-:-:S10]  /*168a0*/  @!P1 IMAD.MOV R2, RZ, RZ, -R2 ;  /* 0x000000ffff029224 */ /* 0x000fd400078e0a02 */
[--C-:B------:R-:W-:Y:S02]  /*168b0*/  @!P3 IMAD.IADD R4, R4, 0x1, -R26.reuse ;  /* 0x000000010404b824 */ /* 0x100fe400078e0a1a */
[----:B------:R-:W-:-:S03]  /*168c0*/  @!P0 IMAD.IADD R3, R3, 0x1, -R26 ;  /* 0x0000000103038824 */ /* 0x000fc600078e0a1a */
[----:B------:R-:W-:Y:S01]  /*168d0*/  ISETP.GT.U32.AND P1, PT, R26, R4, PT ;  /* 0x000000041a00720c */ /* 0x000fe20003f24070 */
[----:B------:R0:W-:Y:S02]  /*168e0*/  STL [R1+0x3b4], R2 ;  /* 0x0003b40201007387 */ /* 0x0001e40000100800 */
[----:B0-----:R-:W-:-:S04]  /*168f0*/  IMAD.MOV.U32 R2, RZ, RZ, R3 ;  /* 0x000000ffff027224 */ /* 0x001fc800078e0003 */
[----:B------:R-:W-:-:S06]  /*16900*/  @!P4 IMAD.MOV R2, RZ, RZ, -R2 ;  /* 0x000000ffff02c224 */ /* 0x000fcc00078e0a02 */
[----:B------:R-:W-:Y:S01]  /*16910*/  @!P1 IMAD.IADD R4, R4, 0x1, -R26 ;  /* 0x0000000104049824 */ /* 0x000fe200078e0a1a */
[----:B--2---:R-:W-:Y:S01]  /*16920*/  ISETP.GE.AND P0, PT, R14, RZ, PT ;  /* 0x000000ff0e00720c */ /* 0x004fe20003f06270 */
[----:B------:R-:W-:-:S04]  /*16930*/  IMAD.MOV.U32 R14, RZ, RZ, R6 ;  /* 0x000000ffff0e7224 */ /* 0x000fc800078e0006 */
[----:B------:R-:W-:Y:S01]  /*16940*/  @!P5 IMAD.MOV R14, RZ, RZ, -R14 ;  /* 0x000000ffff0ed224 */ /* 0x000fe200078e0a0e */
[----:B---3--:R-:W-:Y:S01]  /*16950*/  ISETP.GE.AND P1, PT, R13, RZ, PT ;  /* 0x000000ff0d00720c */ /* 0x008fe20003f26270 */
[----:B-----5:R0:W-:Y:S04]  /*16960*/  STL [R1+0x52b8], R11 ;  /* 0x0052b80b01007387 */ /* 0x0201e80000100800 */
[----:B0-----:R-:W2:Y:S04]  /*16970*/  LDL.LU R11, [R1+0x3a4] ;  /* 0x0003a400010b7983 */ /* 0x001ea80000300800 */
[----:B------:R-:W3:Y:S04]  /*16980*/  LDL.LU R3, [R1+0x398] ;  /* 0x0003980001037983 */ /* 0x000ee80000300800 */
[----:B------:R0:W-:Y:S04]  /*16990*/  STL [R1+0x3f0], R14 ;  /* 0x0003f00e01007387 */ /* 0x0001e80000100800 */
[----:B0-----:R-:W4:Y:S04]  /*169a0*/  LDL.LU R14, [R1+0x52c0] ;  /* 0x0052c000010e7983 */ /* 0x001f280000300800 */
[----:B------:R0:W-:Y:S04]  /*169b0*/  STL [R1+0x408], R2 ;  /* 0x0004080201007387 */ /* 0x0001e80000100800 */
[----:B0-----:R-:W5:Y:S04]  /*169c0*/  LDL.LU R2, [R1+0x52bc] ;  /* 0x0052bc0001027983 */ /* 0x001f680000300800 */
[----:B------:R-:W3:Y:S01]  /*169d0*/  LDL.LU R13, [R1+0x3b0] ;  /* 0x0003b000010d7983 */ /* 0x000ee20000300800 */
[----:B------:R-:W-:-:S02]  /*169e0*/  ISETP.GT.U32.AND P6, PT, R26, R7, PT ;  /* 0x000000071a00720c */ /* 0x000fc40003fc4070 */
[C---:B------:R-:W-:Y:S02]  /*169f0*/  ISETP.GT.U32.AND P3, PT, R26.reuse, R10, PT ;  /* 0x0000000a1a00720c */ /* 0x040fe40003f64070 */
[----:B------:R-:W-:-:S09]  /*16a00*/  ISETP.GT.U32.AND P5, PT, R26, R8, PT ;  /* 0x000000081a00720c */ /* 0x000fd20003fa4070 */
[----:B------:R-:W-:-:S05]  /*16a10*/  @!P6 IMAD.IADD R7, R7, 0x1, -R26 ;  /* 0x000000010707e824 */ /* 0x000fca00078e0a1a */
[----:B------:R-:W-:Y:S01]  /*16a20*/  ISETP.GT.U32.AND P6, PT, R26, R7, PT ;  /* 0x000000071a00720c */ /* 0x000fe20003fc4070 */
[--C-:B------:R-:W-:Y:S02]  /*16a30*/  @!P3 IMAD.IADD R10, R10, 0x1, -R26.reuse ;  /* 0x000000010a0ab824 */ /* 0x100fe400078e0a1a */
[----:B------:R-:W-:-:S10]  /*16a40*/  @!P5 IMAD.IADD R8, R8, 0x1, -R26 ;  /* 0x000000010808d824 */ /* 0x000fd400078e0a1a */
[----:B------:R-:W-:Y:S01]  /*16a50*/  @!P6 IMAD.IADD R7, R7, 0x1, -R26 ;  /* 0x000000010707e824 */ /* 0x000fe200078e0a1a */
[----:B------:R-:W-:Y:S02]  /*16a60*/  ISETP.GE.AND P6, PT, R9, RZ, PT ;  /* 0x000000ff0900720c */ /* 0x000fe40003fc6270 */
[----:B--2---:R-:W-:Y:S02]  /*16a70*/  IABS R6, R11 ;  /* 0x0000000b00067213 */ /* 0x004fe40000000000 */
[----:B------:R-:W-:Y:S02]  /*16a80*/  ISETP.GE.AND P5, PT, R11, RZ, PT ;  /* 0x000000ff0b00720c */ /* 0x000fe40003fa6270 */
[----:B----4-:R-:W-:Y:S01]  /*16a90*/  IABS R9, R14 ;  /* 0x0000000e00097213 */ /* 0x010fe20000000000 */
[----:B---3--:R0:W-:Y:S04]  /*16aa0*/  STL [R1+0x52b4], R13 ;  /* 0x0052b40d01007387 */ /* 0x0081e80000100800 */
[----:B------:R-:W2:Y:S01]  /*16ab0*/  LDL.LU R11, [R1+0x52b8] ;  /* 0x0052b800010b7983 */ /* 0x000ea20000300800 */
[----:B0-----:R-:W-:-:S02]  /*16ac0*/  IMAD.MOV.U32 R13, RZ, RZ, R10 ;  /* 0x000000ffff0d7224 */ /* 0x001fc400078e000a */
[----:B------:R-:W-:Y:S02]  /*16ad0*/  IMAD.MOV.U32 R10, RZ, RZ, R14 ;  /* 0x000000ffff0a7224 */ /* 0x000fe400078e000e */
[----:B------:R-:W3:Y:S01]  /*16ae0*/  LDL.LU R14, [R1+0x3c8] ;  /* 0x0003c800010e7983 */ /* 0x000ee20000300800 */
[----:B------:R-:W-:Y:S01]  /*16af0*/  ISETP.GE.AND P4, PT, R3, RZ, PT ;  /* 0x000000ff0300720c */ /* 0x000fe20003f86270 */
[----:B-----5:R-:W-:-:S04]  /*16b00*/  IMAD.HI.U32 R3, R2, R6, RZ ;  /* 0x0000000602037227 */ /* 0x020fc800078e00ff */
[----:B------:R-:W-:Y:S02]  /*16b10*/  @!P0 IMAD.MOV R13, RZ, RZ, -R13 ;  /* 0x000000ffff0d8224 */ /* 0x000fe400078e0a0d */
[----:B------:R-:W-:-:S03]  /*16b20*/  IMAD.MOV R3, RZ, RZ, -R3 ;  /* 0x000000ffff037224 */ /* 0x000fc600078e0a03 */
[----:B------:R0:W-:Y:S01]  /*16b30*/  STL [R1+0x3f4], R13 ;  /* 0x0003f40d01007387 */ /* 0x0001e20000100800 */
[----:B------:R-:W-:Y:S02]  /*16b40*/  IMAD R6, R26, R3, R6 ;  /* 0x000000031a067224 */ /* 0x000fe400078e0206 */
[----:B0-----:R-:W-:-:S04]  /*16b50*/  IMAD.MOV.U32 R13, RZ, RZ, R4 ;  /* 0x000000ffff0d7224 */ /* 0x001fc800078e0004 */
[----:B------:R-:W-:Y:S01]  /*16b60*/  @!P2 IMAD.MOV R13, RZ, RZ, -R13 ;  /* 0x000000ffff0da224 */ /* 0x000fe200078e0a0d */
[----:B------:R-:W-:Y:S01]  /*16b70*/  ISETP.GT.U32.AND P2, PT, R26, R6, PT ;  /* 0x000000061a00720c */ /* 0x000fe20003f44070 */
[----:B------:R-:W-:-:S03]  /*16b80*/  @!P4 IMAD.MOV R7, RZ, RZ, -R7 ;  /* 0x000000ffff07c224 */ /* 0x000fc600078e0a07 */
[----:B------:R0:W-:Y:S09]  /*16b90*/  STL [R1+0x404], R13 ;  /* 0x0004040d01007387 */ /* 0x0001f20000100800 */
[----:B------:R-:W-:Y:S01]  /*16ba0*/  @!P2 IMAD.IADD R6, R6, 0x1, -R26 ;  /* 0x000000010606a824 */ /* 0x000fe200078e0a1a */
[----:B0-----:R-:W4:Y:S04]  /*16bb0*/  LDL.LU R13, [R1+0x52b4] ;  /* 0x0052b400010d7983 */ /* 0x001f280000300800 */
[----:B------:R3:W-:Y:S02]  /*16bc0*/  STL [R1+0x400], R7 ;  /* 0x0004000701007387 */ /* 0x0007e40000100800 */
[----:B---3--:R-:W-:-:S02]  /*16bd0*/  IABS R7, R14 ;  /* 0x0000000e00077213 */ /* 0x008fc40000000000 */
[----:B------:R-:W-:Y:S02]  /*16be0*/  ISETP.GE.AND P2, PT, R14, RZ, PT ;  /* 0x000000ff0e00720c */ /* 0x000fe40003f46270 */
[----:B------:R-:W3:Y:S01]  /*16bf0*/  LDL.LU R14, [R1+0x3c0] ;  /* 0x0003c000010e7983 */ /* 0x000ee20000300800 */
[----:B------:R-:W-:Y:S01]  /*16c00*/  ISETP.GT.U32.AND P3, PT, R26, R0, PT ;  /* 0x000000001a00720c */ /* 0x000fe20003f64070 */
[----:B------:R-:W-:-:S12]  /*16c10*/  IMAD.HI.U32 R3, R2, R9, RZ ;  /* 0x0000000902037227 */ /* 0x000fd800078e00ff */
[----:B------:R-:W-:Y:S01]  /*16c20*/  @!P3 IMAD.IADD R0, R0, 0x1, -R26 ;  /* 0x000000010000b824 */ /* 0x000fe200078e0a1a */
[----:B------:R-:W-:-:S04]  /*16c30*/  ISETP.GT.U32.AND P3, PT, R26, R8, PT ;  /* 0x000000081a00720c */ /* 0x000fc80003f64070 */
[----:B------:R-:W-:Y:S01]  /*16c40*/  ISETP.GT.U32.AND P0, PT, R26, R0, PT ;  /* 0x000000001a00720c */ /* 0x000fe20003f04070 */
[----:B------:R-:W-:Y:S01]  /*16c50*/  IMAD.MOV R3, RZ, RZ, -R3 ;  /* 0x000000ffff037224 */ /* 0x000fe200078e0a03 */
[----:B--2---:R-:W-:-:S03]  /*16c60*/  IABS R4, R11 ;  /* 0x0000000b00047213 */ /* 0x004fc60000000000 */
[----:B------:R-:W-:-:S04]  /*16c70*/  IMAD R9, R26, R3, R9 ;  /* 0x000000031a097224 */ /* 0x000fc800078e0209 */
[----:B------:R-:W-:-:S04]  /*16c80*/  @!P3 IMAD.IADD R8, R8, 0x1, -R26 ;  /* 0x000000010808b824 */ /* 0x000fc800078e0a1a */
[----:B------:R-:W-:Y:S01]  /*16c90*/  @!P1 IMAD.MOV R8, RZ, RZ, -R8 ;  /* 0x000000ffff089224 */ /* 0x000fe200078e0a08 */
[----:B------:R-:W-:Y:S01]  /*16ca0*/  ISETP.GT.U32.AND P1, PT, R26, R6, PT ;  /* 0x000000061a00720c */ /* 0x000fe20003f24070 */
[----:B------:R-:W-:Y:S01]  /*16cb0*/  @!P0 IMAD.IADD R0, R0, 0x1, -R26 ;  /* 0x0000000100008824 */ /* 0x000fe200078e0a1a */
[----:B------:R-:W-:Y:S01]  /*16cc0*/  ISETP.GT.U32.AND P0, PT, R26, R9, PT ;  /* 0x000000091a00720c */ /* 0x000fe20003f04070 */
[----:B------:R-:W-:Y:S01]  /*16cd0*/  IMAD.HI.U32 R3, R2, R4, RZ ;  /* 0x0000000402037227 */ /* 0x000fe200078e00ff */
[----:B------:R-:W-:-:S03]  /*16ce0*/  ISETP.GE.AND P3, PT, R11, RZ, PT ;  /* 0x000000ff0b00720c */ /* 0x000fc60003f66270 */
[----:B------:R-:W-:-:S04]  /*16cf0*/  IMAD.HI.U32 R11, R2, R7, RZ ;  /* 0x00000007020b7227 */ /* 0x000fc800078e00ff */
[----:B------:R-:W-:Y:S02]  /*16d00*/  IMAD.MOV R3, RZ, RZ, -R3 ;  /* 0x000000ffff037224 */ /* 0x000fe400078e0a03 */
[----:B------:R-:W-:Y:S02]  /*16d10*/  @!P6 IMAD.MOV R0, RZ, RZ, -R0 ;  /* 0x000000ffff00e224 */ /* 0x000fe400078e0a00 */
[----:B------:R-:W-:Y:S02]  /*16d20*/  IMAD.MOV R11, RZ, RZ, -R11 ;  /* 0x000000ffff0b7224 */ /* 0x000fe400078e0a0b */
[----:B------:R-:W-:Y:S02]  /*16d30*/  IMAD R4, R26, R3, R4 ;  /* 0x000000031a047224 */ /* 0x000fe400078e0204 */
[----:B------:R-:W-:Y:S02]  /*16d40*/  @!P1 IMAD.IADD R6, R6, 0x1, -R26 ;  /* 0x0000000106069824 */ /* 0x000fe400078e0a1a */
[----:B------:R-:W-:-:S02]  /*16d50*/  IMAD R7, R26, R11, R7 ;  /* 0x0000000b1a077224 */ /* 0x000fc400078e0207 */
[----:B------:R-:W-:Y:S01]  /*16d60*/  @!P0 IMAD.IADD R9, R9, 0x1, -R26 ;  /* 0x0000000109098824 */ /* 0x000fe200078e0a1a */
[----:B------:R-:W-:Y:S02]  /*16d70*/  ISETP.GE.AND P4, PT, R10, RZ, PT ;  /* 0x000000ff0a00720c */ /* 0x000fe40003f86270 */
[----:B----4-:R-:W-:Y:S02]  /*16d80*/  IABS R10, R13 ;  /* 0x0000000d000a7213 */ /* 0x010fe40000000000 */
[----:B------:R-:W-:Y:S02]  /*16d90*/  ISETP.GT.U32.AND P0, PT, R26, R9, PT ;  /* 0x000000091a00720c */ /* 0x000fe40003f04070 */
[----:B------:R-:W-:-:S11]  /*16da0*/  ISETP.GE.AND P1, PT, R13, RZ, PT ;  /* 0x000000ff0d00720c */ /* 0x000fd60003f26270 */
[----:B------:R-:W-:-:S04]  /*16db0*/  @!P0 IMAD.IADD R9, R9, 0x1, -R26 ;  /* 0x0000000109098824 */ /* 0x000fc800078e0a1a */
[----:B------:R-:W-:Y:S01]  /*16dc0*/  @!P4 IMAD.MOV R9, RZ, RZ, -R9 ;  /* 0x000000ffff09c224 */ /* 0x000fe200078e0a09 */
[----:B---3--:R0:W-:Y:S04]  /*16dd0*/  STL [R1+0x52b0], R14 ;  /* 0x0052b00e01007387 */ /* 0x0081e80000100800 */
[----:B------:R-:W-:Y:S04]  /*16de0*/  STL [R1+0x3fc], R8 ;  /* 0x0003fc0801007387 */ /* 0x000fe80000100800 */
[----:B------:R-:W2:Y:S01]  /*16df0*/  LDL R3, [R1+0x3bc] ;  /* 0x0003bc0001037983 */ /* 0x000ea20000100800 */
[----:B0-----:R-:W-:-:S03]  /*16e00*/  IMAD.MOV.U32 R14, RZ, RZ, R12 ;  /* 0x000000ffff0e7224 */ /* 0x001fc600078e000c */
[----:B------:R0:W-:Y:S01]  /*16e10*/  STL [R1+0x3f8], R0 ;  /* 0x0003f80001007387 */ /* 0x0001e20000100800 */
[----:B------:R-:W-:-:S03]  /*16e20*/  IMAD.MOV.U32 R11, RZ, RZ, R14 ;  /* 0x000000ffff0b7224 */ /* 0x000fc600078e000e */
[----:B------:R-:W3:Y:S04]  /*16e30*/  LDL.LU R13, [R1+0x3c4] ;  /* 0x0003c400010d7983 */ /* 0x000ee80000300800 */
[----:B------:R-:W4:Y:S01]  /*16e40*/  LDL.LU R12, [R1+0x3cc] ;  /* 0x0003cc00010c7983 */ /* 0x000f220000300800 */
[----:B0-----:R-:W-:Y:S01]  /*16e50*/  IABS R0, R14 ;  /* 0x0000000e00007213 */ /* 0x001fe20000000000 */
[----:B------:R-:W-:-:S04]  /*16e60*/  IMAD.MOV.U32 R14, RZ, RZ, R6 ;  /* 0x000000ffff0e7224 */ /* 0x000fc800078e0006 */
[----:B------:R-:W-:-:S05]  /*16e70*/  @!P5 IMAD.MOV R14, RZ, RZ, -R14 ;  /* 0x000000ffff0ed224 */ /* 0x000fca00078e0a0e */
[----:B------:R0:W-:Y:S04]  /*16e80*/  STL [R1+0x3d0], R14 ;  /* 0x0003d00e01007387 */ /* 0x0001e80000100800 */
[----:B0-----:R-:W5:Y:S01]  /*16e90*/  LDL.LU R14, [R1+0x52b0] ;  /* 0x0052b000010e7983 */ /* 0x001f620000300800 */
[----:B------:R-:W-:-:S03]  /*16ea0*/  ISETP.GE.AND P4, PT, R11, RZ, PT ;  /* 0x000000ff0b00720c */ /* 0x000fc60003f86270 */
[----:B------:R-:W-:Y:S04]  /*16eb0*/  STL [R1+0x3e8], R9 ;  /* 0x0003e80901007387 */ /* 0x000fe80000100800 */
[----:B------:R-:W2:Y:S01]  /*16ec0*/  LDL.LU R11, [R1+0x3bc] ;  /* 0x0003bc00010b7983 */ /* 0x000ea20000300800 */
[C---:B------:R-:W-:Y:S02]  /*16ed0*/  ISETP.GT.U32.AND P6, PT, R26.reuse, R4, PT ;  /* 0x000000041a00720c */ /* 0x040fe40003fc4070 */
[----:B------:R-:W-:Y:S01]  /*16ee0*/  ISETP.GT.U32.AND P0, PT, R26, R7, PT ;  /* 0x000000071a00720c */ /* 0x000fe20003f04070 */
[----:B------:R-:W-:-:S10]  /*16ef0*/  IMAD.HI.U32 R8, R2, R10, RZ ;  /* 0x0000000a02087227 */ /* 0x000fd400078e00ff */
[----:B------:R-:W-:Y:S02]  /*16f00*/  @!P6 IMAD.IADD R4, R4, 0x1, -R26 ;  /* 0x000000010404e824 */ /* 0x000fe400078e0a1a */
[----:B------:R-:W-:-:S03]  /*16f10*/  IMAD.MOV R8, RZ, RZ, -R8 ;  /* 0x000000ffff087224 */ /* 0x000fc600078e0a08 */
[C---:B------:R-:W-:Y:S01]  /*16f20*/  ISETP.GT.U32.AND P6, PT, R26.reuse, R4, PT ;  /* 0x000000041a00720c */ /* 0x040fe20003fc4070 */
[----:B------:R-:W-:Y:S02]  /*16f30*/  @!P0 IMAD.IADD R7, R7, 0x1, -R26 ;  /* 0x0000000107078824 */ /* 0x000fe400078e0a1a */
[----:B------:R-:W-:Y:S02]  /*16f40*/  IMAD R10, R26, R8, R10 ;  /* 0x000000081a0a7224 */ /* 0x000fe400078e020a */
[----:B------:R-:W-:Y:S01]  /*16f50*/  IMAD.HI.U32 R8, R2, R0, RZ ;  /* 0x0000000002087227 */ /* 0x000fe200078e00ff */
[----:B------:R-:W-:-:S03]  /*16f60*/  ISETP.GT.U32.AND P0, PT, R26, R7, PT ;  /* 0x000000071a00720c */ /* 0x000fc60003f04070 */
[----:B------:R-:W-:-:S04]  /*16f70*/  IMAD.MOV R8, RZ, RZ, -R8 ;  /* 0x000000ffff087224 */ /* 0x000fc800078e0a08 */
[----:B------:R-:W-:Y:S02]  /*16f80*/  @!P6 IMAD.IADD R4, R4, 0x1, -R26 ;  /* 0x000000010404e824 */ /* 0x000fe400078e0a1a */
[----:B------:R-:W-:-:S04]  /*16f90*/  IMAD R0, R26, R8, R0 ;  /* 0x000000081a007224 */ /* 0x000fc800078e0200 */
[----:B------:R-:W-:Y:S01]  /*16fa0*/  @!P0 IMAD.IADD R7, R7, 0x1, -R26 ;  /* 0x0000000107078824 */ /* 0x000fe200078e0a1a */
[----:B-----5:R-:W-:Y:S01]  /*16fb0*/  IABS R8, R14 ;  /* 0x0000000e00087213 */ /* 0x020fe20000000000 */
[----:B------:R0:W-:Y:S02]  /*16fc0*/  STL [R1+0x52ac], R14 ;  /* 0x0052ac0e01007387 */ /* 0x0001e40000100800 */
[----:B0-----:R-:W-:-:S04]  /*16fd0*/  IMAD.MOV.U32 R14, RZ, RZ, R4 ;  /* 0x000000ffff0e7224 */ /* 0x001fc800078e0004 */
[----:B------:R-:W-:-:S05]  /*16fe0*/  @!P3 IMAD.MOV R14, RZ, RZ, -R14 ;  /* 0x000000ffff0eb224 */ /* 0x000fca00078e0a0e */
[----:B------:R0:W-:Y:S01]  /*16ff0*/  STL [R1+0x3ec], R14 ;  /* 0x0003ec0e01007387 */ /* 0x0001e20000100800 */
[----:B--2---:R-:W-:-:S03]  /*17000*/  ISETP.GE.AND P0, PT, R11, RZ, PT ;  /* 0x000000ff0b00720c */ /* 0x004fc60003f06270 */
[----:B------:R-:W2:Y:S01]  /*17010*/  LDL.LU R11, [R1+0x3d8] ;  /* 0x0003d800010b7983 */ /* 0x000ea20000300800 */
[----:B0-----:R-:W-:-:S04]  /*17020*/  IMAD.MOV.U32 R14, RZ, RZ, R7 ;  /* 0x000000ffff0e7224 */ /* 0x001fc800078e0007 */
[----:B------:R-:W-:-:S05]  /*17030*/  @!P2 IMAD.MOV R14, RZ, RZ, -R14 ;  /* 0x000000ffff0ea224 */ /* 0x000fca00078e0a0e */
[----:B------:R0:W-:Y:S04]  /*17040*/  STL [R1+0x3e4], R14 ;  /* 0x0003e40e01007387 */ /* 0x0001e80000100800 */
[----:B0-----:R-:W5:Y:S01]  /*17050*/  LDL.LU R14, [R1+0x52ac] ;  /* 0x0052ac00010e7983 */ /* 0x001f620000300800 */
[C---:B------:R-:W-:Y:S02]  /*17060*/  ISETP.GT.U32.AND P5, PT, R26.reuse, R10, PT ;  /* 0x0000000a1a00720c */ /* 0x040fe40003fa4070 */
[----:B------:R-:W-:-:S11]  /*17070*/  ISETP.GT.U32.AND P6, PT, R26, R0, PT ;  /* 0x000000001a00720c */ /* 0x000fd60003fc4070 */
[--C-:B------:R-:W-:Y:S02]  /*17080*/  @!P5 IMAD.IADD R10, R10, 0x1, -R26.reuse ;  /* 0x000000010a0ad824 */ /* 0x100fe400078e0a1a */
[----:B------:R-:W-:-:S03]  /*17090*/  @!P6 IMAD.IADD R0, R0, 0x1, -R26 ;  /* 0x000000010000e824 */ /* 0x000fc600078e0a1a */
[C---:B------:R-:W-:Y:S02]  /*170a0*/  ISETP.GT.U32.AND P5, PT, R26.reuse, R10, PT ;  /* 0x0000000a1a00720c */ /* 0x040fe40003fa4070 */
[----:B------:R-:W-:Y:S02]  /*170b0*/  IABS R3, R3 ;  /* 0x0000000300037213 */ /* 0x000fe40000000000 */
[----:B------:R-:W-:-:S03]  /*170c0*/  ISETP.GT.U32.AND P6, PT, R26, R0, PT ;  /* 0x000000001a00720c */ /* 0x000fc60003fc4070 */
[----:B------:R-:W-:-:S04]  /*170d0*/  IMAD.HI.U32 R6, R2, R3, RZ ;  /* 0x0000000302067227 */ /* 0x000fc800078e00ff */
[----:B------:R-:W-:Y:S02]  /*170e0*/  IMAD.MOV R6, RZ, RZ, -R6 ;  /* 0x000000ffff067224 */ /* 0x000fe400078e0a06 */
[----:B------:R-:W-:Y:S02]  /*170f0*/  @!P5 IMAD.IADD R10, R10, 0x1, -R26 ;  /* 0x000000010a0ad824 */ /* 0x000fe400078e0a1a */
[----:B------:R-:W-:Y:S02]  /*17100*/  IMAD R3, R26, R6, R3 ;  /* 0x000000061a037224 */ /* 0x000fe400078e0203 */
[----:B------:R-:W-:Y:S01]  /*17110*/  @!P1 IMAD.MOV R10, RZ, RZ, -R10 ;  /* 0x000000ffff0a9224 */ /* 0x000fe200078e0a0a */
[----:B---3--:R-:W-:Y:S01]  /*17120*/  IABS R6, R13 ;  /* 0x0000000d00067213 */ /* 0x008fe20000000000 */
[----:B------:R-:W-:Y:S01]  /*17130*/  @!P6 IMAD.IADD R0, R0, 0x1, -R26 ;  /* 0x000000010000e824 */ /* 0x000fe200078e0a1a */
[----:B------:R-:W-:Y:S02]  /*17140*/  ISETP.GE.AND P1, PT, R13, RZ, PT ;  /* 0x000000ff0d00720c */ /* 0x000fe40003f26270 */
[----:B----4-:R-:W-:-:S02]  /*17150*/  IABS R4, R12 ;  /* 0x0000000c00047213 */ /* 0x010fc40000000000 */
[----:B------:R-:W-:Y:S02]  /*17160*/  ISETP.GE.AND P6, PT, R12, RZ, PT ;  /* 0x000000ff0c00720c */ /* 0x000fe40003fc6270 */
[----:B-----5:R-:W-:Y:S02]  /*17170*/  ISETP.GE.AND P2, PT, R14, RZ, PT ;  /* 0x000000ff0e00720c */ /* 0x020fe40003f46270 */
[----:B------:R-:W3:Y:S04]  /*17180*/  LDL.LU R14, [R1+0x440] ;  /* 0x00044000010e7983 */ /* 0x000ee80000300800 */
[----:B------:R-:W4:Y:S04]  /*17190*/  LDL.LU R13, [R1+0x4ec] ;  /* 0x0004ec00010d7983 */ /* 0x000f280000300800 */
[----:B------:R0:W-:Y:S04]  /*171a0*/  STL [R1+0x3d4], R10 ;  /* 0x0003d40a01007387 */ /* 0x0001e80000100800 */
[----:B------:R-:W5:Y:S01]  /*171b0*/  LDL R12, [R1+0x42c] ;  /* 0x00042c00010c7983 */ /* 0x000f620000100800 */
[----:B------:R-:W-:Y:S01]  /*171c0*/  ISETP.GT.U32.AND P3, PT, R26, R3, PT ;  /* 0x000000031a00720c */ /* 0x000fe20003f64070 */
[----:B------:R-:W-:-:S04]  /*171d0*/  IMAD.HI.U32 R9, R2, R8, RZ ;  /* 0x0000000802097227 */ /* 0x000fc800078e00ff */
[----:B------:R-:W-:-:S08]  /*171e0*/  IMAD.MOV R9, RZ, RZ, -R9 ;  /* 0x000000ffff097224 */ /* 0x000fd000078e0a09 */
[----:B------:R-:W-:-:S05]  /*171f0*/  @!P3 IMAD.IADD R3, R3, 0x1, -R26 ;  /* 0x000000010303b824 */ /* 0x000fca00078e0a1a */
[C---:B------:R-:W-:Y:S01]  /*17200*/  ISETP.GT.U32.AND P3, PT, R26.reuse, R3, PT ;  /* 0x000000031a00720c */ /* 0x040fe20003f64070 */
[----:B------:R-:W-:Y:S02]  /*17210*/  IMAD R8, R26, R9, R8 ;  /* 0x000000091a087224 */ /* 0x000fe400078e0208 */
[----:B------:R-:W-:-:S04]  /*17220*/  IMAD.HI.U32 R9, R2, R6, RZ ;  /* 0x0000000602097227 */ /* 0x000fc800078e00ff */
[----:B------:R-:W-:-:S04]  /*17230*/  IMAD.HI.U32 R7, R2, R4, RZ ;  /* 0x0000000402077227 */ /* 0x000fc800078e00ff */
[----:B------:R-:W-:Y:S02]  /*17240*/  IMAD.MOV R9, RZ, RZ, -R9 ;  /* 0x000000ffff097224 */ /* 0x000fe400078e0a09 */
[----:B------:R-:W-:Y:S02]  /*17250*/  @!P3 IMAD.IADD R3, R3, 0x1, -R26 ;  /* 0x000000010303b824 */ /* 0x000fe400078e0a1a */
[----:B------:R-:W-:Y:S02]  /*17260*/  IMAD.MOV R7, RZ, RZ, -R7 ;  /* 0x000000ffff077224 */ /* 0x000fe400078e0a07 */
[----:B------:R-:W-:Y:S02]  /*17270*/  IMAD R6, R26, R9, R6 ;  /* 0x000000091a067224 */ /* 0x000fe400078e0206 */
[----:B------:R-:W-:Y:S02]  /*17280*/  IMAD.MOV.U32 R9, RZ, RZ, R0 ;  /* 0x000000ffff097224 */ /* 0x000fe400078e0000 */
[----:B0-----:R-:W-:-:S02]  /*17290*/  IMAD.MOV.U32 R10, RZ, RZ, R3 ;  /* 0x000000ffff0a7224 */ /* 0x001fc400078e0003 */
[----:B------:R-:W-:Y:S01]  /*172a0*/  IMAD R4, R26, R7, R4 ;  /* 0x000000071a047224 */ /* 0x000fe200078e0204 */
[----:B--2---:R-:W-:Y:S01]  /*172b0*/  IABS R7, R11 ;  /* 0x0000000b00077213 */ /* 0x004fe20000000000 */
[----:B------:R-:W-:Y:S02]  /*172c0*/  @!P4 IMAD.MOV R9, RZ, RZ, -R9 ;  /* 0x000000ffff09c224 */ /* 0x000fe400078e0a09 */
[----:B------:R-:W-:Y:S02]  /*172d0*/  @!P0 IMAD.MOV R10, RZ, RZ, -R10 ;  /* 0x000000ffff0a8224 */ /* 0x000fe400078e0a0a */
[----:B------:R-:W-:Y:S01]  /*172e0*/  IMAD.MOV.U32 R0, RZ, RZ, R7 ;  /* 0x000000ffff007224 */ /* 0x000fe200078e0007 */
[----:B------:R0:W-:Y:S04]  /*172f0*/  STL [R1+0x3dc], R9 ;  /* 0x0003dc0901007387 */ /* 0x0001e80000100800 */
[----:B------:R3:W-:Y:S01]  /*17300*/  STL [R1+0x3e0], R10 ;  /* 0x0003e00a01007387 */ /* 0x0007e20000100800 */
[----:B-----5:R-:W-:-:S03]  /*17310*/  IABS R7, R12 ;  /* 0x0000000c00077213 */ /* 0x020fc60000000000 */
[----:B------:R-:W2:Y:S01]  /*17320*/  LDL R12, [R1+0x4e0] ;  /* 0x0004e000010c7983 */ /* 0x000ea20000100800 */
[C---:B------:R-:W-:Y:S02]  /*17330*/  ISETP.GT.U32.AND P5, PT, R26.reuse, R8, PT ;  /* 0x000000081a00720c */ /* 0x040fe40003fa4070 */
[C---:B------:R-:W-:Y:S02]  /*17340*/  ISETP.GT.U32.AND P3, PT, R26.reuse, R6, PT ;  /* 0x000000061a00720c */ /* 0x040fe40003f64070 */
[----:B------:R-:W-:Y:S02]  /*17350*/  ISETP.GT.U32.AND P0, PT, R26, R4, PT ;  /* 0x000000041a00720c */ /* 0x000fe40003f04070 */
[----:B------:R-:W-:Y:S02]  /*17360*/  ISETP.GE.AND P4, PT, R11, RZ, PT ;  /* 0x000000ff0b00720c */ /* 0x000fe40003f86270 */
[----:B----4-:R-:W-:-:S05]  /*17370*/  IABS R11, R13 ;  /* 0x0000000d000b7213 */ /* 0x010fca0000000000 */
[--C-:B------:R-:W-:Y:S02]  /*17380*/  @!P5 IMAD.IADD R8, R8, 0x1, -R26.reuse ;  /* 0x000000010808d824 */ /* 0x100fe400078e0a1a */
[--C-:B------:R-:W-:Y:S02]  /*17390*/  @!P3 IMAD.IADD R6, R6, 0x1, -R26.reuse ;  /* 0x000000010606b824 */ /* 0x100fe400078e0a1a */
[----:B------:R-:W-:Y:S01]  /*173a0*/  IMAD.HI.U32 R3, R2, R0, RZ ;  /* 0x0000000002037227 */ /* 0x000fe200078e00ff */
[C---:B------:R-:W-:Y:S02]  /*173b0*/  ISETP.GT.U32.AND P5, PT, R26.reuse, R8, PT ;  /* 0x000000081a00720c */ /* 0x040fe40003fa4070 */
[----:B------:R-:W-:Y:S01]  /*173c0*/  ISETP.GT.U32.AND P3, PT, R26, R6, PT ;  /* 0x000000061a00720c */ /* 0x000fe20003f64070 */
[----:B------:R-:W-:Y:S02]  /*173d0*/  @!P0 IMAD.IADD R4, R4, 0x1, -R26 ;  /* 0x0000000104048824 */ /* 0x000fe400078e0a1a */
[----:B0-----:R-:W-:-:S04]  /*173e0*/  IMAD.HI.U32 R9, R2, R11, RZ ;  /* 0x0000000b02097227 */ /* 0x001fc800078e00ff */
[----:B------:R-:W-:Y:S01]  /*173f0*/  IMAD.MOV R3, RZ, RZ, -R3 ;  /* 0x000000ffff037224 */ /* 0x000fe200078e0a03 */
[C---:B------:R-:W-:Y:S01]  /*17400*/  ISETP.GT.U32.AND P0, PT, R26.reuse, R4, PT ;  /* 0x000000041a00720c */ /* 0x040fe20003f04070 */
[----:B------:R-:W-:Y:S02]  /*17410*/  IMAD.MOV R9, RZ, RZ, -R9 ;  /* 0x000000ffff097224 */ /* 0x000fe400078e0a09 */
[----:B------:R-:W-:Y:S02]  /*17420*/  IMAD R0, R26, R3, R0 ;  /* 0x000000031a007224 */ /* 0x000fe400078e0200 */
[----:B------:R-:W-:-:S04]  /*17430*/  IMAD.HI.U32 R3, R2, R7, RZ ;  /* 0x0000000702037227 */ /* 0x000fc800078e00ff */
[----:B------:R-:W-:Y:S01]  /*17440*/  IMAD R11, R26, R9, R11 ;  /* 0x000000091a0b7224 */ /* 0x000fe200078e020b */
[----:B---3--:R-:W-:Y:S01]  /*17450*/  IABS R10, R14 ;  /* 0x0000000e000a7213 */ /* 0x008fe20000000000 */
[--C-:B------:R-:W-:Y:S02]  /*17460*/  @!P5 IMAD.IADD R8, R8, 0x1, -R26.reuse ;  /* 0x000000010808d824 */ /* 0x100fe400078e0a1a */
[----:B------:R-:W-:Y:S02]  /*17470*/  IMAD.MOV R3, RZ, RZ, -R3 ;  /* 0x000000ffff037224 */ /* 0x000fe400078e0a03 */
[----:B------:R-:W-:Y:S01]  /*17480*/  @!P3 IMAD.IADD R6, R6, 0x1, -R26 ;  /* 0x000000010606b824 */ /* 0x000fe200078e0a1a */
[C---:B------:R-:W-:Y:S01]  /*17490*/  ISETP.GT.U32.AND P3, PT, R26.reuse, R11, PT ;  /* 0x0000000b1a00720c */ /* 0x040fe20003f64070 */
[----:B------:R-:W-:Y:S02]  /*174a0*/  @!P2 IMAD.MOV R8, RZ, RZ, -R8 ;  /* 0x000000ffff08a224 */ /* 0x000fe400078e0a08 */
[----:B------:R-:W-:-:S02]  /*174b0*/  IMAD R7, R26, R3, R7 ;  /* 0x000000031a077224 */ /* 0x000fc400078e0207 */
[----:B------:R-:W-:Y:S01]  /*174c0*/  @!P0 IMAD.IADD R4, R4, 0x1, -R26 ;  /* 0x0000000104048824 */ /* 0x000fe200078e0a1a */
[----:B------:R0:W-:Y:S01]  /*174d0*/  STL [R1+0x3d8], R8 ;  /* 0x0003d80801007387 */ /* 0x0001e20000100800 */
[----:B------:R-:W-:Y:S01]  /*174e0*/  @!P1 IMAD.MOV R6, RZ, RZ, -R6 ;  /* 0x000000ffff069224 */ /* 0x000fe200078e0a06 */
[----:B------:R-:W-:Y:S01]  /*174f0*/  ISETP.GE.AND P5, PT, R13, RZ, PT ;  /* 0x000000ff0d00720c */ /* 0x000fe20003fa6270 */
[----:B------:R-:W-:Y:S01]  /*17500*/  @!P6 IMAD.MOV R4, RZ, RZ, -R4 ;  /* 0x000000ffff04e224 */ /* 0x000fe200078e0a04 */
[----:B0-----:R-:W3:Y:S04]  /*17510*/  LDL.LU R8, [R1+0x42c] ;  /* 0x00042c0001087983 */ /* 0x001ee80000300800 */
[----:B------:R-:W4:Y:S01]  /*17520*/  LDL.LU R13, [R1+0x4f0] ;  /* 0x0004f000010d7983 */ /* 0x000f220000300800 */
[----:B------:R-:W-:-:S03]  /*17530*/  @!P3 IMAD.IADD R11, R11, 0x1, -R26 ;  /* 0x000000010b0bb824 */ /* 0x000fc600078e0a1a */
[----:B------:R-:W5:Y:S01]  /*17540*/  LDL R9, [R1+0x4dc] ;  /* 0x0004dc0001097983 */ /* 0x000f620000100800 */
[----:B------:R-:W-:-:S03]  /*17550*/  ISETP.GE.AND P3, PT, R14, RZ, PT ;  /* 0x000000ff0e00720c */ /* 0x000fc60003f66270 */
[----:B------:R-:W-:Y:S04]  /*17560*/  STL [R1+0x3cc], R6 ;  /* 0x0003cc0601007387 */ /* 0x000fe80000100800 */
[----:B------:R-:W-:Y:S04]  /*17570*/  STL [R1+0x52a8], R2 ;  /* 0x0052a80201007387 */ /* 0x000fe80000100800 */
[----:B------:R-:W-:Y:S01]  /*17580*/  STL [R1+0x3c8], R4 ;  /* 0x0003c80401007387 */ /* 0x000fe20000100800 */
[----:B--2---:R-:W-:Y:S01]  /*17590*/  IABS R3, R12 ;  /* 0x0000000c00037213 */ /* 0x004fe20000000000 */
[----:B------:R-:W-:-:S04]  /*175a0*/  IMAD.HI.U32 R12, R2, R10, RZ ;  /* 0x0000000a020c7227 */ /* 0x000fc800078e00ff */
[----:B------:R-:W-:-:S04]  /*175b0*/  IMAD.MOV R12, RZ, RZ, -R12 ;  /* 0x000000ffff0c7224 */ /* 0x000fc800078e0a0c */
[C---:B------:R-:W-:Y:S02]  /*175c0*/  IMAD R10, R26.reuse, R12, R10 ;  /* 0x0000000c1a0a7224 */ /* 0x040fe400078e020a */
[----:B------:R-:W2:Y:S04]  /*175d0*/  LDL R12, [R1+0x50c] ;  /* 0x00050c00010c7983 */ /* 0x000ea80000100800 */
[----:B------:R-:W3:Y:S01]  /*175e0*/  LDL.LU R14, [R1+0x51c] ;  /* 0x00051c00010e7983 */ /* 0x000ee20000300800 */
[----:B------:R-:W-:-:S13]  /*175f0*/  ISETP.GT.U32.AND P2, PT, R26, R0, PT ;  /* 0x000000001a00720c */ /* 0x000fda0003f44070 */
[----:B------:R-:W-:-:S05]  /*17600*/  @!P2 IMAD.IADD R0, R0, 0x1, -R26 ;  /* 0x000000010000a824 */ /* 0x000fca00078e0a1a */
[----:B------:R-:W-:Y:S01]  /*17610*/  ISETP.GT.U32.AND P1, PT, R26, R0, PT ;  /* 0x000000001a00720c */ /* 0x000fe20003f24070 */
[----:B---3--:R0:W-:Y:S04]  /*17620*/  STL [R1+0x52a4], R14 ;  /* 0x0052a40e01007387 */ /* 0x0081e80000100800 */
[----:B0-----:R-:W3:Y:S01]  /*17630*/  LDL.LU R14, [R1+0x4e0] ;  /* 0x0004e000010e7983 */ /* 0x001ee20000300800 */
[----:B-----5:R-:W-:-:S07]  /*17640*/  IABS R9, R9 ;  /* 0x0000000900097213 */ /* 0x020fce0000000000 */
[----:B------:R-:W-:Y:S01]  /*17650*/  @!P1 IMAD.IADD R0, R0, 0x1, -R26 ;  /* 0x0000000100009824 */ /* 0x000fe200078e0a1a */
[C---:B------:R-:W-:Y:S02]  /*17660*/  ISETP.GT.U32.AND P6, PT, R26.reuse, R11, PT ;  /* 0x0000000b1a00720c */ /* 0x040fe40003fc4070 */
[----:B------:R-:W-:Y:S01]  /*17670*/  ISETP.GT.U32.AND P1, PT, R26, R10, PT ;  /* 0x0000000a1a00720c */ /* 0x000fe20003f24070 */
[----:B------:R-:W-:Y:S01]  /*17680*/  IMAD.HI.U32 R6, R2, R9, RZ ;  /* 0x0000000902067227 */ /* 0x000fe200078e00ff */
[----:B------:R-:W-:-:S03]  /*17690*/  ISETP.GE.AND P2, PT, R8, RZ, PT ;  /* 0x000000ff0800720c */ /* 0x000fc60003f46270 */
[----:B------:R-:W-:Y:S02]  /*176a0*/  IMAD.MOV R6, RZ, RZ, -R6 ;  /* 0x000000ffff067224 */ /* 0x000fe400078e0a06 */
[----:B------:R-:W-:-:S04]  /*176b0*/  IMAD.HI.U32 R8, R2, R3, RZ ;  /* 0x0000000302087227 */ /* 0x000fc800078e00ff */
[----:B------:R-:W-:Y:S02]  /*176c0*/  IMAD.MOV.U32 R2, RZ, RZ, R0 ;  /* 0x000000ffff027224 */ /* 0x000fe400078e0000 */
[----:B------:R-:W-:Y:S02]  /*176d0*/  IMAD R9, R26, R6, R9 ;  /* 0x000000061a097224 */ /* 0x000fe400078e0209 */
[----:B------:R-:W5:Y:S01]  /*176e0*/  LDL.LU R6, [R1+0x4dc] ;  /* 0x0004dc0001067983 */ /* 0x000f620000300800 */
[----:B------:R-:W-:Y:S02]  /*176f0*/  @!P4 IMAD.MOV R2, RZ, RZ, -R2 ;  /* 0x000000ffff02c224 */ /* 0x000fe400078e0a02 */
[--C-:B------:R-:W-:Y:S01]  /*17700*/  @!P6 IMAD.IADD R11, R11, 0x1, -R26.reuse ;  /* 0x000000010b0be824 */ /* 0x100fe200078e0a1a */
[----:B------:R-:W2:Y:S01]  /*17710*/  LDL R0, [R1+0x504] ;  /* 0x0005040001007983 */ /* 0x000ea20000100800 */
[----:B------:R-:W-:-:S03]  /*17720*/  @!P1 IMAD.IADD R10, R10, 0x1, -R26 ;  /* 0x000000010a0a9824 */ /* 0x000fc600078e0a1a */
[----:B------:R0:W-:Y:S04]  /*17730*/  STL [R1+0x3c4], R2 ;  /* 0x0003c40201007387 */ /* 0x0001e80000100800 */
[----:B0-----:R-:W5:Y:S01]  /*17740*/  LDL.LU R2, [R1+0x52a8] ;  /* 0x0052a80001027983 */ /* 0x001f620000300800 */
[----:B---3--:R-:W-:Y:S01]  /*17750*/  ISETP.GE.AND P1, PT, R14, RZ, PT ;  /* 0x000000ff0e00720c */ /* 0x008fe20003f26270 */
[----:B------:R-:W-:Y:S02]  /*17760*/  IMAD.MOV.U32 R14, RZ, RZ, R11 ;  /* 0x000000ffff0e7224 */ /* 0x000fe400078e000b */
[----:B------:R-:W3:Y:S02]  /*17770*/  LDL R11, [R1+0x520] ;  /* 0x00052000010b7983 */ /* 0x000ee40000100800 */
[----:B------:R-:W-:-:S05]  /*17780*/  @!P5 IMAD.MOV R14, RZ, RZ, -R14 ;  /* 0x000000ffff0ed224 */ /* 0x000fca00078e0a0e */
[----:B------:R0:W-:Y:S04]  /*17790*/  STL [R1+0x3c0], R14 ;  /* 0x0003c00e01007387 */ /* 0x0001e80000100800 */
[----:B0-----:R-:W3:Y:S01]  /*177a0*/  LDL.LU R14, [R1+0x52a4] ;  /* 0x0052a400010e7983 */ /* 0x001ee20000300800 */
[----:B------:R-:W-:Y:S01]  /*177b0*/  ISETP.GT.U32.AND P0, PT, R26, R7, PT ;  /* 0x000000071a00720c */ /* 0x000fe20003f04070 */
[----:B------:R-:W-:-:S04]  /*177c0*/  IMAD.MOV R8, RZ, RZ, -R8 ;  /* 0x000000ffff087224 */ /* 0x000fc800078e0a08 */
[----:B------:R-:W-:-:S08]  /*177d0*/  IMAD R3, R26, R8, R3 ;  /* 0x000000081a037224 */ /* 0x000fd000078e0203 */
[----:B------:R-:W-:-:S05]  /*177e0*/  @!P0 IMAD.IADD R7, R7, 0x1, -R26 ;  /* 0x0000000107078824 */ /* 0x000fca00078e0a1a */
[C---:B------:R-:W-:Y:S02]  /*177f0*/  ISETP.GT.U32.AND P0, PT, R26.reuse, R7, PT ;  /* 0x000000071a00720c */ /* 0x040fe40003f04070 */
[----:B----4-:R-:W-:Y:S02]  /*17800*/  IABS R4, R13 ;  /* 0x0000000d00047213 */ /* 0x010fe40000000000 */
[----:B------:R-:W-:Y:S02]  /*17810*/  ISETP.GT.U32.AND P6, PT, R26, R3, PT ;  /* 0x000000031a00720c */ /* 0x000fe40003fc4070 */
[----:B--2---:R-:W-:Y:S01]  /*17820*/  IABS R8, R0 ;  /* 0x0000000000087213 */ /* 0x004fe20000000000 */
[----:B------:R-:W-:Y:S01]  /*17830*/  IMAD.MOV.U32 R0, RZ, RZ, R4 ;  /* 0x000000ffff007224 */ /* 0x000fe200078e0004 */
[----:B------:R-:W-:-:S05]  /*17840*/  IABS R12, R12 ;  /* 0x0000000c000c7213 */ /* 0x000fca0000000000 */
[----:B------:R-:W-:Y:S01]  /*17850*/  @!P0 IMAD.IADD R7, R7, 0x1, -R26 ;  /* 0x0000000107078824 */ /* 0x000fe200078e0a1a */
[----:B-----5:R-:W-:Y:S01]  /*17860*/  ISETP.GE.AND P0, PT, R6, RZ, PT ;  /* 0x000000ff0600720c */ /* 0x020fe20003f06270 */
[----:B------:R-:W-:-:S04]  /*17870*/  IMAD.HI.U32 R6, R2, R0, RZ ;  /* 0x0000000002067227 */ /* 0x000fc800078e00ff */
[----:B------:R-:W-:Y:S02]  /*17880*/  @!P2 IMAD.MOV R7, RZ, RZ, -R7 ;  /* 0x000000ffff07a224 */ /* 0x000fe400078e0a07 */
[----:B------:R-:W-:Y:S02]  /*17890*/  IMAD.MOV R6, RZ, RZ, -R6 ;  /* 0x000000ffff067224 */ /* 0x000fe400078e0a06 */
[----:B------:R-:W-:Y:S01]  /*178a0*/  @!P6 IMAD.IADD R3, R3, 0x1, -R26 ;  /* 0x000000010303e824 */ /* 0x000fe200078e0a1a */
[----:B------:R-:W-:Y:S01]  /*178b0*/  ISETP.GE.AND P6, PT, R13, RZ, PT ;  /* 0x000000ff0d00720c */ /* 0x000fe20003fc6270 */
[----:B------:R0:W-:Y:S01]  /*178c0*/  STL [R1+0x3bc], R7 ;  /* 0x0003bc0701007387 */ /* 0x0001e20000100800 */
[----:B------:R-:W-:-:S03]  /*178d0*/  IMAD R0, R26, R6, R0 ;  /* 0x000000061a007224 */ /* 0x000fc600078e0200 */
[----:B------:R-:W2:Y:S01]  /*178e0*/  LDL R13, [R1+0x52c] ;  /* 0x00052c00010d7983 */ /* 0x000ea20000100800 */
[----:B0-----:R-:W-:-:S03]  /*178f0*/  IMAD.MOV.U32 R7, RZ, RZ, R12 ;  /* 0x000000ffff077224 */ /* 0x001fc600078e000c */
[----:B------:R-:W4:Y:S01]  /*17900*/  LDL.LU R12, [R1+0x504] ;  /* 0x00050400010c7983 */ /* 0x000f220000300800 */
[----:B---3--:R-:W-:-:S03]  /*17910*/  IABS R6, R14 ;  /* 0x0000000e00067213 */ /* 0x008fc60000000000 */
[----:B------:R0:W-:Y:S04]  /*17920*/  STL [R1+0x529c], R14 ;  /* 0x00529c0e01007387 */ /* 0x0001e80000100800 */
[----:B0-----:R-:W3:Y:S01]  /*17930*/  LDL.LU R14, [R1+0x50c] ;  /* 0x00050c00010e7983 */ /* 0x001ee20000300800 */
[----:B------:R-:W-:-:S13]  /*17940*/  ISETP.GT.U32.AND P4, PT, R26, R9, PT ;  /* 0x000000091a00720c */ /* 0x000fda0003f84070 */
[----:B------:R-:W-:Y:S01]  /*17950*/  @!P4 IMAD.IADD R9, R9, 0x1, -R26 ;  /* 0x000000010909c824 */ /* 0x000fe200078e0a1a */
[----:B------:R-:W-:-:S13]  /*17960*/  ISETP.GT.U32.AND P4, PT, R26, R10, PT ;  /* 0x0000000a1a00720c */ /* 0x000fda0003f84070 */
[----:B------:R-:W-:Y:S01]  /*17970*/  @!P4 IMAD.IADD R10, R10, 0x1, -R26 ;  /* 0x000000010a0ac824 */ /* 0x000fe200078e0a1a */
[----:B---3--:R0:W-:Y:S03]  /*17980*/  STL [R1+0x52a0], R14 ;  /* 0x0052a00e01007387 */ /* 0x0081e60000100800 */
[----:B0-----:R-:W-:Y:S02]  /*17990*/  IMAD.MOV.U32 R14, RZ, RZ, R10 ;  /* 0x000000ffff0e7224 */ /* 0x001fe400078e000a */
[----:B------:R-:W3:Y:S02]  /*179a0*/  LDL R10, [R1+0x538] ;  /* 0x00053800010a7983 */ /* 0x000ee40000100800 */
[----:B------:R-:W-:-:S05]  /*179b0*/  @!P3 IMAD.MOV R14, RZ, RZ, -R14 ;  /* 0x000000ffff0eb224 */ /* 0x000fca00078e0a0e */
[----:B------:R0:W-:Y:S04]  /*179c0*/  STL [R1+0x3b8], R14 ;  /* 0x0003b80e01007387 */ /* 0x0001e80000100800 */
[----:B0-----:R-:W5:Y:S01]  /*179d0*/  LDL.LU R14, [R1+0x52a0] ;  /* 0x0052a000010e7983 */ /* 0x001f620000300800 */
[----:B------:R-:W-:Y:S01]  /*179e0*/  IMAD.HI.U32 R4, R2, R8, RZ ;  /* 0x0000000802047227 */ /* 0x000fe200078e00ff */
[----:B------:R-:W-:-:S03]  /*179f0*/  ISETP.GT.U32.AND P2, PT, R26, R3, PT ;  /* 0x000000031a00720c */ /* 0x000fc60003f44070 */
[----:B------:R-:W-:-:S04]  /*17a00*/  IMAD.MOV R4, RZ, RZ, -R4 ;  /* 0x000000ffff047224 */ /* 0x000fc800078e0a04 */
[----:B------:R-:W-:Y:S02]  /*17a10*/  IMAD R8, R26, R4, R8 ;  /* 0x000000041a087224 */ /* 0x000fe400078e0208 */
[----:B------:R-:W-:Y:S01]  /*17a20*/  IMAD.HI.U32 R4, R2, R7, RZ ;  /* 0x0000000702047227 */ /* 0x000fe200078e00ff */
[----:B------:R-:W-:-:S03]  /*17a30*/  ISETP.GT.U32.AND P5, PT, R26, R9, PT ;  /* 0x000000091a00720c */ /* 0x000fc60003fa4070 */
[----:B------:R-:W-:Y:S01]  /*17a40*/  IMAD.MOV R4, RZ, RZ, -R4 ;  /* 0x000000ffff047224 */ /* 0x000fe200078e0a04 */
[----:B------:R-:W-:Y:S01]  /*17a50*/  IABS R11, R11 ;  /* 0x0000000b000b7213 */ /* 0x000fe20000000000 */
[----:B------:R-:W-:Y:S02]  /*17a60*/  @!P2 IMAD.IADD R3, R3, 0x1, -R26 ;  /* 0x000000010303a824 */ /* 0x000fe400078e0a1a */
[----:B------:R-:W-:Y:S01]  /*17a70*/  IMAD R7, R26, R4, R7 ;  /* 0x000000041a077224 */ /* 0x000fe200078e0207 */
[----:B--2---:R-:W-:Y:S01]  /*17a80*/  IABS R4, R13 ;  /* 0x0000000d00047213 */ /* 0x004fe20000000000 */
[----:B------:R-:W-:Y:S01]  /*17a90*/  IMAD.HI.U32 R13, R2, R6, RZ ;  /* 0x00000006020d7227 */ /* 0x000fe200078e00ff */
[----:B-----5:R-:W-:Y:S02]  /*17aa0*/  ISETP.GE.AND P3, PT, R14, RZ, PT ;  /* 0x000000ff0e00720c */ /* 0x020fe40003f66270 */
[----:B------:R-:W2:Y:S01]  /*17ab0*/  LDL.LU R14, [R1+0x529c] ;  /* 0x00529c00010e7983 */ /* 0x000ea20000300800 */
[----:B----4-:R-:W-:Y:S01]  /*17ac0*/  ISETP.GE.AND P2, PT, R12, RZ, PT ;  /* 0x000000ff0c00720c */ /* 0x010fe20003f46270 */
[----:B------:R-:W-:-:S04]  /*17ad0*/  IMAD.HI.U32 R12, R2, R11, RZ ;  /* 0x0000000b020c7227 */ /* 0x000fc800078e00ff */
[----:B------:R-:W-:Y:S02]  /*17ae0*/  IMAD.MOV R13, RZ, RZ, -R13 ;  /* 0x000000ffff0d7224 */ /* 0x000fe400078e0a0d */
[----:B------:R-:W-:Y:S02]  /*17af0*/  IMAD.MOV R12, RZ, RZ, -R12 ;  /* 0x000000ffff0c7224 */ /* 0x000fe400078e0a0c */
[----:B------:R-:W-:Y:S02]  /*17b00*/  @!P5 IMAD.IADD R9, R9, 0x1, -R26 ;  /* 0x000000010909d824 */ /* 0x000fe400078e0a1a */
[C---:B------:R-:W-:Y:S02]  /*17b10*/  IMAD R6, R26.reuse, R13, R6 ;  /* 0x0000000d1a067224 */ /* 0x040fe400078e0206 */
[----:B------:R-:W-:Y:S02]  /*17b20*/  IMAD.MOV.U32 R13, RZ, RZ, R4 ;  /* 0x000000ffff0d7224 */ /* 0x000fe400078e0004 */
[----:B------:R-:W-:-:S02]  /*17b30*/  IMAD R4, R26, R12, R11 ;  /* 0x0000000c1a047224 */ /* 0x000fc400078e020b */
[----:B------:R-:W-:-:S04]  /*17b40*/  IMAD.MOV.U32 R11, RZ, RZ, R9 ;  /* 0x000000ffff0b7224 */ /* 0x000fc800078e0009 */
[----:B------:R-:W-:Y:S01]  /*17b50*/  @!P0 IMAD.MOV R11, RZ, RZ, -R11 ;  /* 0x000000ffff0b8224 */ /* 0x000fe200078e0a0b */
[----:B------:R-:W-:Y:S01]  /*17b60*/  STL [R1+0x5298], R4 ;  /* 0x0052980401007387 */ /* 0x000fe20000100800 */
[----:B------:R-:W-:-:S03]  /*17b70*/  @!P1 IMAD.MOV R3, RZ, RZ, -R3 ;  /* 0x000000ffff039224 */ /* 0x000fc600078e0a03 */
[----:B------:R0:W-:Y:S01]  /*17b80*/  STL [R1+0x5294], R28 ;  /* 0x0052941c01007387 */ /* 0x0001e20000100800 */
[----:B------:R-:W-:-:S03]  /*17b90*/  IMAD.HI.U32 R9, R2, R13, RZ ;  /* 0x0000000d02097227 */ /* 0x000fc600078e00ff */
[----:B------:R1:W-:Y:S01]  /*17ba0*/  STL [R1+0x3b0], R11 ;  /* 0x0003b00b01007387 */ /* 0x0003e20000100800 */
[----:B------:R-:W-:-:S03]  /*17bb0*/  IMAD.MOV R9, RZ, RZ, -R9 ;  /* 0x000000ffff097224 */ /* 0x000fc600078e0a09 */
[----:B0-----:R-:W4:Y:S04]  /*17bc0*/  LDL.LU R28, [R1+0x520] ;  /* 0x00052000011c7983 */ /* 0x001f280000300800 */
[----:B-1----:R-:W5:Y:S04]  /*17bd0*/  LDL R11, [R1+0x544] ;  /* 0x00054400010b7983 */ /* 0x002f680000100800 */
[----:B------:R-:W5:Y:S04]  /*17be0*/  LDL R12, [R1+0x560] ;  /* 0x00056000010c7983 */ /* 0x000f680000100800 */
[----:B------:R0:W-:Y:S02]  /*17bf0*/  STL [R1+0x3ac], R3 ;  /* 0x0003ac0301007387 */ /* 0x0001e40000100800 */
[----:B0-----:R-:W-:Y:S01]  /*17c00*/  IMAD R3, R26, R9, R13 ;  /* 0x000000091a037224 */ /* 0x001fe200078e020d */
[----:B--2---:R-:W-:-:S02]  /*17c10*/  ISETP.GE.AND P1, PT, R14, RZ, PT ;  /* 0x000000ff0e00720c */ /* 0x004fc40003f26270 */
[----:B------:R-:W2:Y:S04]  /*17c20*/  LDL R14, [R1+0x570] ;  /* 0x00057000010e7983 */ /* 0x000ea80000100800 */
[----:B------:R-:W5:Y:S04]  /*17c30*/  LDL.LU R9, [R1+0x52c] ;  /* 0x00052c0001097983 */ /* 0x000f680000300800 */
[----:B------:R-:W5:Y:S01]  /*17c40*/  LDL R13, [R1+0x550] ;  /* 0x00055000010d7983 */ /* 0x000f620000100800 */
[C---:B------:R-:W-:Y:S02]  /*17c50*/  ISETP.GT.U32.AND P4, PT, R26.reuse, R0, PT ;  /* 0x000000001a00720c */ /* 0x040fe40003f84070 */
[----:B------:R-:W-:-:S11]  /*17c60*/  ISETP.GT.U32.AND P5, PT, R26, R8, PT ;  /* 0x000000081a00720c */ /* 0x000fd60003fa4070 */
[--C-:B------:R-:W-:Y:S01]  /*17c70*/  @!P4 IMAD.IADD R0, R0, 0x1, -R26.reuse ;  /* 0x000000010000c824 */ /* 0x100fe200078e0a1a */
[----:B------:R-:W-:Y:S01]  /*17c80*/  ISETP.GT.U32.AND P4, PT, R26, R7, PT ;  /* 0x000000071a00720c */ /* 0x000fe20003f84070 */
[----:B------:R-:W-:-:S03]  /*17c90*/  @!P5 IMAD.IADD R8, R8, 0x1, -R26 ;  /* 0x000000010808d824 */ /* 0x000fc600078e0a1a */
[----:B------:R-:W-:Y:S02]  /*17ca0*/  ISETP.GT.U32.AND P5, PT, R26, R0, PT ;  /* 0x000000001a00720c */ /* 0x000fe40003fa4070 */
[----:B---3--:R-:W-:-:S07]  /*17cb0*/  IABS R10, R10 ;  /* 0x0000000a000a7213 */ /* 0x008fce0000000000 */
[----:B------:R-:W-:Y:S01]  /*17cc0*/  @!P4 IMAD.IADD R7, R7, 0x1, -R26 ;  /* 0x000000010707c824 */ /* 0x000fe200078e0a1a */
[----:B------:R-:W-:-:S03]  /*17cd0*/  ISETP.GT.U32.AND P4, PT, R26, R8, PT ;  /* 0x000000081a00720c */ /* 0x000fc60003f84070 */
[----:B------:R-:W-:Y:S01]  /*17ce0*/  @!P5 IMAD.IADD R0, R0, 0x1, -R26 ;  /* 0x000000010000d824 */ /* 0x000fe200078e0a1a */
[----:B------:R-:W-:-:S03]  /*17cf0*/  ISETP.GT.U32.AND P5, PT, R26, R6, PT ;  /* 0x000000061a00720c */ /* 0x000fc60003fa4070 */
[----:B------:R-:W-:Y:S02]  /*17d00*/  IMAD.MOV.U32 R4, RZ, RZ, R0 ;  /* 0x000000ffff047224 */ /* 0x000fe400078e0000 */
[----:B------:R-:W-:-:S04]  /*17d10*/  IMAD.HI.U32 R0, R2, R10, RZ ;  /* 0x0000000a02007227 */ /* 0x000fc800078e00ff */
[----:B------:R-:W-:Y:S02]  /*17d20*/  IMAD.MOV R0, RZ, RZ, -R0 ;  /* 0x000000ffff007224 */ /* 0x000fe400078e0a00 */
[----:B------:R-:W-:Y:S02]  /*17d30*/  @!P4 IMAD.IADD R8, R8, 0x1, -R26 ;  /* 0x000000010808c824 */ /* 0x000fe400078e0a1a */
[----:B------:R-:W-:Y:S02]  /*17d40*/  IMAD R0, R26, R0, R10 ;  /* 0x000000001a007224 */ /* 0x000fe400078e020a */
[----:B------:R-:W-:Y:S01]  /*17d50*/  @!P6 IMAD.MOV R4, RZ, RZ, -R4 ;  /* 0x000000ffff04e224 */ /* 0x000fe200078e0a04 */
[----:B----4-:R-:W-:Y:S01]  /*17d60*/  ISETP.GE.AND P4, PT, R28, RZ, PT ;  /* 0x000000ff1c00720c */ /* 0x010fe20003f86270 */
[----:B------:R-:W-:-:S03]  /*17d70*/  @!P5 IMAD.IADD R6, R6, 0x1, -R26 ;  /* 0x000000010606d824 */ /* 0x000fc600078e0a1a */
[----:B------:R0:W-:Y:S04]  /*17d80*/  STL [R1+0x3a8], R4 ;  /* 0x0003a80401007387 */ /* 0x0001e80000100800 */
[----:B0-----:R-:W3:Y:S04]  /*17d90*/  LDL.LU R4, [R1+0x5298] ;  /* 0x0052980001047983 */ /* 0x001ee80000300800 */
[----:B------:R-:W4:Y:S01]  /*17da0*/  LDL.LU R28, [R1+0x5294] ;  /* 0x00529400011c7983 */ /* 0x000f220000300800 */
[----:B--2---:R-:W-:Y:S01]  /*17db0*/  IABS R10, R14 ;  /* 0x0000000e000a7213 */ /* 0x004fe20000000000 */
[----:B------:R-:W-:-:S04]  /*17dc0*/  IMAD.MOV.U32 R14, RZ, RZ, R8 ;  /* 0x000000ffff0e7224 */ /* 0x000fc800078e0008 */
[----:B------:R-:W-:Y:S01]  /*17dd0*/  @!P2 IMAD.MOV R14, RZ, RZ, -R14 ;  /* 0x000000ffff0ea224 */ /* 0x000fe200078e0a0e */
[----:B-----5:R-:W-:Y:S02]  /*17de0*/  ISETP.GE.AND P5, PT, R9, RZ, PT ;  /* 0x000000ff0900720c */ /* 0x020fe40003fa6270 */
[----:B------:R-:W-:Y:S02]  /*17df0*/  IABS R9, R13 ;  /* 0x0000000d00097213 */ /* 0x000fe40000000000 */
[----:B------:R-:W2:Y:S04]  /*17e00*/  LDL.LU R13, [R1+0x538] ;  /* 0x00053800010d7983 */ /* 0x000ea80000300800 */
[----:B------:R0:W-:Y:S04]  /*17e10*/  STL [R1+0x3a4], R14 ;  /* 0x0003a40e01007387 */ /* 0x0001e80000100800 */
[----:B0-----:R-:W5:Y:S01]  /*17e20*/  LDL.LU R14, [R1+0x57c] ;  /* 0x00057c00010e7983 */ /* 0x001f620000300800 */
[----:B------:R-:W-:-:S13]  /*17e30*/  ISETP.GT.U32.AND P0, PT, R26, R7, PT ;  /* 0x000000071a00720c */ /* 0x000fda0003f04070 */
[----:B------:R-:W-:Y:S01]  /*17e40*/  @!P0 IMAD.IADD R7, R7, 0x1, -R26 ;  /* 0x0000000107078824 */ /* 0x000fe200078e0a1a */
[----:B-----5:R0:W-:Y:S03]  /*17e50*/  STL [R1+0x5290], R14 ;  /* 0x0052900e01007387 */ /* 0x0201e60000100800 */
[----:B0-----:R-:W-:-:S04]  /*17e60*/  IMAD.MOV.U32 R14, RZ, RZ, R7 ;  /* 0x000000ffff0e7224 */ /* 0x001fc800078e0007 */
[----:B------:R-:W-:-:S05]  /*17e70*/  @!P3 IMAD.MOV R14, RZ, RZ, -R14 ;  /* 0x000000ffff0eb224 */ /* 0x000fca00078e0a0e */
[----:B------:R0:W-:Y:S04]  /*17e80*/  STL [R1+0x3a0], R14 ;  /* 0x0003a00e01007387 */ /* 0x0001e80000100800 */
[----:B0-----:R-:W5:Y:S01]  /*17e90*/  LDL.LU R14, [R1+0x550] ;  /* 0x00055000010e7983 */ /* 0x001f620000300800 */
[----:B---3--:R-:W-:Y:S02]  /*17ea0*/  ISETP.GT.U32.AND P6, PT, R26, R4, PT ;  /* 0x000000041a00720c */ /* 0x008fe40003fc4070 */
[----:B------:R-:W-:-:S11]  /*17eb0*/  IABS R11, R11 ;  /* 0x0000000b000b7213 */ /* 0x000fd60000000000 */
[----:B------:R-:W-:Y:S01]  /*17ec0*/  @!P6 IMAD.IADD R4, R4, 0x1, -R26 ;  /* 0x000000010404e824 */ /* 0x000fe200078e0a1a */
[----:B------:R-:W-:-:S04]  /*17ed0*/  ISETP.GT.U32.AND P6, PT, R26, R6, PT ;  /* 0x000000061a00720c */ /* 0x000fc80003fc4070 */
[----:B------:R-:W-:Y:S02]  /*17ee0*/  ISETP.GT.U32.AND P2, PT, R26, R4, PT ;  /* 0x000000041a00720c */ /* 0x000fe40003f44070 */
[----:B------:R-:W-:Y:S01]  /*17ef0*/  IABS R12, R12 ;  /* 0x0000000c000c7213 */ /* 0x000fe20000000000 */
[----:B------:R-:W-:Y:S01]  /*17f00*/  IMAD.HI.U32 R8, R2, R11, RZ ;  /* 0x0000000b02087227 */ /* 0x000fe200078e00ff */
[----:B------:R-:W-:-:S05]  /*17f10*/  ISETP.GT.U32.AND P3, PT, R26, R0, PT ;  /* 0x000000001a00720c */ /* 0x000fca0003f64070 */
[----:B------:R-:W-:Y:S01]  /*17f20*/  @!P6 IMAD.IADD R6, R6, 0x1, -R26 ;  /* 0x000000010606e824 */ /* 0x000fe200078e0a1a */
[----:B--2---:R-:W-:Y:S01]  /*17f30*/  ISETP.GE.AND P6, PT, R13, RZ, PT ;  /* 0x000000ff0d00720c */ /* 0x004fe20003fc6270 */
[----:B------:R-:W-:-:S04]  /*17f40*/  IMAD.HI.U32 R13, R2, R9, RZ ;  /* 0x00000009020d7227 */ /* 0x000fc800078e00ff */
[----:B------:R-:W-:Y:S02]  /*17f50*/  IMAD.MOV.U32 R7, RZ, RZ, R12 ;  /* 0x000000ffff077224 */ /* 0x000fe400078e000c */
[----:B------:R-:W-:Y:S02]  /*17f60*/  IMAD.MOV R8, RZ, RZ, -R8 ;  /* 0x000000ffff087224 */ /* 0x000fe400078e0a08 */
[----:B------:R-:W-:Y:S02]  /*17f70*/  IMAD.MOV R13, RZ, RZ, -R13 ;  /* 0x000000ffff0d7224 */ /* 0x000fe400078e0a0d */
[----:B------:R-:W-:Y:S02]  /*17f80*/  @!P2 IMAD.IADD R4, R4, 0x1, -R26 ;  /* 0x000000010404a824 */ /* 0x000fe400078e0a1a */
[----:B------:R-:W-:-:S04]  /*17f90*/  IMAD.HI.U32 R12, R2, R7, RZ ;  /* 0x00000007020c7227 */ /* 0x000fc800078e00ff */
[C---:B------:R-:W-:Y:S02]  /*17fa0*/  IMAD R8, R26.reuse, R8, R11 ;  /* 0x000000081a087224 */ /* 0x040fe400078e020b */
[----:B------:R-:W-:Y:S01]  /*17fb0*/  IMAD R9, R26, R13, R9 ;  /* 0x0000000d1a097224 */ /* 0x000fe200078e0209 */
[----:B------:R-:W2:Y:S01]  /*17fc0*/  LDL.LU R11, [R1+0x544] ;  /* 0x00054400010b7983 */ /* 0x000ea20000300800 */
[----:B------:R-:W-:Y:S02]  /*17fd0*/  IMAD.MOV.U32 R13, RZ, RZ, R4 ;  /* 0x000000ffff0d7224 */ /* 0x000fe400078e0004 */
[----:B------:R-:W-:Y:S02]  /*17fe0*/  IMAD.MOV R12, RZ, RZ, -R12 ;  /* 0x000000ffff0c7224 */ /* 0x000fe400078e0a0c */
[----:B------:R-:W-:Y:S02]  /*17ff0*/  @!P1 IMAD.MOV R6, RZ, RZ, -R6 ;  /* 0x000000ffff069224 */ /* 0x000fe400078e0a06 */
[----:B------:R-:W-:-:S02]  /*18000*/  @!P3 IMAD.IADD R0, R0, 0x1, -R26 ;  /* 0x000000010000b824 */ /* 0x000fc400078e0a1a */
[----:B------:R-:W-:Y:S02]  /*18010*/  @!P4 IMAD.MOV R13, RZ, RZ, -R13 ;  /* 0x000000ffff0dc224 */ /* 0x000fe400078e0a0d */
[----:B------:R-:W-:Y:S01]  /*18020*/  IMAD R7, R26, R12, R7 ;  /* 0x0000000c1a077224 */ /* 0x000fe200078e0207 */
[----:B-----5:R-:W-:Y:S02]  /*18030*/  ISETP.GE.AND P3, PT, R14, RZ, PT ;  /* 0x000000ff0e00720c */ /* 0x020fe40003f66270 */
[----:B------:R-:W3:Y:S04]  /*18040*/  LDL.LU R14, [R1+0x5290] ;  /* 0x00529000010e7983 */ /* 0x000ee80000300800 */
[----:B------:R-:W5:Y:S04]  /*18050*/  LDL R12, [R1+0x58c] ;  /* 0x00058c00010c7983 */ /* 0x000f680000100800 */
[----:B------:R-:W4:Y:S04]  /*18060*/  LDL R4, [R1+0x580] ;  /* 0x0005800001047983 */ /* 0x000f280000100800 */
[----:B------:R-:W-:Y:S04]  /*18070*/  STL [R1+0x39c], R6 ;  /* 0x00039c0601007387 */ /* 0x000fe80000100800 */
[----:B------:R0:W-:Y:S04]  /*18080*/  STL [R1+0x398], R13 ;  /* 0x0003980d01007387 */ /* 0x0001e80000100800 */
[----:B0-----:R-:W5:Y:S01]  /*18090*/  LDL.LU R13, [R1+0x560] ;  /* 0x00056000010d7983 */ /* 0x001f620000300800 */
[----:B------:R-:W-:-:S02]  /*180a0*/  ISETP.GT.U32.AND P0, PT, R26, R3, PT ;  /* 0x000000031a00720c */ /* 0x000fc40003f04070 */
[----:B------:R-:W-:-:S11]  /*180b0*/  ISETP.GT.U32.AND P2, PT, R26, R8, PT ;  /* 0x000000081a00720c */ /* 0x000fd60003f44070 */
[--C-:B------:R-:W-:Y:S02]  /*180c0*/  @!P0 IMAD.IADD R3, R3, 0x1, -R26.reuse ;  /* 0x0000000103038824 */ /* 0x100fe400078e0a1a */
[----:B------:R-:W-:-:S03]  /*180d0*/  @!P2 IMAD.IADD R8, R8, 0x1, -R26 ;  /* 0x000000010808a824 */ /* 0x000fc600078e0a1a */
[C---:B------:R-:W-:Y:S02]  /*180e0*/  ISETP.GT.U32.AND P0, PT, R26.reuse, R3, PT ;  /* 0x000000031a00720c */ /* 0x040fe40003f04070 */
[C---:B------:R-:W-:Y:S02]  /*180f0*/  ISETP.GT.U32.AND P2, PT, R26.reuse, R8, PT ;  /* 0x000000081a00720c */ /* 0x040fe40003f44070 */
[----:B------:R-:W-:-:S09]  /*18100*/  ISETP.GT.U32.AND P1, PT, R26, R0, PT ;  /* 0x000000001a00720c */ /* 0x000fd20003f24070 */
[----:B------:R-:W-:Y:S01]  /*18110*/  @!P0 IMAD.IADD R3, R3, 0x1, -R26 ;  /* 0x0000000103038824 */ /* 0x000fe200078e0a1a */
[----:B--2---:R-:W-:Y:S01]  /*18120*/  ISETP.GE.AND P0, PT, R11, RZ, PT ;  /* 0x000000ff0b00720c */ /* 0x004fe20003f06270 */
[----:B------:R-:W-:-:S04]  /*18130*/  IMAD.HI.U32 R11, R2, R10, RZ ;  /* 0x0000000a020b7227 */ /* 0x000fc800078e00ff */
[----:B------:R-:W-:Y:S02]  /*18140*/  @!P5 IMAD.MOV R3, RZ, RZ, -R3 ;  /* 0x000000ffff03d224 */ /* 0x000fe400078e0a03 */
[----:B------:R-:W-:Y:S02]  /*18150*/  IMAD.MOV R11, RZ, RZ, -R11 ;  /* 0x000000ffff0b7224 */ /* 0x000fe400078e0a0b */
[--C-:B------:R-:W-:Y:S02]  /*18160*/  @!P2 IMAD.IADD R8, R8, 0x1, -R26.reuse ;  /* 0x000000010808a824 */ /* 0x100fe400078e0a1a */
[----:B------:R-:W-:Y:S02]  /*18170*/  @!P1 IMAD.IADD R0, R0, 0x1, -R26 ;  /* 0x0000000100009824 */ /* 0x000fe400078e0a1a */
[----:B------:R-:W-:Y:S01]  /*18180*/  IMAD R6, R26, R11, R10 ;  /* 0x0000000b1a067224 */ /* 0x000fe200078e020a */
[----:B---3--:R0:W-:Y:S01]  /*18190*/  STL [R1+0x528c], R14 ;  /* 0x00528c0e01007387 */ /* 0x0081e20000100800 */
[----:B------:R-:W-:-:S03]  /*181a0*/  IABS R11, R14 ;  /* 0x0000000e000b7213 */ /* 0x000fc60000000000 */
[----:B------:R-:W-:Y:S04]  /*181b0*/  STL [R1+0x394], R3 ;  /* 0x0003940301007387 */ /* 0x000fe80000100800 */
[----:B------:R1:W-:Y:S01]  /*181c0*/  STL [R1+0x5288], R8 ;  /* 0x0052880801007387 */ /* 0x0003e20000100800 */
[----:B0-----:R-:W-:-:S03]  /*181d0*/  IMAD.MOV.U32 R14, RZ, RZ, R0 ;  /* 0x000000ffff0e7224 */ /* 0x001fc600078e0000 */
[----:B-1----:R-:W2:Y:S01]  /*181e0*/  LDL R8, [R1+0x594] ;  /* 0x0005940001087983 */ /* 0x002ea20000100800 */
[----:B-----5:R-:W-:-:S03]  /*181f0*/  ISETP.GE.AND P2, PT, R13, RZ, PT ;  /* 0x000000ff0d00720c */ /* 0x020fc60003f46270 */
[----:B------:R-:W3:Y:S04]  /*18200*/  LDL R13, [R1+0x5a0] ;  /* 0x0005a000010d7983 */ /* 0x000ee80000100800 */
[----:B------:R-:W5:Y:S01]  /*18210*/  LDL.LU R0, [R1+0x570] ;  /* 0x0005700001007983 */ /* 0x000f620000300800 */
[----:B----4-:R-:W-:Y:S01]  /*18220*/  IABS R4, R4 ;  /* 0x0000000400047213 */ /* 0x010fe20000000000 */
[----:B------:R-:W-:Y:S01]  /*18230*/  IMAD.HI.U32 R10, R2, R11, RZ ;  /* 0x0000000b020a7227 */ /* 0x000fe200078e00ff */
[----:B------:R-:W-:-:S03]  /*18240*/  IABS R3, R12 ;  /* 0x0000000c00037213 */ /* 0x000fc60000000000 */
[----:B------:R-:W-:-:S04]  /*18250*/  IMAD.HI.U32 R12, R2, R4, RZ ;  /* 0x00000004020c7227 */ /* 0x000fc800078e00ff */
[----:B------:R-:W-:Y:S02]  /*18260*/  @!P6 IMAD.MOV R14, RZ, RZ, -R14 ;  /* 0x000000ffff0ee224 */ /* 0x000fe400078e0a0e */
[----:B------:R-:W-:Y:S02]  /*18270*/  IMAD.MOV R10, RZ, RZ, -R10 ;  /* 0x000000ffff0a7224 */ /* 0x000fe400078e0a0a */
[----:B------:R-:W-:Y:S01]  /*18280*/  IMAD.MOV R12, RZ, RZ, -R12 ;  /* 0x000000ffff0c7224 */ /* 0x000fe200078e0a0c */
[----:B------:R0:W-:Y:S01]  /*18290*/  STL [R1+0x390], R14 ;  /* 0x0003900e01007387 */ /* 0x0001e20000100800 */
[----:B------:R-:W-:-:S03]  /*182a0*/  IMAD R10, R26, R10, R11 ;  /* 0x0000000a1a0a7224 */ /* 0x000fc600078e020b */
[----:B0-----:R-:W4:Y:S01]  /*182b0*/  LDL.LU R14, [R1+0x528c] ;  /* 0x00528c00010e7983 */ /* 0x001f220000300800 */
[----:B------:R-:W-:Y:S02]  /*182c0*/  ISETP.GT.U32.AND P5, PT, R26, R7, PT ;  /* 0x000000071a00720c */ /* 0x000fe40003fa4070 */
[----:B---3--:R-:W-:Y:S02]  /*182d0*/  IABS R11, R13 ;  /* 0x0000000d000b7213 */ /* 0x008fe40000000000 */
[----:B------:R-:W3:Y:S01]  /*182e0*/  LDL R13, [R1+0x5a4] ;  /* 0x0005a400010d7983 */ /* 0x000ee20000100800 */
[----:B-----5:R-:W-:Y:S01]  /*182f0*/  ISETP.GE.AND P6, PT, R0, RZ, PT ;  /* 0x000000ff0000720c */ /* 0x020fe20003fc6270 */
[----:B------:R-:W-:Y:S01]  /*18300*/  IMAD R0, R26, R12, R4 ;  /* 0x0000000c1a007224 */ /* 0x000fe200078e0204 */
[----:B--2---:R-:W-:Y:S02]  /*18310*/  IABS R4, R8 ;  /* 0x0000000800047213 */ /* 0x004fe40000000000 */
[----:B------:R-:W2:Y:S04]  /*18320*/  LDL.LU R8, [R1+0x580] ;  /* 0x0005800001087983 */ /* 0x000ea80000300800 */
[----:B------:R-:W-:-:S05]  /*18330*/  @!P5 IMAD.IADD R7, R7, 0x1, -R26 ;  /* 0x000000010707d824 */ /* 0x000fca00078e0a1a */
[----:B------:R-:W-:-:S13]  /*18340*/  ISETP.GT.U32.AND P5, PT, R26, R7, PT ;  /* 0x000000071a00720c */ /* 0x000fda0003fa4070 */
[----:B------:R-:W-:Y:S01]  /*18350*/  @!P5 IMAD.IADD R7, R7, 0x1, -R26 ;  /* 0x000000010707d824 */ /* 0x000fe200078e0a1a */
[----:B------:R-:W-:-:S04]  /*18360*/  ISETP.GT.U32.AND P5, PT, R26, R0, PT ;  /* 0x000000001a00720c */ /* 0x000fc80003fa4070 */
[----:B------:R0:W-:Y:S09]  /*18370*/  STL [R1+0x5284], R7 ;  /* 0x0052840701007387 */ /* 0x0001f20000100800 */
[----:B------:R-:W-:Y:S01]  /*18380*/  @!P5 IMAD.IADD R0, R0, 0x1, -R26 ;  /* 0x000000010000d824 */ /* 0x000fe200078e0a1a */
[----:B0-----:R-:W5:Y:S01]  /*18390*/  LDL.LU R7, [R1+0x5b4] ;  /* 0x0005b40001077983 */ /* 0x001f620000300800 */
[----:B--2---:R-:W-:-:S03]  /*183a0*/  ISETP.GE.AND P5, PT, R8, RZ, PT ;  /* 0x000000ff0800720c */ /* 0x004fc60003fa6270 */
[----:B------:R-:W2:Y:S01]  /*183b0*/  LDL.LU R8, [R1+0x5288] ;  /* 0x0052880001087983 */ /* 0x000ea20000300800 */
[----:B------:R-:W-:Y:S01]  /*183c0*/  ISETP.GT.U32.AND P4, PT, R26, R9, PT ;  /* 0x000000091a00720c */ /* 0x000fe20003f84070 */
[----:B------:R-:W-:-:S04]  /*183d0*/  IMAD.HI.U32 R12, R2, R3, RZ ;  /* 0x00000003020c7227 */ /* 0x000fc800078e00ff */
[----:B------:R-:W-:-:S08]  /*183e0*/  IMAD.MOV R12, RZ, RZ, -R12 ;  /* 0x000000ffff0c7224 */ /* 0x000fd000078e0a0c */
[----:B------:R-:W-:Y:S02]  /*183f0*/  @!P4 IMAD.IADD R9, R9, 0x1, -R26 ;  /* 0x000000010909c824 */ /* 0x000fe400078e0a1a */
[----:B------:R-:W-:Y:S02]  /*18400*/  IMAD R3, R26, R12, R3 ;  /* 0x0000000c1a037224 */ /* 0x000fe400078e0203 */
[----:B------:R-:W-:Y:S01]  /*18410*/  IMAD.HI.U32 R12, R2, R4, RZ ;  /* 0x00000004020c7227 */ /* 0x000fe200078e00ff */
[----:B------:R-:W-:-:S03]  /*18420*/  ISETP.GT.U32.AND P4, PT, R26, R9, PT ;  /* 0x000000091a00720c */ /* 0x000fc60003f84070 */
[----:B------:R-:W-:-:S04]  /*18430*/  IMAD.MOV R12, RZ, RZ, -R12 ;  /* 0x000000ffff0c7224 */ /* 0x000fc800078e0a0c */
[----:B------:R-:W-:Y:S02]  /*18440*/  IMAD R4, R26, R12, R4 ;  /* 0x0000000c1a047224 */ /* 0x000fe400078e0204 */
[----:B-----5:R-:W-:-:S04]  /*18450*/  IMAD.MOV.U32 R12, RZ, RZ, R7 ;  /* 0x000000ffff0c7224 */ /* 0x020fc800078e0007 */
[----:B------:R-:W-:Y:S01]  /*18460*/  @!P4 IMAD.IADD R9, R9, 0x1, -R26 ;  /* 0x000000010909c824 */ /* 0x000fe200078e0a1a */
[----:B------:R0:W-:Y:S03]  /*18470*/  STL [R1+0x5280], R15 ;  /* 0x0052800f01007387 */ /* 0x0001e60000100800 */
[----:B0-----:R-:W-:Y:S02]  /*18480*/  IMAD.MOV.U32 R15, RZ, RZ, R9 ;  /* 0x000000ffff0f7224 */ /* 0x001fe400078e0009 */
[----:B------:R-:W5:Y:S01]  /*18490*/  LDL.LU R9, [R1+0x58c] ;  /* 0x00058c0001097983 */ /* 0x000f620000300800 */
[----:B--2---:R-:W-:-:S04]  /*184a0*/  IMAD.MOV.U32 R7, RZ, RZ, R8 ;  /* 0x000000ffff077224 */ /* 0x004fc800078e0008 */
[----:B------:R-:W-:-:S05]  /*184b0*/  @!P0 IMAD.MOV R7, RZ, RZ, -R7 ;  /* 0x000000ffff078224 */ /* 0x000fca00078e0a07 */
[----:B------:R0:W-:Y:S04]  /*184c0*/  STL [R1+0x388], R7 ;  /* 0x0003880701007387 */ /* 0x0001e80000100800 */
[----:B0-----:R-:W2:Y:S01]  /*184d0*/  LDL.LU R7, [R1+0x5284] ;  /* 0x0052840001077983 */ /* 0x001ea20000300800 */
[C---:B------:R-:W-:Y:S02]  /*184e0*/  ISETP.GT.U32.AND P1, PT, R26.reuse, R6, PT ;  /* 0x000000061a00720c */ /* 0x040fe40003f24070 */
[----:B------:R-:W-:-:S11]  /*184f0*/  ISETP.GT.U32.AND P4, PT, R26, R10, PT ;  /* 0x0000000a1a00720c */ /* 0x000fd60003f84070 */
[--C-:B------:R-:W-:Y:S02]  /*18500*/  @!P1 IMAD.IADD R6, R6, 0x1, -R26.reuse ;  /* 0x0000000106069824 */ /* 0x100fe400078e0a1a */
[----:B------:R-:W-:-:S03]  /*18510*/  @!P4 IMAD.IADD R10, R10, 0x1, -R26 ;  /* 0x000000010a0ac824 */ /* 0x000fc600078e0a1a */
[C---:B------:R-:W-:Y:S01]  /*18520*/  ISETP.GT.U32.AND P1, PT, R26.reuse, R6, PT ;  /* 0x000000061a00720c */ /* 0x040fe20003f24070 */
[----:B------:R-:W-:Y:S01]  /*18530*/  @!P3 IMAD.MOV R15, RZ, RZ, -R15 ;  /* 0x000000ffff0fb224 */ /* 0x000fe200078e0a0f */
[----:B------:R-:W-:-:S04]  /*18540*/  ISETP.GT.U32.AND P0, PT, R26, R10, PT ;  /* 0x0000000a1a00720c */ /* 0x000fc80003f04070 */
[----:B------:R2:W-:Y:S01]  /*18550*/  STL [R1+0x384], R15 ;  /* 0x0003840f01007387 */ /* 0x0005e20000100800 */
[----:B---3--:R-:W-:-:S06]  /*18560*/  IABS R13, R13 ;  /* 0x0000000d000d7213 */ /* 0x008fcc0000000000 */
[----:B------:R-:W-:Y:S01]  /*18570*/  @!P1 IMAD.IADD R6, R6, 0x1, -R26 ;  /* 0x0000000106069824 */ /* 0x000fe200078e0a1a */
[----:B----4-:R-:W-:Y:S01]  /*18580*/  ISETP.GE.AND P1, PT, R14, RZ, PT ;  /* 0x000000ff0e00720c */ /* 0x010fe20003f26270 */
[----:B------:R-:W-:-:S04]  /*18590*/  IMAD.HI.U32 R14, R2, R11, RZ ;  /* 0x0000000b020e7227 */ /* 0x000fc800078e00ff */
[----:B------:R-:W-:Y:S01]  /*185a0*/  @!P6 IMAD.MOV R6, RZ, RZ, -R6 ;  /* 0x000000ffff06e224 */ /* 0x000fe200078e0a06 */
[----:B-----5:R-:W-:Y:S01]  /*185b0*/  ISETP.GE.AND P6, PT, R9, RZ, PT ;  /* 0x000000ff0900720c */ /* 0x020fe20003fc6270 */
[----:B------:R-:W-:Y:S02]  /*185c0*/  IMAD.MOV.U32 R9, RZ, RZ, R12 ;  /* 0x000000ffff097224 */ /* 0x000fe400078e000c */
[----:B------:R-:W-:Y:S02]  /*185d0*/  IMAD.MOV R14, RZ, RZ, -R14 ;  /* 0x000000ffff0e7224 */ /* 0x000fe400078e0a0e */
[----:B------:R-:W-:-:S04]  /*185e0*/  IMAD.HI.U32 R8, R2, R13, RZ ;  /* 0x0000000d02087227 */ /* 0x000fc800078e00ff */
[----:B------:R-:W-:Y:S02]  /*185f0*/  @!P0 IMAD.IADD R10, R10, 0x1, -R26 ;  /* 0x000000010a0a8824 */ /* 0x000fe400078e0a1a */
[----:B------:R-:W-:Y:S01]  /*18600*/  IMAD R14, R26, R14, R11 ;  /* 0x0000000e1a0e7224 */ /* 0x000fe200078e020b */
[----:B------:R-:W-:Y:S01]  /*18610*/  IABS R11, R12 ;  /* 0x0000000c000b7213 */ /* 0x000fe20000000000 */
[----:B------:R-:W-:-:S04]  /*18620*/  IMAD.MOV R8, RZ, RZ, -R8 ;  /* 0x000000ffff087224 */ /* 0x000fc800078e0a08 */
[----:B------:R-:W-:Y:S02]  /*18630*/  IMAD R13, R26, R8, R13 ;  /* 0x000000081a0d7224 */ /* 0x000fe400078e020d */
[----:B--2---:R-:W-:Y:S02]  /*18640*/  IMAD.MOV.U32 R15, RZ, RZ, R7 ;  /* 0x000000ffff0f7224 */ /* 0x004fe400078e0007 */
[----:B------:R-:W2:Y:S02]  /*18650*/  LDL.LU R7, [R1+0x594] ;  /* 0x0005940001077983 */ /* 0x000ea40000300800 */
[----:B------:R-:W-:-:S05]  /*18660*/  @!P2 IMAD.MOV R15, RZ, RZ, -R15 ;  /* 0x000000ffff0fa224 */ /* 0x000fca00078e0a0f */
[----:B------:R0:W-:Y:S04]  /*18670*/  STL [R1+0x380], R15 ;  /* 0x0003800f01007387 */ /* 0x0001e80000100800 */
[----:B0-----:R-:W3:Y:S04]  /*18680*/  LDL.LU R15, [R1+0x5280] ;  /* 0x00528000010f7983 */ /* 0x001ee80000300800 */
[----:B------:R0:W-:Y:S04]  /*18690*/  STL [R1+0x37c], R6 ;  /* 0x00037c0601007387 */ /* 0x0001e80000100800 */
[----:B------:R1:W-:Y:S04]  /*186a0*/  STL [R1+0x527c], R9 ;  /* 0x00527c0901007387 */ /* 0x0003e80000100800 */
[----:B------:R-:W4:Y:S01]  /*186b0*/  LDL R12, [R1+0x5b8] ;  /* 0x0005b800010c7983 */ /* 0x000f220000100800 */
[----:B0-----:R-:W-:-:S03]  /*186c0*/  IMAD.MOV.U32 R6, RZ, RZ, R11 ;  /* 0x000000ffff067224 */ /* 0x001fc600078e000b */
[----:B------:R-:W5:Y:S01]  /*186d0*/  LDL R8, [R1+0x5bc] ;  /* 0x0005bc0001087983 */ /* 0x000f620000100800 */
[----:B-1----:R-:W-:-:S03]  /*186e0*/  IMAD.MOV.U32 R9, RZ, RZ, R10 ;  /* 0x000000ffff097224 */ /* 0x002fc600078e000a */
[----:B------:R-:W4:Y:S01]  /*186f0*/  LDL.LU R11, [R1+0x5a4] ;  /* 0x0005a400010b7983 */ /* 0x000f220000300800 */
[----:B------:R-:W-:-:S03]  /*18700*/  @!P1 IMAD.MOV R9, RZ, RZ, -R9 ;  /* 0x000000ffff099224 */ /* 0x000fc600078e0a09 */
[----:B------:R-:W5:Y:S04]  /*18710*/  LDL.LU R10, [R1+0x5a0] ;  /* 0x0005a000010a7983 */ /* 0x000f680000300800 */
[----:B------:R0:W-:Y:S04]  /*18720*/  STL [R1+0x378], R9 ;  /* 0x0003780901007387 */ /* 0x0001e80000100800 */
[----:B0-----:R-:W5:Y:S01]  /*18730*/  LDL.LU R9, [R1+0x527c] ;  /* 0x00527c0001097983 */ /* 0x001f620000300800 */
[C---:B------:R-:W-:Y:S02]  /*18740*/  ISETP.GT.U32.AND P2, PT, R26.reuse, R4, PT ;  /* 0x000000041a00720c */ /* 0x040fe40003f44070 */
[----:B------:R-:W-:-:S02]  /*18750*/  ISETP.GT.U32.AND P3, PT, R26, R0, PT ;  /* 0x000000001a00720c */ /* 0x000fc40003f64070 */
[----:B------:R-:W-:-:S09]  /*18760*/  ISETP.GT.U32.AND P0, PT, R26, R14, PT ;  /* 0x0000000e1a00720c */ /* 0x000fd20003f04070 */
[----:B------:R-:W-:-:S05]  /*18770*/  @!P2 IMAD.IADD R4, R4, 0x1, -R26 ;  /* 0x000000010404a824 */ /* 0x000fca00078e0a1a */
[----:B------:R-:W-:Y:S01]  /*18780*/  ISETP.GT.U32.AND P2, PT, R26, R4, PT ;  /* 0x000000041a00720c */ /* 0x000fe20003f44070 */
[--C-:B------:R-:W-:Y:S02]  /*18790*/  @!P3 IMAD.IADD R0, R0, 0x1, -R26.reuse ;  /* 0x000000010000b824 */ /* 0x100fe400078e0a1a */
[----:B------:R-:W-:-:S10]  /*187a0*/  @!P0 IMAD.IADD R14, R14, 0x1, -R26 ;  /* 0x000000010e0e8824 */ /* 0x000fd400078e0a1a */
[----:B------:R-:W-:Y:S01]  /*187b0*/  @!P2 IMAD.IADD R4, R4, 0x1, -R26 ;  /* 0x000000010404a824 */ /* 0x000fe200078e0a1a */
[----:B--2---:R-:W-:Y:S01]  /*187c0*/  ISETP.GE.AND P3, PT, R7, RZ, PT ;  /* 0x000000ff0700720c */ /* 0x004fe20003f66270 */
[----:B------:R-:W-:-:S04]  /*187d0*/  IMAD.HI.U32 R7, R2, R6, RZ ;  /* 0x0000000602077227 */ /* 0x000fc800078e00ff */
[----:B------:R-:W-:-:S04]  /*187e0*/  IMAD.MOV R7, RZ, RZ, -R7 ;  /* 0x000000ffff077224 */ /* 0x000fc800078e0a07 */
[----:B------:R-:W-:Y:S01]  /*187f0*/  IMAD R6, R26, R7, R6 ;  /* 0x000000071a067224 */ /* 0x000fe200078e0206 */
[----:B---3--:R0:W-:Y:S04]  /*18800*/  STL [R1+0x5278], R15 ;  /* 0x0052780f01007387 */ /* 0x0081e80000100800 */
[----:B------:R-:W2:Y:S01]  /*18810*/  LDL.LU R7, [R1+0x5bc] ;  /* 0x0005bc0001077983 */ /* 0x000ea20000300800 */
[----:B----4-:R-:W-:Y:S02]  /*18820*/  ISETP.GE.AND P0, PT, R11, RZ, PT ;  /* 0x000000ff0b00720c */ /* 0x010fe40003f06270 */
[----:B-----5:R-:W-:Y:S01]  /*18830*/  IABS R11, R8 ;  /* 0x00000008000b7213 */ /* 0x020fe20000000000 */
[----:B0-----:R-:W-:Y:S01]  /*18840*/  IMAD.MOV.U32 R15, RZ, RZ, R4 ;  /* 0x000000ffff0f7224 */ /* 0x001fe200078e0004 */
[----:B------:R-:W-:Y:S01]  /*18850*/  ISETP.GE.AND P1, PT, R10, RZ, PT ;  /* 0x000000ff0a00720c */ /* 0x000fe20003f26270 */
[----:B------:R-:W-:-:S02]  /*18860*/  IMAD.MOV.U32 R8, RZ, RZ, R9 ;  /* 0x000000ffff087224 */ /* 0x000fc400078e0009 */
[----:B------:R-:W-:-:S04]  /*18870*/  IMAD.MOV.U32 R9, RZ, RZ, R0 ;  /* 0x000000ffff097224 */ /* 0x000fc800078e0000 */
[----:B------:R-:W-:-:S05]  /*18880*/  @!P5 IMAD.MOV R9, RZ, RZ, -R9 ;  /* 0x000000ffff09d224 */ /* 0x000fca00078e0a09 */
[----:B------:R0:W-:Y:S04]  /*18890*/  STL [R1+0x374], R9 ;  /* 0x0003740901007387 */ /* 0x0001e80000100800 */
[----:B0-----:R-:W3:Y:S04]  /*188a0*/  LDL.LU R9, [R1+0x5e0] ;  /* 0x0005e00001097983 */ /* 0x001ee80000300800 */
[----:B------:R-:W4:Y:S04]  /*188b0*/  LDL.LU R4, [R1+0x5b8] ;  /* 0x0005b80001047983 */ /* 0x000f280000300800 */
[----:B------:R-:W5:Y:S01]  /*188c0*/  LDL R10, [R1+0x5c8] ;  /* 0x0005c800010a7983 */ /* 0x000f620000100800 */
[----:B------:R-:W-:-:S13]  /*188d0*/  ISETP.GT.U32.AND P4, PT, R26, R3, PT ;  /* 0x000000031a00720c */ /* 0x000fda0003f84070 */
[----:B------:R-:W-:-:S05]  /*188e0*/  @!P4 IMAD.IADD R3, R3, 0x1, -R26 ;  /* 0x000000010303c824 */ /* 0x000fca00078e0a1a */
[----:B------:R-:W-:-:S13]  /*188f0*/  ISETP.GT.U32.AND P4, PT, R26, R3, PT ;  /* 0x000000031a00720c */ /* 0x000fda0003f84070 */
[----:B------:R-:W-:Y:S01]  /*18900*/  @!P4 IMAD.IADD R3, R3, 0x1, -R26 ;  /* 0x000000010303c824 */ /* 0x000fe200078e0a1a */
[----:B------:R-:W-:-:S03]  /*18910*/  ISETP.GT.U32.AND P4, PT, R26, R13, PT ;  /* 0x0000000d1a00720c */ /* 0x000fc60003f84070 */
[----:B------:R-:W-:Y:S01]  /*18920*/  @!P6 IMAD.MOV R3, RZ, RZ, -R3 ;  /* 0x000000ffff03e224 */ /* 0x000fe200078e0a03 */
[----:B------:R-:W-:Y:S02]  /*18930*/  ISETP.GE.AND P6, PT, R8, RZ, PT ;  /* 0x000000ff0800720c */ /* 0x000fe40003fc6270 */
[----:B------:R-:W2:Y:S04]  /*18940*/  LDL R8, [R1+0x5dc] ;  /* 0x0005dc0001087983 */ /* 0x000ea80000100800 */
[----:B------:R0:W-:Y:S03]  /*18950*/  STL [R1+0x370], R3 ;  /* 0x0003700301007387 */ /* 0x0001e60000100800 */
[----:B------:R-:W-:Y:S01]  /*18960*/  @!P4 IMAD.IADD R13, R13, 0x1, -R26 ;  /* 0x000000010d0dc824 */ /* 0x000fe200078e0a1a */
[----:B------:R-:W-:Y:S01]  /*18970*/  ISETP.GT.U32.AND P4, PT, R26, R14, PT ;  /* 0x0000000e1a00720c */ /* 0x000fe20003f84070 */
[----:B0-----:R-:W-:-:S03]  /*18980*/  IMAD.HI.U32 R3, R2, R11, RZ ;  /* 0x0000000b02037227 */ /* 0x001fc600078e00ff */
[C---:B------:R-:W-:Y:S01]  /*18990*/  ISETP.GT.U32.AND P5, PT, R26.reuse, R13, PT ;  /* 0x0000000d1a00720c */ /* 0x040fe20003fa4070 */
[----:B------:R-:W-:Y:S02]  /*189a0*/  IMAD.MOV R3, RZ, RZ, -R3 ;  /* 0x000000ffff037224 */ /* 0x000fe400078e0a03 */
[----:B------:R-:W-:Y:S02]  /*189b0*/  @!P3 IMAD.MOV R15, RZ, RZ, -R15 ;  /* 0x000000ffff0fb224 */ /* 0x000fe400078e0a0f */
[----:B------:R-:W-:-:S04]  /*189c0*/  IMAD R11, R26, R3, R11 ;  /* 0x000000031a0b7224 */ /* 0x000fc800078e020b */
[--C-:B------:R-:W-:Y:S01]  /*189d0*/  @!P4 IMAD.IADD R14, R14, 0x1, -R26.reuse ;  /* 0x000000010e0ec824 */ /* 0x100fe200078e0a1a */
[----:B------:R0:W-:Y:S04]  /*189e0*/  STL [R1+0x36c], R15 ;  /* 0x00036c0f01007387 */ /* 0x0001e80000100800 */
[----:B0-----:R-:W2:Y:S04]  /*189f0*/  LDL.LU R15, [R1+0x5278] ;  /* 0x00527800010f7983 */ /* 0x001ea80000300800 */
[----:B------:R0:W-:Y:S01]  /*18a00*/  STL [R1+0x5274], R11 ;  /* 0x0052740b01007387 */ /* 0x0001e20000100800 */
[----:B------:R-:W-:-:S02]  /*18a10*/  @!P5 IMAD.IADD R13, R13, 0x1, -R26 ;  /* 0x000000010d0dd824 */ /* 0x000fc400078e0a1a */
[----:B0-----:R-:W-:-:S04]  /*18a20*/  IMAD.MOV.U32 R11, RZ, RZ, R14 ;  /* 0x000000ffff0b7224 */ /* 0x001fc800078e000e */
[----:B------:R-:W-:Y:S01]  /*18a30*/  @!P1 IMAD.MOV R11, RZ, RZ, -R11 ;  /* 0x000000ffff0b9224 */ /* 0x000fe200078e0a0b */
[----:B----4-:R-:W-:Y:S02]  /*18a40*/  ISETP.GE.AND P3, PT, R4, RZ, PT ;  /* 0x000000ff0400720c */ /* 0x010fe40003f66270 */
[----:B-----5:R-:W-:Y:S02]  /*18a50*/  IABS R4, R10 ;  /* 0x0000000a00047213 */ /* 0x020fe40000000000 */
[----:B------:R-:W4:Y:S04]  /*18a60*/  LDL R10, [R1+0x5e4] ;  /* 0x0005e400010a7983 */ /* 0x000f280000100800 */
[----:B------:R0:W-:Y:S04]  /*18a70*/  STL [R1+0x368], R11 ;  /* 0x0003680b01007387 */ /* 0x0001e80000100800 */
[----:B------:R-:W5:Y:S01]  /*18a80*/  LDL.LU R14, [R1+0x5c8] ;  /* 0x0005c800010e7983 */ /* 0x000f620000300800 */
[----:B0-----:R-:W-:-:S03]  /*18a90*/  IMAD.MOV.U32 R11, RZ, RZ, R13 ;  /* 0x000000ffff0b7224 */ /* 0x001fc600078e000d */
[----:B------:R-:W4:Y:S01]  /*18aa0*/  LDL.LU R13, [R1+0x5e8] ;  /* 0x0005e800010d7983 */ /* 0x000f220000300800 */
[----:B------:R-:W-:-:S05]  /*18ab0*/  @!P0 IMAD.MOV R11, RZ, RZ, -R11 ;  /* 0x000000ffff0b8224 */ /* 0x000fca00078e0a0b */
[----:B------:R0:W-:Y:S04]  /*18ac0*/  STL [R1+0x364], R11 ;  /* 0x0003640b01007387 */ /* 0x0001e80000100800 */
[----:B0-----:R-:W5:Y:S01]  /*18ad0*/  LDL.LU R11, [R1+0x5274] ;  /* 0x00527400010b7983 */ /* 0x001f620000300800 */
[----:B------:R-:W-:-:S05]  /*18ae0*/  IABS R12, R12 ;  /* 0x0000000c000c7213 */ /* 0x000fca0000000000 */
[----:B------:R-:W-:-:S04]  /*18af0*/  IMAD.HI.U32 R0, R2, R12, RZ ;  /* 0x0000000c02007227 */ /* 0x000fc800078e00ff */
[----:B------:R-:W-:Y:S01]  /*18b00*/  IMAD.MOV R0, RZ, RZ, -R0 ;  /* 0x000000ffff007224 */ /* 0x000fe200078e0a00 */
[----:B------:R-:W-:-:S03]  /*18b10*/  ISETP.GT.U32.AND P2, PT, R26, R6, PT ;  /* 0x000000061a00720c */ /* 0x000fc60003f44070 */
[----:B------:R-:W-:-:S05]  /*18b20*/  IMAD R12, R26, R0, R12 ;  /* 0x000000001a0c7224 */ /* 0x000fca00078e020c */
[----:B------:R-:W-:-:S05]  /*18b30*/  ISETP.GT.U32.AND P5, PT, R26, R12, PT ;  /* 0x0000000c1a00720c */ /* 0x000fca0003fa4070 */
[----:B------:R-:W-:Y:S01]  /*18b40*/  @!P2 IMAD.IADD R6, R6, 0x1, -R26 ;  /* 0x000000010606a824 */ /* 0x000fe200078e0a1a */
[----:B---3--:R-:W-:Y:S02]  /*18b50*/  ISETP.GE.AND P2, PT, R9, RZ, PT ;  /* 0x000000ff0900720c */ /* 0x008fe40003f46270 */
[----:B------:R-:W-:-:S05]  /*18b60*/  IABS R9, R9 ;  /* 0x0000000900097213 */ /* 0x000fca0000000000 */
[----:B------:R-:W-:Y:S02]  /*18b70*/  @!P5 IMAD.IADD R12, R12, 0x1, -R26 ;  /* 0x000000010c0cd824 */ /* 0x000fe400078e0a1a */
[----:B------:R-:W-:Y:S01]  /*18b80*/  IMAD.HI.U32 R3, R2, R9, RZ ;  /* 0x0000000902037227 */ /* 0x000fe200078e00ff */
[----:B--2---:R-:W-:Y:S02]  /*18b90*/  ISETP.GE.AND P4, PT, R7, RZ, PT ;  /* 0x000000ff0700720c */ /* 0x004fe40003f86270 */
[C---:B------:R-:W-:Y:S01]  /*18ba0*/  ISETP.GT.U32.AND P1, PT, R26.reuse, R12, PT ;  /* 0x0000000c1a00720c */ /* 0x040fe20003f24070 */
[----:B------:R-:W-:Y:S01]  /*18bb0*/  IMAD.MOV R3, RZ, RZ, -R3 ;  /* 0x000000ffff037224 */ /* 0x000fe200078e0a03 */
[----:B------:R-:W-:Y:S02]  /*18bc0*/  IABS R7, R15 ;  /* 0x0000000f00077213 */ /* 0x000fe40000000000 */
[C---:B------:R-:W-:Y:S01]  /*18bd0*/  ISETP.GT.U32.AND P5, PT, R26.reuse, R6, PT ;  /* 0x000000061a00720c */ /* 0x040fe20003fa4070 */
[----:B------:R-:W-:-:S02]  /*18be0*/  IMAD R9, R26, R3, R9 ;  /* 0x000000031a097224 */ /* 0x000fc400078e0209 */
[----:B------:R-:W-:-:S04]  /*18bf0*/  IMAD.HI.U32 R3, R2, R7, RZ ;  /* 0x0000000702037227 */ /* 0x000fc800078e00ff */
[----:B------:R-:W-:Y:S02]  /*18c00*/  IMAD.MOV R3, RZ, RZ, -R3 ;  /* 0x000000ffff037224 */ /* 0x000fe400078e0a03 */
[--C-:B------:R-:W-:Y:S02]  /*18c10*/  @!P1 IMAD.IADD R12, R12, 0x1, -R26.reuse ;  /* 0x000000010c0c9824 */ /* 0x100fe400078e0a1a */
[----:B------:R-:W-:Y:S02]  /*18c20*/  IMAD R7, R26, R3, R7 ;  /* 0x000000031a077224 */ /* 0x000fe400078e0207 */
[----:B------:R-:W-:-:S04]  /*18c30*/  @!P5 IMAD.IADD R6, R6, 0x1, -R26 ;  /* 0x000000010606d824 */ /* 0x000fc800078e0a1a */
[----:B------:R-:W-:Y:S01]  /*18c40*/  @!P6 IMAD.MOV R6, RZ, RZ, -R6 ;  /* 0x000000ffff06e224 */ /* 0x000fe200078e0a06 */
[----:B----4-:R-:W-:Y:S02]  /*18c50*/  IABS R3, R13 ;  /* 0x0000000d00037213 */ /* 0x010fe40000000000 */
[----:B-----5:R-:W-:-:S13]  /*18c60*/  ISETP.GT.U32.AND P0, PT, R26, R11, PT ;  /* 0x0000000b1a00720c */ /* 0x020fda0003f04070 */
[----:B------:R-:W-:Y:S01]  /*18c70*/  @!P0 IMAD.IADD R11, R11, 0x1, -R26 ;  /* 0x000000010b0b8824 */ /* 0x000fe200078e0a1a */
[----:B------:R-:W-:Y:S02]  /*18c80*/  ISETP.GE.AND P0, PT, R14, RZ, PT ;  /* 0x000000ff0e00720c */ /* 0x000fe40003f06270 */
[----:B------:R-:W2:Y:S04]  /*18c90*/  LDL.LU R14, [R1+0x5f0] ;  /* 0x0005f000010e7983 */ /* 0x000ea80000300800 */
[----:B------:R0:W-:Y:S02]  /*18ca0*/  STL [R1+0x526c], R13 ;  /* 0x00526c0d01007387 */ /* 0x0001e40000100800 */
[----:B0-----:R-:W-:Y:S02]  /*18cb0*/  IMAD.MOV.U32 R13, RZ, RZ, R15 ;  /* 0x000000ffff0d7224 */ /* 0x001fe400078e000f */
[----:B------:R-:W-:Y:S01]  /*18cc0*/  IMAD.MOV.U32 R15, RZ, RZ, R12 ;  /* 0x000000ffff0f7224 */ /* 0x000fe200078e000c */
[----:B------:R-:W-:Y:S03]  /*18cd0*/  STL [R1+0x360], R6 ;  /* 0x0003600601007387 */ /* 0x000fe60000100800 */
[----:B------:R-:W-:Y:S01]  /*18ce0*/  @!P3 IMAD.MOV R15, RZ, RZ, -R15 ;  /* 0x000000ffff0fb224 */ /* 0x000fe200078e0a0f */
[----:B------:R-:W3:Y:S04]  /*18cf0*/  LDL R12, [R1+0x5ec] ;  /* 0x0005ec00010c7983 */ /* 0x000ee80000100800 */
[----:B------:R0:W-:Y:S04]  /*18d00*/  STL [R1+0x33c], R15 ;  /* 0x00033c0f01007387 */ /* 0x0001e80000100800 */
[----:B0-----:R-:W4:Y:S01]  /*18d10*/  LDL.LU R15, [R1+0x5f8] ;  /* 0x0005f800010f7983 */ /* 0x001f220000300800 */
[----:B------:R-:W-:-:S04]  /*18d20*/  IMAD.HI.U32 R0, R2, R4, RZ ;  /* 0x0000000402007227 */ /* 0x000fc800078e00ff */
[----:B------:R-:W-:-:S04]  /*18d30*/  IMAD.MOV R0, RZ, RZ, -R0 ;  /* 0x000000ffff007224 */ /* 0x000fc800078e0a00 */
[----:B------:R-:W-:-:S05]  /*18d40*/  IMAD R4, R26, R0, R4 ;  /* 0x000000001a047224 */ /* 0x000fca00078e0204 */
[----:B------:R-:W-:-:S13]  /*18d50*/  ISETP.GT.U32.AND P1, PT, R26, R4, PT ;  /* 0x000000041a00720c */ /* 0x000fda0003f24070 */
[----:B------:R-:W-:-:S05]  /*18d60*/  @!P1 IMAD.IADD R4, R4, 0x1, -R26 ;  /* 0x0000000104049824 */ /* 0x000fca00078e0a1a */
[----:B------:R-:W-:-:S13]  /*18d70*/  ISETP.GT.U32.AND P1, PT, R26, R4, PT ;  /* 0x000000041a00720c */ /* 0x000fda0003f24070 */
[----:B------:R-:W-:Y:S01]  /*18d80*/  @!P1 IMAD.IADD R4, R4, 0x1, -R26 ;  /* 0x0000000104049824 */ /* 0x000fe200078e0a1a */
[----:B------:R-:W-:Y:S01]  /*18d90*/  ISETP.GE.AND P1, PT, R13, RZ, PT ;  /* 0x000000ff0d00720c */ /* 0x000fe20003f26270 */
[----:B----4-:R0:W-:Y:S04]  /*18da0*/  STL [R1+0x5270], R15 ;  /* 0x0052700f01007387 */ /* 0x0101e80000100800 */
[----:B0-----:R-:W4:Y:S04]  /*18db0*/  LDL.LU R15, [R1+0x5dc] ;  /* 0x0005dc00010f7983 */ /* 0x001f280000300800 */
[----:B------:R-:W5:Y:S01]  /*18dc0*/  LDL.LU R13, [R1+0x5e4] ;  /* 0x0005e400010d7983 */ /* 0x000f620000300800 */
[----:B------:R-:W-:-:S02]  /*18dd0*/  ISETP.GT.U32.AND P5, PT, R26, R9, PT ;  /* 0x000000091a00720c */ /* 0x000fc40003fa4070 */
[----:B------:R-:W-:-:S11]  /*18de0*/  ISETP.GT.U32.AND P3, PT, R26, R7, PT ;  /* 0x000000071a00720c */ /* 0x000fd60003f64070 */
[----:B------:R-:W-:Y:S01]  /*18df0*/  @!P5 IMAD.IADD R9, R9, 0x1, -R26 ;  /* 0x000000010909d824 */ /* 0x000fe200078e0a1a */
[----:B------:R-:W-:-:S04]  /*18e00*/  ISETP.GT.U32.AND P5, PT, R26, R11, PT ;  /* 0x0000000b1a00720c */ /* 0x000fc80003fa4070 */
[----:B------:R-:W-:Y:S01]  /*18e10*/  ISETP.GT.U32.AND P6, PT, R26, R9, PT ;  /* 0x000000091a00720c */ /* 0x000fe20003fc4070 */
[----:B------:R-:W-:-:S08]  /*18e20*/  @!P3 IMAD.IADD R7, R7, 0x1, -R26 ;  /* 0x000000010707b824 */ /* 0x000fd000078e0a1a */
[----:B------:R-:W-:-:S04]  /*18e30*/  @!P5 IMAD.IADD R11, R11, 0x1, -R26 ;  /* 0x000000010b0bd824 */ /* 0x000fc800078e0a1a */
[----:B------:R-:W-:Y:S02]  /*18e40*/  @!P6 IMAD.IADD R9, R9, 0x1, -R26 ;  /* 0x000000010909e824 */ /* 0x000fe400078e0a1a */
[----:B------:R-:W-:Y:S01]  /*18e50*/  @!P4 IMAD.MOV R11, RZ, RZ, -R11 ;  /* 0x000000ffff0bc224 */ /* 0x000fe200078e0a0b */
[----:B----4-:R-:W-:Y:S01]  /*18e60*/  ISETP.GE.AND P3, PT, R15, RZ, PT ;  /* 0x000000ff0f00720c */ /* 0x010fe20003f66270 */
[----:B------:R-:W-:Y:S02]  /*18e70*/  IMAD.MOV.U32 R15, RZ, RZ, R9 ;  /* 0x000000ffff0f7224 */ /* 0x000fe400078e0009 */
[----:B------:R-:W4:Y:S02]  /*18e80*/  LDL R9, [R1+0x5f4] ;  /* 0x0005f40001097983 */ /* 0x000f240000100800 */
[----:B------:R-:W-:Y:S02]  /*18e90*/  @!P2 IMAD.MOV R15, RZ, RZ, -R15 ;  /* 0x000000ffff0fa224 */ /* 0x000fe400078e0a0f */
[----:B------:R0:W-:Y:S01]  /*18ea0*/  STL [R1+0x34c], R11 ;  /* 0x00034c0b01007387 */ /* 0x0001e20000100800 */
[----:B-----5:R-:W-:-:S03]  /*18eb0*/  ISETP.GE.AND P2, PT, R13, RZ, PT ;  /* 0x000000ff0d00720c */ /* 0x020fc60003f46270 */
[----:B0-----:R-:W5:Y:S04]  /*18ec0*/  LDL.LU R11, [R1+0x5ec] ;  /* 0x0005ec00010b7983 */ /* 0x001f680000300800 */
[----:B------:R0:W-:Y:S04]  /*18ed0*/  STL [R1+0x358], R15 ;  /* 0x0003580f01007387 */ /* 0x0001e80000100800 */
[----:B0-----:R-:W3:Y:S04]  /*18ee0*/  LDL.LU R15, [R1+0x5270] ;  /* 0x00527000010f7983 */ /* 0x001ee80000300800 */
[----:B------:R-:W4:Y:S01]  /*18ef0*/  LDL.LU R13, [R1+0x526c] ;  /* 0x00526c00010d7983 */ /* 0x000f220000300800 */
[----:B------:R-:W-:-:S05]  /*18f00*/  IABS R8, R8 ;  /* 0x0000000800087213 */ /* 0x000fca0000000000 */
[----:B------:R-:W-:-:S04]  /*18f10*/  IMAD.HI.U32 R0, R2, R8, RZ ;  /* 0x0000000802007227 */ /* 0x000fc800078e00ff */
[----:B------:R-:W-:-:S04]  /*18f20*/  IMAD.MOV R0, RZ, RZ, -R0 ;  /* 0x000000ffff007224 */ /* 0x000fc800078e0a00 */
[----:B------:R-:W-:Y:S02]  /*18f30*/  IMAD R8, R26, R0, R8 ;  /* 0x000000001a087224 */ /* 0x000fe400078e0208 */
[----:B------:R-:W-:-:S03]  /*18f40*/  IMAD.MOV.U32 R6, RZ, RZ, R3 ;  /* 0x000000ffff067224 */ /* 0x000fc600078e0003 */
[----:B------:R-:W-:Y:S01]  /*18f50*/  ISETP.GT.U32.AND P5, PT, R26, R8, PT ;  /* 0x000000081a00720c */ /* 0x000fe20003fa4070 */
[----:B------:R-:W-:-:S04]  /*18f60*/  IMAD.HI.U32 R3, R2, R6, RZ ;  /* 0x0000000602037227 */ /* 0x000fc800078e00ff */
[----:B------:R-:W-:-:S04]  /*18f70*/  IMAD.MOV R3, RZ, RZ, -R3 ;  /* 0x000000ffff037224 */ /* 0x000fc800078e0a03 */
[----:B------:R-:W-:Y:S02]  /*18f80*/  IMAD R6, R26, R3, R6 ;  /* 0x000000031a067224 */ /* 0x000fe400078e0206 */
[----:B------:R-:W-:Y:S02]  /*18f90*/  @!P0 IMAD.MOV R4, RZ, RZ, -R4 ;  /* 0x000000ffff048224 */ /* 0x000fe400078e0a04 */
[----:B------:R-:W-:Y:S01]  /*18fa0*/  @!P5 IMAD.IADD R8, R8, 0x1, -R26 ;  /* 0x000000010808d824 */ /* 0x000fe200078e0a1a */
[C---:B------:R-:W-:Y:S02]  /*18fb0*/  ISETP.GT.U32.AND P5, PT, R26.reuse, R7, PT ;  /* 0x000000071a00720c */ /* 0x040fe40003fa4070 */
[----:B------:R-:W-:Y:S01]  /*18fc0*/  ISETP.GT.U32.AND P0, PT, R26, R6, PT ;  /* 0x000000061a00720c */ /* 0x000fe20003f04070 */
[----:B------:R0:W-:Y:S01]  /*18fd0*/  STL [R1+0x35c], R4 ;  /* 0x00035c0401007387 */ /* 0x0001e20000100800 */
[----:B--2---:R-:W-:-:S09]  /*18fe0*/  IABS R3, R14 ;  /* 0x0000000e00037213 */ /* 0x004fd20000000000 */
[--C-:B------:R-:W-:Y:S02]  /*18ff0*/  @!P5 IMAD.IADD R7, R7, 0x1, -R26.reuse ;  /* 0x000000010707d824 */ /* 0x100fe400078e0a1a */
[----:B------:R-:W-:Y:S01]  /*19000*/  @!P0 IMAD.IADD R6, R6, 0x1, -R26 ;  /* 0x0000000106068824 */ /* 0x000fe200078e0a1a */
[----:B------:R-:W-:Y:S02]  /*19010*/  ISETP.GE.AND P0, PT, R14, RZ, PT ;  /* 0x000000ff0e00720c */ /* 0x000fe40003f06270 */
[----:B----4-:R-:W-:Y:S02]  /*19020*/  ISETP.GE.AND P5, PT, R13, RZ, PT ;  /* 0x000000ff0d00720c */ /* 0x010fe40003fa6270 */
[----:B------:R-:W2:Y:S04]  /*19030*/  LDL R13, [R1+0x604] ;  /* 0x00060400010d7983 */ /* 0x000ea80000100800 */
[----:B---3--:R1:W-:Y:S04]  /*19040*/  STL [R1+0x5264], R15 ;  /* 0x0052640f01007387 */ /* 0x0083e80000100800 */
[----:B------:R-:W3:Y:S01]  /*19050*/  LDL.LU R14, [R1+0x61c] ;  /* 0x00061c00010e7983 */ /* 0x000ee20000300800 */
[----:B0-----:R-:W-:-:S02]  /*19060*/  IABS R4, R15 ;  /* 0x0000000f00047213 */ /* 0x001fc40000000000 */
[----:B------:R-:W-:-:S05]  /*19070*/  IABS R10, R10 ;  /* 0x0000000a000a7213 */ /* 0x000fca0000000000 */
[----:B------:R-:W-:-:S04]  /*19080*/  IMAD.HI.U32 R0, R2, R10, RZ ;  /* 0x0000000a02007227 */ /* 0x000fc800078e00ff */
[----:B------:R-:W-:-:S04]  /*19090*/  IMAD.MOV R0, RZ, RZ, -R0 ;  /* 0x000000ffff007224 */ /* 0x000fc800078e0a00 */
[----:B------:R-:W-:-:S05]  /*190a0*/  IMAD R10, R26, R0, R10 ;  /* 0x000000001a0a7224 */ /* 0x000fca00078e020a */
[----:B------:R-:W-:Y:S02]  /*190b0*/  ISETP.GT.U32.AND P6, PT, R26, R10, PT ;  /* 0x0000000a1a00720c */ /* 0x000fe40003fc4070 */
[----:B------:R-:W-:-:S05]  /*190c0*/  IABS R12, R12 ;  /* 0x0000000c000c7213 */ /* 0x000fca0000000000 */
[----:B------:R-:W-:Y:S01]  /*190d0*/  IMAD.HI.U32 R0, R2, R12, RZ ;  /* 0x0000000c02007227 */ /* 0x000fe200078e00ff */
[----:B---3--:R0:W-:Y:S04]  /*190e0*/  STL [R1+0x5268], R14 ;  /* 0x0052680e01007387 */ /* 0x0081e80000100800 */
[----:B-1----:R-:W3:Y:S01]  /*190f0*/  LDL.LU R15, [R1+0x5f4] ;  /* 0x0005f400010f7983 */ /* 0x002ee20000300800 */
[----:B------:R-:W-:Y:S01]  /*19100*/  @!P6 IMAD.IADD R10, R10, 0x1, -R26 ;  /* 0x000000010a0ae824 */ /* 0x000fe200078e0a1a */
[----:B------:R-:W-:Y:S01]  /*19110*/  ISETP.GT.U32.AND P6, PT, R26, R8, PT ;  /* 0x000000081a00720c */ /* 0x000fe20003fc4070 */
[----:B------:R-:W-:-:S03]  /*19120*/  IMAD.MOV R0, RZ, RZ, -R0 ;  /* 0x000000ffff007224 */ /* 0x000fc600078e0a00 */
[C---:B------:R-:W-:Y:S01]  /*19130*/  ISETP.GT.U32.AND P4, PT, R26.reuse, R10, PT ;  /* 0x0000000a1a00720c */ /* 0x040fe20003f84070 */
[----:B------:R-:W-:Y:S02]  /*19140*/  IMAD R12, R26, R0, R12 ;  /* 0x000000001a0c7224 */ /* 0x000fe400078e020c */
[----:B------:R-:W-:-:S04]  /*19150*/  IMAD.HI.U32 R0, R2, R3, RZ ;  /* 0x0000000302007227 */ /* 0x000fc800078e00ff */
[----:B0-----:R-:W-:Y:S02]  /*19160*/  IMAD.MOV.U32 R14, RZ, RZ, R7 ;  /* 0x000000ffff0e7224 */ /* 0x001fe400078e0007 */
[----:B------:R-:W-:Y:S01]  /*19170*/  IMAD.MOV R0, RZ, RZ, -R0 ;  /* 0x000000ffff007224 */ /* 0x000fe200078e0a00 */
[----:B------:R-:W-:Y:S01]  /*19180*/  IABS R9, R9 ;  /* 0x0000000900097213 */ /* 0x000fe20000000000 */
[----:B------:R-:W-:Y:S02]  /*19190*/  @!P6 IMAD.IADD R8, R8, 0x1, -R26 ;  /* 0x000000010808e824 */ /* 0x000fe400078e0a1a */
[----:B------:R-:W-:Y:S02]  /*191a0*/  @!P1 IMAD.MOV R14, RZ, RZ, -R14 ;  /* 0x000000ffff0e9224 */ /* 0x000fe400078e0a0e */
[----:B------:R-:W-:Y:S02]  /*191b0*/  @!P4 IMAD.IADD R10, R10, 0x1, -R26 ;  /* 0x000000010a0ac824 */ /* 0x000fe400078e0a1a */
[----:B------:R-:W-:Y:S01]  /*191c0*/  IMAD R3, R26, R0, R3 ;  /* 0x000000001a037224 */ /* 0x000fe200078e0203 */
[----:B--2---:R-:W-:Y:S01]  /*191d0*/  IABS R0, R13 ;  /* 0x0000000d00007213 */ /* 0x004fe20000000000 */
[----:B------:R-:W-:Y:S01]  /*191e0*/  IMAD.MOV.U32 R13, RZ, RZ, R8 ;  /* 0x000000ffff0d7224 */ /* 0x000fe200078e0008 */
[----:B-----5:R-:W-:Y:S01]  /*191f0*/  ISETP.GE.AND P4, PT, R11, RZ, PT ;  /* 0x000000ff0b00720c */ /* 0x020fe20003f86270 */
[----:B------:R0:W-:Y:S01]  /*19200*/  STL [R1+0x354], R14 ;  /* 0x0003540e01007387 */ /* 0x0001e20000100800 */
[----:B------:R-:W-:-:S04]  /*19210*/  IMAD.HI.U32 R11, R2, R9, RZ ;  /* 0x00000009020b7227 */ /* 0x000fc800078e00ff */
[----:B------:R-:W-:Y:S02]  /*19220*/  @!P3 IMAD.MOV R13, RZ, RZ, -R13 ;  /* 0x000000ffff0db224 */ /* 0x000fe400078e0a0d */
[----:B0-----:R-:W-:Y:S02]  /*19230*/  IMAD.MOV.U32 R14, RZ, RZ, R10 ;  /* 0x000000ffff0e7224 */ /* 0x001fe400078e000a */
[----:B------:R-:W-:Y:S02]  /*19240*/  IMAD.MOV R8, RZ, RZ, -R11 ;  /* 0x000000ffff087224 */ /* 0x000fe400078e0a0b */
[----:B------:R-:W-:Y:S01]  /*19250*/  @!P2 IMAD.MOV R14, RZ, RZ, -R14 ;  /* 0x000000ffff0ea224 */ /* 0x000fe200078e0a0e */
[----:B------:R-:W2:Y:S04]  /*19260*/  LDL R11, [R1+0x610] ;  /* 0x00061000010b7983 */ /* 0x000ea80000100800 */
[----:B------:R0:W-:Y:S04]  /*19270*/  STL [R1+0x350], R13 ;  /* 0x0003500d01007387 */ /* 0x0001e80000100800 */
[----:B------:R-:W4:Y:S04]  /*19280*/  LDL R10, [R1+0x60c] ;  /* 0x00060c00010a7983 */ /* 0x000f280000100800 */
[----:B0-----:R-:W5:Y:S04]  /*19290*/  LDL R13, [R1+0x618] ;  /* 0x00061800010d7983 */ /* 0x001f680000100800 */
[----:B------:R0:W-:Y:S04]  /*192a0*/  STL [R1+0x348], R14 ;  /* 0x0003480e01007387 */ /* 0x0001e80000100800 */
[----:B0-----:R-:W2:Y:S01]  /*192b0*/  LDL.LU R14, [R1+0x5268] ;  /* 0x00526800010e7983 */ /* 0x001ea20000300800 */
[----:B---3--:R-:W-:-:S03]  /*192c0*/  ISETP.GE.AND P2, PT, R15, RZ, PT ;  /* 0x000000ff0f00720c */ /* 0x008fc60003f46270 */
[----:B------:R-:W3:Y:S01]  /*192d0*/  LDL.LU R15, [R1+0x5264] ;  /* 0x00526400010f7983 */ /* 0x000ee20000300800 */
[----:B------:R-:W-:-:S13]  /*192e0*/  ISETP.GT.U32.AND P6, PT, R26, R12, PT ;  /* 0x0000000c1a00720c */ /* 0x000fda0003fc4070 */
[----:B------:R-:W-:-:S05]  /*192f0*/  @!P6 IMAD.IADD R12, R12, 0x1, -R26 ;  /* 0x000000010c0ce824 */ /* 0x000fca00078e0a1a */
[----:B------:R-:W-:-:S13]  /*19300*/  ISETP.GT.U32.AND P3, PT, R26, R12, PT ;  /* 0x0000000c1a00720c */ /* 0x000fda0003f64070 */
[----:B------:R-:W-:-:S05]  /*19310*/  @!P3 IMAD.IADD R12, R12, 0x1, -R26 ;  /* 0x000000010c0cb824 */ /* 0x000fca00078e0a1a */
[----:B------:R0:W-:Y:S01]  /*19320*/  STL [R1+0x5260], R12 ;  /* 0x0052600c01007387 */ /* 0x0001e20000100800 */
[----:B---3--:R-:W-:-:S03]  /*19330*/  ISETP.GE.AND P3, PT, R15, RZ, PT ;  /* 0x000000ff0f00720c */ /* 0x008fc60003f66270 */
[----:B------:R-:W3:Y:S01]  /*19340*/  LDL.LU R15, [R1+0x620] ;  /* 0x00062000010f7983 */ /* 0x000ee20000300800 */
[----:B------:R-:W-:-:S13]  /*19350*/  ISETP.GT.U32.AND P1, PT, R26, R6, PT ;  /* 0x000000061a00720c */ /* 0x000fda0003f24070 */
[----:B------:R-:W-:-:S04]  /*19360*/  @!P1 IMAD.IADD R6, R6, 0x1, -R26 ;  /* 0x0000000106069824 */ /* 0x000fc800078e0a1a */
[----:B0-----:R-:W-:-:S04]  /*19370*/  IMAD.MOV.U32 R12, RZ, RZ, R6 ;  /* 0x000000ffff0c7224 */ /* 0x001fc800078e0006 */
[----:B------:R-:W-:Y:S01]  /*19380*/  @!P5 IMAD.MOV R12, RZ, RZ, -R12 ;  /* 0x000000ffff0cd224 */ /* 0x000fe200078e0a0c */
[C---:B------:R-:W-:Y:S01]  /*19390*/  ISETP.GT.U32.AND P6, PT, R26.reuse, R3, PT ;  /* 0x000000031a00720c */ /* 0x040fe20003fc4070 */
[----:B------:R-:W-:-:S05]  /*193a0*/  IMAD R9, R26, R8, R9 ;  /* 0x000000081a097224 */ /* 0x000fca00078e0209 */
[----:B------:R-:W-:Y:S01]  /*193b0*/  ISETP.GT.U32.AND P1, PT, R26, R9, PT ;  /* 0x000000091a00720c */ /* 0x000fe20003f24070 */
[----:B---3--:R0:W-:Y:S04]  /*193c0*/  STL [R1+0x525c], R15 ;  /* 0x00525c0f01007387 */ /* 0x0081e80000100800 */
[----:B0-----:R-:W3:Y:S04]  /*193d0*/  LDL.LU R15, [R1+0x604] ;  /* 0x00060400010f7983 */ /* 0x001ee80000300800 */
[----:B------:R0:W-:Y:S04]  /*193e0*/  STL [R1+0x344], R12 ;  /* 0x0003440c01007387 */ /* 0x0001e80000100800 */
[----:B0-----:R-:W2:Y:S01]  /*193f0*/  LDL.LU R12, [R1+0x5260] ;  /* 0x00526000010c7983 */ /* 0x001ea20000300800 */
[----:B------:R-:W-:-:S02]  /*19400*/  @!P6 IMAD.IADD R3, R3, 0x1, -R26 ;  /* 0x000000010303e824 */ /* 0x000fc400078e0a1a */
[----:B------:R-:W-:Y:S02]  /*19410*/  @!P1 IMAD.IADD R9, R9, 0x1, -R26 ;  /* 0x0000000109099824 */ /* 0x000fe400078e0a1a */
[----:B------:R-:W-:Y:S01]  /*19420*/  IMAD.HI.U32 R8, R2, R0, RZ ;  /* 0x0000000002087227 */ /* 0x000fe200078e00ff */
[----:B------:R-:W-:-:S03]  /*19430*/  ISETP.GT.U32.AND P1, PT, R26, R3, PT ;  /* 0x000000031a00720c */ /* 0x000fc60003f24070 */
[----:B------:R-:W-:-:S04]  /*19440*/  IMAD.MOV R8, RZ, RZ, -R8 ;  /* 0x000000ffff087224 */ /* 0x000fc800078e0a08 */
[----:B------:R-:W-:Y:S01]  /*19450*/  IMAD R0, R26, R8, R0 ;  /* 0x000000081a007224 */ /* 0x000fe200078e0200 */
[----:B----4-:R-:W-:Y:S02]  /*19460*/  IABS R8, R10 ;  /* 0x0000000a00087213 */ /* 0x010fe40000000000 */
[----:B-----5:R-:W-:-:S03]  /*19470*/  IABS R10, R13 ;  /* 0x0000000d000a7213 */ /* 0x020fc60000000000 */
[----:B------:R-:W-:Y:S02]  /*19480*/  @!P1 IMAD.IADD R3, R3, 0x1, -R26 ;  /* 0x0000000103039824 */ /* 0x000fe400078e0a1a */
[----:B------:R-:W-:-:S04]  /*19490*/  IMAD.HI.U32 R13, R2, R8, RZ ;  /* 0x00000008020d7227 */ /* 0x000fc800078e00ff */
[----:B------:R-:W-:-:S04]  /*194a0*/  IMAD.MOV R13, RZ, RZ, -R13 ;  /* 0x000000ffff0d7224 */ /* 0x000fc800078e0a0d */
[----:B------:R-:W-:Y:S01]  /*194b0*/  IMAD R8, R26, R13, R8 ;  /* 0x0000000d1a087224 */ /* 0x000fe200078e0208 */
[----:B---3--:R-:W-:Y:S01]  /*194c0*/  ISETP.GE.AND P1, PT, R15, RZ, PT ;  /* 0x000000ff0f00720c */ /* 0x008fe20003f26270 */
[----:B------:R-:W-:-:S04]  /*194d0*/  IMAD.MOV.U32 R15, RZ, RZ, R3 ;  /* 0x000000ffff0f7224 */ /* 0x000fc800078e0003 */
[----:B------:R-:W-:Y:S02]  /*194e0*/  @!P0 IMAD.MOV R15, RZ, RZ, -R15 ;  /* 0x000000ffff0f8224 */ /* 0x000fe400078e0a0f */
[----:B--2---:R-:W-:-:S05]  /*194f0*/  @!P4 IMAD.MOV R12, RZ, RZ, -R12 ;  /* 0x000000ffff0cc224 */ /* 0x004fca00078e0a0c */
[----:B------:R-:W-:Y:S04]  /*19500*/  STL [R1+0x340], R12 ;  /* 0x0003400c01007387 */ /* 0x000fe80000100800 */
[----:B------:R-:W2:Y:S04]  /*19510*/  LDL.LU R13, [R1+0x630] ;  /* 0x00063000010d7983 */ /* 0x000ea80000300800 */
[----:B------:R-:W3:Y:S04]  /*19520*/  LDL.LU R3, [R1+0x60c] ;  /* 0x00060c0001037983 */ /* 0x000ee80000300800 */
[----:B------:R0:W-:Y:S04]  /*19530*/  STL [R1+0x314], R15 ;  /* 0x0003140f01007387 */ /* 0x0001e80000100800 */
[----:B0-----:R-:W4:Y:S01]  /*19540*/  LDL.LU R15, [R1+0x525c] ;  /* 0x00525c00010f7983 */ /* 0x001f220000300800 */
[----:B------:R-:W-:-:S13]  /*19550*/  ISETP.GT.U32.AND P4, PT, R26, R0, PT ;  /* 0x000000001a00720c */ /* 0x000fda0003f84070 */
[----:B------:R-:W-:Y:S02]  /*19560*/  @!P4 IMAD.IADD R0, R0, 0x1, -R26 ;  /* 0x000000010000c824 */ /* 0x000fe400078e0a1a */
[----:B------:R-:W-:-:S04]  /*19570*/  IMAD.HI.U32 R7, R2, R4, RZ ;  /* 0x0000000402077227 */ /* 0x000fc800078e00ff */
[----:B------:R-:W-:-:S04]  /*19580*/  IMAD.MOV R7, RZ, RZ, -R7 ;  /* 0x000000ffff077224 */ /* 0x000fc800078e0a07 */
[----:B------:R-:W-:-:S05]  /*19590*/  IMAD R4, R26, R7, R4 ;  /* 0x000000071a047224 */ /* 0x000fca00078e0204 */
[----:B------:R-:W-:Y:S02]  /*195a0*/  ISETP.GT.U32.AND P6, PT, R26, R4, PT ;  /* 0x000000041a00720c */ /* 0x000fe40003fc4070 */
[----:B---3--:R-:W-:Y:S02]  /*195b0*/  ISETP.GE.AND P4, PT, R3, RZ, PT ;  /* 0x000000ff0300720c */ /* 0x008fe40003f86270 */
[----:B----4-:R-:W-:Y:S01]  /*195c0*/  IABS R3, R15 ;  /* 0x0000000f00037213 */ /* 0x010fe20000000000 */
[----:B------:R0:W-:Y:S04]  /*195d0*/  STL [R1+0x5258], R15 ;  /* 0x0052580f01007387 */ /* 0x0001e80000100800 */
[----:B0-----:R-:W3:Y:S04]  /*195e0*/  LDL.LU R15, [R1+0x610] ;  /* 0x00061000010f7983 */ /* 0x001ee80000300800 */
[----:B------:R-:W-:Y:S01]  /*195f0*/  @!P6 IMAD.IADD R4, R4, 0x1, -R26 ;  /* 0x000000010404e824 */ /* 0x000fe200078e0a1a */
[----:B------:R-:W-:-:S04]  /*19600*/  IABS R7, R11 ;  /* 0x0000000b00077213 */ /* 0x000fc80000000000 */
[----:B------:R-:W-:Y:S01]  /*19610*/  ISETP.GT.U32.AND P5, PT, R26, R4, PT ;  /* 0x000000041a00720c */ /* 0x000fe20003fa4070 */
[----:B------:R-:W-:Y:S01]  /*19620*/  IMAD.HI.U32 R6, R2, R7, RZ ;  /* 0x0000000702067227 */ /* 0x000fe200078e00ff */
[----:B------:R-:W-:-:S03]  /*19630*/  ISETP.GT.U32.AND P6, PT, R26, R9, PT ;  /* 0x000000091a00720c */ /* 0x000fc60003fc4070 */
[----:B------:R-:W-:-:S04]  /*19640*/  IMAD.MOV R6, RZ, RZ, -R6 ;  /* 0x000000ffff067224 */ /* 0x000fc800078e0a06 */
[----:B------:R-:W-:-:S04]  /*19650*/  IMAD R7, R26, R6, R7 ;  /* 0x000000061a077224 */ /* 0x000fc800078e0207 */
[--C-:B------:R-:W-:Y:S01]  /*19660*/  @!P5 IMAD.IADD R4, R4, 0x1, -R26.reuse ;  /* 0x000000010404d824 */ /* 0x100fe200078e0a1a */
[C---:B------:R-:W-:Y:S01]  /*19670*/  ISETP.GT.U32.AND P5, PT, R26.reuse, R7, PT ;  /* 0x000000071a00720c */ /* 0x040fe20003fa4070 */
[----:B------:R-:W-:Y:S01]  /*19680*/  @!P6 IMAD.IADD R9, R9, 0x1, -R26 ;  /* 0x000000010909e824 */ /* 0x000fe200078e0a1a */
[C---:B------:R-:W-:Y:S02]  /*19690*/  ISETP.GT.U32.AND P6, PT, R26.reuse, R8, PT ;  /* 0x000000081a00720c */ /* 0x040fe40003fc4070 */
[----:B------:R-:W-:Y:S01]  /*196a0*/  ISETP.GT.U32.AND P0, PT, R26, R0, PT ;  /* 0x000000001a00720c */ /* 0x000fe20003f04070 */
[----:B------:R-:W-:-:S04]  /*196b0*/  IMAD.HI.U32 R12, R2, R10, RZ ;  /* 0x0000000a020c7227 */ /* 0x000fc800078e00ff */
[----:B------:R-:W-:-:S04]  /*196c0*/  IMAD.MOV R12, RZ, RZ, -R12 ;  /* 0x000000ffff0c7224 */ /* 0x000fc800078e0a0c */
[--C-:B------:R-:W-:Y:S02]  /*196d0*/  @!P5 IMAD.IADD R7, R7, 0x1, -R26.reuse ;  /* 0x000000010707d824 */ /* 0x100fe400078e0a1a */
[----:B------:R-:W-:Y:S02]  /*196e0*/  @!P2 IMAD.MOV R9, RZ, RZ, -R9 ;  /* 0x000000ffff09a224 */ /* 0x000fe400078e0a09 */
[--C-:B------:R-:W-:Y:S01]  /*196f0*/  @!P6 IMAD.IADD R8, R8, 0x1, -R26.reuse ;  /* 0x000000010808e824 */ /* 0x100fe200078e0a1a */
[----:B------:R-:W-:Y:S01]  /*19700*/  ISETP.GT.U32.AND P2, PT, R26, R7, PT ;  /* 0x000000071a00720c */ /* 0x000fe20003f44070 */
[----:B------:R-:W-:Y:S02]  /*19710*/  @!P0 IMAD.IADD R0, R0, 0x1, -R26 ;  /* 0x0000000100008824 */ /* 0x000fe400078e0a1a */
[----:B------:R-:W-:Y:S02]  /*19720*/  IMAD R10, R26, R12, R10 ;  /* 0x0000000c1a0a7224 */ /* 0x000fe400078e020a */
[----:B------:R-:W4:Y:S04]  /*19730*/  LDL.LU R12, [R1+0x63c] ;  /* 0x00063c00010c7983 */ /* 0x000f280000300800 */
[----:B------:R0:W-:Y:S01]  /*19740*/  STL [R1+0x31c], R9 ;  /* 0x00031c0901007387 */ /* 0x0001e20000100800 */
[----:B------:R-:W-:Y:S01]  /*19750*/  IABS R11, R14 ;  /* 0x0000000e000b7213 */ /* 0x000fe20000000000 */
[----:B0-----:R-:W-:-:S04]  /*19760*/  IMAD.MOV.U32 R9, RZ, RZ, R0 ;  /* 0x000000ffff097224 */ /* 0x001fc800078e0000 */
[----:B------:R-:W-:Y:S02]  /*19770*/  @!P1 IMAD.MOV R9, RZ, RZ, -R9 ;  /* 0x000000ffff099224 */ /* 0x000fe400078e0a09 */
[----:B------:R-:W-:Y:S01]  /*19780*/  @!P2 IMAD.IADD R7, R7, 0x1, -R26 ;  /* 0x000000010707a824 */ /* 0x000fe200078e0a1a */
[----:B------:R-:W-:Y:S02]  /*19790*/  ISETP.GE.AND P2, PT, R14, RZ, PT ;  /* 0x000000ff0e00720c */ /* 0x000fe40003f46270 */
[----:B---3--:R-:W-:Y:S01]  /*197a0*/  ISETP.GE.AND P6, PT, R15, RZ, PT ;  /* 0x000000ff0f00720c */ /* 0x008fe20003fc6270 */
[----:B------:R-:W-:Y:S02]  /*197b0*/  IMAD.MOV.U32 R15, RZ, RZ, R4 ;  /* 0x000000ffff0f7224 */ /* 0x000fe400078e0004 */
[----:B------:R-:W3:Y:S02]  /*197c0*/  LDL.LU R4, [R1+0x618] ;  /* 0x0006180001047983 */ /* 0x000ee40000300800 */
[----:B------:R-:W-:-:S05]  /*197d0*/  @!P3 IMAD.MOV R15, RZ, RZ, -R15 ;  /* 0x000000ffff0fb224 */ /* 0x000fca00078e0a0f */
[----:B------:R0:W-:Y:S04]  /*197e0*/  STL [R1+0x32c], R15 ;  /* 0x00032c0f01007387 */ /* 0x0001e80000100800 */
[----:B0-----:R-:W5:Y:S04]  /*197f0*/  LDL.LU R15, [R1+0x5258] ;  /* 0x00525800010f7983 */ /* 0x001f680000300800 */
[----:B------:R-:W-:Y:S04]  /*19800*/  STL [R1+0x338], R9 ;  /* 0x0003380901007387 */ /* 0x000fe80000100800 */
[----:B------:R-:W2:Y:S01]  /*19810*/  LDL.LU R14, [R1+0x644] ;  /* 0x00064400010e7983 */ /* 0x000ea20000300800 */
[----:B------:R-:W-:-:S04]  /*19820*/  IMAD.HI.U32 R6, R2, R11, RZ ;  /* 0x0000000b02067227 */ /* 0x000fc800078e00ff */
[----:B------:R-:W-:-:S04]  /*19830*/  IMAD.MOV R6, RZ, RZ, -R6 ;  /* 0x000000ffff067224 */ /* 0x000fc800078e0a06 */
[C---:B------:R-:W-:Y:S01]  /*19840*/  IMAD R11, R26.reuse, R6, R11 ;  /* 0x000000061a0b7224 */ /* 0x040fe200078e020b */
[C---:B------:R-:W-:Y:S02]  /*19850*/  ISETP.GT.U32.AND P5, PT, R26.reuse, R8, PT ;  /* 0x000000081a00720c */ /* 0x040fe40003fa4070 */
[C---:B------:R-:W-:Y:S02]  /*19860*/  ISETP.GT.U32.AND P0, PT, R26.reuse, R10, PT ;  /* 0x0000000a1a00720c */ /* 0x040fe40003f04070 */
[----:B------:R-:W-:Y:S01]  /*19870*/  ISETP.GT.U32.AND P1, PT, R26, R11, PT ;  /* 0x0000000b1a00720c */ /* 0x000fe20003f24070 */
[----:B------:R-:W-:-:S04]  /*19880*/  IMAD.HI.U32 R6, R2, R3, RZ ;  /* 0x0000000302067227 */ /* 0x000fc800078e00ff */
[----:B------:R-:W-:Y:S01]  /*19890*/  IMAD.MOV R6, RZ, RZ, -R6 ;  /* 0x000000ffff067224 */ /* 0x000fe200078e0a06 */
[----:B--2---:R0:W-:Y:S04]  /*198a0*/  STL [R1+0x5254], R14 ;  /* 0x0052540e01007387 */ /* 0x0041e80000100800 */
[----:B0-----:R-:W2:Y:S01]  /*198b0*/  LDL.LU R14, [R1+0x634] ;  /* 0x00063400010e7983 */ /* 0x001ea20000300800 */
[--C-:B------:R-:W-:Y:S02]  /*198c0*/  @!P5 IMAD.IADD R8, R8, 0x1, -R26.reuse ;  /* 0x000000010808d824 */ /* 0x100fe400078e0a1a */
[--C-:B------:R-:W-:Y:S02]  /*198d0*/  @!P1 IMAD.IADD R11, R11, 0x1, -R26.reuse ;  /* 0x000000010b0b9824 */ /* 0x100fe400078e0a1a */
[----:B------:R-:W-:-:S02]  /*198e0*/  @!P0 IMAD.IADD R10, R10, 0x1, -R26 ;  /* 0x000000010a0a8824 */ /* 0x000fc400078e0a1a */
[----:B------:R-:W-:Y:S01]  /*198f0*/  @!P4 IMAD.MOV R8, RZ, RZ, -R8 ;  /* 0x000000ffff08c224 */ /* 0x000fe200078e0a08 */
[C---:B------:R-:W-:Y:S01]  /*19900*/  ISETP.GT.U32.AND P4, PT, R26.reuse, R11, PT ;  /* 0x0000000b1a00720c */ /* 0x040fe20003f84070 */
[C---:B------:R-:W-:Y:S01]  /*19910*/  IMAD R3, R26.reuse, R6, R3 ;  /* 0x000000061a037224 */ /* 0x040fe200078e0203 */
[----:B------:R-:W-:Y:S02]  /*19920*/  IABS R6, R13 ;  /* 0x0000000d00067213 */ /* 0x000fe40000000000 */
[----:B------:R-:W-:Y:S02]  /*19930*/  ISETP.GT.U32.AND P1, PT, R26, R10, PT ;  /* 0x0000000a1a00720c */ /* 0x000fe40003f24070 */
[----:B----4-:R-:W-:Y:S01]  /*19940*/  IABS R9, R12 ;  /* 0x0000000c00097213 */ /* 0x010fe20000000000 */
[----:B------:R-:W-:Y:S01]  /*19950*/  IMAD.HI.U32 R0, R2, R6, RZ ;  /* 0x0000000602007227 */ /* 0x000fe200078e00ff */
[----:B-----5:R-:W-:Y:S02]  /*19960*/  ISETP.GE.AND P0, PT, R15, RZ, PT ;  /* 0x000000ff0f00720c */ /* 0x020fe40003f06270 */
[----:B------:R-:W4:Y:S01]  /*19970*/  LDL.LU R15, [R1+0x65c] ;  /* 0x00065c00010f7983 */ /* 0x000f220000300800 */
[----:B---3--:R-:W-:Y:S01]  /*19980*/  ISETP.GE.AND P3, PT, R4, RZ, PT ;  /* 0x000000ff0400720c */ /* 0x008fe20003f66270 */
[----:B------:R-:W-:-:S02]  /*19990*/  @!P6 IMAD.MOV R7, RZ, RZ, -R7 ;  /* 0x000000ffff07e224 */ /* 0x000fc400078e0a07 */
[----:B------:R0:W-:Y:S01]  /*199a0*/  STL [R1+0x334], R8 ;  /* 0x0003340801007387 */ /* 0x0001e20000100800 */
[----:B------:R-:W-:Y:S01]  /*199b0*/  ISETP.GE.AND P6, PT, R13, RZ, PT ;  /* 0x000000ff0d00720c */ /* 0x000fe20003fc6270 */
[----:B------:R-:W-:Y:S02]  /*199c0*/  @!P4 IMAD.IADD R11, R11, 0x1, -R26 ;  /* 0x000000010b0bc824 */ /* 0x000fe400078e0a1a */
[----:B------:R-:W3:Y:S01]  /*199d0*/  LDL R13, [R1+0x658] ;  /* 0x00065800010d7983 */ /* 0x000ee20000100800 */
[----:B0-----:R-:W-:Y:S02]  /*199e0*/  IMAD.MOV.U32 R8, RZ, RZ, R9 ;  /* 0x000000ffff087224 */ /* 0x001fe400078e0009 */
[----:B------:R-:W-:Y:S01]  /*199f0*/  IMAD.MOV R9, RZ, RZ, -R0 ;  /* 0x000000ffff097224 */ /* 0x000fe200078e0a00 */
[----:B------:R-:W-:Y:S01]  /*19a00*/  STL [R1+0x330], R7 ;  /* 0x0003300701007387 */ /* 0x000fe20000100800 */
[----:B------:R-:W-:Y:S02]  /*19a10*/  @!P1 IMAD.IADD R10, R10, 0x1, -R26 ;  /* 0x000000010a0a9824 */ /* 0x000fe400078e0a1a */
[----:B------:R-:W-:-:S02]  /*19a20*/  IMAD R6, R26, R9, R6 ;  /* 0x000000091a067224 */ /* 0x000fc400078e0206 */
[----:B------:R-:W5:Y:S01]  /*19a30*/  LDL R9, [R1+0x654] ;  /* 0x0006540001097983 */ /* 0x000f620000100800 */
[----:B--2---:R-:W-:Y:S02]  /*19a40*/  IABS R4, R14 ;  /* 0x0000000e00047213 */ /* 0x004fe40000000000 */
[----:B------:R-:W-:Y:S02]  /*19a50*/  ISETP.GE.AND P1, PT, R14, RZ, PT ;  /* 0x000000ff0e00720c */ /* 0x000fe40003f26270 */
[----:B------:R-:W2:Y:S04]  /*19a60*/  LDL.LU R14, [R1+0x5254] ;  /* 0x00525400010e7983 */ /* 0x000ea80000300800 */
[----:B------:R0:W-:Y:S02]  /*19a70*/  STL [R1+0x5250], R11 ;  /* 0x0052500b01007387 */ /* 0x0001e40000100800 */
[----:B0-----:R-:W-:-:S04]  /*19a80*/  IMAD.MOV.U32 R11, RZ, RZ, R10 ;  /* 0x000000ffff0b7224 */ /* 0x001fc800078e000a */
[----:B------:R-:W-:-:S05]  /*19a90*/  @!P3 IMAD.MOV R11, RZ, RZ, -R11 ;  /* 0x000000ffff0bb224 */ /* 0x000fca00078e0a0b */
[----:B------:R0:W-:Y:S04]  /*19aa0*/  STL [R1+0x328], R11 ;  /* 0x0003280b01007387 */ /* 0x0001e80000100800 */
[----:B0-----:R-:W4:Y:S01]  /*19ab0*/  LDL.LU R11, [R1+0x5250] ;  /* 0x00525000010b7983 */ /* 0x001f220000300800 */
[----:B------:R-:W-:-:S13]  /*19ac0*/  ISETP.GT.U32.AND P5, PT, R26, R3, PT ;  /* 0x000000031a00720c */ /* 0x000fda0003fa4070 */
[----:B------:R-:W-:-:S05]  /*19ad0*/  @!P5 IMAD.IADD R3, R3, 0x1, -R26 ;  /* 0x000000010303d824 */ /* 0x000fca00078e0a1a */
[----:B------:R-:W-:Y:S01]  /*19ae0*/  ISETP.GT.U32.AND P5, PT, R26, R3, PT ;  /* 0x000000031a00720c */ /* 0x000fe20003fa4070 */
[----:B------:R-:W-:-:S04]  /*19af0*/  IMAD.HI.U32 R7, R2, R8, RZ ;  /* 0x0000000802077227 */ /* 0x000fc800078e00ff */
[----:B------:R-:W-:-:S04]  /*19b00*/  IMAD.MOV R7, RZ, RZ, -R7 ;  /* 0x000000ffff077224 */ /* 0x000fc800078e0a07 */
[----:B------:R-:W-:-:S04]  /*19b10*/  IMAD R8, R26, R7, R8 ;  /* 0x000000071a087224 */ /* 0x000fc800078e0208 */
[----:B------:R-:W-:Y:S01]  /*19b20*/  @!P5 IMAD.IADD R3, R3, 0x1, -R26 ;  /* 0x000000010303d824 */ /* 0x000fe200078e0a1a */
[----:B------:R-:W-:Y:S02]  /*19b30*/  ISETP.GE.AND P5, PT, R12, RZ, PT ;  /* 0x000000ff0c00720c */ /* 0x000fe40003fa6270 */
[----:B-----5:R-:W-:Y:S02]  /*19b40*/  IABS R7, R9 ;  /* 0x0000000900077213 */ /* 0x020fe40000000000 */
[----:B---3--:R-:W-:Y:S01]  /*19b50*/  IABS R9, R13 ;  /* 0x0000000d00097213 */ /* 0x008fe20000000000 */
[----:B------:R-:W-:Y:S01]  /*19b60*/  @!P0 IMAD.MOV R3, RZ, RZ, -R3 ;  /* 0x000000ffff038224 */ /* 0x000fe200078e0a03 */
[----:B--2---:R-:W-:-:S05]  /*19b70*/  IABS R12, R14 ;  /* 0x0000000e000c7213 */ /* 0x004fca0000000000 */
[----:B------:R-:W-:-:S04]  /*19b80*/  IMAD.HI.U32 R13, R2, R12, RZ ;  /* 0x0000000c020d7227 */ /* 0x000fc800078e00ff */
[----:B------:R-:W-:Y:S02]  /*19b90*/  IMAD.MOV R13, RZ, RZ, -R13 ;  /* 0x000000ffff0d7224 */ /* 0x000fe400078e0a0d */
[----:B----4-:R-:W-:-:S05]  /*19ba0*/  @!P2 IMAD.MOV R11, RZ, RZ, -R11 ;  /* 0x000000ffff0ba224 */ /* 0x010fca00078e0a0b */
[----:B------:R-:W-:Y:S04]  /*19bb0*/  STL [R1+0x324], R11 ;  /* 0x0003240b01007387 */ /* 0x000fe80000100800 */
[----:B------:R0:W-:Y:S02]  /*19bc0*/  STL [R1+0x320], R3 ;  /* 0x0003200301007387 */ /* 0x0001e40000100800 */
[C---:B0-----:R-:W-:Y:S02]  /*19bd0*/  IMAD R3, R26.reuse, R13, R12 ;  /* 0x0000000d1a037224 */ /* 0x041fe400078e020c */
[----:B------:R-:W2:Y:S01]  /*19be0*/  LDL R13, [R1+0x660] ;  /* 0x00066000010d7983 */ /* 0x000ea20000100800 */
[----:B------:R-:W-:Y:S01]  /*19bf0*/  ISETP.GT.U32.AND P4, PT, R26, R6, PT ;  /* 0x000000061a00720c */ /* 0x000fe20003f84070 */
[----:B------:R-:W-:Y:S01]  /*19c00*/  IMAD.HI.U32 R0, R2, R4, RZ ;  /* 0x0000000402007227 */ /* 0x000fe200078e00ff */
[----:B------:R-:W-:Y:S01]  /*19c10*/  ISETP.GE.AND P0, PT, R14, RZ, PT ;  /* 0x000000ff0e00720c */ /* 0x000fe20003f06270 */
[----:B------:R-:W3:Y:S02]  /*19c20*/  LDL.LU R12, [R1+0x664] ;  /* 0x00066400010c7983 */ /* 0x000ee40000300800 */
[----:B------:R-:W-:-:S08]  /*19c30*/  IMAD.MOV R0, RZ, RZ, -R0 ;  /* 0x000000ffff007224 */ /* 0x000fd000078e0a00 */
[----:B------:R-:W-:Y:S02]  /*19c40*/  @!P4 IMAD.IADD R6, R6, 0x1, -R26 ;  /* 0x000000010606c824 */ /* 0x000fe400078e0a1a */
[----:B------:R-:W-:-:S03]  /*19c50*/  IMAD R4, R26, R0, R4 ;  /* 0x000000001a047224 */ /* 0x000fc600078e0204 */
[C---:B------:R-:W-:Y:S02]  /*19c60*/  ISETP.GT.U32.AND P3, PT, R26.reuse, R6, PT ;  /* 0x000000061a00720c */ /* 0x040fe40003f64070 */
[----:B------:R-:W-:Y:S02]  /*19c70*/  ISETP.GT.U32.AND P4, PT, R26, R4, PT ;  /* 0x000000041a00720c */ /* 0x000fe40003f84070 */
[----:B------:R-:W-:Y:S01]  /*19c80*/  IABS R0, R15 ;  /* 0x0000000f00007213 */ /* 0x000fe20000000000 */
[----:B------:R-:W-:-:S08]  /*19c90*/  IMAD.HI.U32 R10, R2, R7, RZ ;  /* 0x00000007020a7227 */ /* 0x000fd000078e00ff */
[----:B------:R-:W-:-:S04]  /*19ca0*/  @!P3 IMAD.IADD R6, R6, 0x1, -R26 ;  /* 0x000000010606b824 */ /* 0x000fc800078e0a1a */
[----:B------:R-:W-:Y:S02]  /*19cb0*/  IMAD.MOV.U32 R14, RZ, RZ, R6 ;  /* 0x000000ffff0e7224 */ /* 0x000fe400078e0006 */
[----:B------:R-:W4:Y:S01]  /*19cc0*/  LDL.LU R6, [R1+0x654] ;  /* 0x0006540001067983 */ /* 0x000f220000300800 */
[----:B------:R-:W-:Y:S02]  /*19cd0*/  @!P4 IMAD.IADD R4, R4, 0x1, -R26 ;  /* 0x000000010404c824 */ /* 0x000fe400078e0a1a */
[----:B------:R-:W-:Y:S02]  /*19ce0*/  IMAD.MOV.U32 R11, RZ, RZ, R0 ;  /* 0x000000ffff0b7224 */ /* 0x000fe400078e0000 */
[----:B------:R-:W-:Y:S01]  /*19cf0*/  IMAD.MOV R0, RZ, RZ, -R10 ;  /* 0x000000ffff007224 */ /* 0x000fe200078e0a0a */
[----:B------:R-:W-:Y:S01]  /*19d00*/  ISETP.GT.U32.AND P4, PT, R26, R4, PT ;  /* 0x000000041a00720c */ /* 0x000fe20003f84070 */
[----:B------:R-:W-:-:S04]  /*19d10*/  IMAD.HI.U32 R10, R2, R9, RZ ;  /* 0x00000009020a7227 */ /* 0x000fc800078e00ff */
[----:B------:R-:W-:Y:S02]  /*19d20*/  IMAD R0, R26, R0, R7 ;  /* 0x000000001a007224 */ /* 0x000fe400078e0207 */
[----:B------:R-:W-:-:S04]  /*19d30*/  IMAD.HI.U32 R7, R2, R11, RZ ;  /* 0x0000000b02077227 */ /* 0x000fc800078e00ff */
[----:B------:R-:W-:Y:S02]  /*19d40*/  IMAD.MOV R10, RZ, RZ, -R10 ;  /* 0x000000ffff0a7224 */ /* 0x000fe400078e0a0a */
[----:B------:R-:W-:Y:S02]  /*19d50*/  @!P6 IMAD.MOV R14, RZ, RZ, -R14 ;  /* 0x000000ffff0ee224 */ /* 0x000fe400078e0a0e */
[----:B------:R-:W-:Y:S02]  /*19d60*/  IMAD.MOV R7, RZ, RZ, -R7 ;  /* 0x000000ffff077224 */ /* 0x000fe400078e0a07 */
[C---:B------:R-:W-:Y:S01]  /*19d70*/  IMAD R9, R26.reuse, R10, R9 ;  /* 0x0000000a1a097224 */ /* 0x040fe200078e0209 */
[----:B------:R0:W-:Y:S01]  /*19d80*/  STL [R1+0x318], R14 ;  /* 0x0003180e01007387 */ /* 0x0001e20000100800 */
[----:B------:R-:W-:Y:S02]  /*19d90*/  IMAD R10, R26, R7, R11 ;  /* 0x000000071a0a7224 */ /* 0x000fe400078e020b */
[----:B------:R-:W-:Y:S01]  /*19da0*/  @!P4 IMAD.IADD R4, R4, 0x1, -R26 ;  /* 0x000000010404c824 */ /* 0x000fe200078e0a1a */
[----:B------:R-:W-:Y:S01]  /*19db0*/  ISETP.GT.U32.AND P4, PT, R26, R9, PT ;  /* 0x000000091a00720c */ /* 0x000fe20003f84070 */
[----:B0-----:R-:W5:Y:S02]  /*19dc0*/  LDL.LU R14, [R1+0x668] ;  /* 0x00066800010e7983 */ /* 0x001f640000300800 */
[----:B------:R-:W-:-:S10]  /*19dd0*/  @!P1 IMAD.MOV R4, RZ, RZ, -R4 ;  /* 0x000000ffff049224 */ /* 0x000fd400078e0a04 */
[----:B------:R-:W-:Y:S01]  /*19de0*/  @!P4 IMAD.IADD R9, R9, 0x1, -R26 ;  /* 0x000000010909c824 */ /* 0x000fe200078e0a1a */
[----:B------:R-:W-:Y:S02]  /*19df0*/  ISETP.GE.AND P4, PT, R15, RZ, PT ;  /* 0x000000ff0f00720c */ /* 0x000fe40003f86270 */
[----:B--2---:R-:W-:Y:S02]  /*19e00*/  IABS R7, R13 ;  /* 0x0000000d00077213 */ /* 0x004fe40000000000 */
[----:B------:R-:W2:Y:S04]  /*19e10*/  LDL.LU R13, [R1+0x658] ;  /* 0x00065800010d7983 */ /* 0x000ea80000300800 */
[----:B------:R-:W-:Y:S04]  /*19e20*/  STL [R1+0x2f4], R4 ;  /* 0x0002f40401007387 */ /* 0x000fe80000100800 */
[----:B------:R-:W2:Y:S01]  /*19e30*/  LDL.LU R15, [R1+0x66c] ;  /* 0x00066c00010f7983 */ /* 0x000ea20000300800 */
[----:B------:R-:W-:-:S02]  /*19e40*/  ISETP.GT.U32.AND P2, PT, R26, R8, PT ;  /* 0x000000081a00720c */ /* 0x000fc40003f44070 */
[C---:B------:R-:W-:Y:S02]  /*19e50*/  ISETP.GT.U32.AND P3, PT, R26.reuse, R3, PT ;  /* 0x000000031a00720c */ /* 0x040fe40003f64070 */
[----:B------:R-:W-:-:S09]  /*19e60*/  ISETP.GT.U32.AND P6, PT, R26, R0, PT ;  /* 0x000000001a00720c */ /* 0x000fd20003fc4070 */
[----:B------:R-:W-:-:S05]  /*19e70*/  @!P2 IMAD.IADD R8, R8, 0x1, -R26 ;  /* 0x000000010808a824 */ /* 0x000fca00078e0a1a */
[----:B------:R-:W-:Y:S01]  /*19e80*/  ISETP.GT.U32.AND P2, PT, R26, R8, PT ;  /* 0x000000081a00720c */ /* 0x000fe20003f44070 */
[--C-:B------:R-:W-:Y:S02]  /*19e90*/  @!P3 IMAD.IADD R3, R3, 0x1, -R26.reuse ;  /* 0x000000010303b824 */ /* 0x100fe400078e0a1a */
[----:B------:R-:W-:-:S03]  /*19ea0*/  @!P6 IMAD.IADD R0, R0, 0x1, -R26 ;  /* 0x000000010000e824 */ /* 0x000fc600078e0a1a */
[C---:B------:R-:W-:Y:S02]  /*19eb0*/  ISETP.GT.U32.AND P3, PT, R26.reuse, R3, PT ;  /* 0x000000031a00720c */ /* 0x040fe40003f64070 */
[----:B------:R-:W-:Y:S01]  /*19ec0*/  ISETP.GT.U32.AND P1, PT, R26, R0, PT ;  /* 0x000000001a00720c */ /* 0x000fe20003f24070 */
[----:B----4-:R-:W-:-:S04]  /*19ed0*/  IMAD.MOV.U32 R11, RZ, RZ, R6 ;  /* 0x000000ffff0b7224 */ /* 0x010fc800078e0006 */
[----:B------:R-:W-:Y:S01]  /*19ee0*/  @!P2 IMAD.IADD R8, R8, 0x1, -R26 ;  /* 0x000000010808a824 */ /* 0x000fe200078e0a1a */
[----:B------:R-:W-:Y:S02]  /*19ef0*/  ISETP.GT.U32.AND P2, PT, R26, R10, PT ;  /* 0x0000000a1a00720c */ /* 0x000fe40003f44070 */
[----:B------:R-:W-:Y:S01]  /*19f00*/  ISETP.GE.AND P6, PT, R11, RZ, PT ;  /* 0x000000ff0b00720c */ /* 0x000fe20003fc6270 */
[----:B------:R-:W-:-:S04]  /*19f10*/  IMAD.HI.U32 R11, R2, R7, RZ ;  /* 0x00000007020b7227 */ /* 0x000fc800078e00ff */
[----:B------:R-:W-:Y:S02]  /*19f20*/  IMAD.MOV R11, RZ, RZ, -R11 ;  /* 0x000000ffff0b7224 */ /* 0x000fe400078e0a0b */
[----:B------:R-:W-:-:S04]  /*19f30*/  @!P5 IMAD.MOV R8, RZ, RZ, -R8 ;  /* 0x000000ffff08d224 */ /* 0x000fc800078e0a08 */
[--C-:B------:R-:W-:Y:S01]  /*19f40*/  @!P2 IMAD.IADD R10, R10, 0x1, -R26.reuse ;  /* 0x000000010a0aa824 */ /* 0x100fe200078e0a1a */
[----:B------:R-:W-:Y:S01]  /*19f50*/  ISETP.GT.U32.AND P2, PT, R26, R9, PT ;  /* 0x000000091a00720c */ /* 0x000fe20003f44070 */
[--C-:B------:R-:W-:Y:S02]  /*19f60*/  @!P3 IMAD.IADD R3, R3, 0x1, -R26.reuse ;  /* 0x000000010303b824 */ /* 0x100fe400078e0a1a */
[----:B------:R-:W-:Y:S02]  /*19f70*/  @!P1 IMAD.IADD R0, R0, 0x1, -R26 ;  /* 0x0000000100009824 */ /* 0x000fe400078e0a1a */
[----:B------:R-:W-:Y:S02]  /*19f80*/  IMAD R7, R26, R11, R7 ;  /* 0x0000000b1a077224 */ /* 0x000fe400078e0207 */
[----:B------:R-:W4:Y:S01]  /*19f90*/  LDL.LU R11, [R1+0x660] ;  /* 0x00066000010b7983 */ /* 0x000f220000300800 */
[----:B------:R-:W-:-:S03]  /*19fa0*/  @!P0 IMAD.MOV R3, RZ, RZ, -R3 ;  /* 0x000000ffff038224 */ /* 0x000fc600078e0a03 */
[----:B------:R0:W-:Y:S01]  /*19fb0*/  STL [R1+0x300], R8 ;  /* 0x0003000801007387 */ /* 0x0001e20000100800 */
[----:B---3--:R-:W-:Y:S02]  /*19fc0*/  IABS R6, R12 ;  /* 0x0000000c00067213 */ /* 0x008fe40000000000 */
[C---:B------:R-:W-:Y:S01]  /*19fd0*/  ISETP.GT.U32.AND P5, PT, R26.reuse, R10, PT ;  /* 0x0000000a1a00720c */ /* 0x040fe20003fa4070 */
[----:B------:R-:W-:Y:S01]  /*19fe0*/  STL [R1+0x308], R3 ;  /* 0x0003080301007387 */ /* 0x000fe20000100800 */
[----:B------:R-:W-:Y:S01]  /*19ff0*/  ISETP.GT.U32.AND P1, PT, R26, R7, PT ;  /* 0x000000071a00720c */ /* 0x000fe20003f24070 */
[----:B0-----:R-:W-:-:S04]  /*1a000*/  IMAD.MOV.U32 R8, RZ, RZ, R0 ;  /* 0x000000ffff087224 */ /* 0x001fc800078e0000 */
[----:B------:R-:W-:Y:S02]  /*1a010*/  @!P6 IMAD.MOV R8, RZ, RZ, -R8 ;  /* 0x000000ffff08e224 */ /* 0x000fe400078e0a08 */
[----:B------:R-:W-:Y:S01]  /*1a020*/  @!P2 IMAD.IADD R9, R9, 0x1, -R26 ;  /* 0x000000010909a824 */ /* 0x000fe200078e0a1a */
[----:B------:R-:W-:Y:S01]  /*1a030*/  ISETP.GE.AND P2, PT, R12, RZ, PT ;  /* 0x000000ff0c00720c */ /* 0x000fe20003f46270 */
[----:B------:R-:W-:-:S04]  /*1a040*/  IMAD.HI.U32 R4, R2, R6, RZ ;  /* 0x0000000602047227 */ /* 0x000fc800078e00ff */
[----:B------:R-:W-:Y:S02]  /*1a050*/  IMAD.MOV R4, RZ, RZ, -R4 ;  /* 0x000000ffff047224 */ /* 0x000fe400078e0a04 */
[----:B------:R-:W-:Y:S01]  /*1a060*/  @!P5 IMAD.IADD R10, R10, 0x1, -R26 ;  /* 0x000000010a0ad824 */ /* 0x000fe200078e0a1a */
[----:B-----5:R-:W-:Y:S01]  /*1a070*/  ISETP.GE.AND P5, PT, R14, RZ, PT ;  /* 0x000000ff0e00720c */ /* 0x020fe20003fa6270 */
[----:B------:R-:W-:Y:S01]  /*1a080*/  IMAD R6, R26, R4, R6 ;  /* 0x000000041a067224 */ /* 0x000fe200078e0206 */
[----:B------:R-:W-:Y:S01]  /*1a090*/  IABS R4, R14 ;  /* 0x0000000e00047213 */ /* 0x000fe20000000000 */
[----:B------:R-:W-:Y:S01]  /*1a0a0*/  @!P1 IMAD.IADD R7, R7, 0x1, -R26 ;  /* 0x0000000107079824 */ /* 0x000fe200078e0a1a */
[----:B--2---:R-:W-:Y:S02]  /*1a0b0*/  ISETP.GE.AND P3, PT, R13, RZ, PT ;  /* 0x000000ff0d00720c */ /* 0x004fe40003f66270 */
[----:B------:R-:W2:Y:S04]  /*1a0c0*/  LDL.LU R13, [R1+0x6ac] ;  /* 0x0006ac00010d7983 */ /* 0x000ea80000300800 */
[----:B------:R0:W-:Y:S04]  /*1a0d0*/  STL [R1+0x524c], R19 ;  /* 0x00524c1301007387 */ /* 0x0001e80000100800 */
[----:B------:R-:W-:Y:S04]  /*1a0e0*/  STL [R1+0x310], R8 ;  /* 0x0003100801007387 */ /* 0x000fe80000100800 */
[----:B------:R-:W3:Y:S01]  /*1a0f0*/  LDL R12, [R1+0x68c] ;  /* 0x00068c00010c7983 */ /* 0x000ee20000100800 */
[----:B0-----:R-:W-:Y:S01]  /*1a100*/  IMAD.MOV.U32 R19, RZ, RZ, R9 ;  /* 0x000000ffff137224 */ /* 0x001fe200078e0009 */
[----:B------:R-:W-:-:S02]  /*1a110*/  IABS R3, R15 ;  /* 0x0000000f00037213 */ /* 0x000fc40000000000 */
[----:B------:R-:W5:Y:S01]  /*1a120*/  LDL R14, [R1+0x69c] ;  /* 0x00069c00010e7983 */ /* 0x000f620000100800 */
[----:B------:R-:W-:Y:S01]  /*1a130*/  @!P3 IMAD.MOV R19, RZ, RZ, -R19 ;  /* 0x000000ffff13b224 */ /* 0x000fe200078e0a13 */
[----:B------:R-:W-:Y:S02]  /*1a140*/  ISETP.GE.AND P1, PT, R15, RZ, PT ;  /* 0x000000ff0f00720c */ /* 0x000fe40003f26270 */
[----:B------:R-:W5:Y:S04]  /*1a150*/  LDL R15, [R1+0x6a0] ;  /* 0x0006a000010f7983 */ /* 0x000f680000100800 */
[----:B------:R0:W-:Y:S04]  /*1a160*/  STL [R1+0x30c], R19 ;  /* 0x00030c1301007387 */ /* 0x0001e80000100800 */
[----:B0-----:R-:W5:Y:S01]  /*1a170*/  LDL.LU R19, [R1+0x524c] ;  /* 0x00524c0001137983 */ /* 0x001f620000300800 */
[----:B------:R-:W-:Y:S01]  /*1a180*/  ISETP.GT.U32.AND P6, PT, R26, R6, PT ;  /* 0x000000061a00720c */ /* 0x000fe20003fc4070 */
[----:B------:R-:W-:Y:S01]  /*1a190*/  IMAD.HI.U32 R8, R2, R3, RZ ;  /* 0x0000000302087227 */ /* 0x000fe200078e00ff */
[----:B------:R-:W-:-:S03]  /*1a1a0*/  ISETP.GT.U32.AND P3, PT, R26, R7, PT ;  /* 0x000000071a00720c */ /* 0x000fc60003f64070 */
[----:B------:R-:W-:-:S08]  /*1a1b0*/  IMAD.MOV R8, RZ, RZ, -R8 ;  /* 0x000000ffff087224 */ /* 0x000fd000078e0a08 */
[----:B------:R-:W-:Y:S02]  /*1a1c0*/  @!P6 IMAD.IADD R6, R6, 0x1, -R26 ;  /* 0x000000010606e824 */ /* 0x000fe400078e0a1a */
[----:B------:R-:W-:-:S03]  /*1a1d0*/  IMAD R3, R26, R8, R3 ;  /* 0x000000081a037224 */ /* 0x000fc600078e0203 */
[----:B------:R-:W-:Y:S02]  /*1a1e0*/  ISETP.GT.U32.AND P6, PT, R26, R6, PT ;  /* 0x000000061a00720c */ /* 0x000fe40003fc4070 */
[----:B----4-:R-:W-:Y:S01]  /*1a1f0*/  ISETP.GE.AND P0, PT, R11, RZ, PT ;  /* 0x000000ff0b00720c */ /* 0x010fe20003f06270 */
[----:B------:R-:W-:-:S04]  /*1a200*/  IMAD.HI.U32 R11, R2, R4, RZ ;  /* 0x00000004020b7227 */ /* 0x000fc800078e00ff */
[----:B------:R-:W-:Y:S02]  /*1a210*/  IMAD.MOV R9, RZ, RZ, -R11 ;  /* 0x000000ffff097224 */ /* 0x000fe400078e0a0b */
[----:B------:R-:W-:Y:S02]  /*1a220*/  @!P4 IMAD.MOV R10, RZ, RZ, -R10 ;  /* 0x000000ffff0ac224 */ /* 0x000fe400078e0a0a */
[C---:B------:R-:W-:Y:S02]  /*1a230*/  IMAD R4, R26.reuse, R9, R4 ;  /* 0x000000091a047224 */ /* 0x040fe400078e0204 */
[--C-:B------:R-:W-:Y:S01]  /*1a240*/  @!P3 IMAD.IADD R7, R7, 0x1, -R26.reuse ;  /* 0x000000010707b824 */ /* 0x100fe200078e0a1a */
[----:B------:R0:W-:Y:S02]  /*1a250*/  STL [R1+0x304], R10 ;  /* 0x0003040a01007387 */ /* 0x0001e40000100800 */
[----:B------:R-:W-:Y:S01]  /*1a260*/  ISETP.GT.U32.AND P3, PT, R26, R4, PT ;  /* 0x000000041a00720c */ /* 0x000fe20003f64070 */
[----:B------:R-:W-:Y:S01]  /*1a270*/  @!P6 IMAD.IADD R6, R6, 0x1, -R26 ;  /* 0x000000010606e824 */ /* 0x000fe200078e0a1a */
[----:B------:R-:W-:Y:S01]  /*1a280*/  ISETP.GT.U32.AND P6, PT, R26, R3, PT ;  /* 0x000000031a00720c */ /* 0x000fe20003fc4070 */
[----:B------:R-:W-:-:S02]  /*1a290*/  @!P0 IMAD.MOV R7, RZ, RZ, -R7 ;  /* 0x000000ffff078224 */ /* 0x000fc400078e0a07 */
[----:B------:R-:W-:Y:S01]  /*1a2a0*/  @!P2 IMAD.MOV R6, RZ, RZ, -R6 ;  /* 0x000000ffff06a224 */ /* 0x000fe200078e0a06 */
[----:B------:R1:W-:Y:S07]  /*1a2b0*/  STL [R1+0x5248], R2 ;  /* 0x0052480201007387 */ /* 0x0003ee0000100800 */
[--C-:B------:R-:W-:Y:S02]  /*1a2c0*/  @!P3 IMAD.IADD R4, R4, 0x1, -R26.reuse ;  /* 0x000000010404b824 */ /* 0x100fe400078e0a1a */
[----:B------:R-:W-:-:S03]  /*1a2d0*/  @!P6 IMAD.IADD R3, R3, 0x1, -R26 ;  /* 0x000000010303e824 */ /* 0x000fc600078e0a1a */
[----:B------:R-:W-:-:S13]  /*1a2e0*/  ISETP.GT.U32.AND P6, PT, R26, R4, PT ;  /* 0x000000041a00720c */ /* 0x000fda0003fc4070 */
[----:B------:R-:W-:Y:S01]  /*1a2f0*/  @!P6 IMAD.IADD R4, R4, 0x1, -R26 ;  /* 0x000000010404e824 */ /* 0x000fe200078e0a1a */
[----:B--2---:R-:W-:Y:S02]  /*1a300*/  IABS R0, R13 ;  /* 0x0000000d00007213 */ /* 0x004fe40000000000 */
[----:B---3--:R-:W-:-:S03]  /*1a310*/  IABS R8, R12 ;  /* 0x0000000c00087213 */ /* 0x008fc60000000000 */
[----:B------:R-:W-:-:S04]  /*1a320*/  IMAD.HI.U32 R12, R2, R0, RZ ;  /* 0x00000000020c7227 */ /* 0x000fc800078e00ff */
[----:B------:R-:W-:Y:S01]  /*1a330*/  IMAD.MOV R12, RZ, RZ, -R12 ;  /* 0x000000ffff0c7224 */ /* 0x000fe200078e0a0c */
[----:B-----5:R-:W-:-:S03]  /*1a340*/  IABS R9, R14 ;  /* 0x0000000e00097213 */ /* 0x020fc60000000000 */
[----:B------:R-:W-:Y:S01]  /*1a350*/  IMAD R0, R26, R12, R0 ;  /* 0x0000000c1a007224 */ /* 0x000fe200078e0200 */
[----:B0-----:R-:W-:Y:S01]  /*1a360*/  IABS R10, R15 ;  /* 0x0000000f000a7213 */ /* 0x001fe20000000000 */
[----:B------:R-:W-:Y:S01]  /*1a370*/  IMAD.HI.U32 R12, R2, R8, RZ ;  /* 0x00000008020c7227 */ /* 0x000fe200078e00ff */
[----:B------:R-:W-:-:S03]  /*1a380*/  ISETP.GE.AND P4, PT, R13, RZ, PT ;  /* 0x000000ff0d00720c */ /* 0x000fc60003f86270 */
[----:B------:R-:W-:Y:S02]  /*1a390*/  IMAD.MOV R12, RZ, RZ, -R12 ;  /* 0x000000ffff0c7224 */ /* 0x000fe400078e0a0c */
[----:B------:R-:W-:Y:S01]  /*1a3a0*/  IMAD.HI.U32 R13, R2, R9, RZ ;  /* 0x00000009020d7227 */ /* 0x000fe200078e00ff */
[----:B------:R-:W-:-:S03]  /*1a3b0*/  IABS R11, R19 ;  /* 0x00000013000b7213 */ /* 0x000fc60000000000 */
[----:B------:R-:W-:-:S04]  /*1a3c0*/  IMAD.HI.U32 R14, R2, R10, RZ ;  /* 0x0000000a020e7227 */ /* 0x000fc800078e00ff */
[----:B------:R-:W-:Y:S02]  /*1a3d0*/  IMAD.HI.U32 R15, R2, R11, RZ ;  /* 0x0000000b020f7227 */ /* 0x000fe400078e00ff */
[----:B-1----:R-:W2:Y:S02]  /*1a3e0*/  LDL.LU R2, [R1+0x68c] ;  /* 0x00068c0001027983 */ /* 0x002ea40000300800 */
[----:B------:R-:W-:Y:S02]  /*1a3f0*/  IMAD R8, R26, R12, R8 ;  /* 0x0000000c1a087224 */ /* 0x000fe400078e0208 */
[----:B------:R0:W-:Y:S04]  /*1a400*/  STL [R1+0x2fc], R7 ;  /* 0x0002fc0701007387 */ /* 0x0001e80000100800 */
[----:B------:R1:W-:Y:S04]  /*1a410*/  STL [R1+0x2f8], R6 ;  /* 0x0002f80601007387 */ /* 0x0003e80000100800 */
[----:B------:R-:W1:Y:S01]  /*1a420*/  LDL.LU R12, [R1+0x6a8] ;  /* 0x0006a800010c7983 */ /* 0x000e620000300800 */
[----:B------:R-:W-:-:S02]  /*1a430*/  IMAD.MOV R14, RZ, RZ, -R14 ;  /* 0x000000ffff0e7224 */ /* 0x000fc400078e0a0e */
[----:B------:R-:W-:Y:S02]  /*1a440*/  IMAD.MOV R15, RZ, RZ, -R15 ;  /* 0x000000ffff0f7224 */ /* 0x000fe400078e0a0f */
[C---:B------:R-:W-:Y:S02]  /*1a450*/  IMAD R14, R26.reuse, R14, R10 ;  /* 0x0000000e1a0e7224 */ /* 0x040fe400078e020a */
[----:B0-----:R-:W-:Y:S01]  /*1a460*/  IMAD.MOV.U32 R7, RZ, RZ, R19 ;  /* 0x000000ffff077224 */ /* 0x001fe200078e0013 */
[----:B------:R-:W3:Y:S01]  /*1a470*/  LDL R10, [R1+0x6b0] ;  /* 0x0006b000010a7983 */ /* 0x000ee20000100800 */
[C---:B------:R-:W-:Y:S02]  /*1a480*/  IMAD R11, R26.reuse, R15, R11 ;  /* 0x0000000f1a0b7224 */ /* 0x040fe400078e020b */
[----:B------:R-:W-:Y:S01]  /*1a490*/  IMAD.MOV.U32 R19, RZ, RZ, R4 ;  /* 0x000000ffff137224 */ /* 0x000fe200078e0004 */
[----:B------:R-:W4:Y:S04]  /*1a4a0*/  LDL.LU R15, [R1+0x6b4] ;  /* 0x0006b400010f7983 */ /* 0x000f280000300800 */
[----:B------:R-:W5:Y:S01]  /*1a4b0*/  LDL.LU R4, [R1+0x6a0] ;  /* 0x0006a00001047983 */ /* 0x000f620000300800 */
[----:B------:R-:W-:-:S02]  /*1a4c0*/  ISETP.GT.U32.AND P0, PT, R26, R3, PT ;  /* 0x000000031a00720c */ /* 0x000fc40003f04070 */
[----:B------:R-:W-:Y:S01]  /*1a4d0*/  ISETP.GT.U32.AND P3, PT, R26, R0, PT ;  /* 0x000000001a00720c */ /* 0x000fe20003f64070 */
[----:B------:R-:W-:Y:S02]  /*1a4e0*/  IMAD.MOV R13, RZ, RZ, -R13 ;  /* 0x000000ffff0d7224 */ /* 0x000fe400078e0a0d */
[----:B------:R-:W-:-:S08]  /*1a4f0*/  @!P5 IMAD.MOV R19, RZ, RZ, -R19 ;  /* 0x000000ffff13d224 */ /* 0x000fd000078e0a13 */
[--C-:B------:R-:W-:Y:S02]  /*1a500*/  @!P0 IMAD.IADD R3, R3, 0x1, -R26.reuse ;  /* 0x0000000103038824 */ /* 0x100fe400078e0a1a */
[----:B------:R-:W-:Y:S02]  /*1a510*/  @!P3 IMAD.IADD R0, R0, 0x1, -R26 ;  /* 0x000000010000b824 */ /* 0x000fe400078e0a1a */
[C---:B------:R-:W-:Y:S01]  /*1a520*/  IMAD R9, R26.reuse, R13, R9 ;  /* 0x0000000d1a097224 */ /* 0x040fe200078e0209 */
[C---:B------:R-:W-:Y:S02]  /*1a530*/  ISETP.GT.U32.AND P6, PT, R26.reuse, R8, PT ;  /* 0x000000081a00720c */ /* 0x040fe40003fc4070 */
[----:B------:R-:W-:-:S11]  /*1a540*/  ISETP.GT.U32.AND P3, PT, R26, R0, PT ;  /* 0x000000001a00720c */ /* 0x000fd60003f64070 */
[--C-:B------:R-:W-:Y:S02]  /*1a550*/  @!P6 IMAD.IADD R8, R8, 0x1, -R26.reuse ;  /* 0x000000010808e824 */ /* 0x100fe400078e0a1a */
[----:B------:R-:W-:Y:S01]  /*1a560*/  @!P3 IMAD.IADD R0, R0, 0x1, -R26 ;  /* 0x000000010000b824 */ /* 0x000fe200078e0a1a */
[----:B--2---:R-:W-:Y:S01]  /*1a570*/  ISETP.GE.AND P2, PT, R2, RZ, PT ;  /* 0x000000ff0200720c */ /* 0x004fe20003f46270 */
[----:B------:R-:W-:-:S04]  /*1a580*/  IMAD.MOV.U32 R2, RZ, RZ, R3 ;  /* 0x000000ffff027224 */ /* 0x000fc800078e0003 */
[----:B------:R-:W-:Y:S01]  /*1a590*/  @!P1 IMAD.MOV R2, RZ, RZ, -R2 ;  /* 0x000000ffff029224 */ /* 0x000fe200078e0a02 */
[----:B-1----:R-:W-:-:S05]  /*1a5a0*/  IABS R6, R12 ;  /* 0x0000000c00067213 */ /* 0x002fca0000000000 */
[----:B------:R-:W-:Y:S02]  /*1a5b0*/  IMAD.MOV.U32 R3, RZ, RZ, R6 ;  /* 0x000000ffff037224 */ /* 0x000fe400078e0006 */
[----:B------:R-:W2:Y:S04]  /*1a5c0*/  LDL.LU R6, [R1+0x69c] ;  /* 0x00069c0001067983 */ /* 0x000ea80000300800 */
[----:B------:R-:W2:Y:S04]  /*1a5d0*/  LDL.LU R13, [R1+0x6b8] ;  /* 0x0006b800010d7983 */ /* 0x000ea80000300800 */
[----:B------:R0:W-:Y:S04]  /*1a5e0*/  STL [R1+0x2f0], R19 ;  /* 0x0002f01301007387 */ /* 0x0001e80000100800 */
[----:B0-----:R-:W2:Y:S04]  /*1a5f0*/  LDL.LU R19, [R1+0x6bc] ;  /* 0x0006bc0001137983 */ /* 0x001ea80000300800 */
[----:B------:R0:W-:Y:S04]  /*1a600*/  STL [R1+0x2ec], R2 ;  /* 0x0002ec0201007387 */ /* 0x0001e80000100800 */
[----:B0-----:R-:W2:Y:S01]  /*1a610*/  LDL.LU R2, [R1+0x5248] ;  /* 0x0052480001027983 */ /* 0x001ea20000300800 */
[----:B-----5:R-:W-:-:S02]  /*1a620*/  ISETP.GE.AND P6, PT, R4, RZ, PT ;  /* 0x000000ff0400720c */ /* 0x020fc40003fc6270 */
[----:B---3--:R-:W-:Y:S01]  /*1a630*/  IABS R4, R10 ;  /* 0x0000000a00047213 */ /* 0x008fe20000000000 */
[----:B------:R-:W-:-:S04]  /*1a640*/  IMAD.MOV.U32 R10, RZ, RZ, R0 ;  /* 0x000000ffff0a7224 */ /* 0x000fc800078e0000 */
[----:B------:R-:W-:-:S05]  /*1a650*/  @!P4 IMAD.MOV R10, RZ, RZ, -R10 ;  /* 0x000000ffff0ac224 */ /* 0x000fca00078e0a0a */
[----:B------:R0:W-:Y:S04]  /*1a660*/  STL [R1+0x2e8], R10 ;  /* 0x0002e80a01007387 */ /* 0x0001e80000100800 */
[----:B----4-:R1:W-:Y:S01]  /*1a670*/  STL [R1+0x5244], R15 ;  /* 0x0052440f01007387 */ /* 0x0103e20000100800 */
[----:B0-----:R-:W-:-:S03]  /*1a680*/  IABS R10, R15 ;  /* 0x0000000f000a7213 */ /* 0x001fc60000000000 */
[----:B-1----:R-:W3:Y:S01]  /*1a690*/  LDL.LU R15, [R1+0x6b0] ;  /* 0x0006b000010f7983 */ /* 0x002ee20000300800 */
[C---:B------:R-:W-:Y:S02]  /*1a6a0*/  ISETP.GT.U32.AND P0, PT, R26.reuse, R9, PT ;  /* 0x000000091a00720c */ /* 0x040fe40003f04070 */
[----:B------:R-:W-:-:S11]  /*1a6b0*/  ISETP.GT.U32.AND P5, PT, R26, R14, PT ;  /* 0x0000000e1a00720c */ /* 0x000fd60003fa4070 */
[--C-:B------:R-:W-:Y:S02]  /*1a6c0*/  @!P0 IMAD.IADD R9, R9, 0x1, -R26.reuse ;  /* 0x0000000109098824 */ /* 0x100fe400078e0a1a */
[----:B------:R-:W-:-:S03]  /*1a6d0*/  @!P5 IMAD.IADD R14, R14, 0x1, -R26 ;  /* 0x000000010e0ed824 */ /* 0x000fc600078e0a1a */
[C---:B------:R-:W-:Y:S02]  /*1a6e0*/  ISETP.GT.U32.AND P5, PT, R26.reuse, R9, PT ;  /* 0x000000091a00720c */ /* 0x040fe40003fa4070 */
[----:B------:R-:W-:-:S11]  /*1a6f0*/  ISETP.GT.U32.AND P0, PT, R26, R8, PT ;  /* 0x000000081a00720c */ /* 0x000fd60003f04070 */
[--C-:B------:R-:W-:Y:S02]  /*1a700*/  @!P5 IMAD.IADD R9, R9, 0x1, -R26.reuse ;  /* 0x000000010909d824 */ /* 0x100fe400078e0a1a */
[----:B------:R-:W-:Y:S01]  /*1a710*/  @!P0 IMAD.IADD R8, R8, 0x1, -R26 ;  /* 0x0000000108088824 */ /* 0x000fe200078e0a1a */
[----:B--2---:R-:W-:Y:S01]  /*1a720*/  ISETP.GE.AND P1, PT, R6, RZ, PT ;  /* 0x000000ff0600720c */ /* 0x004fe20003f26270 */
[----:B------:R-:W-:-:S04]  /*1a730*/  IMAD.HI.U32 R6, R2, R3, RZ ;  /* 0x0000000302067227 */ /* 0x000fc800078e00ff */
[----:B------:R-:W-:-:S04]  /*1a740*/  IMAD.MOV R6, RZ, RZ, -R6 ;  /* 0x000000ffff067224 */ /* 0x000fc800078e0a06 */
[----:B------:R-:W-:-:S05]  /*1a750*/  IMAD R3, R26, R6, R3 ;  /* 0x000000061a037224 */ /* 0x000fca00078e0203 */
[----:B------:R-:W-:-:S13]  /*1a760*/  ISETP.GT.U32.AND P5, PT, R26, R3, PT ;  /* 0x000000031a00720c */ /* 0x000fda0003fa4070 */
[----:B------:R-:W-:Y:S01]  /*1a770*/  @!P5 IMAD.IADD R3, R3, 0x1, -R26 ;  /* 0x000000010303d824 */ /* 0x000fe200078e0a1a */
[----:B---3--:R-:W-:Y:S01]  /*1a780*/  ISETP.GE.AND P5, PT, R15, RZ, PT ;  /* 0x000000ff0f00720c */ /* 0x008fe20003fa6270 */
[----:B------:R-:W-:-:S04]  /*1a790*/  IMAD.MOV.U32 R15, RZ, RZ, R8 ;  /* 0x000000ffff0f7224 */ /* 0x000fc800078e0008 */
[----:B------:R-:W-:-:S05]  /*1a7a0*/  @!P2 IMAD.MOV R15, RZ, RZ, -R15 ;  /* 0x000000ffff0fa224 */ /* 0x000fca00078e0a0f */
[----:B------:R0:W-:Y:S04]  /*1a7b0*/  STL [R1+0x2e4], R15 ;  /* 0x0002e40f01007387 */ /* 0x0001e80000100800 */
[----:B0-----:R-:W2:Y:S01]  /*1a7c0*/  LDL.LU R15, [R1+0x5244] ;  /* 0x00524400010f7983 */ /* 0x001ea20000300800 */
[----:B------:R-:W-:Y:S01]  /*1a7d0*/  ISETP.GT.U32.AND P3, PT, R26, R11, PT ;  /* 0x0000000b1a00720c */ /* 0x000fe20003f64070 */
[----:B------:R-:W-:Y:S01]  /*1a7e0*/  IMAD.HI.U32 R0, R2, R4, RZ ;  /* 0x0000000402007227 */ /* 0x000fe200078e00ff */
[----:B------:R-:W-:-:S03]  /*1a7f0*/  ISETP.GT.U32.AND P4, PT, R26, R14, PT ;  /* 0x0000000e1a00720c */ /* 0x000fc60003f84070 */
[----:B------:R-:W-:-:S04]  /*1a800*/  IMAD.MOV R0, RZ, RZ, -R0 ;  /* 0x000000ffff007224 */ /* 0x000fc800078e0a00 */
[----:B------:R-:W-:-:S04]  /*1a810*/  IMAD R0, R26, R0, R4 ;  /* 0x000000001a007224 */ /* 0x000fc800078e0204 */
[--C-:B------:R-:W-:Y:S02]  /*1a820*/  @!P3 IMAD.IADD R11, R11, 0x1, -R26.reuse ;  /* 0x000000010b0bb824 */ /* 0x100fe400078e0a1a */
[----:B------:R-:W-:Y:S01]  /*1a830*/  @!P4 IMAD.IADD R14, R14, 0x1, -R26 ;  /* 0x000000010e0ec824 */ /* 0x000fe200078e0a1a */
[C---:B------:R-:W-:Y:S02]  /*1a840*/  ISETP.GT.U32.AND P4, PT, R26.reuse, R0, PT ;  /* 0x000000001a00720c */ /* 0x040fe40003f84070 */
[----:B------:R-:W-:Y:S02]  /*1a850*/  ISETP.GT.U32.AND P3, PT, R26, R11, PT ;  /* 0x0000000b1a00720c */ /* 0x000fe40003f64070 */
[----:B------:R-:W-:Y:S02]  /*1a860*/  ISETP.GE.AND P0, PT, R7, RZ, PT ;  /* 0x000000ff0700720c */ /* 0x000fe40003f06270 */
[----:B------:R-:W-:-:S07]  /*1a870*/  IABS R7, R13 ;  /* 0x0000000d00077213 */ /* 0x000fce0000000000 */
[--C-:B------:R-:W-:Y:S02]  /*1a880*/  @!P4 IMAD.IADD R0, R0, 0x1, -R26.reuse ;  /* 0x000000010000c824 */ /* 0x100fe400078e0a1a */
[----:B------:R-:W-:Y:S01]  /*1a890*/  @!P3 IMAD.IADD R11, R11, 0x1, -R26 ;  /* 0x000000010b0bb824 */ /* 0x000fe200078e0a1a */
[----:B------:R-:W-:Y:S01]  /*1a8a0*/  ISETP.GE.AND P3, PT, R12, RZ, PT ;  /* 0x000000ff0c00720c */ /* 0x000fe20003f66270 */
[----:B------:R-:W-:Y:S01]  /*1a8b0*/  IMAD.HI.U32 R12, R2, R7, RZ ;  /* 0x00000007020c7227 */ /* 0x000fe200078e00ff */
[C---:B------:R-:W-:Y:S02]  /*1a8c0*/  ISETP.GT.U32.AND P2, PT, R26.reuse, R0, PT ;  /* 0x000000001a00720c */ /* 0x040fe40003f44070 */
[----:B------:R-:W-:Y:S01]  /*1a8d0*/  ISETP.GT.U32.AND P4, PT, R26, R3, PT ;  /* 0x000000031a00720c */ /* 0x000fe20003f84070 */
[----:B------:R-:W-:Y:S02]  /*1a8e0*/  IMAD.MOV R8, RZ, RZ, -R12 ;  /* 0x000000ffff087224 */ /* 0x000fe400078e0a0c */
[----:B------:R-:W-:-:S02]  /*1a8f0*/  IMAD.MOV.U32 R12, RZ, RZ, R14 ;  /* 0x000000ffff0c7224 */ /* 0x000fc400078e000e */
[----:B------:R-:W-:Y:S02]  /*1a900*/  @!P1 IMAD.MOV R9, RZ, RZ, -R9 ;  /* 0x000000ffff099224 */ /* 0x000fe400078e0a09 */
[----:B------:R-:W-:-:S03]  /*1a910*/  @!P6 IMAD.MOV R12, RZ, RZ, -R12 ;  /* 0x000000ffff0ce224 */ /* 0x000fc600078e0a0c */
[----:B------:R0:W-:Y:S01]  /*1a920*/  STL [R1+0x2e0], R9 ;  /* 0x0002e00901007387 */ /* 0x0001e20000100800 */
[----:B------:R-:W-:-:S03]  /*1a930*/  @!P2 IMAD.IADD R0, R0, 0x1, -R26 ;  /* 0x000000010000a824 */ /* 0x000fc600078e0a1a */
[----:B------:R-:W3:Y:S01]  /*1a940*/  LDL.LU R14, [R1+0x6f4] ;  /* 0x0006f400010e7983 */ /* 0x000ee20000300800 */
[----:B------:R-:W-:-:S03]  /*1a950*/  @!P0 IMAD.MOV R11, RZ, RZ, -R11 ;  /* 0x000000ffff0b8224 */ /* 0x000fc600078e0a0b */
[----:B------:R1:W-:Y:S01]  /*1a960*/  STL [R1+0x2dc], R12 ;  /* 0x0002dc0c01007387 */ /* 0x0003e20000100800 */
[----:B------:R-:W-:Y:S02]  /*1a970*/  @!P4 IMAD.IADD R3, R3, 0x1, -R26 ;  /* 0x000000010303c824 */ /* 0x000fe400078e0a1a */
[----:B0-----:R-:W-:Y:S02]  /*1a980*/  IMAD R9, R26, R8, R7 ;  /* 0x000000081a097224 */ /* 0x001fe400078e0207 */
[----:B------:R-:W-:Y:S01]  /*1a990*/  IMAD.MOV.U32 R7, RZ, RZ, R0 ;  /* 0x000000ffff077224 */ /* 0x000fe200078e0000 */
[----:B-1----:R-:W4:Y:S01]  /*1a9a0*/  LDL.LU R12, [R1+0x6f8] ;  /* 0x0006f800010c7983 */ /* 0x002f220000300800 */
[----:B------:R-:W-:Y:S01]  /*1a9b0*/  @!P3 IMAD.MOV R3, RZ, RZ, -R3 ;  /* 0x000000ffff03b224 */ /* 0x000fe200078e0a03 */
[----:B------:R-:W-:Y:S01]  /*1a9c0*/  ISETP.GE.AND P0, PT, R13, RZ, PT ;  /* 0x000000ff0d00720c */ /* 0x000fe20003f06270 */
[----:B------:R-:W-:Y:S01]  /*1a9d0*/  @!P5 IMAD.MOV R7, RZ, RZ, -R7 ;  /* 0x000000ffff07d224 */ /* 0x000fe200078e0a07 */
[----:B------:R-:W-:-:S02]  /*1a9e0*/  IABS R4, R19 ;  /* 0x0000001300047213 */ /* 0x000fc40000000000 */
[----:B------:R-:W-:Y:S02]  /*1a9f0*/  ISETP.GE.AND P4, PT, R19, RZ, PT ;  /* 0x000000ff1300720c */ /* 0x000fe40003f86270 */
[----:B--2---:R-:W-:Y:S02]  /*1aa00*/  ISETP.GE.AND P6, PT, R15, RZ, PT ;  /* 0x000000ff0f00720c */ /* 0x004fe40003fc6270 */
[----:B------:R-:W2:Y:S04]  /*1aa10*/  LDL R15, [R1+0x6c4] ;  /* 0x0006c400010f7983 */ /* 0x000ea80000100800 */
[----:B------:R-:W-:Y:S04]  /*1aa20*/  STL [R1+0x2d0], R11 ;  /* 0x0002d00b01007387 */ /* 0x000fe80000100800 */
[----:B------:R-:W5:Y:S04]  /*1aa30*/  LDL R13, [R1+0x6fc] ;  /* 0x0006fc00010d7983 */ /* 0x000f680000100800 */
[----:B------:R-:W5:Y:S04]  /*1aa40*/  LDL R19, [R1+0x700] ;  /* 0x0007000001137983 */ /* 0x000f680000100800 */
[----:B------:R-:W-:Y:S04]  /*1aa50*/  STL [R1+0x2d4], R3 ;  /* 0x0002d40301007387 */ /* 0x000fe80000100800 */
[----:B------:R-:W-:Y:S04]  /*1aa60*/  STL [R1+0x2d8], R7 ;  /* 0x0002d80701007387 */ /* 0x000fe80000100800 */
[----:B------:R0:W-:Y:S04]  /*1aa70*/  STL [R1+0x5240], R21 ;  /* 0x0052401501007387 */ /* 0x0001e80000100800 */
[----:B0-----:R-:W5:Y:S01]  /*1aa80*/  LDL.LU R21, [R1+0x6c4] ;  /* 0x0006c40001157983 */ /* 0x001f620000300800 */
[----:B------:R-:W-:-:S04]  /*1aa90*/  IMAD.HI.U32 R6, R2, R10, RZ ;  /* 0x0000000a02067227 */ /* 0x000fc800078e00ff */
[----:B------:R-:W-:-:S04]  /*1aaa0*/  IMAD.MOV R6, RZ, RZ, -R6 ;  /* 0x000000ffff067224 */ /* 0x000fc800078e0a06 */
[----:B------:R-:W-:-:S05]  /*1aab0*/  IMAD R10, R26, R6, R10 ;  /* 0x000000061a0a7224 */ /* 0x000fca00078e020a */
[----:B------:R-:W-:Y:S01]  /*1aac0*/  ISETP.GT.U32.AND P1, PT, R26, R10, PT ;  /* 0x0000000a1a00720c */ /* 0x000fe20003f24070 */
[----:B------:R-:W-:-:S12]  /*1aad0*/  IMAD.HI.U32 R6, R2, R4, RZ ;  /* 0x0000000402067227 */ /* 0x000fd800078e00ff */
[----:B------:R-:W-:-:S05]  /*1aae0*/  @!P1 IMAD.IADD R10, R10, 0x1, -R26 ;  /* 0x000000010a0a9824 */ /* 0x000fca00078e0a1a */
[----:B------:R-:W-:Y:S01]  /*1aaf0*/  ISETP.GT.U32.AND P1, PT, R26, R10, PT ;  /* 0x0000000a1a00720c */ /* 0x000fe20003f24070 */
[----:B------:R-:W-:-:S04]  /*1ab00*/  IMAD.MOV R6, RZ, RZ, -R6 ;  /* 0x000000ffff067224 */ /* 0x000fc800078e0a06 */
[----:B------:R-:W-:Y:S01]  /*1ab10*/  IMAD R4, R26, R6, R4 ;  /* 0x000000061a047224 */ /* 0x000fe200078e0204 */
[----:B----4-:R-:W-:-:S07]  /*1ab20*/  IABS R0, R12 ;  /* 0x0000000c00007213 */ /* 0x010fce0000000000 */
[----:B------:R-:W-:Y:S01]  /*1ab30*/  @!P1 IMAD.IADD R10, R10, 0x1, -R26 ;  /* 0x000000010a0a9824 */ /* 0x000fe200078e0a1a */
[----:B------:R-:W-:Y:S02]  /*1ab40*/  ISETP.GT.U32.AND P1, PT, R26, R4, PT ;  /* 0x000000041a00720c */ /* 0x000fe40003f24070 */
[----:B---3--:R-:W-:Y:S02]  /*1ab50*/  ISETP.GE.AND P3, PT, R14, RZ, PT ;  /* 0x000000ff0e00720c */ /* 0x008fe40003f66270 */
[----:B------:R-:W-:Y:S01]  /*1ab60*/  IABS R3, R14 ;  /* 0x0000000e00037213 */ /* 0x000fe20000000000 */
[----:B------:R-:W-:-:S04]  /*1ab70*/  IMAD.HI.U32 R14, R2, R0, RZ ;  /* 0x00000000020e7227 */ /* 0x000fc800078e00ff */
[----:B------:R-:W-:-:S04]  /*1ab80*/  IMAD.MOV R14, RZ, RZ, -R14 ;  /* 0x000000ffff0e7224 */ /* 0x000fc800078e0a0e */
[----:B------:R-:W-:Y:S02]  /*1ab90*/  @!P1 IMAD.IADD R4, R4, 0x1, -R26 ;  /* 0x0000000104049824 */ /* 0x000fe400078e0a1a */
[----:B------:R-:W-:Y:S01]  /*1aba0*/  IMAD R0, R26, R14, R0 ;  /* 0x0000000e1a007224 */ /* 0x000fe200078e0200 */
[----:B--2---:R-:W-:Y:S02]  /*1abb0*/  IABS R8, R15 ;  /* 0x0000000f00087213 */ /* 0x004fe40000000000 */
[----:B------:R-:W2:Y:S01]  /*1abc0*/  LDL R15, [R1+0x70c] ;  /* 0x00070c00010f7983 */ /* 0x000ea20000100800 */
[----:B-----5:R-:W-:Y:S02]  /*1abd0*/  IABS R6, R13 ;  /* 0x0000000d00067213 */ /* 0x020fe40000000000 */
[----:B------:R-:W-:Y:S01]  /*1abe0*/  IMAD.HI.U32 R13, R2, R8, RZ ;  /* 0x00000008020d7227 */ /* 0x000fe200078e00ff */
[----:B------:R-:W-:-:S03]  /*1abf0*/  IABS R7, R19 ;  /* 0x0000001300077213 */ /* 0x000fc60000000000 */
[----:B------:R-:W-:Y:S01]  /*1ac00*/  IMAD.MOV R13, RZ, RZ, -R13 ;  /* 0x000000ffff0d7224 */ /* 0x000fe200078e0a0d */
[----:B------:R-:W3:Y:S03]  /*1ac10*/  LDL R19, [R1+0x710] ;  /* 0x0007100001137983 */ /* 0x000ee60000100800 */
[C---:B------:R-:W-:Y:S01]  /*1ac20*/  IMAD R8, R26.reuse, R13, R8 ;  /* 0x0000000d1a087224 */ /* 0x040fe200078e0208 */
[----:B------:R-:W-:Y:S02]  /*1ac30*/  ISETP.GE.AND P1, PT, R21, RZ, PT ;  /* 0x000000ff1500720c */ /* 0x000fe40003f26270 */
[----:B------:R-:W4:Y:S04]  /*1ac40*/  LDL.LU R21, [R1+0x5240] ;  /* 0x0052400001157983 */ /* 0x000f280000300800 */
[----:B------:R-:W5:Y:S04]  /*1ac50*/  LDL R14, [R1+0x704] ;  /* 0x00070400010e7983 */ /* 0x000f680000100800 */
[----:B------:R-:W4:Y:S01]  /*1ac60*/  LDL R13, [R1+0x708] ;  /* 0x00070800010d7983 */ /* 0x000f220000100800 */
[----:B------:R-:W-:Y:S01]  /*1ac70*/  ISETP.GT.U32.AND P2, PT, R26, R9, PT ;  /* 0x000000091a00720c */ /* 0x000fe20003f44070 */
[----:B------:R-:W-:-:S12]  /*1ac80*/  IMAD.HI.U32 R11, R2, R3, RZ ;  /* 0x00000003020b7227 */ /* 0x000fd800078e00ff */
[----:B------:R-:W-:-:S05]  /*1ac90*/  @!P2 IMAD.IADD R9, R9, 0x1, -R26 ;  /* 0x000000010909a824 */ /* 0x000fca00078e0a1a */
[----:B------:R-:W-:Y:S02]  /*1aca0*/  ISETP.GT.U32.AND P2, PT, R26, R9, PT ;  /* 0x000000091a00720c */ /* 0x000fe40003f44070 */
[----:B------:R-:W-:Y:S01]  /*1acb0*/  ISETP.GE.AND P5, PT, R12, RZ, PT ;  /* 0x000000ff0c00720c */ /* 0x000fe20003fa6270 */
[----:B------:R-:W-:-:S04]  /*1acc0*/  IMAD.HI.U32 R12, R2, R6, RZ ;  /* 0x00000006020c7227 */ /* 0x000fc800078e00ff */
[----:B------:R-:W-:Y:S02]  /*1acd0*/  IMAD.MOV R11, RZ, RZ, -R11 ;  /* 0x000000ffff0b7224 */ /* 0x000fe400078e0a0b */
[----:B------:R-:W-:Y:S02]  /*1ace0*/  IMAD.MOV R12, RZ, RZ, -R12 ;  /* 0x000000ffff0c7224 */ /* 0x000fe400078e0a0c */
[----:B------:R-:W-:Y:S02]  /*1acf0*/  @!P6 IMAD.MOV R10, RZ, RZ, -R10 ;  /* 0x000000ffff0ae224 */ /* 0x000fe400078e0a0a */
[----:B------:R-:W-:Y:S02]  /*1ad00*/  @!P2 IMAD.IADD R9, R9, 0x1, -R26 ;  /* 0x000000010909a824 */ /* 0x000fe400078e0a1a */
[----:B------:R-:W-:Y:S02]  /*1ad10*/  IMAD R3, R26, R11, R3 ;  /* 0x0000000b1a037224 */ /* 0x000fe400078e0203 */
[----:B------:R-:W-:Y:S01]  /*1ad20*/  IMAD.HI.U32 R11, R2, R7, RZ ;  /* 0x00000007020b7227 */ /* 0x000fe200078e00ff */
[----:B------:R2:W-:Y:S03]  /*1ad30*/  STL [R1+0x2cc], R10 ;  /* 0x0002cc0a01007387 */ /* 0x0005e60000100800 */
[----:B------:R-:W-:-:S02]  /*1ad40*/  IMAD R6, R26, R12, R6 ;  /* 0x0000000c1a067224 */ /* 0x000fc400078e0206 */
[----:B------:R-:W-:Y:S02]  /*1ad50*/  @!P0 IMAD.MOV R9, RZ, RZ, -R9 ;  /* 0x000000ffff098224 */ /* 0x000fe400078e0a09 */
[----:B------:R-:W-:-:S03]  /*1ad60*/  IMAD.MOV R11, RZ, RZ, -R11 ;  /* 0x000000ffff0b7224 */ /* 0x000fc600078e0a0b */
[----:B------:R0:W-:Y:S01]  /*1ad70*/  STL [R1+0x2c8], R9 ;  /* 0x0002c80901007387 */ /* 0x0001e20000100800 */
[----:B------:R-:W-:Y:S01]  /*1ad80*/  IMAD R7, R26, R11, R7 ;  /* 0x0000000b1a077224 */ /* 0x000fe200078e0207 */
[----:B--2---:R-:W-:Y:S02]  /*1ad90*/  IABS R10, R15 ;  /* 0x0000000f000a7213 */ /* 0x004fe40000000000 */
[----:B---3--:R-:W-:Y:S02]  /*1ada0*/  IABS R11, R19 ;  /* 0x00000013000b7213 */ /* 0x008fe40000000000 */
[----:B------:R-:W2:Y:S01]  /*1adb0*/  LDL.LU R19, [R1+0x718] ;  /* 0x0007180001137983 */ /* 0x000ea20000300800 */
[----:B-----5:R-:W-:Y:S02]  /*1adc0*/  IABS R14, R14 ;  /* 0x0000000e000e7213 */ /* 0x020fe40000000000 */
[----:B----4-:R-:W-:-:S03]  /*1add0*/  IABS R12, R13 ;  /* 0x0000000d000c7213 */ /* 0x010fc60000000000 */
[----:B------:R-:W-:-:S04]  /*1ade0*/  IMAD.HI.U32 R15, R2, R14, RZ ;  /* 0x0000000e020f7227 */ /* 0x000fc800078e00ff */
[----:B0-----:R-:W-:Y:S02]  /*1adf0*/  IMAD.MOV.U32 R9, RZ, RZ, R12 ;  /* 0x000000ffff097224 */ /* 0x001fe400078e000c */
[----:B------:R-:W-:Y:S02]  /*1ae00*/  IMAD.MOV R15, RZ, RZ, -R15 ;  /* 0x000000ffff0f7224 */ /* 0x000fe400078e0a0f */
[----:B------:R-:W-:-:S04]  /*1ae10*/  IMAD.HI.U32 R13, R2, R9, RZ ;  /* 0x00000009020d7227 */ /* 0x000fc800078e00ff */
[----:B------:R-:W-:-:S04]  /*1ae20*/  IMAD.HI.U32 R12, R2, R10, RZ ;  /* 0x0000000a020c7227 */ /* 0x000fc800078e00ff */
[----:B------:R-:W-:Y:S02]  /*1ae30*/  IMAD R14, R26, R15, R14 ;  /* 0x0000000f1a0e7224 */ /* 0x000fe400078e020e */
[----:B------:R-:W-:-:S04]  /*1ae40*/  IMAD.HI.U32 R15, R2, R11, RZ ;  /* 0x0000000b020f7227 */ /* 0x000fc800078e00ff */
[----:B------:R-:W-:Y:S02]  /*1ae50*/  IMAD.MOV R13, RZ, RZ, -R13 ;  /* 0x000000ffff0d7224 */ /* 0x000fe400078e0a0d */
[----:B------:R-:W-:Y:S02]  /*1ae60*/  IMAD.MOV R12, RZ, RZ, -R12 ;  /* 0x000000ffff0c7224 */ /* 0x000fe400078e0a0c */
[----:B------:R-:W-:Y:S02]  /*1ae70*/  IMAD.MOV R15, RZ, RZ, -R15 ;  /* 0x000000ffff0f7224 */ /* 0x000fe400078e0a0f */
[C---:B------:R-:W-:Y:S02]  /*1ae80*/  IMAD R9, R26.reuse, R13, R9 ;  /* 0x0000000d1a097224 */ /* 0x040fe400078e0209 */
[----:B------:R-:W3:Y:S01]  /*1ae90*/  LDL.LU R13, [R1+0x6fc] ;  /* 0x0006fc00010d7983 */ /* 0x000ee20000300800 */
[C---:B------:R-:W-:Y:S02]  /*1aea0*/  IMAD R10, R26.reuse, R12, R10 ;  /* 0x0000000c1a0a7224 */ /* 0x040fe400078e020a */
[C---:B------:R-:W-:Y:S01]  /*1aeb0*/  IMAD R11, R26.reuse, R15, R11 ;  /* 0x0000000f1a0b7224 */ /* 0x040fe200078e020b */
[----:B------:R-:W4:Y:S04]  /*1aec0*/  LDL.LU R12, [R1+0x75c] ;  /* 0x00075c00010c7983 */ /* 0x000f280000300800 */
[----:B------:R-:W5:Y:S01]  /*1aed0*/  LDL R15, [R1+0x714] ;  /* 0x00071400010f7983 */ /* 0x000f620000100800 */
[----:B------:R-:W-:-:S02]  /*1aee0*/  ISETP.GT.U32.AND P2, PT, R26, R3, PT ;  /* 0x000000031a00720c */ /* 0x000fc40003f44070 */
[----:B------:R-:W-:-:S11]  /*1aef0*/  ISETP.GT.U32.AND P6, PT, R26, R4, PT ;  /* 0x000000041a00720c */ /* 0x000fd60003fc4070 */
[----:B------:R-:W-:-:S05]  /*1af00*/  @!P2 IMAD.IADD R3, R3, 0x1, -R26 ;  /* 0x000000010303a824 */ /* 0x000fca00078e0a1a */
[----:B------:R-:W-:Y:S01]  /*1af10*/  ISETP.GT.U32.AND P2, PT, R26, R3, PT ;  /* 0x000000031a00720c */ /* 0x000fe20003f44070 */
[----:B------:R-:W-:-:S04]  /*1af20*/  @!P6 IMAD.IADD R4, R4, 0x1, -R26 ;  /* 0x000000010404e824 */ /* 0x000fc800078e0a1a */
[----:B------:R-:W-:-:S05]  /*1af30*/  @!P4 IMAD.MOV R4, RZ, RZ, -R4 ;  /* 0x000000ffff04c224 */ /* 0x000fca00078e0a04 */
[----:B------:R0:W-:Y:S03]  /*1af40*/  STL [R1+0x2c4], R4 ;  /* 0x0002c40401007387 */ /* 0x0001e60000100800 */
[----:B------:R-:W-:-:S04]  /*1af50*/  @!P2 IMAD.IADD R3, R3, 0x1, -R26 ;  /* 0x000000010303a824 */ /* 0x000fc800078e0a1a */
[----:B0-----:R-:W-:-:S04]  /*1af60*/  IMAD.MOV.U32 R4, RZ, RZ, R3 ;  /* 0x000000ffff047224 */ /* 0x001fc800078e0003 */
[----:B------:R-:W-:-:S05]  /*1af70*/  @!P3 IMAD.MOV R4, RZ, RZ, -R4 ;  /* 0x000000ffff04b224 */ /* 0x000fca00078e0a04 */
[----:B------:R-:W-:Y:S04]  /*1af80*/  STL [R1+0x2c0], R4 ;  /* 0x0002c00401007387 */ /* 0x000fe80000100800 */
[----:B------:R-:W-:Y:S04]  /*1af90*/  STL [R1+0x5238], R21 ;  /* 0x0052381501007387 */ /* 0x000fe80000100800 */
[----:B------:R0:W-:Y:S04]  /*1afa0*/  STL [R1+0x523c], R18 ;  /* 0x00523c1201007387 */ /* 0x0001e80000100800 */
[----:B0-----:R-:W4:Y:S04]  /*1afb0*/  LDL.LU R18, [R1+0x700] ;  /* 0x0007000001127983 */ /* 0x001f280000300800 */
[----:B------:R-:W4:Y:S01]  /*1afc0*/  LDL.LU R21, [R1+0x704] ;  /* 0x0007040001157983 */ /* 0x000f220000300800 */
[----:B-----5:R-:W-:-:S03]  /*1afd0*/  IABS R3, R15 ;  /* 0x0000000f00037213 */ /* 0x020fc60000000000 */
[----:B------:R-:W5:Y:S01]  /*1afe0*/  LDL R15, [R1+0x71c] ;  /* 0x00071c00010f7983 */ /* 0x000f620000100800 */
[C---:B------:R-:W-:Y:S02]  /*1aff0*/  ISETP.GT.U32.AND P0, PT, R26.reuse, R0, PT ;  /* 0x000000001a00720c */ /* 0x040fe40003f04070 */
[C---:B------:R-:W-:Y:S02]  /*1b000*/  ISETP.GT.U32.AND P6, PT, R26.reuse, R8, PT ;  /* 0x000000081a00720c */ /* 0x040fe40003fc4070 */
[----:B------:R-:W-:-:S09]  /*1b010*/  ISETP.GT.U32.AND P2, PT, R26, R6, PT ;  /* 0x000000061a00720c */ /* 0x000fd20003f44070 */
[--C-:B------:R-:W-:Y:S01]  /*1b020*/  @!P0 IMAD.IADD R0, R0, 0x1, -R26.reuse ;  /* 0x0000000100008824 */ /* 0x100fe200078e0a1a */
[----:B------:R-:W-:Y:S01]  /*1b030*/  ISETP.GT.U32.AND P0, PT, R26, R7, PT ;  /* 0x000000071a00720c */ /* 0x000fe20003f04070 */
[--C-:B------:R-:W-:Y:S01]  /*1b040*/  @!P6 IMAD.IADD R8, R8, 0x1, -R26.reuse ;  /* 0x000000010808e824 */ /* 0x100fe200078e0a1a */
[----:B------:R-:W-:Y:S01]  /*1b050*/  ISETP.GT.U32.AND P6, PT, R26, R14, PT ;  /* 0x0000000e1a00720c */ /* 0x000fe20003fc4070 */
[----:B------:R-:W-:Y:S01]  /*1b060*/  @!P2 IMAD.IADD R6, R6, 0x1, -R26 ;  /* 0x000000010606a824 */ /* 0x000fe200078e0a1a */
[----:B------:R-:W-:-:S04]  /*1b070*/  ISETP.GT.U32.AND P2, PT, R26, R0, PT ;  /* 0x000000001a00720c */ /* 0x000fc80003f44070 */
[----:B------:R-:W-:-:S05]  /*1b080*/  ISETP.GT.U32.AND P4, PT, R26, R6, PT ;  /* 0x000000061a00720c */ /* 0x000fca0003f84070 */
[--C-:B------:R-:W-:Y:S01]  /*1b090*/  @!P0 IMAD.IADD R7, R7, 0x1, -R26.reuse ;  /* 0x0000000107078824 */ /* 0x100fe200078e0a1a */
[----:B-----5:R0:W-:Y:S04]  /*1b0a0*/  STL [R1+0x5234], R15 ;  /* 0x0052340f01007387 */ /* 0x0201e80000100800 */
[----:B0-----:R-:W5:Y:S01]  /*1b0b0*/  LDL.LU R15, [R1+0x708] ;  /* 0x00070800010f7983 */ /* 0x001f620000300800 */
[----:B------:R-:W-:Y:S01]  /*1b0c0*/  ISETP.GT.U32.AND P0, PT, R26, R8, PT ;  /* 0x000000081a00720c */ /* 0x000fe20003f04070 */
[--C-:B------:R-:W-:Y:S01]  /*1b0d0*/  @!P6 IMAD.IADD R14, R14, 0x1, -R26.reuse ;  /* 0x000000010e0ee824 */ /* 0x100fe200078e0a1a */
[----:B--2---:R-:W-:Y:S01]  /*1b0e0*/  IABS R4, R19 ;  /* 0x0000001300047213 */ /* 0x004fe20000000000 */
[----:B------:R-:W-:Y:S01]  /*1b0f0*/  @!P2 IMAD.IADD R0, R0, 0x1, -R26 ;  /* 0x000000010000a824 */ /* 0x000fe200078e0a1a */
[----:B------:R-:W-:-:S02]  /*1b100*/  ISETP.GT.U32.AND P2, PT, R26, R9, PT ;  /* 0x000000091a00720c */ /* 0x000fc40003f44070 */
[----:B------:R-:W-:Y:S01]  /*1b110*/  ISETP.GT.U32.AND P6, PT, R26, R14, PT ;  /* 0x0000000e1a00720c */ /* 0x000fe20003fc4070 */
[----:B------:R-:W-:Y:S01]  /*1b120*/  @!P4 IMAD.IADD R6, R6, 0x1, -R26 ;  /* 0x000000010606c824 */ /* 0x000fe200078e0a1a */
[----:B---3--:R-:W-:Y:S01]  /*1b130*/  ISETP.GE.AND P4, PT, R13, RZ, PT ;  /* 0x000000ff0d00720c */ /* 0x008fe20003f86270 */
[----:B------:R-:W-:-:S04]  /*1b140*/  IMAD.HI.U32 R13, R2, R4, RZ ;  /* 0x00000004020d7227 */ /* 0x000fc800078e00ff */
[--C-:B------:R-:W-:Y:S01]  /*1b150*/  @!P0 IMAD.IADD R8, R8, 0x1, -R26.reuse ;  /* 0x0000000108088824 */ /* 0x100fe200078e0a1a */
[C---:B------:R-:W-:Y:S01]  /*1b160*/  ISETP.GT.U32.AND P0, PT, R26.reuse, R10, PT ;  /* 0x0000000a1a00720c */ /* 0x040fe20003f04070 */
[----:B------:R4:W-:Y:S01]  /*1b170*/  STL [R1+0x5230], R19 ;  /* 0x0052301301007387 */ /* 0x0009e20000100800 */
[----:B------:R-:W-:Y:S01]  /*1b180*/  ISETP.GT.U32.AND P3, PT, R26, R7, PT ;  /* 0x000000071a00720c */ /* 0x000fe20003f64070 */
[----:B------:R-:W-:Y:S02]  /*1b190*/  IMAD.MOV R13, RZ, RZ, -R13 ;  /* 0x000000ffff0d7224 */ /* 0x000fe400078e0a0d */
[----:B------:R-:W-:Y:S02]  /*1b1a0*/  @!P6 IMAD.IADD R14, R14, 0x1, -R26 ;  /* 0x000000010e0ee824 */ /* 0x000fe400078e0a1a */
[----:B----4-:R-:W-:Y:S02]  /*1b1b0*/  IMAD.MOV.U32 R19, RZ, RZ, R12 ;  /* 0x000000ffff137224 */ /* 0x010fe400078e000c */
[----:B------:R-:W-:Y:S01]  /*1b1c0*/  IMAD.HI.U32 R12, R2, R3, RZ ;  /* 0x00000003020c7227 */ /* 0x000fe200078e00ff */
[----:B------:R-:W-:-:S02]  /*1b1d0*/  ISETP.GE.AND P6, PT, R18, RZ, PT ;  /* 0x000000ff1200720c */ /* 0x000fc40003fc6270 */
[----:B------:R-:W2:Y:S01]  /*1b1e0*/  LDL.LU R18, [R1+0x523c] ;  /* 0x00523c0001127983 */ /* 0x000ea20000300800 */
[----:B------:R-:W-:Y:S02]  /*1b1f0*/  IMAD.MOV R12, RZ, RZ, -R12 ;  /* 0x000000ffff0c7224 */ /* 0x000fe400078e0a0c */
[----:B------:R-:W-:Y:S02]  /*1b200*/  IMAD R4, R26, R13, R4 ;  /* 0x0000000d1a047224 */ /* 0x000fe400078e0204 */
[----:B------:R-:W-:Y:S02]  /*1b210*/  IMAD.MOV.U32 R13, RZ, RZ, R8 ;  /* 0x000000ffff0d7224 */ /* 0x000fe400078e0008 */
[----:B------:R-:W-:Y:S01]  /*1b220*/  @!P2 IMAD.IADD R9, R9, 0x1, -R26 ;  /* 0x000000010909a824 */ /* 0x000fe200078e0a1a */
[----:B------:R-:W-:Y:S01]  /*1b230*/  ISETP.GE.AND P2, PT, R21, RZ, PT ;  /* 0x000000ff1500720c */ /* 0x000fe20003f46270 */
[----:B------:R-:W-:Y:S01]  /*1b240*/  @!P5 IMAD.MOV R0, RZ, RZ, -R0 ;  /* 0x000000ffff00d224 */ /* 0x000fe200078e0a00 */
[----:B------:R-:W3:Y:S01]  /*1b250*/  LDL.LU R21, [R1+0x5238] ;  /* 0x0052380001157983 */ /* 0x000ee20000300800 */
[----:B------:R-:W-:-:S02]  /*1b260*/  @!P0 IMAD.IADD R10, R10, 0x1, -R26 ;  /* 0x000000010a0a8824 */ /* 0x000fc400078e0a1a */
[----:B------:R-:W-:Y:S02]  /*1b270*/  IMAD R3, R26, R12, R3 ;  /* 0x0000000c1a037224 */ /* 0x000fe400078e0203 */
[----:B------:R-:W-:Y:S02]  /*1b280*/  @!P1 IMAD.MOV R13, RZ, RZ, -R13 ;  /* 0x000000ffff0d9224 */ /* 0x000fe400078e0a0d */
[----:B------:R-:W-:Y:S02]  /*1b290*/  IMAD.MOV.U32 R8, RZ, RZ, R6 ;  /* 0x000000ffff087224 */ /* 0x000fe400078e0006 */
[----:B------:R-:W-:Y:S02]  /*1b2a0*/  @!P3 IMAD.IADD R7, R7, 0x1, -R26 ;  /* 0x000000010707b824 */ /* 0x000fe400078e0a1a */
[----:B------:R-:W-:Y:S01]  /*1b2b0*/  @!P4 IMAD.MOV R8, RZ, RZ, -R8 ;  /* 0x000000ffff08c224 */ /* 0x000fe200078e0a08 */
[----:B-----5:R-:W-:Y:S02]  /*1b2c0*/  ISETP.GE.AND P0, PT, R15, RZ, PT ;  /* 0x000000ff0f00720c */ /* 0x020fe40003f06270 */
[----:B------:R-:W4:Y:S04]  /*1b2d0*/  LDL.LU R15, [R1+0x5234] ;  /* 0x00523400010f7983 */ /* 0x000f280000300800 */
[----:B------:R-:W5:Y:S04]  /*1b2e0*/  LDL.LU R12, [R1+0x710] ;  /* 0x00071000010c7983 */ /* 0x000f680000300800 */
[----:B------:R0:W-:Y:S04]  /*1b2f0*/  STL [R1+0x2bc], R0 ;  /* 0x0002bc0001007387 */ /* 0x0001e80000100800 */
[----:B------:R-:W2:Y:S04]  /*1b300*/  LDL.LU R6, [R1+0x70c] ;  /* 0x00070c0001067983 */ /* 0x000ea80000300800 */
[----:B0-----:R-:W3:Y:S04]  /*1b310*/  LDL.LU R0, [R1+0x714] ;  /* 0x0007140001007983 */ /* 0x001ee80000300800 */
[----:B------:R0:W-:Y:S02]  /*1b320*/  STL [R1+0x2b8], R13 ;  /* 0x0002b80d01007387 */ /* 0x0001e40000100800 */
[----:B0-----:R-:W-:-:S02]  /*1b330*/  IMAD.MOV.U32 R13, RZ, RZ, R19 ;  /* 0x000000ffff0d7224 */ /* 0x001fc400078e0013 */
[----:B------:R-:W-:Y:S01]  /*1b340*/  IMAD.MOV.U32 R19, RZ, RZ, R7 ;  /* 0x000000ffff137224 */ /* 0x000fe200078e0007 */
[----:B------:R0:W-:Y:S03]  /*1b350*/  STL [R1+0x2b4], R8 ;  /* 0x0002b40801007387 */ /* 0x0001e60000100800 */
[----:B------:R-:W-:Y:S01]  /*1b360*/  @!P6 IMAD.MOV R19, RZ, RZ, -R19 ;  /* 0x000000ffff13e224 */ /* 0x000fe200078e0a13 */
[----:B0-----:R-:W4:Y:S04]  /*1b370*/  LDL.LU R8, [R1+0x71c] ;  /* 0x00071c0001087983 */ /* 0x001f280000300800 */
[----:B------:R0:W-:Y:S04]  /*1b380*/  STL [R1+0x2b0], R19 ;  /* 0x0002b01301007387 */ /* 0x0001e80000100800 */
[----:B0-----:R-:W2:Y:S01]  /*1b390*/  LDL.LU R19, [R1+0x5230] ;  /* 0x0052300001137983 */ /* 0x001ea20000300800 */
[----:B------:R-:W-:Y:S01]  /*1b3a0*/  ISETP.GT.U32.AND P3, PT, R26, R11, PT ;  /* 0x0000000b1a00720c */ /* 0x000fe20003f64070 */
[----:B------:R-:W-:-:S12]  /*1b3b0*/  IMAD.MOV.U32 R7, RZ, RZ, R14 ;  /* 0x000000ffff077224 */ /* 0x000fd800078e000e */
[--C-:B------:R-:W-:Y:S01]  /*1b3c0*/  @!P3 IMAD.IADD R11, R11, 0x1, -R26.reuse ;  /* 0x000000010b0bb824 */ /* 0x100fe200078e0a1a */
[C---:B------:R-:W-:Y:S01]  /*1b3d0*/  ISETP.GT.U32.AND P3, PT, R26.reuse, R9, PT ;  /* 0x000000091a00720c */ /* 0x040fe20003f64070 */
[----:B------:R-:W-:Y:S01]  /*1b3e0*/  @!P2 IMAD.MOV R7, RZ, RZ, -R7 ;  /* 0x000000ffff07a224 */ /* 0x000fe200078e0a07 */
[C---:B------:R-:W-:Y:S02]  /*1b3f0*/  ISETP.GT.U32.AND P1, PT, R26.reuse, R10, PT ;  /* 0x0000000a1a00720c */ /* 0x040fe40003f24070 */
[----:B------:R-:W-:Y:S02]  /*1b400*/  ISETP.GT.U32.AND P5, PT, R26, R11, PT ;  /* 0x0000000b1a00720c */ /* 0x000fe40003fa4070 */
[----:B------:R0:W-:Y:S07]  /*1b410*/  STL [R1+0x2ac], R7 ;  /* 0x0002ac0701007387 */ /* 0x0001ee0000100800 */
[----:B------:R-:W-:-:S02]  /*1b420*/  @!P3 IMAD.IADD R9, R9, 0x1, -R26 ;  /* 0x000000010909b824 */ /* 0x000fc400078e0a1a */
[--C-:B------:R-:W-:Y:S02]  /*1b430*/  @!P1 IMAD.IADD R10, R10, 0x1, -R26.reuse ;  /* 0x000000010a0a9824 */ /* 0x100fe400078e0a1a */
[----:B------:R-:W-:Y:S01]  /*1b440*/  @!P5 IMAD.IADD R11, R11, 0x1, -R26 ;  /* 0x000000010b0bd824 */ /* 0x000fe200078e0a1a */
[----:B-----5:R-:W-:Y:S02]  /*1b450*/  ISETP.GE.AND P3, PT, R12, RZ, PT ;  /* 0x000000ff0c00720c */ /* 0x020fe40003f66270 */
[----:B------:R-:W5:Y:S01]  /*1b460*/  LDL.LU R12, [R1+0x740] ;  /* 0x00074000010c7983 */ /* 0x000f620000300800 */
[----:B---3--:R-:W-:Y:S01]  /*1b470*/  ISETP.GE.AND P1, PT, R0, RZ, PT ;  /* 0x000000ff0000720c */ /* 0x008fe20003f26270 */
[----:B------:R-:W-:Y:S02]  /*1b480*/  IMAD.MOV.U32 R0, RZ, RZ, R13 ;  /* 0x000000ffff007224 */ /* 0x000fe400078e000d */
[----:B------:R-:W3:Y:S01]  /*1b490*/  LDL.LU R13, [R1+0x720] ;  /* 0x00072000010d7983 */ /* 0x000ee20000300800 */
[----:B--2---:R-:W-:-:S03]  /*1b4a0*/  ISETP.GE.AND P5, PT, R19, RZ, PT ;  /* 0x000000ff1300720c */ /* 0x004fc60003fa6270 */
[----:B------:R-:W2:Y:S01]  /*1b4b0*/  LDL.LU R19, [R1+0x724] ;  /* 0x0007240001137983 */ /* 0x000ea20000300800 */
[----:B------:R-:W-:Y:S02]  /*1b4c0*/  ISETP.GT.U32.AND P4, PT, R26, R3, PT ;  /* 0x000000031a00720c */ /* 0x000fe40003f84070 */
[----:B------:R-:W-:Y:S02]  /*1b4d0*/  ISETP.GE.AND P6, PT, R6, RZ, PT ;  /* 0x000000ff0600720c */ /* 0x000fe40003fc6270 */
[----:B------:R-:W-:Y:S01]  /*1b4e0*/  ISETP.GT.U32.AND P2, PT, R26, R4, PT ;  /* 0x000000041a00720c */ /* 0x000fe20003f44070 */
[----:B0-----:R-:W-:-:S08]  /*1b4f0*/  IMAD.MOV.U32 R7, RZ, RZ, R10 ;  /* 0x000000ffff077224 */ /* 0x001fd000078e000a */
[----:B------:R-:W-:Y:S01]  /*1b500*/  @!P4 IMAD.IADD R3, R3, 0x1, -R26 ;  /* 0x000000010303c824 */ /* 0x000fe200078e0a1a */
[----:B----4-:R-:W-:Y:S01]  /*1b510*/  ISETP.GE.AND P4, PT, R8, RZ, PT ;  /* 0x000000ff0800720c */ /* 0x010fe20003f86270 */
[----:B------:R-:W-:Y:S02]  /*1b520*/  IMAD.MOV.U32 R8, RZ, RZ, R9 ;  /* 0x000000ffff087224 */ /* 0x000fe400078e0009 */
[----:B------:R-:W-:Y:S02]  /*1b530*/  @!P6 IMAD.MOV R7, RZ, RZ, -R7 ;  /* 0x000000ffff07e224 */ /* 0x000fe400078e0a07 */
[----:B------:R-:W-:Y:S02]  /*1b540*/  @!P0 IMAD.MOV R8, RZ, RZ, -R8 ;  /* 0x000000ffff088224 */ /* 0x000fe400078e0a08 */
[----:B------:R-:W-:-:S03]  /*1b550*/  @!P2 IMAD.IADD R4, R4, 0x1, -R26 ;  /* 0x000000010404a824 */ /* 0x000fc600078e0a1a */
[----:B------:R-:W-:Y:S02]  /*1b560*/  STL [R1+0x2a8], R8 ;  /* 0x0002a80801007387 */ /* 0x000fe40000100800 */
[----:B------:R-:W-:Y:S02]  /*1b570*/  ISETP.GT.U32.AND P6, PT, R26, R4, PT ;  /* 0x000000041a00720c */ /* 0x000fe40003fc4070 */
[----:B------:R5:W-:Y:S01]  /*1b580*/  STL [R1+0x2a4], R7 ;  /* 0x0002a40701007387 */ /* 0x000be20000100800 */
[----:B------:R-:W-:-:S04]  /*1b590*/  IMAD.MOV.U32 R9, RZ, RZ, R11 ;  /* 0x000000ffff097224 */ /* 0x000fc800078e000b */
[----:B------:R-:W-:-:S06]  /*1b5a0*/  @!P3 IMAD.MOV R9, RZ, RZ, -R9 ;  /* 0x000000ffff09b224 */ /* 0x000fcc00078e0a09 */
[----:B------:R-:W-:Y:S01]  /*1b5b0*/  @!P6 IMAD.IADD R4, R4, 0x1, -R26 ;  /* 0x000000010404e824 */ /* 0x000fe200078e0a1a */
[----:B-----5:R-:W-:-:S05]  /*1b5c0*/  IABS R7, R12 ;  /* 0x0000000c00077213 */ /* 0x020fca0000000000 */
[----:B------:R-:W-:Y:S01]  /*1b5d0*/  IMAD.HI.U32 R11, R2, R7, RZ ;  /* 0x00000007020b7227 */ /* 0x000fe200078e00ff */
[----:B------:R-:W-:Y:S02]  /*1b5e0*/  ISETP.GE.AND P2, PT, R12, RZ, PT ;  /* 0x000000ff0c00720c */ /* 0x000fe40003f46270 */
[----:B------:R-:W4:Y:S01]  /*1b5f0*/  LDL R12, [R1+0x728] ;  /* 0x00072800010c7983 */ /* 0x000f220000100800 */
[----:B------:R-:W-:-:S03]  /*1b600*/  IMAD.MOV R11, RZ, RZ, -R11 ;  /* 0x000000ffff0b7224 */ /* 0x000fc600078e0a0b */
[----:B------:R-:W-:Y:S01]  /*1b610*/  STL [R1+0x2a0], R9 ;  /* 0x0002a00901007387 */ /* 0x000fe20000100800 */
[----:B------:R-:W-:-:S03]  /*1b620*/  IMAD R7, R26, R11, R7 ;  /* 0x0000000b1a077224 */ /* 0x000fc600078e0207 */
[----:B------:R-:W5:Y:S01]  /*1b630*/  LDL R11, [R1+0x744] ;  /* 0x00074400010b7983 */ /* 0x000f620000100800 */
[----:B--2---:R-:W-:Y:S02]  /*1b640*/  IABS R8, R19 ;  /* 0x0000001300087213 */ /* 0x004fe40000000000 */
[----:B------:R-:W-:Y:S02]  /*1b650*/  ISETP.GE.AND P6, PT, R19, RZ, PT ;  /* 0x000000ff1300720c */ /* 0x000fe40003fc6270 */
[----:B------:R-:W2:Y:S01]  /*1b660*/  LDL R19, [R1+0x730] ;  /* 0x0007300001137983 */ /* 0x000ea20000100800 */
[----:B------:R-:W-:-:S05]  /*1b670*/  IABS R15, R15 ;  /* 0x0000000f000f7213 */ /* 0x000fca0000000000 */
[----:B------:R-:W-:-:S04]  /*1b680*/  IMAD.HI.U32 R6, R2, R15, RZ ;  /* 0x0000000f02067227 */ /* 0x000fc800078e00ff */
[----:B------:R-:W-:-:S04]  /*1b690*/  IMAD.MOV R6, RZ, RZ, -R6 ;  /* 0x000000ffff067224 */ /* 0x000fc800078e0a06 */
[----:B------:R-:W-:-:S05]  /*1b6a0*/  IMAD R6, R26, R6, R15 ;  /* 0x000000061a067224 */ /* 0x000fca00078e020f */
[C---:B------:R-:W-:Y:S02]  /*1b6b0*/  ISETP.GT.U32.AND P3, PT, R26.reuse, R6, PT ;  /* 0x000000061a00720c */ /* 0x040fe40003f64070 */
[----:B------:R-:W-:Y:S01]  /*1b6c0*/  ISETP.GT.U32.AND P0, PT, R26, R3, PT ;  /* 0x000000031a00720c */ /* 0x000fe20003f04070 */
[----:B------:R-:W-:Y:S01]  /*1b6d0*/  IMAD.MOV.U32 R14, RZ, RZ, R0 ;  /* 0x000000ffff0e7224 */ /* 0x000fe200078e0000 */
[----:B---3--:R-:W-:-:S05]  /*1b6e0*/  IABS R0, R13 ;  /* 0x0000000d00007213 */ /* 0x008fca0000000000 */
[----:B------:R-:W-:-:S04]  /*1b6f0*/  IMAD.HI.U32 R10, R2, R0, RZ ;  /* 0x00000000020a7227 */ /* 0x000fc800078e00ff */
[----:B------:R-:W-:Y:S02]  /*1b700*/  @!P3 IMAD.IADD R6, R6, 0x1, -R26 ;  /* 0x000000010606b824 */ /* 0x000fe400078e0a1a */
[----:B------:R-:W-:-:S03]  /*1b710*/  IMAD.MOV R10, RZ, RZ, -R10 ;  /* 0x000000ffff0a7224 */ /* 0x000fc600078e0a0a */
[C---:B------:R-:W-:Y:S01]  /*1b720*/  ISETP.GT.U32.AND P3, PT, R26.reuse, R6, PT ;  /* 0x000000061a00720c */ /* 0x040fe20003f64070 */
[----:B------:R-:W-:Y:S02]  /*1b730*/  @!P0 IMAD.IADD R3, R3, 0x1, -R26 ;  /* 0x0000000103038824 */ /* 0x000fe400078e0a1a */
[----:B------:R-:W-:Y:S02]  /*1b740*/  IMAD R0, R26, R10, R0 ;  /* 0x0000000a1a007224 */ /* 0x000fe400078e0200 */
[----:B------:R-:W-:Y:S02]  /*1b750*/  IMAD.MOV.U32 R15, RZ, RZ, R14 ;  /* 0x000000ffff0f7224 */ /* 0x000fe400078e000e */
[----:B------:R-:W-:Y:S02]  /*1b760*/  IMAD.MOV.U32 R10, RZ, RZ, R3 ;  /* 0x000000ffff0a7224 */ /* 0x000fe400078e0003 */
[----:B------:R-:W-:Y:S02]  /*1b770*/  IMAD.MOV.U32 R14, RZ, RZ, R4 ;  /* 0x000000ffff0e7224 */ /* 0x000fe400078e0004 */
[----:B------:R-:W-:Y:S01]  /*1b780*/  @!P1 IMAD.MOV R10, RZ, RZ, -R10 ;  /* 0x000000ffff0a9224 */ /* 0x000fe200078e0a0a */
[----:B------:R-:W-:Y:S01]  /*1b790*/  ISETP.GE.AND P0, PT, R13, RZ, PT ;  /* 0x000000ff0d00720c */ /* 0x000fe20003f06270 */
[----:B------:R-:W-:-:S02]  /*1b7a0*/  @!P5 IMAD.MOV R14, RZ, RZ, -R14 ;  /* 0x000000ffff0ed224 */ /* 0x000fc400078e0a0e */
[----:B------:R-:W-:-:S04]  /*1b7b0*/  @!P3 IMAD.IADD R6, R6, 0x1, -R26 ;  /* 0x000000010606b824 */ /* 0x000fc800078e0a1a */
[----:B------:R-:W-:Y:S01]  /*1b7c0*/  @!P4 IMAD.MOV R6, RZ, RZ, -R6 ;  /* 0x000000ffff06c224 */ /* 0x000fe200078e0a06 */
[----:B----4-:R-:W-:Y:S02]  /*1b7d0*/  IABS R13, R12 ;  /* 0x0000000c000d7213 */ /* 0x010fe40000000000 */
[----:B------:R-:W3:Y:S04]  /*1b7e0*/  LDL R12, [R1+0x738] ;  /* 0x00073800010c7983 */ /* 0x000ee80000100800 */
[----:B------:R5:W-:Y:S04]  /*1b7f0*/  STL [R1+0x29c], R10 ;  /* 0x00029c0a01007387 */ /* 0x000be80000100800 */
[----:B------:R0:W-:Y:S01]  /*1b800*/  STL [R1+0x298], R14 ;  /* 0x0002980e01007387 */ /* 0x0001e20000100800 */
[----:B-----5:R-:W-:-:S03]  /*1b810*/  IABS R10, R11 ;  /* 0x0000000b000a7213 */ /* 0x020fc60000000000 */
[----:B0-----:R-:W4:Y:S01]  /*1b820*/  LDL.LU R14, [R1+0x74c] ;  /* 0x00074c00010e7983 */ /* 0x001f220000300800 */
[----:B--2---:R-:W-:-:S03]  /*1b830*/  IABS R4, R19 ;  /* 0x0000001300047213 */ /* 0x004fc60000000000 */
[----:B------:R-:W2:Y:S04]  /*1b840*/  LDL.LU R19, [R1+0x750] ;  /* 0x0007500001137983 */ /* 0x000ea80000300800 */
[----:B------:R-:W5:Y:S04]  /*1b850*/  LDL.LU R11, [R1+0x728] ;  /* 0x00072800010b7983 */ /* 0x000f680000300800 */
[----:B------:R0:W-:Y:S02]  /*1b860*/  STL [R1+0x294], R6 ;  /* 0x0002940601007387 */ /* 0x0001e40000100800 */
[----:B0-----:R-:W-:-:S02]  /*1b870*/  IMAD.MOV.U32 R6, RZ, RZ, R10 ;  /* 0x000000ffff067224 */ /* 0x001fc400078e000a */
[----:B------:R-:W3:Y:S01]  /*1b880*/  LDL R10, [R1+0x748] ;  /* 0x00074800010a7983 */ /* 0x000ee20000100800 */
[----:B------:R-:W-:-:S04]  /*1b890*/  IMAD.HI.U32 R9, R2, R8, RZ ;  /* 0x0000000802097227 */ /* 0x000fc800078e00ff */
[----:B------:R-:W-:-:S04]  /*1b8a0*/  IMAD.MOV R9, RZ, RZ, -R9 ;  /* 0x000000ffff097224 */ /* 0x000fc800078e0a09 */
[----:B------:R-:W-:-:S05]  /*1b8b0*/  IMAD R8, R26, R9, R8 ;  /* 0x000000091a087224 */ /* 0x000fca00078e0208 */
        /* <DEDUP_REMOVED lines=8> */
[----:B------:R-:W-:-:S12]  /*1b940*/  IMAD R4, R26, R3, R4 ;  /* 0x000000031a047224 */ /* 0x000fd800078e0204 */
[----:B------:R-:W-:Y:S01]  /*1b950*/  @!P4 IMAD.IADD R8, R8, 0x1, -R26 ;  /* 0x000000010808c824 */ /* 0x000fe200078e0a1a */
[----:B----4-:R0:W-:Y:S01]  /*1b960*/  STL [R1+0x522c], R14 ;  /* 0x00522c0e01007387 */ /* 0x0101e20000100800 */
[----:B-----5:R-:W-:Y:S02]  /*1b970*/  ISETP.GE.AND P4, PT, R11, RZ, PT ;  /* 0x000000ff0b00720c */ /* 0x020fe40003f86270 */
[----:B--2---:R-:W-:Y:S02]  /*1b980*/  IABS R11, R19 ;  /* 0x00000013000b7213 */ /* 0x004fe40000000000 */
[----:B---3--:R-:W-:Y:S02]  /*1b990*/  IABS R3, R10 ;  /* 0x0000000a00037213 */ /* 0x008fe40000000000 */
[----:B------:R-:W-:Y:S02]  /*1b9a0*/  IABS R10, R14 ;  /* 0x0000000e000a7213 */ /* 0x000fe40000000000 */
[----:B0-----:R-:W2:Y:S04]  /*1b9b0*/  LDL.LU R14, [R1+0x738] ;  /* 0x00073800010e7983 */ /* 0x001ea80000300800 */
[----:B------:R0:W-:Y:S04]  /*1b9c0*/  STL [R1+0x5228], R19 ;  /* 0x0052281301007387 */ /* 0x0001e80000100800 */
[----:B0-----:R-:W3:Y:S01]  /*1b9d0*/  LDL.LU R19, [R1+0x730] ;  /* 0x0007300001137983 */ /* 0x001ee20000300800 */
[----:B------:R-:W-:-:S02]  /*1b9e0*/  ISETP.GT.U32.AND P5, PT, R26, R0, PT ;  /* 0x000000001a00720c */ /* 0x000fc40003fa4070 */
[----:B------:R-:W-:Y:S02]  /*1b9f0*/  ISETP.GT.U32.AND P1, PT, R26, R7, PT ;  /* 0x000000071a00720c */ /* 0x000fe40003f24070 */
[----:B------:R-:W-:-:S09]  /*1ba00*/  IABS R12, R12 ;  /* 0x0000000c000c7213 */ /* 0x000fd20000000000 */
[----:B------:R-:W-:Y:S02]  /*1ba10*/  @!P5 IMAD.IADD R0, R0, 0x1, -R26 ;  /* 0x000000010000d824 */ /* 0x000fe400078e0a1a */
[----:B------:R-:W-:-:S03]  /*1ba20*/  IMAD.HI.U32 R9, R2, R12, RZ ;  /* 0x0000000c02097227 */ /* 0x000fc600078e00ff */
[C---:B------:R-:W-:Y:S01]  /*1ba30*/  ISETP.GT.U32.AND P3, PT, R26.reuse, R0, PT ;  /* 0x000000001a00720c */ /* 0x040fe20003f64070 */
[----:B------:R-:W-:Y:S02]  /*1ba40*/  @!P1 IMAD.IADD R7, R7, 0x1, -R26 ;  /* 0x0000000107079824 */ /* 0x000fe400078e0a1a */
[----:B------:R-:W-:Y:S01]  /*1ba50*/  IMAD.MOV R9, RZ, RZ, -R9 ;  /* 0x000000ffff097224 */ /* 0x000fe200078e0a09 */
[C---:B------:R-:W-:Y:S02]  /*1ba60*/  ISETP.GT.U32.AND P1, PT, R26.reuse, R13, PT ;  /* 0x0000000d1a00720c */ /* 0x040fe40003f24070 */
[C---:B------:R-:W-:Y:S01]  /*1ba70*/  ISETP.GT.U32.AND P5, PT, R26.reuse, R7, PT ;  /* 0x000000071a00720c */ /* 0x040fe20003fa4070 */
[----:B------:R-:W-:-:S06]  /*1ba80*/  IMAD R12, R26, R9, R12 ;  /* 0x000000091a0c7224 */ /* 0x000fcc00078e020c */
[----:B------:R-:W-:Y:S01]  /*1ba90*/  @!P3 IMAD.IADD R0, R0, 0x1, -R26 ;  /* 0x000000010000b824 */ /* 0x000fe200078e0a1a */
[----:B------:R-:W-:-:S03]  /*1baa0*/  ISETP.GT.U32.AND P3, PT, R26, R12, PT ;  /* 0x0000000c1a00720c */ /* 0x000fc60003f64070 */
[--C-:B------:R-:W-:Y:S02]  /*1bab0*/  @!P1 IMAD.IADD R13, R13, 0x1, -R26.reuse ;  /* 0x000000010d0d9824 */ /* 0x100fe400078e0a1a */
[----:B------:R-:W-:Y:S01]  /*1bac0*/  @!P5 IMAD.IADD R7, R7, 0x1, -R26 ;  /* 0x000000010707d824 */ /* 0x000fe200078e0a1a */
[C---:B------:R-:W-:Y:S02]  /*1bad0*/  ISETP.GT.U32.AND P5, PT, R26.reuse, R4, PT ;  /* 0x000000041a00720c */ /* 0x040fe40003fa4070 */
[----:B------:R-:W-:-:S05]  /*1bae0*/  ISETP.GT.U32.AND P1, PT, R26, R13, PT ;  /* 0x0000000d1a00720c */ /* 0x000fca0003f24070 */
[----:B------:R-:W-:-:S06]  /*1baf0*/  @!P3 IMAD.IADD R12, R12, 0x1, -R26 ;  /* 0x000000010c0cb824 */ /* 0x000fcc00078e0a1a */
[----:B------:R-:W-:Y:S02]  /*1bb00*/  @!P5 IMAD.IADD R4, R4, 0x1, -R26 ;  /* 0x000000010404d824 */ /* 0x000fe400078e0a1a */
[----:B------:R-:W-:Y:S02]  /*1bb10*/  @!P0 IMAD.MOV R0, RZ, RZ, -R0 ;  /* 0x000000ffff008224 */ /* 0x000fe400078e0a00 */
[----:B------:R-:W-:Y:S01]  /*1bb20*/  @!P1 IMAD.IADD R13, R13, 0x1, -R26 ;  /* 0x000000010d0d9824 */ /* 0x000fe200078e0a1a */
[----:B--2---:R-:W-:Y:S01]  /*1bb30*/  ISETP.GE.AND P3, PT, R14, RZ, PT ;  /* 0x000000ff0e00720c */ /* 0x004fe20003f66270 */
[----:B------:R-:W-:-:S04]  /*1bb40*/  IMAD.MOV.U32 R14, RZ, RZ, R7 ;  /* 0x000000ffff0e7224 */ /* 0x000fc800078e0007 */
[----:B------:R-:W-:Y:S01]  /*1bb50*/  @!P2 IMAD.MOV R14, RZ, RZ, -R14 ;  /* 0x000000ffff0ea224 */ /* 0x000fe200078e0a0e */
[----:B---3--:R-:W-:Y:S02]  /*1bb60*/  ISETP.GE.AND P5, PT, R19, RZ, PT ;  /* 0x000000ff1300720c */ /* 0x008fe40003fa6270 */
[----:B------:R-:W2:Y:S04]  /*1bb70*/  LDL.LU R19, [R1+0x748] ;  /* 0x0007480001137983 */ /* 0x000ea80000300800 */
[----:B------:R0:W-:Y:S04]  /*1bb80*/  STL [R1+0x290], R14 ;  /* 0x0002900e01007387 */ /* 0x0001e80000100800 */
[----:B------:R1:W-:Y:S01]  /*1bb90*/  STL [R1+0x28c], R0 ;  /* 0x00028c0001007387 */ /* 0x0003e20000100800 */
[----:B0-----:R-:W-:-:S03]  /*1bba0*/  IMAD.MOV.U32 R14, RZ, RZ, R8 ;  /* 0x000000ffff0e7224 */ /* 0x001fc600078e0008 */
[----:B------:R-:W3:Y:S01]  /*1bbb0*/  LDL.LU R8, [R1+0x744] ;  /* 0x0007440001087983 */ /* 0x000ee20000300800 */
[----:B------:R-:W-:Y:S02]  /*1bbc0*/  @!P6 IMAD.MOV R14, RZ, RZ, -R14 ;  /* 0x000000ffff0ee224 */ /* 0x000fe400078e0a0e */
[----:B-1----:R-:W-:Y:S02]  /*1bbd0*/  IMAD.MOV.U32 R0, RZ, RZ, R13 ;  /* 0x000000ffff007224 */ /* 0x002fe400078e000d */
[----:B------:R-:W4:Y:S04]  /*1bbe0*/  LDL.LU R13, [R1+0x760] ;  /* 0x00076000010d7983 */ /* 0x000f280000300800 */
[----:B------:R0:W-:Y:S04]  /*1bbf0*/  STL [R1+0x288], R14 ;  /* 0x0002880e01007387 */ /* 0x0001e80000100800 */
[----:B0-----:R-:W5:Y:S01]  /*1bc00*/  LDL.LU R14, [R1+0x522c] ;  /* 0x00522c00010e7983 */ /* 0x001f620000300800 */
[----:B------:R-:W-:-:S04]  /*1bc10*/  IMAD.HI.U32 R9, R2, R6, RZ ;  /* 0x0000000602097227 */ /* 0x000fc800078e00ff */
[----:B------:R-:W-:-:S04]  /*1bc20*/  IMAD.MOV R9, RZ, RZ, -R9 ;  /* 0x000000ffff097224 */ /* 0x000fc800078e0a09 */
[----:B------:R-:W-:-:S05]  /*1bc30*/  IMAD R6, R26, R9, R6 ;  /* 0x000000091a067224 */ /* 0x000fca00078e0206 */
[----:B------:R-:W-:-:S13]  /*1bc40*/  ISETP.GT.U32.AND P1, PT, R26, R6, PT ;  /* 0x000000061a00720c */ /* 0x000fda0003f24070 */
[----:B------:R-:W-:Y:S01]  /*1bc50*/  @!P1 IMAD.IADD R6, R6, 0x1, -R26 ;  /* 0x0000000106069824 */ /* 0x000fe200078e0a1a */
[----:B------:R-:W-:-:S04]  /*1bc60*/  ISETP.GT.U32.AND P1, PT, R26, R4, PT ;  /* 0x000000041a00720c */ /* 0x000fc80003f24070 */
[----:B------:R-:W-:Y:S01]  /*1bc70*/  ISETP.GT.U32.AND P0, PT, R26, R6, PT ;  /* 0x000000061a00720c */ /* 0x000fe20003f04070 */
[----:B------:R-:W-:-:S08]  /*1bc80*/  @!P4 IMAD.MOV R0, RZ, RZ, -R0 ;  /* 0x000000ffff00c224 */ /* 0x000fd000078e0a00 */
[--C-:B------:R-:W-:Y:S01]  /*1bc90*/  @!P1 IMAD.IADD R4, R4, 0x1, -R26.reuse ;  /* 0x0000000104049824 */ /* 0x100fe200078e0a1a */
[----:B------:R-:W-:Y:S03]  /*1bca0*/  STL [R1+0x284], R0 ;  /* 0x0002840001007387 */ /* 0x000fe60000100800 */
[----:B------:R-:W-:Y:S01]  /*1bcb0*/  @!P0 IMAD.IADD R6, R6, 0x1, -R26 ;  /* 0x0000000106068824 */ /* 0x000fe200078e0a1a */
[----:B--2---:R-:W-:Y:S01]  /*1bcc0*/  ISETP.GE.AND P1, PT, R19, RZ, PT ;  /* 0x000000ff1300720c */ /* 0x004fe20003f26270 */
[----:B------:R-:W-:-:S04]  /*1bcd0*/  IMAD.MOV.U32 R19, RZ, RZ, R4 ;  /* 0x000000ffff137224 */ /* 0x000fc800078e0004 */
[----:B------:R-:W-:Y:S01]  /*1bce0*/  @!P5 IMAD.MOV R19, RZ, RZ, -R19 ;  /* 0x000000ffff13d224 */ /* 0x000fe200078e0a13 */
[----:B-----5:R-:W-:Y:S02]  /*1bcf0*/  ISETP.GE.AND P0, PT, R14, RZ, PT ;  /* 0x000000ff0e00720c */ /* 0x020fe40003f06270 */
[----:B------:R-:W2:Y:S04]  /*1bd00*/  LDL.LU R14, [R1+0x768] ;  /* 0x00076800010e7983 */ /* 0x000ea80000300800 */
[----:B------:R0:W-:Y:S04]  /*1bd10*/  STL [R1+0x270], R19 ;  /* 0x0002701301007387 */ /* 0x0001e80000100800 */
[----:B0-----:R-:W5:Y:S01]  /*1bd20*/  LDL.LU R19, [R1+0x5228] ;  /* 0x0052280001137983 */ /* 0x001f620000300800 */
[----:B------:R-:W-:-:S04]  /*1bd30*/  IMAD.HI.U32 R9, R2, R3, RZ ;  /* 0x0000000302097227 */ /* 0x000fc800078e00ff */
[----:B------:R-:W-:Y:S01]  /*1bd40*/  IMAD.MOV R9, RZ, RZ, -R9 ;  /* 0x000000ffff097224 */ /* 0x000fe200078e0a09 */
[----:B------:R-:W-:-:S03]  /*1bd50*/  ISETP.GT.U32.AND P2, PT, R26, R12, PT ;  /* 0x0000000c1a00720c */ /* 0x000fc60003f44070 */
[----:B------:R-:W-:Y:S02]  /*1bd60*/  IMAD R3, R26, R9, R3 ;  /* 0x000000091a037224 */ /* 0x000fe400078e0203 */
[----:B------:R-:W-:-:S04]  /*1bd70*/  IMAD.HI.U32 R9, R2, R10, RZ ;  /* 0x0000000a02097227 */ /* 0x000fc800078e00ff */
[----:B------:R-:W-:Y:S02]  /*1bd80*/  IMAD.MOV R9, RZ, RZ, -R9 ;  /* 0x000000ffff097224 */ /* 0x000fe400078e0a09 */
[----:B------:R-:W-:-:S04]  /*1bd90*/  IMAD.HI.U32 R7, R2, R11, RZ ;  /* 0x0000000b02077227 */ /* 0x000fc800078e00ff */
[----:B------:R-:W-:Y:S01]  /*1bda0*/  IMAD R0, R26, R9, R10 ;  /* 0x000000091a007224 */ /* 0x000fe200078e020a */
[----:B------:R-:W-:Y:S01]  /*1bdb0*/  IABS R9, R15 ;  /* 0x0000000f00097213 */ /* 0x000fe20000000000 */
[----:B------:R-:W-:Y:S02]  /*1bdc0*/  IMAD.MOV R7, RZ, RZ, -R7 ;  /* 0x000000ffff077224 */ /* 0x000fe400078e0a07 */
[----:B------:R-:W-:Y:S01]  /*1bdd0*/  @!P2 IMAD.IADD R12, R12, 0x1, -R26 ;  /* 0x000000010c0ca824 */ /* 0x000fe200078e0a1a */
[C---:B------:R-:W-:Y:S01]  /*1bde0*/  ISETP.GT.U32.AND P2, PT, R26.reuse, R0, PT ;  /* 0x000000001a00720c */ /* 0x040fe20003f44070 */
[----:B------:R-:W-:Y:S01]  /*1bdf0*/  IMAD R11, R26, R7, R11 ;  /* 0x000000071a0b7224 */ /* 0x000fe200078e020b */
[----:B---3--:R-:W-:Y:S01]  /*1be00*/  ISETP.GE.AND P6, PT, R8, RZ, PT ;  /* 0x000000ff0800720c */ /* 0x008fe20003fc6270 */
[----:B------:R-:W-:-:S04]  /*1be10*/  IMAD.HI.U32 R7, R2, R9, RZ ;  /* 0x0000000902077227 */ /* 0x000fc800078e00ff */
[----:B------:R-:W-:Y:S01]  /*1be20*/  IMAD.MOV R7, RZ, RZ, -R7 ;  /* 0x000000ffff077224 */ /* 0x000fe200078e0a07 */
[----:B------:R-:W-:-:S03]  /*1be30*/  IABS R10, R18 ;  /* 0x00000012000a7213 */ /* 0x000fc60000000000 */
[----:B------:R-:W-:Y:S02]  /*1be40*/  IMAD R9, R26, R7, R9 ;  /* 0x000000071a097224 */ /* 0x000fe400078e0209 */
[----:B------:R-:W-:Y:S02]  /*1be50*/  IMAD.MOV.U32 R7, RZ, RZ, R18 ;  /* 0x000000ffff077224 */ /* 0x000fe400078e0012 */
[----:B------:R-:W-:Y:S02]  /*1be60*/  IMAD.MOV.U32 R18, RZ, RZ, R6 ;  /* 0x000000ffff127224 */ /* 0x000fe400078e0006 */
[----:B------:R-:W-:Y:S02]  /*1be70*/  @!P3 IMAD.MOV R12, RZ, RZ, -R12 ;  /* 0x000000ffff0cb224 */ /* 0x000fe400078e0a0c */
[----:B------:R-:W-:Y:S02]  /*1be80*/  @!P2 IMAD.IADD R0, R0, 0x1, -R26 ;  /* 0x000000010000a824 */ /* 0x000fe400078e0a1a */
[----:B------:R-:W-:Y:S01]  /*1be90*/  @!P6 IMAD.MOV R18, RZ, RZ, -R18 ;  /* 0x000000ffff12e224 */ /* 0x000fe200078e0a12 */
[----:B-----5:R-:W-:-:S02]  /*1bea0*/  ISETP.GE.AND P2, PT, R19, RZ, PT ;  /* 0x000000ff1300720c */ /* 0x020fc40003f46270 */
[----:B------:R-:W3:Y:S04]  /*1beb0*/  LDL.LU R19, [R1+0x790] ;  /* 0x0007900001137983 */ /* 0x000ee80000300800 */
[----:B------:R0:W-:Y:S02]  /*1bec0*/  STL [R1+0x274], R12 ;  /* 0x0002740c01007387 */ /* 0x0001e40000100800 */
[----:B0-----:R-:W-:Y:S02]  /*1bed0*/  IMAD.MOV.U32 R12, RZ, RZ, R15 ;  /* 0x000000ffff0c7224 */ /* 0x001fe400078e000f */
[----:B------:R-:W5:Y:S04]  /*1bee0*/  LDL R15, [R1+0x798] ;  /* 0x00079800010f7983 */ /* 0x000f680000100800 */
[----:B------:R0:W-:Y:S04]  /*1bef0*/  STL [R1+0x278], R18 ;  /* 0x0002781201007387 */ /* 0x0001e80000100800 */
[----:B0-----:R-:W4:Y:S01]  /*1bf00*/  LDL R18, [R1+0x79c] ;  /* 0x00079c0001127983 */ /* 0x001f220000100800 */
[----:B------:R-:W-:-:S13]  /*1bf10*/  ISETP.GT.U32.AND P4, PT, R26, R3, PT ;  /* 0x000000031a00720c */ /* 0x000fda0003f84070 */
[----:B------:R-:W-:Y:S01]  /*1bf20*/  @!P4 IMAD.IADD R3, R3, 0x1, -R26 ;  /* 0x000000010303c824 */ /* 0x000fe200078e0a1a */
[----:B------:R-:W-:-:S04]  /*1bf30*/  ISETP.GT.U32.AND P4, PT, R26, R11, PT ;  /* 0x0000000b1a00720c */ /* 0x000fc80003f84070 */
[----:B------:R-:W-:-:S09]  /*1bf40*/  ISETP.GT.U32.AND P5, PT, R26, R3, PT ;  /* 0x000000031a00720c */ /* 0x000fd20003fa4070 */
[----:B------:R-:W-:Y:S01]  /*1bf50*/  @!P4 IMAD.IADD R11, R11, 0x1, -R26 ;  /* 0x000000010b0bc824 */ /* 0x000fe200078e0a1a */
[----:B------:R-:W-:-:S03]  /*1bf60*/  ISETP.GT.U32.AND P4, PT, R26, R0, PT ;  /* 0x000000001a00720c */ /* 0x000fc60003f84070 */
[----:B------:R-:W-:Y:S02]  /*1bf70*/  @!P5 IMAD.IADD R3, R3, 0x1, -R26 ;  /* 0x000000010303d824 */ /* 0x000fe400078e0a1a */
[----:B------:R-:W-:Y:S02]  /*1bf80*/  IMAD.MOV.U32 R6, RZ, RZ, R7 ;  /* 0x000000ffff067224 */ /* 0x000fe400078e0007 */
[----:B------:R-:W-:-:S06]  /*1bf90*/  IMAD.MOV.U32 R7, RZ, RZ, R3 ;  /* 0x000000ffff077224 */ /* 0x000fcc00078e0003 */
[----:B------:R-:W-:Y:S02]  /*1bfa0*/  @!P4 IMAD.IADD R0, R0, 0x1, -R26 ;  /* 0x000000010000c824 */ /* 0x000fe400078e0a1a */
[----:B------:R-:W-:Y:S02]  /*1bfb0*/  @!P1 IMAD.MOV R7, RZ, RZ, -R7 ;  /* 0x000000ffff079224 */ /* 0x000fe400078e0a07 */
[----:B------:R-:W-:-:S03]  /*1bfc0*/  @!P0 IMAD.MOV R0, RZ, RZ, -R0 ;  /* 0x000000ffff008224 */ /* 0x000fc600078e0a00 */
[----:B------:R2:W-:Y:S04]  /*1bfd0*/  STL [R1+0x27c], R7 ;  /* 0x00027c0701007387 */ /* 0x0005e80000100800 */
[----:B------:R0:W-:Y:S01]  /*1bfe0*/  STL [R1+0x280], R0 ;  /* 0x0002800001007387 */ /* 0x0001e20000100800 */
[----:B----4-:R-:W-:-:S03]  /*1bff0*/  IABS R3, R18 ;  /* 0x0000001200037213 */ /* 0x010fc60000000000 */
[----:B------:R-:W4:Y:S01]  /*1c000*/  LDL R18, [R1+0x7a0] ;  /* 0x0007a00001127983 */ /* 0x000f220000100800 */
[----:B------:R-:W-:-:S04]  /*1c010*/  IMAD.HI.U32 R4, R2, R10, RZ ;  /* 0x0000000a02047227 */ /* 0x000fc800078e00ff */
[----:B------:R-:W-:-:S04]  /*1c020*/  IMAD.MOV R4, RZ, RZ, -R4 ;  /* 0x000000ffff047224 */ /* 0x000fc800078e0a04 */
[C---:B------:R-:W-:Y:S01]  /*1c030*/  IMAD R10, R26.reuse, R4, R10 ;  /* 0x000000041a0a7224 */ /* 0x040fe200078e020a */
[----:B------:R-:W-:-:S04]  /*1c040*/  ISETP.GT.U32.AND P4, PT, R26, R9, PT ;  /* 0x000000091a00720c */ /* 0x000fc80003f84070 */
[----:B------:R-:W-:Y:S02]  /*1c050*/  ISETP.GT.U32.AND P5, PT, R26, R10, PT ;  /* 0x0000000a1a00720c */ /* 0x000fe40003fa4070 */
[----:B------:R-:W-:-:S07]  /*1c060*/  IABS R8, R13 ;  /* 0x0000000d00087213 */ /* 0x000fce0000000000 */
[----:B------:R-:W-:-:S04]  /*1c070*/  @!P4 IMAD.IADD R9, R9, 0x1, -R26 ;  /* 0x000000010909c824 */ /* 0x000fc800078e0a1a */
[----:B------:R-:W-:Y:S01]  /*1c080*/  @!P5 IMAD.IADD R10, R10, 0x1, -R26 ;  /* 0x000000010a0ad824 */ /* 0x000fe200078e0a1a */
[----:B------:R-:W-:-:S04]  /*1c090*/  ISETP.GT.U32.AND P4, PT, R26, R9, PT ;  /* 0x000000091a00720c */ /* 0x000fc80003f84070 */
[----:B------:R-:W-:Y:S01]  /*1c0a0*/  ISETP.GT.U32.AND P0, PT, R26, R10, PT ;  /* 0x0000000a1a00720c */ /* 0x000fe20003f04070 */
[----:B------:R-:W-:Y:S01]  /*1c0b0*/  IMAD.HI.U32 R4, R2, R8, RZ ;  /* 0x0000000802047227 */ /* 0x000fe200078e00ff */
[----:B------:R-:W-:Y:S02]  /*1c0c0*/  ISETP.GE.AND P6, PT, R6, RZ, PT ;  /* 0x000000ff0600720c */ /* 0x000fe40003fc6270 */
[----:B---3--:R-:W-:Y:S01]  /*1c0d0*/  IABS R6, R19 ;  /* 0x0000001300067213 */ /* 0x008fe20000000000 */
[----:B------:R-:W-:Y:S01]  /*1c0e0*/  IMAD.MOV R4, RZ, RZ, -R4 ;  /* 0x000000ffff047224 */ /* 0x000fe200078e0a04 */
[----:B--2---:R-:W-:-:S03]  /*1c0f0*/  IABS R7, R14 ;  /* 0x0000000e00077213 */ /* 0x004fc60000000000 */
[----:B------:R-:W-:Y:S01]  /*1c100*/  IMAD R8, R26, R4, R8 ;  /* 0x000000041a087224 */ /* 0x000fe200078e0208 */
[----:B-----5:R-:W-:Y:S01]  /*1c110*/  IABS R4, R15 ;  /* 0x0000000f00047213 */ /* 0x020fe20000000000 */
[----:B0-----:R-:W-:Y:S01]  /*1c120*/  IMAD.HI.U32 R0, R2, R6, RZ ;  /* 0x0000000602007227 */ /* 0x001fe200078e00ff */
[----:B------:R-:W2:Y:S03]  /*1c130*/  LDL R15, [R1+0x7a8] ;  /* 0x0007a800010f7983 */ /* 0x000ea60000100800 */
[--C-:B------:R-:W-:Y:S01]  /*1c140*/  @!P0 IMAD.IADD R10, R10, 0x1, -R26.reuse ;  /* 0x000000010a0a8824 */ /* 0x100fe200078e0a1a */
[----:B------:R-:W-:Y:S01]  /*1c150*/  ISETP.GE.AND P0, PT, R14, RZ, PT ;  /* 0x000000ff0e00720c */ /* 0x000fe20003f06270 */
[----:B------:R-:W-:Y:S01]  /*1c160*/  @!P4 IMAD.IADD R9, R9, 0x1, -R26 ;  /* 0x000000010909c824 */ /* 0x000fe200078e0a1a */
[----:B------:R-:W3:Y:S01]  /*1c170*/  LDL R14, [R1+0x7b8] ;  /* 0x0007b800010e7983 */ /* 0x000ee20000100800 */
[----:B------:R-:W-:-:S03]  /*1c180*/  IMAD.MOV R0, RZ, RZ, -R0 ;  /* 0x000000ffff007224 */ /* 0x000fc600078e0a00 */
[----:B------:R0:W-:Y:S01]  /*1c190*/  STL [R1+0x5224], R9 ;  /* 0x0052240901007387 */ /* 0x0001e20000100800 */
[----:B------:R-:W-:-:S03]  /*1c1a0*/  IMAD R6, R26, R0, R6 ;  /* 0x000000001a067224 */ /* 0x000fc600078e0206 */
[----:B0-----:R-:W5:Y:S01]  /*1c1b0*/  LDL R9, [R1+0x7a4] ;  /* 0x0007a40001097983 */ /* 0x001f620000100800 */
[C---:B------:R-:W-:Y:S02]  /*1c1c0*/  ISETP.GT.U32.AND P3, PT, R26.reuse, R11, PT ;  /* 0x0000000b1a00720c */ /* 0x040fe40003f64070 */
[----:B----4-:R-:W-:Y:S01]  /*1c1d0*/  IABS R0, R18 ;  /* 0x0000001200007213 */ /* 0x010fe20000000000 */
[----:B------:R-:W-:Y:S02]  /*1c1e0*/  IMAD.MOV.U32 R18, RZ, RZ, R16 ;  /* 0x000000ffff127224 */ /* 0x000fe400078e0010 */
[----:B------:R-:W4:Y:S08]  /*1c1f0*/  LDL R16, [R1+0x7bc] ;  /* 0x0007bc0001107983 */ /* 0x000f300000100800 */
[----:B------:R-:W-:Y:S01]  /*1c200*/  @!P3 IMAD.IADD R11, R11, 0x1, -R26 ;  /* 0x000000010b0bb824 */ /* 0x000fe200078e0a1a */
[----:B------:R-:W-:-:S02]  /*1c210*/  ISETP.GT.U32.AND P3, PT, R26, R8, PT ;  /* 0x000000081a00720c */ /* 0x000fc40003f64070 */
[----:B------:R-:W-:Y:S01]  /*1c220*/  ISETP.GE.AND P1, PT, R12, RZ, PT ;  /* 0x000000ff0c00720c */ /* 0x000fe20003f26270 */
[----:B------:R-:W-:-:S10]  /*1c230*/  IMAD.HI.U32 R12, R2, R7, RZ ;  /* 0x00000007020c7227 */ /* 0x000fd400078e00ff */
[----:B------:R-:W-:-:S05]  /*1c240*/  @!P3 IMAD.IADD R8, R8, 0x1, -R26 ;  /* 0x000000010808b824 */ /* 0x000fca00078e0a1a */
[----:B------:R-:W-:Y:S01]  /*1c250*/  ISETP.GT.U32.AND P3, PT, R26, R8, PT ;  /* 0x000000081a00720c */ /* 0x000fe20003f64070 */
[----:B------:R-:W-:-:S04]  /*1c260*/  IMAD.MOV R12, RZ, RZ, -R12 ;  /* 0x000000ffff0c7224 */ /* 0x000fc800078e0a0c */
[----:B------:R-:W-:Y:S01]  /*1c270*/  IMAD R7, R26, R12, R7 ;  /* 0x0000000c1a077224 */ /* 0x000fe200078e0207 */
[----:B------:R-:W-:Y:S01]  /*1c280*/  ISETP.GE.AND P5, PT, R13, RZ, PT ;  /* 0x000000ff0d00720c */ /* 0x000fe20003fa6270 */
[----:B------:R-:W-:-:S03]  /*1c290*/  IMAD.HI.U32 R13, R2, R4, RZ ;  /* 0x00000004020d7227 */ /* 0x000fc600078e00ff */
[----:B------:R-:W-:-:S03]  /*1c2a0*/  ISETP.GT.U32.AND P4, PT, R26, R7, PT ;  /* 0x000000071a00720c */ /* 0x000fc60003f84070 */
[----:B------:R-:W-:Y:S01]  /*1c2b0*/  @!P3 IMAD.IADD R8, R8, 0x1, -R26 ;  /* 0x000000010808b824 */ /* 0x000fe200078e0a1a */
[----:B------:R-:W-:Y:S01]  /*1c2c0*/  ISETP.GT.U32.AND P3, PT, R26, R6, PT ;  /* 0x000000061a00720c */ /* 0x000fe20003f64070 */
[----:B------:R-:W-:Y:S02]  /*1c2d0*/  IMAD.MOV R13, RZ, RZ, -R13 ;  /* 0x000000ffff0d7224 */ /* 0x000fe400078e0a0d */
[----:B------:R-:W-:-:S04]  /*1c2e0*/  IMAD.HI.U32 R12, R2, R3, RZ ;  /* 0x00000003020c7227 */ /* 0x000fc800078e00ff */
[----:B------:R-:W-:Y:S01]  /*1c2f0*/  IMAD R4, R26, R13, R4 ;  /* 0x0000000d1a047224 */ /* 0x000fe200078e0204 */
[----:B--2---:R-:W-:Y:S01]  /*1c300*/  IABS R13, R15 ;  /* 0x0000000f000d7213 */ /* 0x004fe20000000000 */
[----:B------:R-:W-:-:S04]  /*1c310*/  @!P4 IMAD.IADD R7, R7, 0x1, -R26 ;  /* 0x000000010707c824 */ /* 0x000fc800078e0a1a */
[----:B------:R-:W-:Y:S01]  /*1c320*/  @!P3 IMAD.IADD R6, R6, 0x1, -R26 ;  /* 0x000000010606b824 */ /* 0x000fe200078e0a1a */
[----:B---3--:R-:W-:Y:S01]  /*1c330*/  IABS R14, R14 ;  /* 0x0000000e000e7213 */ /* 0x008fe20000000000 */
[----:B------:R-:W-:Y:S01]  /*1c340*/  IMAD.MOV R12, RZ, RZ, -R12 ;  /* 0x000000ffff0c7224 */ /* 0x000fe200078e0a0c */
[----:B------:R-:W-:Y:S01]  /*1c350*/  ISETP.GT.U32.AND P4, PT, R26, R4, PT ;  /* 0x000000041a00720c */ /* 0x000fe20003f84070 */
[----:B------:R-:W-:Y:S01]  /*1c360*/  IMAD.HI.U32 R15, R2, R0, RZ ;  /* 0x00000000020f7227 */ /* 0x000fe200078e00ff */
[----:B------:R0:W-:Y:S03]  /*1c370*/  STL [R1+0x5220], R6 ;  /* 0x0052200601007387 */ /* 0x0001e60000100800 */
[----:B------:R-:W-:Y:S02]  /*1c380*/  IMAD R3, R26, R12, R3 ;  /* 0x0000000c1a037224 */ /* 0x000fe400078e0203 */
[----:B------:R-:W-:-:S02]  /*1c390*/  IMAD.MOV R15, RZ, RZ, -R15 ;  /* 0x000000ffff0f7224 */ /* 0x000fc400078e0a0f */
[----:B0-----:R-:W-:Y:S01]  /*1c3a0*/  IMAD.MOV.U32 R6, RZ, RZ, R18 ;  /* 0x000000ffff067224 */ /* 0x001fe200078e0012 */
[----:B-----5:R-:W-:Y:S01]  /*1c3b0*/  IABS R12, R9 ;  /* 0x00000009000c7213 */ /* 0x020fe20000000000 */
[----:B------:R-:W-:-:S04]  /*1c3c0*/  IMAD.HI.U32 R18, R2, R14, RZ ;  /* 0x0000000e02127227 */ /* 0x000fc800078e00ff */
[C---:B------:R-:W-:Y:S02]  /*1c3d0*/  IMAD R0, R26.reuse, R15, R0 ;  /* 0x0000000f1a007224 */ /* 0x040fe400078e0200 */
[----:B------:R-:W-:Y:S02]  /*1c3e0*/  IMAD.MOV R18, RZ, RZ, -R18 ;  /* 0x000000ffff127224 */ /* 0x000fe400078e0a12 */
[----:B------:R-:W-:Y:S02]  /*1c3f0*/  IMAD.MOV.U32 R9, RZ, RZ, R17 ;  /* 0x000000ffff097224 */ /* 0x000fe400078e0011 */
[----:B------:R-:W-:Y:S02]  /*1c400*/  IMAD R14, R26, R18, R14 ;  /* 0x000000121a0e7224 */ /* 0x000fe400078e020e */
[----:B------:R-:W-:Y:S02]  /*1c410*/  @!P4 IMAD.IADD R4, R4, 0x1, -R26 ;  /* 0x000000010404c824 */ /* 0x000fe400078e0a1a */
[----:B------:R-:W-:-:S02]  /*1c420*/  IMAD.MOV.U32 R18, RZ, RZ, R9 ;  /* 0x000000ffff127224 */ /* 0x000fc400078e0009 */
[----:B------:R-:W-:Y:S01]  /*1c430*/  IMAD.MOV.U32 R9, RZ, RZ, R11 ;  /* 0x000000ffff097224 */ /* 0x000fe200078e000b */
[----:B------:R0:W-:Y:S03]  /*1c440*/  STL [R1+0x521c], R4 ;  /* 0x00521c0401007387 */ /* 0x0001e60000100800 */
[----:B------:R-:W-:Y:S01]  /*1c450*/  @!P2 IMAD.MOV R9, RZ, RZ, -R9 ;  /* 0x000000ffff09a224 */ /* 0x000fe200078e0a09 */
[----:B0-----:R-:W2:Y:S01]  /*1c460*/  LDL.LU R4, [R1+0x994] ;  /* 0x0009940001047983 */ /* 0x001ea20000300800 */
[----:B----4-:R-:W-:Y:S01]  /*1c470*/  IABS R15, R16 ;  /* 0x00000010000f7213 */ /* 0x010fe20000000000 */
[----:B------:R-:W-:-:S04]  /*1c480*/  IMAD.HI.U32 R16, R2, R12, RZ ;  /* 0x0000000c02107227 */ /* 0x000fc800078e00ff */
[----:B------:R-:W-:-:S04]  /*1c490*/  IMAD.MOV R16, RZ, RZ, -R16 ;  /* 0x000000ffff107224 */ /* 0x000fc800078e0a10 */
[----:B------:R-:W-:Y:S02]  /*1c4a0*/  IMAD R12, R26, R16, R12 ;  /* 0x000000101a0c7224 */ /* 0x000fe400078e020c */
[----:B------:R-:W3:Y:S04]  /*1c4b0*/  LDL.LU R16, [R1+0xa14] ;  /* 0x000a140001107983 */ /* 0x000ee80000300800 */
[----:B------:R-:W4:Y:S04]  /*1c4c0*/  LDL R11, [R1+0x7c4] ;  /* 0x0007c400010b7983 */ /* 0x000f280000100800 */
[----:B------:R0:W-:Y:S04]  /*1c4d0*/  STL [R1+0x26c], R9 ;  /* 0x00026c0901007387 */ /* 0x0001e80000100800 */
[----:B0-----:R-:W5:Y:S01]  /*1c4e0*/  LDL.LU R9, [R1+0x5224] ;  /* 0x0052240001097983 */ /* 0x001f620000300800 */
[----:B------:R-:W-:-:S04]  /*1c4f0*/  IMAD.HI.U32 R17, R2, R13, RZ ;  /* 0x0000000d02117227 */ /* 0x000fc800078e00ff */
[----:B------:R-:W-:-:S04]  /*1c500*/  IMAD.MOV R17, RZ, RZ, -R17 ;  /* 0x000000ffff117224 */ /* 0x000fc800078e0a11 */
[----:B------:R-:W-:Y:S02]  /*1c510*/  IMAD R13, R26, R17, R13 ;  /* 0x000000111a0d7224 */ /* 0x000fe400078e020d */
[----:B------:R-:W-:Y:S02]  /*1c520*/  @!P5 IMAD.MOV R8, RZ, RZ, -R8 ;  /* 0x000000ffff08d224 */ /* 0x000fe400078e0a08 */
[----:B---3--:R-:W-:Y:S02]  /*1c530*/  IMAD.MOV.U32 R17, RZ, RZ, R16 ;  /* 0x000000ffff117224 */ /* 0x008fe400078e0010 */
[----:B------:R-:W-:Y:S02]  /*1c540*/  IMAD.MOV.U32 R16, RZ, RZ, R6 ;  /* 0x000000ffff107224 */ /* 0x000fe400078e0006 */
[----:B------:R-:W-:Y:S02]  /*1c550*/  IMAD.MOV.U32 R6, RZ, RZ, R10 ;  /* 0x000000ffff067224 */ /* 0x000fe400078e000a */
[----:B--2---:R-:W-:-:S02]  /*1c560*/  IMAD.MOV.U32 R10, RZ, RZ, R4 ;  /* 0x000000ffff0a7224 */ /* 0x004fc400078e0004 */
[----:B------:R-:W-:Y:S02]  /*1c570*/  @!P6 IMAD.MOV R6, RZ, RZ, -R6 ;  /* 0x000000ffff06e224 */ /* 0x000fe400078e0a06 */
[----:B-----5:R-:W-:Y:S02]  /*1c580*/  IMAD.MOV.U32 R4, RZ, RZ, R9 ;  /* 0x000000ffff047224 */ /* 0x020fe400078e0009 */
[----:B------:R-:W2:Y:S02]  /*1c590*/  LDL R9, [R1+0x7c0] ;  /* 0x0007c00001097983 */ /* 0x000ea40000100800 */
[----:B------:R-:W-:Y:S02]  /*1c5a0*/  @!P1 IMAD.MOV R4, RZ, RZ, -R4 ;  /* 0x000000ffff049224 */ /* 0x000fe400078e0a04 */
[----:B------:R0:W-:Y:S04]  /*1c5b0*/  STL [R1+0x268], R6 ;  /* 0x0002680601007387 */ /* 0x0001e80000100800 */
[----:B0-----:R-:W3:Y:S04]  /*1c5c0*/  LDL.LU R6, [R1+0x5220] ;  /* 0x0052200001067983 */ /* 0x001ee80000300800 */
[----:B------:R0:W-:Y:S04]  /*1c5d0*/  STL [R1+0x264], R4 ;  /* 0x0002640401007387 */ /* 0x0001e80000100800 */
[----:B0-----:R-:W5:Y:S04]  /*1c5e0*/  LDL.LU R4, [R1+0x521c] ;  /* 0x00521c0001047983 */ /* 0x001f680000300800 */
[----:B------:R4:W-:Y:S02]  /*1c5f0*/  STL [R1+0x260], R8 ;  /* 0x0002600801007387 */ /* 0x0009e40000100800 */
[----:B----4-:R-:W-:-:S02]  /*1c600*/  IABS R8, R11 ;  /* 0x0000000b00087213 */ /* 0x010fc40000000000 */
[----:B------:R-:W4:Y:S04]  /*1c610*/  LDL.LU R11, [R1+0x798] ;  /* 0x00079800010b7983 */ /* 0x000f280000300800 */
[----:B------:R-:W-:Y:S04]  /*1c620*/  STL [R1+0x5210], R16 ;  /* 0x0052101001007387 */ /* 0x000fe80000100800 */
[----:B------:R-:W-:Y:S04]  /*1c630*/  STL [R1+0x5214], R22 ;  /* 0x0052141601007387 */ /* 0x000fe80000100800 */
[----:B------:R0:W-:Y:S04]  /*1c640*/  STL [R1+0x5218], R17 ;  /* 0x0052181101007387 */ /* 0x0001e80000100800 */
[----:B0-----:R-:W4:Y:S04]  /*1c650*/  LDL.LU R17, [R1+0x79c] ;  /* 0x00079c0001117983 */ /* 0x001f280000300800 */
[----:B------:R-:W4:Y:S04]  /*1c660*/  LDL.LU R22, [R1+0x7a0] ;  /* 0x0007a00001167983 */ /* 0x000f280000300800 */
[----:B------:R-:W4:Y:S01]  /*1c670*/  LDL.LU R16, [R1+0x7a4] ;  /* 0x0007a40001107983 */ /* 0x000f220000300800 */
[----:B------:R-:W-:-:S02]  /*1c680*/  ISETP.GT.U32.AND P4, PT, R26, R0, PT ;  /* 0x000000001a00720c */ /* 0x000fc40003f84070 */
[C---:B------:R-:W-:Y:S02]  /*1c690*/  ISETP.GT.U32.AND P3, PT, R26.reuse, R3, PT ;  /* 0x000000031a00720c */ /* 0x040fe40003f64070 */
[----:B------:R-:W-:-:S09]  /*1c6a0*/  ISETP.GT.U32.AND P2, PT, R26, R7, PT ;  /* 0x000000071a00720c */ /* 0x000fd20003f44070 */
[--C-:B------:R-:W-:Y:S02]  /*1c6b0*/  @!P4 IMAD.IADD R0, R0, 0x1, -R26.reuse ;  /* 0x000000010000c824 */ /* 0x100fe400078e0a1a */
[----:B------:R-:W-:-:S05]  /*1c6c0*/  @!P3 IMAD.IADD R3, R3, 0x1, -R26 ;  /* 0x000000010303b824 */ /* 0x000fca00078e0a1a */
[C---:B------:R-:W-:Y:S01]  /*1c6d0*/  ISETP.GT.U32.AND P5, PT, R26.reuse, R3, PT ;  /* 0x000000031a00720c */ /* 0x040fe20003fa4070 */
[----:B------:R-:W-:Y:S01]  /*1c6e0*/  @!P2 IMAD.IADD R7, R7, 0x1, -R26 ;  /* 0x000000010707a824 */ /* 0x000fe200078e0a1a */
[----:B------:R-:W-:Y:S02]  /*1c6f0*/  ISETP.GT.U32.AND P2, PT, R26, R12, PT ;  /* 0x0000000c1a00720c */ /* 0x000fe40003f44070 */
[----:B------:R-:W-:Y:S01]  /*1c700*/  ISETP.GE.AND P3, PT, R19, RZ, PT ;  /* 0x000000ff1300720c */ /* 0x000fe20003f66270 */
[----:B------:R-:W-:-:S04]  /*1c710*/  IMAD.HI.U32 R19, R2, R15, RZ ;  /* 0x0000000f02137227 */ /* 0x000fc800078e00ff */
[----:B------:R-:W-:-:S04]  /*1c720*/  IMAD.MOV R19, RZ, RZ, -R19 ;  /* 0x000000ffff137224 */ /* 0x000fc800078e0a13 */
[----:B------:R-:W-:Y:S02]  /*1c730*/  @!P5 IMAD.IADD R3, R3, 0x1, -R26 ;  /* 0x000000010303d824 */ /* 0x000fe400078e0a1a */
[----:B------:R-:W-:Y:S01]  /*1c740*/  IMAD R15, R26, R19, R15 ;  /* 0x000000131a0f7224 */ /* 0x000fe200078e020f */
[----:B------:R0:W-:Y:S01]  /*1c750*/  STL [R1+0x520c], R2 ;  /* 0x00520c0201007387 */ /* 0x0001e20000100800 */
[----:B------:R-:W-:Y:S02]  /*1c760*/  IMAD.MOV.U32 R19, RZ, RZ, R10 ;  /* 0x000000ffff137224 */ /* 0x000fe400078e000a */
[----:B------:R-:W-:-:S04]  /*1c770*/  IMAD.HI.U32 R10, R2, R8, RZ ;  /* 0x00000008020a7227 */ /* 0x000fc800078e00ff */
[----:B------:R-:W-:Y:S01]  /*1c780*/  @!P2 IMAD.IADD R12, R12, 0x1, -R26 ;  /* 0x000000010c0ca824 */ /* 0x000fe200078e0a1a */
[C---:B---3--:R-:W-:Y:S02]  /*1c790*/  ISETP.GT.U32.AND P4, PT, R26.reuse, R6, PT ;  /* 0x000000061a00720c */ /* 0x048fe40003f84070 */
[----:B-----5:R-:W-:-:S11]  /*1c7a0*/  ISETP.GT.U32.AND P1, PT, R26, R4, PT ;  /* 0x000000041a00720c */ /* 0x020fd60003f24070 */
[--C-:B------:R-:W-:Y:S01]  /*1c7b0*/  @!P4 IMAD.IADD R6, R6, 0x1, -R26.reuse ;  /* 0x000000010606c824 */ /* 0x100fe200078e0a1a */
[----:B------:R-:W-:Y:S02]  /*1c7c0*/  ISETP.GT.U32.AND P4, PT, R26, R13, PT ;  /* 0x0000000d1a00720c */ /* 0x000fe40003f84070 */
[----:B--2---:R-:W-:Y:S01]  /*1c7d0*/  IABS R9, R9 ;  /* 0x0000000900097213 */ /* 0x004fe20000000000 */
[----:B------:R-:W-:Y:S01]  /*1c7e0*/  @!P1 IMAD.IADD R4, R4, 0x1, -R26 ;  /* 0x0000000104049824 */ /* 0x000fe200078e0a1a */
[----:B------:R-:W-:Y:S02]  /*1c7f0*/  ISETP.GT.U32.AND P1, PT, R26, R14, PT ;  /* 0x0000000e1a00720c */ /* 0x000fe40003f24070 */
[----:B----4-:R-:W-:Y:S01]  /*1c800*/  ISETP.GE.AND P5, PT, R11, RZ, PT ;  /* 0x000000ff0b00720c */ /* 0x010fe20003fa6270 */
[----:B------:R-:W-:Y:S02]  /*1c810*/  IMAD.HI.U32 R11, R2, R9, RZ ;  /* 0x00000009020b7227 */ /* 0x000fe400078e00ff */
[----:B0-----:R-:W2:Y:S02]  /*1c820*/  LDL.LU R2, [R1+0x960] ;  /* 0x0009600001027983 */ /* 0x001ea40000300800 */
[----:B------:R-:W-:-:S02]  /*1c830*/  IMAD.MOV R11, RZ, RZ, -R11 ;  /* 0x000000ffff0b7224 */ /* 0x000fc400078e0a0b */
[--C-:B------:R-:W-:Y:S02]  /*1c840*/  @!P4 IMAD.IADD R13, R13, 0x1, -R26.reuse ;  /* 0x000000010d0dc824 */ /* 0x100fe400078e0a1a */
[----:B------:R-:W-:Y:S02]  /*1c850*/  IMAD R9, R26, R11, R9 ;  /* 0x0000000b1a097224 */ /* 0x000fe400078e0209 */
[----:B------:R-:W-:Y:S01]  /*1c860*/  @!P1 IMAD.IADD R14, R14, 0x1, -R26 ;  /* 0x000000010e0e9824 */ /* 0x000fe200078e0a1a */
[----:B------:R-:W-:Y:S02]  /*1c870*/  ISETP.GE.AND P2, PT, R17, RZ, PT ;  /* 0x000000ff1100720c */ /* 0x000fe40003f46270 */
[----:B------:R-:W3:Y:S01]  /*1c880*/  LDL.LU R17, [R1+0x5218] ;  /* 0x0052180001117983 */ /* 0x000ee20000300800 */
[----:B------:R-:W-:-:S03]  /*1c890*/  ISETP.GE.AND P4, PT, R22, RZ, PT ;  /* 0x000000ff1600720c */ /* 0x000fc60003f86270 */
[----:B------:R-:W4:Y:S01]  /*1c8a0*/  LDL.LU R22, [R1+0x5214] ;  /* 0x0052140001167983 */ /* 0x000f220000300800 */
[----:B------:R-:W-:-:S03]  /*1c8b0*/  ISETP.GE.AND P1, PT, R16, RZ, PT ;  /* 0x000000ff1000720c */ /* 0x000fc60003f26270 */
[----:B------:R-:W5:Y:S04]  /*1c8c0*/  LDL.LU R16, [R1+0x5210] ;  /* 0x0052100001107983 */ /* 0x000f680000300800 */
[----:B------:R-:W2:Y:S01]  /*1c8d0*/  LDL.LU R11, [R1+0x7cc] ;  /* 0x0007cc00010b7983 */ /* 0x000ea20000300800 */
[----:B------:R-:W-:Y:S02]  /*1c8e0*/  IMAD.MOV R10, RZ, RZ, -R10 ;  /* 0x000000ffff0a7224 */ /* 0x000fe400078e0a0a */
[----:B------:R-:W-:Y:S02]  /*1c8f0*/  @!P0 IMAD.MOV R7, RZ, RZ, -R7 ;  /* 0x000000ffff078224 */ /* 0x000fe400078e0a07 */
[----:B------:R-:W-:Y:S02]  /*1c900*/  IMAD R8, R26, R10, R8 ;  /* 0x0000000a1a087224 */ /* 0x000fe400078e0208 */
[----:B------:R-:W3:Y:S01]  /*1c910*/  LDL R10, [R1+0x7c8] ;  /* 0x0007c800010a7983 */ /* 0x000ee20000100800 */
[----:B------:R-:W-:-:S03]  /*1c920*/  @!P3 IMAD.MOV R6, RZ, RZ, -R6 ;  /* 0x000000ffff06b224 */ /* 0x000fc600078e0a06 */
[----:B------:R2:W-:Y:S01]  /*1c930*/  STL [R1+0x25c], R7 ;  /* 0x00025c0701007387 */ /* 0x0005e20000100800 */
[----:B------:R-:W-:-:S03]  /*1c940*/  @!P5 IMAD.MOV R4, RZ, RZ, -R4 ;  /* 0x000000ffff04d224 */ /* 0x000fc600078e0a04 */
[----:B------:R-:W-:Y:S01]  /*1c950*/  STL [R1+0x258], R6 ;  /* 0x0002580601007387 */ /* 0x000fe20000100800 */
[----:B------:R-:W-:Y:S01]  /*1c960*/  ISETP.GT.U32.AND P6, PT, R26, R0, PT ;  /* 0x000000001a00720c */ /* 0x000fe20003fc4070 */
[----:B--2---:R-:W-:-:S05]  /*1c970*/  IMAD.MOV.U32 R7, RZ, RZ, R11 ;  /* 0x000000ffff077224 */ /* 0x004fca00078e000b */
[----:B------:R0:W-:Y:S04]  /*1c980*/  STL [R1+0x5208], R7 ;  /* 0x0052080701007387 */ /* 0x0001e80000100800 */
[----:B------:R1:W-:Y:S04]  /*1c990*/  STL [R1+0x254], R4 ;  /* 0x0002540401007387 */ /* 0x0003e80000100800 */
[----:B0-----:R-:W2:Y:S04]  /*1c9a0*/  LDL.LU R7, [R1+0x7b8] ;  /* 0x0007b80001077983 */ /* 0x001ea80000300800 */
[----:B------:R-:W4:Y:S01]  /*1c9b0*/  LDL.LU R6, [R1+0x7c0] ;  /* 0x0007c00001067983 */ /* 0x000f220000300800 */
[----:B-1----:R-:W-:-:S03]  /*1c9c0*/  IMAD.MOV.U32 R4, RZ, RZ, R3 ;  /* 0x000000ffff047224 */ /* 0x002fc600078e0003 */
[----:B------:R-:W5:Y:S01]  /*1c9d0*/  LDL.LU R3, [R1+0x7bc] ;  /* 0x0007bc0001037983 */ /* 0x000f620000300800 */
[----:B------:R-:W-:Y:S02]  /*1c9e0*/  @!P6 IMAD.IADD R0, R0, 0x1, -R26 ;  /* 0x000000010000e824 */ /* 0x000fe400078e0a1a */
[----:B------:R-:W-:Y:S02]  /*1c9f0*/  IMAD.MOV.U32 R11, RZ, RZ, R2 ;  /* 0x000000ffff0b7224 */ /* 0x000fe400078e0002 */
[----:B------:R-:W-:Y:S02]  /*1ca00*/  IMAD.MOV.U32 R2, RZ, RZ, R0 ;  /* 0x000000ffff027224 */ /* 0x000fe400078e0000 */
[----:B------:R-:W-:Y:S01]  /*1ca10*/  @!P2 IMAD.MOV R4, RZ, RZ, -R4 ;  /* 0x000000ffff04a224 */ /* 0x000fe200078e0a04 */
[C---:B------:R-:W-:Y:S01]  /*1ca20*/  ISETP.GT.U32.AND P3, PT, R26.reuse, R13, PT ;  /* 0x0000000d1a00720c */ /* 0x040fe20003f64070 */
[----:B------:R-:W-:Y:S01]  /*1ca30*/  @!P4 IMAD.MOV R2, RZ, RZ, -R2 ;  /* 0x000000ffff02c224 */ /* 0x000fe200078e0a02 */
[----:B------:R-:W4:Y:S04]  /*1ca40*/  LDL.LU R0, [R1+0x7a8] ;  /* 0x0007a80001007983 */ /* 0x000f280000300800 */
[----:B------:R0:W-:Y:S01]  /*1ca50*/  STL [R1+0x250], R4 ;  /* 0x0002500401007387 */ /* 0x0001e20000100800 */
[----:B------:R-:W-:-:S03]  /*1ca60*/  ISETP.GT.U32.AND P0, PT, R26, R12, PT ;  /* 0x0000000c1a00720c */ /* 0x000fc60003f04070 */
[----:B0-----:R-:W4:Y:S04]  /*1ca70*/  LDL.LU R4, [R1+0x7c4] ;  /* 0x0007c40001047983 */ /* 0x001f280000300800 */
[----:B------:R0:W-:Y:S01]  /*1ca80*/  STL [R1+0x24c], R2 ;  /* 0x00024c0201007387 */ /* 0x0001e20000100800 */
[----:B------:R-:W-:Y:S01]  /*1ca90*/  ISETP.GT.U32.AND P5, PT, R26, R14, PT ;  /* 0x0000000e1a00720c */ /* 0x000fe20003fa4070 */
[--C-:B------:R-:W-:Y:S02]  /*1caa0*/  @!P3 IMAD.IADD R13, R13, 0x1, -R26.reuse ;  /* 0x000000010d0db824 */ /* 0x100fe400078e0a1a */
[----:B0-----:R-:W4:Y:S02]  /*1cab0*/  LDL.LU R2, [R1+0x520c] ;  /* 0x00520c0001027983 */ /* 0x001f240000300800 */
[----:B------:R-:W-:-:S08]  /*1cac0*/  @!P0 IMAD.IADD R12, R12, 0x1, -R26 ;  /* 0x000000010c0c8824 */ /* 0x000fd000078e0a1a */
[----:B------:R-:W-:Y:S01]  /*1cad0*/  @!P5 IMAD.IADD R14, R14, 0x1, -R26 ;  /* 0x000000010e0ed824 */ /* 0x000fe200078e0a1a */
[----:B--2---:R-:W-:Y:S02]  /*1cae0*/  ISETP.GE.AND P3, PT, R7, RZ, PT ;  /* 0x000000ff0700720c */ /* 0x004fe40003f66270 */
[----:B------:R-:W2:Y:S01]  /*1caf0*/  LDL.LU R7, [R1+0x5208] ;  /* 0x0052080001077983 */ /* 0x000ea20000300800 */
[----:B-----5:R-:W-:Y:S01]  /*1cb00*/  ISETP.GE.AND P5, PT, R3, RZ, PT ;  /* 0x000000ff0300720c */ /* 0x020fe20003fa6270 */
[----:B------:R-:W-:Y:S02]  /*1cb10*/  IMAD.MOV.U32 R3, RZ, RZ, R12 ;  /* 0x000000ffff037224 */ /* 0x000fe400078e000c */
[----:B------:R-:W5:Y:S01]  /*1cb20*/  LDL.LU R12, [R1+0x7c8] ;  /* 0x0007c800010c7983 */ /* 0x000f620000300800 */
[----:B------:R-:W-:Y:S02]  /*1cb30*/  ISETP.GT.U32.AND P6, PT, R26, R15, PT ;  /* 0x0000000f1a00720c */ /* 0x000fe40003fc4070 */
[----:B---3--:R-:W-:-:S11]  /*1cb40*/  IABS R10, R10 ;  /* 0x0000000a000a7213 */ /* 0x008fd60000000000 */
[----:B------:R-:W-:-:S05]  /*1cb50*/  @!P6 IMAD.IADD R15, R15, 0x1, -R26 ;  /* 0x000000010f0fe824 */ /* 0x000fca00078e0a1a */
[----:B------:R-:W-:Y:S02]  /*1cb60*/  ISETP.GT.U32.AND P6, PT, R26, R15, PT ;  /* 0x0000000f1a00720c */ /* 0x000fe40003fc4070 */
[----:B----4-:R-:W-:Y:S02]  /*1cb70*/  ISETP.GE.AND P4, PT, R0, RZ, PT ;  /* 0x000000ff0000720c */ /* 0x010fe40003f86270 */
[----:B------:R-:W-:Y:S01]  /*1cb80*/  ISETP.GT.U32.AND P2, PT, R26, R9, PT ;  /* 0x000000091a00720c */ /* 0x000fe20003f44070 */
[----:B------:R-:W-:-:S04]  /*1cb90*/  IMAD.HI.U32 R0, R2, R10, RZ ;  /* 0x0000000a02007227 */ /* 0x000fc800078e00ff */
[----:B------:R-:W-:-:S04]  /*1cba0*/  IMAD.MOV R0, RZ, RZ, -R0 ;  /* 0x000000ffff007224 */ /* 0x000fc800078e0a00 */
[----:B------:R-:W-:Y:S01]  /*1cbb0*/  @!P6 IMAD.IADD R15, R15, 0x1, -R26 ;  /* 0x000000010f0fe824 */ /* 0x000fe200078e0a1a */
[----:B------:R-:W-:Y:S01]  /*1cbc0*/  ISETP.GE.AND P6, PT, R6, RZ, PT ;  /* 0x000000ff0600720c */ /* 0x000fe20003fc6270 */
[----:B------:R-:W-:Y:S02]  /*1cbd0*/  IMAD R0, R26, R0, R10 ;  /* 0x000000001a007224 */ /* 0x000fe400078e020a */
[----:B------:R-:W-:Y:S02]  /*1cbe0*/  @!P1 IMAD.MOV R3, RZ, RZ, -R3 ;  /* 0x000000ffff039224 */ /* 0x000fe400078e0a03 */
[----:B------:R-:W-:Y:S01]  /*1cbf0*/  @!P2 IMAD.IADD R9, R9, 0x1, -R26 ;  /* 0x000000010909a824 */ /* 0x000fe200078e0a1a */
[----:B------:R-:W-:Y:S01]  /*1cc00*/  ISETP.GE.AND P2, PT, R4, RZ, PT ;  /* 0x000000ff0400720c */ /* 0x000fe20003f46270 */
[----:B------:R-:W-:Y:S01]  /*1cc10*/  @!P3 IMAD.MOV R14, RZ, RZ, -R14 ;  /* 0x000000ffff0eb224 */ /* 0x000fe200078e0a0e */
[----:B--2---:R-:W-:Y:S01]  /*1cc20*/  IABS R6, R7 ;  /* 0x0000000700067213 */ /* 0x004fe20000000000 */
[----:B------:R-:W-:-:S02]  /*1cc30*/  IMAD.MOV.U32 R10, RZ, RZ, R7 ;  /* 0x000000ffff0a7224 */ /* 0x000fc400078e0007 */
[----:B------:R-:W-:Y:S02]  /*1cc40*/  IMAD.MOV.U32 R7, RZ, RZ, R13 ;  /* 0x000000ffff077224 */ /* 0x000fe400078e000d */
[----:B------:R-:W2:Y:S02]  /*1cc50*/  LDL.LU R13, [R1+0x7e0] ;  /* 0x0007e000010d7983 */ /* 0x000ea40000300800 */
[----:B------:R-:W-:Y:S02]  /*1cc60*/  @!P4 IMAD.MOV R7, RZ, RZ, -R7 ;  /* 0x000000ffff07c224 */ /* 0x000fe400078e0a07 */
[----:B------:R-:W3:Y:S04]  /*1cc70*/  LDL.LU R4, [R1+0x948] ;  /* 0x0009480001047983 */ /* 0x000ee80000300800 */
[----:B------:R-:W-:Y:S04]  /*1cc80*/  STL [R1+0x248], R3 ;  /* 0x0002480301007387 */ /* 0x000fe80000100800 */
[----:B------:R0:W-:Y:S01]  /*1cc90*/  STL [R1+0x244], R7 ;  /* 0x0002440701007387 */ /* 0x0001e20000100800 */
[----:B-----5:R-:W-:Y:S01]  /*1cca0*/  ISETP.GE.AND P1, PT, R12, RZ, PT ;  /* 0x000000ff0c00720c */ /* 0x020fe20003f26270 */
[----:B------:R-:W-:-:S02]  /*1ccb0*/  IMAD.MOV.U32 R12, RZ, RZ, R15 ;  /* 0x000000ffff0c7224 */ /* 0x000fc400078e000f */
[----:B0-----:R-:W4:Y:S04]  /*1ccc0*/  LDL.LU R7, [R1+0x94c] ;  /* 0x00094c0001077983 */ /* 0x001f280000300800 */
[----:B------:R-:W5:Y:S01]  /*1ccd0*/  LDL.LU R15, [R1+0x7d0] ;  /* 0x0007d000010f7983 */ /* 0x000f620000300800 */
[----:B------:R-:W-:-:S03]  /*1cce0*/  @!P5 IMAD.MOV R12, RZ, RZ, -R12 ;  /* 0x000000ffff0cd224 */ /* 0x000fc600078e0a0c */
[----:B------:R0:W-:Y:S04]  /*1ccf0*/  STL [R1+0x240], R14 ;  /* 0x0002400e01007387 */ /* 0x0001e80000100800 */
[----:B------:R1:W-:Y:S04]  /*1cd00*/  STL [R1+0x23c], R12 ;  /* 0x00023c0c01007387 */ /* 0x0003e80000100800 */
[----:B0-----:R-:W2:Y:S01]  /*1cd10*/  LDL.LU R14, [R1+0x7ec] ;  /* 0x0007ec00010e7983 */ /* 0x001ea20000300800 */
[----:B------:R-:W-:-:S13]  /*1cd20*/  ISETP.GT.U32.AND P0, PT, R26, R8, PT ;  /* 0x000000081a00720c */ /* 0x000fda0003f04070 */
[----:B------:R-:W-:Y:S01]  /*1cd30*/  @!P0 IMAD.IADD R8, R8, 0x1, -R26 ;  /* 0x0000000108088824 */ /* 0x000fe200078e0a1a */
[----:B------:R-:W-:-:S04]  /*1cd40*/  ISETP.GT.U32.AND P0, PT, R26, R9, PT ;  /* 0x000000091a00720c */ /* 0x000fc80003f04070 */
[----:B------:R-:W-:Y:S01]  /*1cd50*/  ISETP.GT.U32.AND P4, PT, R26, R8, PT ;  /* 0x000000081a00720c */ /* 0x000fe20003f84070 */
[----:B------:R-:W-:Y:S01]  /*1cd60*/  IMAD.HI.U32 R3, R2, R6, RZ ;  /* 0x0000000602037227 */ /* 0x000fe200078e00ff */
[----:B------:R-:W-:-:S07]  /*1cd70*/  ISETP.GE.AND P5, PT, R10, RZ, PT ;  /* 0x000000ff0a00720c */ /* 0x000fce0003fa6270 */
[--C-:B------:R-:W-:Y:S02]  /*1cd80*/  @!P0 IMAD.IADD R9, R9, 0x1, -R26.reuse ;  /* 0x0000000109098824 */ /* 0x100fe400078e0a1a */
[----:B------:R-:W-:Y:S02]  /*1cd90*/  IMAD.MOV R3, RZ, RZ, -R3 ;  /* 0x000000ffff037224 */ /* 0x000fe400078e0a03 */
[----:B------:R-:W-:Y:S02]  /*1cda0*/  @!P6 IMAD.MOV R9, RZ, RZ, -R9 ;  /* 0x000000ffff09e224 */ /* 0x000fe400078e0a09 */
[----:B------:R-:W-:Y:S02]  /*1cdb0*/  @!P4 IMAD.IADD R8, R8, 0x1, -R26 ;  /* 0x000000010808c824 */ /* 0x000fe400078e0a1a */
[----:B------:R-:W-:Y:S01]  /*1cdc0*/  IMAD R6, R26, R3, R6 ;  /* 0x000000031a067224 */ /* 0x000fe200078e0206 */
[----:B------:R0:W-:Y:S01]  /*1cdd0*/  STL [R1+0x238], R9 ;  /* 0x0002380901007387 */ /* 0x0001e20000100800 */
[----:B-1----:R-:W-:Y:S01]  /*1cde0*/  IMAD.MOV.U32 R12, RZ, RZ, R11 ;  /* 0x000000ffff0c7224 */ /* 0x002fe200078e000b */
[----:B---3--:R-:W-:-:S02]  /*1cdf0*/  ISETP.GE.AND P0, PT, R4, RZ, PT ;  /* 0x000000ff0400720c */ /* 0x008fc40003f06270 */
[----:B------:R-:W-:Y:S02]  /*1ce00*/  IABS R10, R4 ;  /* 0x00000004000a7213 */ /* 0x000fe40000000000 */
[----:B----4-:R-:W-:Y:S02]  /*1ce10*/  IABS R4, R7 ;  /* 0x0000000700047213 */ /* 0x010fe40000000000 */
[----:B-----5:R-:W-:-:S03]  /*1ce20*/  IABS R3, R15 ;  /* 0x0000000f00037213 */ /* 0x020fc60000000000 */
[----:B0-----:R-:W-:Y:S02]  /*1ce30*/  IMAD.MOV.U32 R9, RZ, RZ, R4 ;  /* 0x000000ffff097224 */ /* 0x001fe400078e0004 */
[----:B------:R-:W-:Y:S02]  /*1ce40*/  IMAD.MOV.U32 R4, RZ, RZ, R8 ;  /* 0x000000ffff047224 */ /* 0x000fe400078e0008 */
[----:B------:R-:W-:Y:S02]  /*1ce50*/  IMAD.MOV.U32 R8, RZ, RZ, R3 ;  /* 0x000000ffff087224 */ /* 0x000fe400078e0003 */
[----:B------:R-:W-:Y:S01]  /*1ce60*/  IMAD.MOV.U32 R3, RZ, RZ, R4 ;  /* 0x000000ffff037224 */ /* 0x000fe200078e0004 */
[----:B------:R0:W-:Y:S01]  /*1ce70*/  STL [R1+0x234], R4 ;  /* 0x0002340401007387 */ /* 0x0001e20000100800 */
[----:B------:R-:W-:-:S04]  /*1ce80*/  IMAD.HI.U32 R11, R2, R10, RZ ;  /* 0x0000000a020b7227 */ /* 0x000fc800078e00ff */
[----:B------:R-:W-:Y:S02]  /*1ce90*/  @!P2 IMAD.MOV R3, RZ, RZ, -R3 ;  /* 0x000000ffff03a224 */ /* 0x000fe400078e0a03 */
[----:B0-----:R-:W-:-:S04]  /*1cea0*/  IMAD.HI.U32 R4, R2, R9, RZ ;  /* 0x0000000902047227 */ /* 0x001fc800078e00ff */
[----:B------:R-:W-:Y:S02]  /*1ceb0*/  IMAD.MOV R4, RZ, RZ, -R4 ;  /* 0x000000ffff047224 */ /* 0x000fe400078e0a04 */
[----:B------:R-:W-:Y:S01]  /*1cec0*/  IMAD.MOV R11, RZ, RZ, -R11 ;  /* 0x000000ffff0b7224 */ /* 0x000fe200078e0a0b */
[----:B------:R-:W-:Y:S01]  /*1ced0*/  @!P2 STL [R1+0x234], R3 ;  /* 0x000234030100a387 */ /* 0x000fe20000100800 */
[C---:B------:R-:W-:Y:S02]  /*1cee0*/  IMAD R9, R26.reuse, R4, R9 ;  /* 0x000000041a097224 */ /* 0x040fe400078e0209 */
[----:B------:R-:W-:Y:S01]  /*1cef0*/  IMAD R10, R26, R11, R10 ;  /* 0x0000000b1a0a7224 */ /* 0x000fe200078e020a */
[----:B------:R-:W3:Y:S01]  /*1cf00*/  LDL R4, [R1+0x7f0] ;  /* 0x0007f00001047983 */ /* 0x000ee20000100800 */
[----:B--2---:R-:W-:-:S03]  /*1cf10*/  IABS R11, R14 ;  /* 0x0000000e000b7213 */ /* 0x004fc60000000000 */
[----:B------:R0:W-:Y:S04]  /*1cf20*/  STL [R1+0x5204], R14 ;  /* 0x0052040e01007387 */ /* 0x0001e80000100800 */
[----:B0-----:R-:W2:Y:S01]  /*1cf30*/  LDL R14, [R1+0x834] ;  /* 0x00083400010e7983 */ /* 0x001ea20000100800 */
[----:B------:R-:W-:-:S13]  /*1cf40*/  ISETP.GT.U32.AND P3, PT, R26, R0, PT ;  /* 0x000000001a00720c */ /* 0x000fda0003f64070 */
[----:B------:R-:W-:Y:S01]  /*1cf50*/  @!P3 IMAD.IADD R0, R0, 0x1, -R26 ;  /* 0x000000010000b824 */ /* 0x000fe200078e0a1a */
[----:B------:R-:W-:-:S04]  /*1cf60*/  ISETP.GT.U32.AND P3, PT, R26, R6, PT ;  /* 0x000000061a00720c */ /* 0x000fc80003f64070 */
[----:B------:R-:W-:-:S09]  /*1cf70*/  ISETP.GT.U32.AND P6, PT, R26, R0, PT ;  /* 0x000000001a00720c */ /* 0x000fd20003fc4070 */
[----:B------:R-:W-:-:S04]  /*1cf80*/  @!P3 IMAD.IADD R6, R6, 0x1, -R26 ;  /* 0x000000010606b824 */ /* 0x000fc800078e0a1a */
[----:B------:R-:W-:Y:S01]  /*1cf90*/  @!P6 IMAD.IADD R0, R0, 0x1, -R26 ;  /* 0x000000010000e824 */ /* 0x000fe200078e0a1a */
[C---:B------:R-:W-:Y:S02]  /*1cfa0*/  ISETP.GT.U32.AND P6, PT, R26.reuse, R10, PT ;  /* 0x0000000a1a00720c */ /* 0x040fe40003fc4070 */
[----:B------:R-:W-:Y:S02]  /*1cfb0*/  ISETP.GT.U32.AND P3, PT, R26, R6, PT ;  /* 0x000000061a00720c */ /* 0x000fe40003f64070 */
[----:B------:R-:W-:Y:S02]  /*1cfc0*/  ISETP.GE.AND P4, PT, R7, RZ, PT ;  /* 0x000000ff0700720c */ /* 0x000fe40003f86270 */
[----:B------:R-:W-:Y:S01]  /*1cfd0*/  IABS R7, R13 ;  /* 0x0000000d00077213 */ /* 0x000fe20000000000 */
[----:B------:R-:W-:Y:S01]  /*1cfe0*/  IMAD.HI.U32 R3, R2, R8, RZ ;  /* 0x0000000802037227 */ /* 0x000fe200078e00ff */
[----:B------:R-:W-:-:S03]  /*1cff0*/  ISETP.GE.AND P2, PT, R15, RZ, PT ;  /* 0x000000ff0f00720c */ /* 0x000fc60003f46270 */
[----:B------:R-:W-:Y:S02]  /*1d000*/  IMAD.MOV.U32 R15, RZ, RZ, R12 ;  /* 0x000000ffff0f7224 */ /* 0x000fe400078e000c */
[----:B------:R-:W-:Y:S02]  /*1d010*/  @!P6 IMAD.IADD R10, R10, 0x1, -R26 ;  /* 0x000000010a0ae824 */ /* 0x000fe400078e0a1a */
[----:B------:R-:W-:-:S04]  /*1d020*/  IMAD.HI.U32 R12, R2, R7, RZ ;  /* 0x00000007020c7227 */ /* 0x000fc800078e00ff */
[----:B------:R-:W-:Y:S01]  /*1d030*/  IMAD.MOV R3, RZ, RZ, -R3 ;  /* 0x000000ffff037224 */ /* 0x000fe200078e0a03 */
[----:B------:R-:W-:Y:S01]  /*1d040*/  ISETP.GT.U32.AND P6, PT, R26, R10, PT ;  /* 0x0000000a1a00720c */ /* 0x000fe20003fc4070 */
[----:B------:R-:W-:Y:S02]  /*1d050*/  @!P3 IMAD.IADD R6, R6, 0x1, -R26 ;  /* 0x000000010606b824 */ /* 0x000fe400078e0a1a */
[----:B------:R-:W-:Y:S02]  /*1d060*/  IMAD.MOV R12, RZ, RZ, -R12 ;  /* 0x000000ffff0c7224 */ /* 0x000fe400078e0a0c */
[C---:B------:R-:W-:Y:S02]  /*1d070*/  IMAD R8, R26.reuse, R3, R8 ;  /* 0x000000031a087224 */ /* 0x040fe400078e0208 */
[----:B------:R-:W-:Y:S02]  /*1d080*/  IMAD R7, R26, R12, R7 ;  /* 0x0000000c1a077224 */ /* 0x000fe400078e0207 */
[----:B------:R-:W-:-:S04]  /*1d090*/  IMAD.HI.U32 R12, R2, R11, RZ ;  /* 0x0000000b020c7227 */ /* 0x000fc800078e00ff */
[----:B------:R-:W-:Y:S02]  /*1d0a0*/  @!P1 IMAD.MOV R0, RZ, RZ, -R0 ;  /* 0x000000ffff009224 */ /* 0x000fe400078e0a00 */
[----:B------:R-:W-:Y:S02]  /*1d0b0*/  IMAD.MOV R12, RZ, RZ, -R12 ;  /* 0x000000ffff0c7224 */ /* 0x000fe400078e0a0c */
[----:B------:R-:W-:Y:S01]  /*1d0c0*/  @!P6 IMAD.IADD R10, R10, 0x1, -R26 ;  /* 0x000000010a0ae824 */ /* 0x000fe200078e0a1a */
[----:B------:R-:W-:Y:S01]  /*1d0d0*/  STL [R1+0x230], R0 ;  /* 0x0002300001007387 */ /* 0x000fe20000100800 */
[----:B------:R-:W-:Y:S02]  /*1d0e0*/  ISETP.GE.AND P6, PT, R13, RZ, PT ;  /* 0x000000ff0d00720c */ /* 0x000fe40003fc6270 */
[----:B--2---:R-:W-:Y:S01]  /*1d0f0*/  IABS R3, R14 ;  /* 0x0000000e00037213 */ /* 0x004fe20000000000 */
[----:B------:R-:W-:-:S04]  /*1d100*/  IMAD.MOV.U32 R14, RZ, RZ, R6 ;  /* 0x000000ffff0e7224 */ /* 0x000fc800078e0006 */
[----:B------:R-:W-:Y:S02]  /*1d110*/  @!P5 IMAD.MOV R14, RZ, RZ, -R14 ;  /* 0x000000ffff0ed224 */ /* 0x000fe400078e0a0e */
[----:B------:R-:W-:-:S03]  /*1d120*/  IMAD R6, R26, R12, R11 ;  /* 0x0000000c1a067224 */ /* 0x000fc600078e020b */
[----:B------:R0:W-:Y:S01]  /*1d130*/  STL [R1+0x228], R14 ;  /* 0x0002280e01007387 */ /* 0x0001e20000100800 */
[----:B------:R-:W-:-:S03]  /*1d140*/  IMAD.MOV.U32 R12, RZ, RZ, R15 ;  /* 0x000000ffff0c7224 */ /* 0x000fc600078e000f */
[----:B0-----:R-:W2:Y:S04]  /*1d150*/  LDL.LU R14, [R1+0x5204] ;  /* 0x00520400010e7983 */ /* 0x001ea80000300800 */
[----:B------:R-:W4:Y:S04]  /*1d160*/  LDL R13, [R1+0x954] ;  /* 0x00095400010d7983 */ /* 0x000f280000100800 */
[----:B------:R-:W5:Y:S01]  /*1d170*/  LDL.LU R15, [R1+0x95c] ;  /* 0x00095c00010f7983 */ /* 0x000f620000300800 */
[----:B---3--:R-:W-:-:S05]  /*1d180*/  IABS R4, R4 ;  /* 0x0000000400047213 */ /* 0x008fca0000000000 */
[----:B------:R-:W-:Y:S01]  /*1d190*/  IMAD.HI.U32 R0, R2, R4, RZ ;  /* 0x0000000402007227 */ /* 0x000fe200078e00ff */
[----:B-----5:R0:W-:Y:S04]  /*1d1a0*/  STL [R1+0x51fc], R15 ;  /* 0x0051fc0f01007387 */ /* 0x0201e80000100800 */
[----:B0-----:R-:W3:Y:S01]  /*1d1b0*/  LDL R15, [R1+0x958] ;  /* 0x00095800010f7983 */ /* 0x001ee20000100800 */
[----:B------:R-:W-:Y:S02]  /*1d1c0*/  IMAD.MOV R0, RZ, RZ, -R0 ;  /* 0x000000ffff007224 */ /* 0x000fe400078e0a00 */
[----:B------:R-:W-:Y:S02]  /*1d1d0*/  @!P0 IMAD.MOV R10, RZ, RZ, -R10 ;  /* 0x000000ffff0a8224 */ /* 0x000fe400078e0a0a */
[----:B------:R-:W-:-:S02]  /*1d1e0*/  IMAD R4, R26, R0, R4 ;  /* 0x000000001a047224 */ /* 0x000fc400078e0204 */
[----:B------:R-:W5:Y:S04]  /*1d1f0*/  LDL R0, [R1+0x950] ;  /* 0x0009500001007983 */ /* 0x000f680000100800 */
[----:B------:R-:W-:Y:S04]  /*1d200*/  STL [R1+0x22c], R10 ;  /* 0x00022c0a01007387 */ /* 0x000fe80000100800 */
[----:B------:R0:W-:Y:S04]  /*1d210*/  STL [R1+0x5200], R23 ;  /* 0x0052001701007387 */ /* 0x0001e80000100800 */
[----:B0-----:R-:W2:Y:S01]  /*1d220*/  LDL.LU R23, [R1+0x7f0] ;  /* 0x0007f00001177983 */ /* 0x001ea20000300800 */
[----:B------:R-:W-:-:S02]  /*1d230*/  ISETP.GT.U32.AND P3, PT, R26, R9, PT ;  /* 0x000000091a00720c */ /* 0x000fc40003f64070 */
[C---:B------:R-:W-:Y:S02]  /*1d240*/  ISETP.GT.U32.AND P1, PT, R26.reuse, R8, PT ;  /* 0x000000081a00720c */ /* 0x040fe40003f24070 */
[C---:B------:R-:W-:Y:S02]  /*1d250*/  ISETP.GT.U32.AND P5, PT, R26.reuse, R7, PT ;  /* 0x000000071a00720c */ /* 0x040fe40003fa4070 */
[----:B---3--:R-:W-:Y:S02]  /*1d260*/  IABS R10, R15 ;  /* 0x0000000f000a7213 */ /* 0x008fe40000000000 */
[----:B------:R-:W3:Y:S05]  /*1d270*/  LDL.LU R15, [R1+0x834] ;  /* 0x00083400010f7983 */ /* 0x000eea0000300800 */
[--C-:B------:R-:W-:Y:S01]  /*1d280*/  @!P3 IMAD.IADD R9, R9, 0x1, -R26.reuse ;  /* 0x000000010909b824 */ /* 0x100fe200078e0a1a */
[----:B------:R-:W-:Y:S01]  /*1d290*/  ISETP.GT.U32.AND P3, PT, R26, R6, PT ;  /* 0x000000061a00720c */ /* 0x000fe20003f64070 */
[----:B------:R-:W-:-:S02]  /*1d2a0*/  @!P1 IMAD.IADD R8, R8, 0x1, -R26 ;  /* 0x0000000108089824 */ /* 0x000fc400078e0a1a */
[----:B------:R-:W-:Y:S02]  /*1d2b0*/  @!P5 IMAD.IADD R7, R7, 0x1, -R26 ;  /* 0x000000010707d824 */ /* 0x000fe400078e0a1a */
[----:B------:R-:W-:Y:S01]  /*1d2c0*/  IMAD.HI.U32 R11, R2, R3, RZ ;  /* 0x00000003020b7227 */ /* 0x000fe200078e00ff */
[----:B------:R-:W-:-:S03]  /*1d2d0*/  ISETP.GT.U32.AND P5, PT, R26, R8, PT ;  /* 0x000000081a00720c */ /* 0x000fc60003fa4070 */
[----:B------:R-:W-:-:S04]  /*1d2e0*/  IMAD.MOV R11, RZ, RZ, -R11 ;  /* 0x000000ffff0b7224 */ /* 0x000fc800078e0a0b */
[----:B------:R-:W-:Y:S02]  /*1d2f0*/  @!P3 IMAD.IADD R6, R6, 0x1, -R26 ;  /* 0x000000010606b824 */ /* 0x000fe400078e0a1a */
[----:B------:R-:W-:-:S03]  /*1d300*/  IMAD R3, R26, R11, R3 ;  /* 0x0000000b1a037224 */ /* 0x000fc600078e0203 */
[----:B------:R-:W-:Y:S01]  /*1d310*/  ISETP.GT.U32.AND P3, PT, R26, R6, PT ;  /* 0x000000061a00720c */ /* 0x000fe20003f64070 */
[----:B------:R-:W-:Y:S01]  /*1d320*/  @!P5 IMAD.IADD R8, R8, 0x1, -R26 ;  /* 0x000000010808d824 */ /* 0x000fe200078e0a1a */
[----:B------:R-:W-:-:S11]  /*1d330*/  ISETP.GT.U32.AND P5, PT, R26, R3, PT ;  /* 0x000000031a00720c */ /* 0x000fd60003fa4070 */
[--C-:B------:R-:W-:Y:S01]  /*1d340*/  @!P3 IMAD.IADD R6, R6, 0x1, -R26.reuse ;  /* 0x000000010606b824 */ /* 0x100fe200078e0a1a */
[----:B--2---:R-:W-:Y:S01]  /*1d350*/  ISETP.GE.AND P3, PT, R23, RZ, PT ;  /* 0x000000ff1700720c */ /* 0x004fe20003f66270 */
[----:B------:R-:W-:Y:S01]  /*1d360*/  @!P5 IMAD.IADD R3, R3, 0x1, -R26 ;  /* 0x000000010303d824 */ /* 0x000fe200078e0a1a */
[----:B------:R-:W2:Y:S01]  /*1d370*/  LDL.LU R23, [R1+0x5200] ;  /* 0x0052000001177983 */ /* 0x000ea20000300800 */
[----:B---3--:R-:W-:-:S03]  /*1d380*/  ISETP.GE.AND P5, PT, R15, RZ, PT ;  /* 0x000000ff0f00720c */ /* 0x008fc60003fa6270 */
[----:B------:R-:W3:Y:S01]  /*1d390*/  LDL.LU R15, [R1+0x51fc] ;  /* 0x0051fc00010f7983 */ /* 0x000ee20000300800 */
[----:B------:R-:W-:Y:S02]  /*1d3a0*/  ISETP.GT.U32.AND P1, PT, R26, R9, PT ;  /* 0x000000091a00720c */ /* 0x000fe40003f24070 */
[----:B-----5:R-:W-:-:S05]  /*1d3b0*/  IABS R0, R0 ;  /* 0x0000000000007213 */ /* 0x020fca0000000000 */
[----:B------:R-:W-:-:S04]  /*1d3c0*/  IMAD.HI.U32 R11, R2, R0, RZ ;  /* 0x00000000020b7227 */ /* 0x000fc800078e00ff */
[----:B------:R-:W-:Y:S02]  /*1d3d0*/  IMAD.MOV R11, RZ, RZ, -R11 ;  /* 0x000000ffff0b7224 */ /* 0x000fe400078e0a0b */
[----:B------:R-:W-:Y:S01]  /*1d3e0*/  @!P1 IMAD.IADD R9, R9, 0x1, -R26 ;  /* 0x0000000109099824 */ /* 0x000fe200078e0a1a */
[----:B------:R-:W-:Y:S01]  /*1d3f0*/  STL [R1+0x51f4], R20 ;  /* 0x0051f41401007387 */ /* 0x000fe20000100800 */
[----:B------:R-:W-:Y:S02]  /*1d400*/  IMAD R0, R26, R11, R0 ;  /* 0x0000000b1a007224 */ /* 0x000fe400078e0200 */
[----:B------:R-:W-:Y:S01]  /*1d410*/  IMAD.HI.U32 R11, R2, R10, RZ ;  /* 0x0000000a020b7227 */ /* 0x000fe200078e00ff */
[----:B------:R0:W-:Y:S03]  /*1d420*/  STL [R1+0x51f8], R29 ;  /* 0x0051f81d01007387 */ /* 0x0001e60000100800 */
[----:B------:R-:W-:-:S02]  /*1d430*/  IMAD.MOV R11, RZ, RZ, -R11 ;  /* 0x000000ffff0b7224 */ /* 0x000fc400078e0a0b */
[----:B------:R-:W-:Y:S02]  /*1d440*/  @!P2 IMAD.MOV R8, RZ, RZ, -R8 ;  /* 0x000000ffff08a224 */ /* 0x000fe400078e0a08 */
[----:B0-----:R-:W-:-:S04]  /*1d450*/  IMAD.MOV.U32 R29, RZ, RZ, R9 ;  /* 0x000000ffff1d7224 */ /* 0x001fc800078e0009 */
[----:B------:R-:W-:Y:S02]  /*1d460*/  @!P4 IMAD.MOV R29, RZ, RZ, -R29 ;  /* 0x000000ffff1dc224 */ /* 0x000fe400078e0a1d */
[C---:B------:R-:W-:Y:S02]  /*1d470*/  IMAD R10, R26.reuse, R11, R10 ;  /* 0x0000000b1a0a7224 */ /* 0x040fe400078e020a */
[----:B------:R-:W-:Y:S01]  /*1d480*/  IMAD.MOV.U32 R20, RZ, RZ, R12 ;  /* 0x000000ffff147224 */ /* 0x000fe200078e000c */
[----:B------:R-:W-:Y:S01]  /*1d490*/  ISETP.GT.U32.AND P1, PT, R26, R4, PT ;  /* 0x000000041a00720c */ /* 0x000fe20003f24070 */
[----:B---3--:R0:W-:Y:S01]  /*1d4a0*/  STL [R1+0x51f0], R15 ;  /* 0x0051f00f01007387 */ /* 0x0081e20000100800 */
[----:B------:R-:W-:-:S03]  /*1d4b0*/  IABS R12, R15 ;  /* 0x0000000f000c7213 */ /* 0x000fc60000000000 */
[----:B------:R-:W3:Y:S04]  /*1d4c0*/  LDL.LU R9, [R1+0x964] ;  /* 0x0009640001097983 */ /* 0x000ee80000300800 */
[----:B------:R-:W5:Y:S04]  /*1d4d0*/  LDL.LU R11, [R1+0x954] ;  /* 0x00095400010b7983 */ /* 0x000f680000300800 */
[----:B------:R1:W-:Y:S04]  /*1d4e0*/  STL [R1+0x224], R29 ;  /* 0x0002241d01007387 */ /* 0x0003e80000100800 */
[----:B------:R-:W-:Y:S04]  /*1d4f0*/  STL [R1+0x220], R8 ;  /* 0x0002200801007387 */ /* 0x000fe80000100800 */
[----:B0-----:R-:W2:Y:S01]  /*1d500*/  LDL.LU R15, [R1+0x958] ;  /* 0x00095800010f7983 */ /* 0x001ea20000300800 */
[----:B------:R-:W-:Y:S01]  /*1d510*/  ISETP.GT.U32.AND P0, PT, R26, R7, PT ;  /* 0x000000071a00720c */ /* 0x000fe20003f04070 */
[----:B------:R-:W-:Y:S01]  /*1d520*/  @!P1 IMAD.IADD R4, R4, 0x1, -R26 ;  /* 0x0000000104049824 */ /* 0x000fe200078e0a1a */
[----:B----4-:R-:W-:-:S02]  /*1d530*/  IABS R13, R13 ;  /* 0x0000000d000d7213 */ /* 0x010fc40000000000 */
[----:B------:R-:W-:-:S09]  /*1d540*/  ISETP.GT.U32.AND P1, PT, R26, R0, PT ;  /* 0x000000001a00720c */ /* 0x000fd20003f24070 */
[----:B------:R-:W-:Y:S01]  /*1d550*/  @!P0 IMAD.IADD R7, R7, 0x1, -R26 ;  /* 0x0000000107078824 */ /* 0x000fe200078e0a1a */
[----:B------:R-:W-:Y:S01]  /*1d560*/  ISETP.GE.AND P0, PT, R14, RZ, PT ;  /* 0x000000ff0e00720c */ /* 0x000fe20003f06270 */
[----:B------:R-:W-:-:S04]  /*1d570*/  IMAD.HI.U32 R14, R2, R13, RZ ;  /* 0x0000000d020e7227 */ /* 0x000fc800078e00ff */
[----:B------:R-:W-:Y:S02]  /*1d580*/  IMAD.MOV R14, RZ, RZ, -R14 ;  /* 0x000000ffff0e7224 */ /* 0x000fe400078e0a0e */
[----:B-1----:R-:W-:Y:S02]  /*1d590*/  IMAD.MOV.U32 R29, RZ, RZ, R7 ;  /* 0x000000ffff1d7224 */ /* 0x002fe400078e0007 */
[----:B------:R-:W-:Y:S01]  /*1d5a0*/  IMAD R13, R26, R14, R13 ;  /* 0x0000000e1a0d7224 */ /* 0x000fe200078e020d */
[----:B------:R-:W-:Y:S01]  /*1d5b0*/  IABS R14, R20 ;  /* 0x00000014000e7213 */ /* 0x000fe20000000000 */
[----:B------:R-:W-:Y:S02]  /*1d5c0*/  IMAD.MOV.U32 R7, RZ, RZ, R20 ;  /* 0x000000ffff077224 */ /* 0x000fe400078e0014 */
[----:B------:R-:W-:Y:S02]  /*1d5d0*/  @!P1 IMAD.IADD R0, R0, 0x1, -R26 ;  /* 0x0000000100009824 */ /* 0x000fe400078e0a1a */
[----:B------:R-:W-:-:S02]  /*1d5e0*/  IMAD.MOV.U32 R20, RZ, RZ, R6 ;  /* 0x000000ffff147224 */ /* 0x000fc400078e0006 */
[----:B------:R-:W4:Y:S01]  /*1d5f0*/  LDL.LU R6, [R1+0x950] ;  /* 0x0009500001067983 */ /* 0x000f220000300800 */
[C---:B------:R-:W-:Y:S02]  /*1d600*/  ISETP.GT.U32.AND P4, PT, R26.reuse, R3, PT ;  /* 0x000000031a00720c */ /* 0x040fe40003f84070 */
[----:B------:R-:W-:Y:S01]  /*1d610*/  ISETP.GT.U32.AND P2, PT, R26, R0, PT ;  /* 0x000000001a00720c */ /* 0x000fe20003f44070 */
[----:B------:R-:W-:Y:S02]  /*1d620*/  @!P6 IMAD.MOV R29, RZ, RZ, -R29 ;  /* 0x000000ffff1de224 */ /* 0x000fe400078e0a1d */
[----:B------:R-:W-:-:S03]  /*1d630*/  @!P0 IMAD.MOV R20, RZ, RZ, -R20 ;  /* 0x000000ffff148224 */ /* 0x000fc600078e0a14 */
[----:B------:R0:W-:Y:S05]  /*1d640*/  STL [R1+0x21c], R29 ;  /* 0x00021c1d01007387 */ /* 0x0001ea0000100800 */
[--C-:B------:R-:W-:Y:S02]  /*1d650*/  @!P4 IMAD.IADD R3, R3, 0x1, -R26.reuse ;  /* 0x000000010303c824 */ /* 0x100fe400078e0a1a */
[----:B------:R-:W-:Y:S01]  /*1d660*/  @!P2 IMAD.IADD R0, R0, 0x1, -R26 ;  /* 0x000000010000a824 */ /* 0x000fe200078e0a1a */
[----:B0-----:R-:W3:Y:S04]  /*1d670*/  LDL.LU R29, [R1+0x51f8] ;  /* 0x0051f800011d7983 */ /* 0x001ee80000300800 */
[----:B------:R0:W-:Y:S04]  /*1d680*/  STL [R1+0x218], R20 ;  /* 0x0002181401007387 */ /* 0x0001e80000100800 */
[----:B0-----:R-:W3:Y:S01]  /*1d690*/  LDL.LU R20, [R1+0x51f4] ;  /* 0x0051f40001147983 */ /* 0x001ee20000300800 */
[----:B-----5:R-:W-:-:S03]  /*1d6a0*/  ISETP.GE.AND P4, PT, R11, RZ, PT ;  /* 0x000000ff0b00720c */ /* 0x020fc60003f86270 */
[----:B------:R-:W5:Y:S01]  /*1d6b0*/  LDL.LU R11, [R1+0x968] ;  /* 0x00096800010b7983 */ /* 0x000f620000300800 */
[----:B--2---:R-:W-:-:S03]  /*1d6c0*/  ISETP.GE.AND P2, PT, R15, RZ, PT ;  /* 0x000000ff0f00720c */ /* 0x004fc60003f46270 */
[----:B------:R-:W2:Y:S01]  /*1d6d0*/  LDL.LU R15, [R1+0x51f0] ;  /* 0x0051f000010f7983 */ /* 0x000ea20000300800 */
[----:B------:R-:W-:-:S13]  /*1d6e0*/  ISETP.GT.U32.AND P1, PT, R26, R4, PT ;  /* 0x000000041a00720c */ /* 0x000fda0003f24070 */
[----:B------:R-:W-:Y:S01]  /*1d6f0*/  @!P1 IMAD.IADD R4, R4, 0x1, -R26 ;  /* 0x0000000104049824 */ /* 0x000fe200078e0a1a */
[----:B----4-:R-:W-:Y:S01]  /*1d700*/  ISETP.GE.AND P0, PT, R6, RZ, PT ;  /* 0x000000ff0600720c */ /* 0x010fe20003f06270 */
[----:B------:R-:W-:-:S04]  /*1d710*/  IMAD.HI.U32 R6, R2, R14, RZ ;  /* 0x0000000e02067227 */ /* 0x000fc800078e00ff */
[----:B------:R-:W-:-:S04]  /*1d720*/  IMAD.MOV R6, RZ, RZ, -R6 ;  /* 0x000000ffff067224 */ /* 0x000fc800078e0a06 */
[----:B------:R-:W-:Y:S02]  /*1d730*/  IMAD R6, R26, R6, R14 ;  /* 0x000000061a067224 */ /* 0x000fe400078e020e */
[----:B------:R-:W-:Y:S02]  /*1d740*/  IMAD.MOV.U32 R14, RZ, RZ, R3 ;  /* 0x000000ffff0e7224 */ /* 0x000fe400078e0003 */
[----:B------:R-:W-:Y:S02]  /*1d750*/  @!P3 IMAD.MOV R4, RZ, RZ, -R4 ;  /* 0x000000ffff04b224 */ /* 0x000fe400078e0a04 */
[----:B------:R-:W-:-:S03]  /*1d760*/  @!P5 IMAD.MOV R14, RZ, RZ, -R14 ;  /* 0x000000ffff0ed224 */ /* 0x000fc600078e0a0e */
[----:B------:R0:W-:Y:S04]  /*1d770*/  STL [R1+0x214], R4 ;  /* 0x0002140401007387 */ /* 0x0001e80000100800 */
[----:B------:R-:W-:Y:S01]  /*1d780*/  STL [R1+0x210], R14 ;  /* 0x0002100e01007387 */ /* 0x000fe20000100800 */
[C---:B------:R-:W-:Y:S02]  /*1d790*/  ISETP.GT.U32.AND P6, PT, R26.reuse, R13, PT ;  /* 0x0000000d1a00720c */ /* 0x040fe40003fc4070 */
[----:B--2---:R-:W-:Y:S02]  /*1d7a0*/  ISETP.GE.AND P5, PT, R15, RZ, PT ;  /* 0x000000ff0f00720c */ /* 0x004fe40003fa6270 */
[----:B------:R-:W2:Y:S01]  /*1d7b0*/  LDL.LU R15, [R1+0x96c] ;  /* 0x00096c00010f7983 */ /* 0x000ea20000300800 */
[----:B------:R-:W-:Y:S01]  /*1d7c0*/  ISETP.GT.U32.AND P1, PT, R26, R10, PT ;  /* 0x0000000a1a00720c */ /* 0x000fe20003f24070 */
[----:B------:R-:W-:-:S04]  /*1d7d0*/  IMAD.HI.U32 R8, R2, R12, RZ ;  /* 0x0000000c02087227 */ /* 0x000fc800078e00ff */
[----:B------:R-:W-:Y:S02]  /*1d7e0*/  IMAD.MOV R8, RZ, RZ, -R8 ;  /* 0x000000ffff087224 */ /* 0x000fe400078e0a08 */
[----:B0-----:R-:W-:Y:S02]  /*1d7f0*/  IMAD.MOV.U32 R4, RZ, RZ, R0 ;  /* 0x000000ffff047224 */ /* 0x001fe400078e0000 */
[C---:B------:R-:W-:Y:S02]  /*1d800*/  IMAD R8, R26.reuse, R8, R12 ;  /* 0x000000081a087224 */ /* 0x040fe400078e020c */
[----:B------:R-:W-:Y:S02]  /*1d810*/  @!P6 IMAD.IADD R13, R13, 0x1, -R26 ;  /* 0x000000010d0de824 */ /* 0x000fe400078e0a1a */
[----:B------:R-:W-:Y:S01]  /*1d820*/  @!P0 IMAD.MOV R4, RZ, RZ, -R4 ;  /* 0x000000ffff048224 */ /* 0x000fe200078e0a04 */
[----:B------:R-:W-:Y:S01]  /*1d830*/  ISETP.GT.U32.AND P0, PT, R26, R6, PT ;  /* 0x000000061a00720c */ /* 0x000fe20003f04070 */
[----:B------:R-:W-:Y:S01]  /*1d840*/  @!P1 IMAD.IADD R10, R10, 0x1, -R26 ;  /* 0x000000010a0a9824 */ /* 0x000fe200078e0a1a */
[----:B------:R-:W-:-:S02]  /*1d850*/  ISETP.GT.U32.AND P1, PT, R26, R8, PT ;  /* 0x000000081a00720c */ /* 0x000fc40003f24070 */
[C---:B------:R-:W-:Y:S02]  /*1d860*/  ISETP.GT.U32.AND P6, PT, R26.reuse, R13, PT ;  /* 0x0000000d1a00720c */ /* 0x040fe40003fc4070 */
[----:B------:R-:W-:-:S07]  /*1d870*/  ISETP.GT.U32.AND P3, PT, R26, R10, PT ;  /* 0x0000000a1a00720c */ /* 0x000fce0003f64070 */
[--C-:B------:R-:W-:Y:S02]  /*1d880*/  @!P0 IMAD.IADD R6, R6, 0x1, -R26.reuse ;  /* 0x0000000106068824 */ /* 0x100fe400078e0a1a */
[--C-:B------:R-:W-:Y:S02]  /*1d890*/  @!P1 IMAD.IADD R8, R8, 0x1, -R26.reuse ;  /* 0x0000000108089824 */ /* 0x100fe400078e0a1a */
[--C-:B------:R-:W-:Y:S01]  /*1d8a0*/  @!P6 IMAD.IADD R13, R13, 0x1, -R26.reuse ;  /* 0x000000010d0de824 */ /* 0x100fe200078e0a1a */
[C---:B------:R-:W-:Y:S01]  /*1d8b0*/  ISETP.GT.U32.AND P0, PT, R26.reuse, R6, PT ;  /* 0x000000061a00720c */ /* 0x040fe20003f04070 */
[----:B------:R0:W-:Y:S01]  /*1d8c0*/  STL [R1+0x20c], R4 ;  /* 0x00020c0401007387 */ /* 0x0001e20000100800 */
[----:B------:R-:W-:Y:S01]  /*1d8d0*/  IMAD.MOV.U32 R12, RZ, RZ, R7 ;  /* 0x000000ffff0c7224 */ /* 0x000fe200078e0007 */
[----:B------:R-:W-:Y:S01]  /*1d8e0*/  ISETP.GT.U32.AND P1, PT, R26, R8, PT ;  /* 0x000000081a00720c */ /* 0x000fe20003f24070 */
[----:B------:R-:W-:Y:S01]  /*1d8f0*/  @!P3 IMAD.IADD R10, R10, 0x1, -R26 ;  /* 0x000000010a0ab824 */ /* 0x000fe200078e0a1a */
[----:B---3--:R-:W-:Y:S01]  /*1d900*/  IABS R7, R9 ;  /* 0x0000000900077213 */ /* 0x008fe20000000000 */
[----:B0-----:R-:W-:Y:S01]  /*1d910*/  IMAD.MOV.U32 R4, RZ, RZ, R13 ;  /* 0x000000ffff047224 */ /* 0x001fe200078e000d */
[----:B------:R-:W-:-:S03]  /*1d920*/  ISETP.GE.AND P6, PT, R12, RZ, PT ;  /* 0x000000ff0c00720c */ /* 0x000fc60003fc6270 */
[----:B------:R-:W-:Y:S01]  /*1d930*/  @!P4 IMAD.MOV R4, RZ, RZ, -R4 ;  /* 0x000000ffff04c224 */ /* 0x000fe200078e0a04 */
[----:B------:R-:W-:Y:S01]  /*1d940*/  ISETP.GE.AND P4, PT, R9, RZ, PT ;  /* 0x000000ff0900720c */ /* 0x000fe20003f86270 */
[----:B------:R-:W-:Y:S02]  /*1d950*/  IMAD.MOV.U32 R9, RZ, RZ, R10 ;  /* 0x000000ffff097224 */ /* 0x000fe400078e000a */
[----:B------:R-:W-:Y:S01]  /*1d960*/  IMAD.HI.U32 R3, R2, R7, RZ ;  /* 0x0000000702037227 */ /* 0x000fe200078e00ff */
[----:B------:R2:W-:Y:S03]  /*1d970*/  STL [R1+0x208], R4 ;  /* 0x0002080401007387 */ /* 0x0005e60000100800 */
[----:B------:R-:W-:Y:S01]  /*1d980*/  @!P2 IMAD.MOV R9, RZ, RZ, -R9 ;  /* 0x000000ffff09a224 */ /* 0x000fe200078e0a09 */
[----:B------:R-:W3:Y:S01]  /*1d990*/  LDL.LU R12, [R1+0x970] ;  /* 0x00097000010c7983 */ /* 0x000ee20000300800 */
[----:B------:R-:W-:-:S02]  /*1d9a0*/  @!P0 IMAD.IADD R6, R6, 0x1, -R26 ;  /* 0x0000000106068824 */ /* 0x000fc400078e0a1a */
[----:B------:R-:W-:Y:S01]  /*1d9b0*/  @!P1 IMAD.IADD R8, R8, 0x1, -R26 ;  /* 0x0000000108089824 */ /* 0x000fe200078e0a1a */
[----:B------:R-:W4:Y:S01]  /*1d9c0*/  LDL.LU R14, [R1+0x974] ;  /* 0x00097400010e7983 */ /* 0x000f220000300800 */
[----:B------:R-:W-:Y:S01]  /*1d9d0*/  IMAD.MOV R0, RZ, RZ, -R3 ;  /* 0x000000ffff007224 */ /* 0x000fe200078e0a03 */
[----:B-----5:R-:W-:Y:S01]  /*1d9e0*/  IABS R3, R11 ;  /* 0x0000000b00037213 */ /* 0x020fe20000000000 */
[----:B------:R-:W-:Y:S01]  /*1d9f0*/  IMAD.MOV.U32 R10, RZ, RZ, R6 ;  /* 0x000000ffff0a7224 */ /* 0x000fe200078e0006 */
[----:B------:R-:W-:Y:S01]  /*1da00*/  ISETP.GE.AND P2, PT, R11, RZ, PT ;  /* 0x000000ff0b00720c */ /* 0x000fe20003f46270 */
[----:B------:R3:W-:Y:S01]  /*1da10*/  STL [R1+0x1cc], R9 ;  /* 0x0001cc0901007387 */ /* 0x0007e20000100800 */
[----:B------:R-:W-:-:S03]  /*1da20*/  @!P5 IMAD.MOV R8, RZ, RZ, -R8 ;  /* 0x000000ffff08d224 */ /* 0x000fc600078e0a08 */
[----:B------:R-:W5:Y:S01]  /*1da30*/  LDL.LU R11, [R1+0x990] ;  /* 0x00099000010b7983 */ /* 0x000f620000300800 */
[----:B------:R-:W-:Y:S01]  /*1da40*/  @!P6 IMAD.MOV R10, RZ, RZ, -R10 ;  /* 0x000000ffff0ae224 */ /* 0x000fe200078e0a0a */
[----:B--2---:R-:W-:Y:S02]  /*1da50*/  IABS R4, R15 ;  /* 0x0000000f00047213 */ /* 0x004fe40000000000 */
[----:B------:R-:W-:Y:S02]  /*1da60*/  ISETP.GE.AND P1, PT, R15, RZ, PT ;  /* 0x000000ff0f00720c */ /* 0x000fe40003f26270 */
[----:B------:R-:W2:Y:S04]  /*1da70*/  LDL R15, [R1+0x978] ;  /* 0x00097800010f7983 */ /* 0x000ea80000100800 */
[----:B------:R2:W-:Y:S04]  /*1da80*/  STL [R1+0x1fc], R8 ;  /* 0x0001fc0801007387 */ /* 0x0005e80000100800 */
[----:B------:R-:W-:Y:S04]  /*1da90*/  STL [R1+0x204], R10 ;  /* 0x0002040a01007387 */ /* 0x000fe80000100800 */
[----:B------:R-:W4:Y:S01]  /*1daa0*/  LDL.LU R13, [R1+0x984] ;  /* 0x00098400010d7983 */ /* 0x000f220000300800 */
[----:B------:R-:W-:-:S05]  /*1dab0*/  IMAD R7, R26, R0, R7 ;  /* 0x000000001a077224 */ /* 0x000fca00078e0207 */
[----:B------:R-:W-:-:S13]  /*1dac0*/  ISETP.GT.U32.AND P3, PT, R26, R7, PT ;  /* 0x000000071a00720c */ /* 0x000fda0003f64070 */
[----:B------:R-:W-:-:S05]  /*1dad0*/  @!P3 IMAD.IADD R7, R7, 0x1, -R26 ;  /* 0x000000010707b824 */ /* 0x000fca00078e0a1a */
[----:B------:R-:W-:-:S13]  /*1dae0*/  ISETP.GT.U32.AND P3, PT, R26, R7, PT ;  /* 0x000000071a00720c */ /* 0x000fda0003f64070 */
[----:B------:R-:W-:Y:S01]  /*1daf0*/  @!P3 IMAD.IADD R7, R7, 0x1, -R26 ;  /* 0x000000010707b824 */ /* 0x000fe200078e0a1a */
[----:B---3--:R-:W-:Y:S02]  /*1db00*/  IABS R9, R12 ;  /* 0x0000000c00097213 */ /* 0x008fe40000000000 */
[----:B------:R-:W-:Y:S02]  /*1db10*/  ISETP.GE.AND P5, PT, R12, RZ, PT ;  /* 0x000000ff0c00720c */ /* 0x000fe40003fa6270 */
[----:B-----5:R-:W-:-:S05]  /*1db20*/  IABS R6, R11 ;  /* 0x0000000b00067213 */ /* 0x020fca0000000000 */
[C---:B------:R-:W-:Y:S01]  /*1db30*/  IMAD.HI.U32 R12, R2.reuse, R6, RZ ;  /* 0x00000006020c7227 */ /* 0x040fe200078e00ff */
[----:B--2---:R-:W-:Y:S01]  /*1db40*/  IABS R8, R15 ;  /* 0x0000000f00087213 */ /* 0x004fe20000000000 */
[----:B----4-:R0:W-:Y:S04]  /*1db50*/  STL [R1+0x51ec], R13 ;  /* 0x0051ec0d01007387 */ /* 0x0101e80000100800 */
[----:B------:R-:W2:Y:S01]  /*1db60*/  LDL R15, [R1+0x97c] ;  /* 0x00097c00010f7983 */ /* 0x000ea20000100800 */
[----:B0-----:R-:W-:Y:S02]  /*1db70*/  IMAD.MOV.U32 R13, RZ, RZ, R7 ;  /* 0x000000ffff0d7224 */ /* 0x001fe400078e0007 */
[----:B------:R-:W-:Y:S02]  /*1db80*/  IMAD.MOV R7, RZ, RZ, -R12 ;  /* 0x000000ffff077224 */ /* 0x000fe400078e0a0c */
[----:B------:R-:W3:Y:S01]  /*1db90*/  LDL.LU R12, [R1+0x980] ;  /* 0x00098000010c7983 */ /* 0x000ee20000300800 */
[----:B------:R-:W-:-:S04]  /*1dba0*/  IMAD.HI.U32 R0, R2, R3, RZ ;  /* 0x0000000302007227 */ /* 0x000fc800078e00ff */
[----:B------:R-:W-:-:S04]  /*1dbb0*/  IMAD.MOV R0, RZ, RZ, -R0 ;  /* 0x000000ffff007224 */ /* 0x000fc800078e0a00 */
[----:B------:R-:W-:Y:S02]  /*1dbc0*/  IMAD R3, R26, R0, R3 ;  /* 0x000000001a037224 */ /* 0x000fe400078e0203 */
[----:B------:R-:W-:-:S03]  /*1dbd0*/  IMAD.HI.U32 R0, R2, R4, RZ ;  /* 0x0000000402007227 */ /* 0x000fc600078e00ff */
[----:B------:R-:W-:Y:S01]  /*1dbe0*/  ISETP.GT.U32.AND P0, PT, R26, R3, PT ;  /* 0x000000031a00720c */ /* 0x000fe20003f04070 */
[----:B------:R-:W-:-:S04]  /*1dbf0*/  IMAD.MOV R0, RZ, RZ, -R0 ;  /* 0x000000ffff007224 */ /* 0x000fc800078e0a00 */
[----:B------:R-:W-:Y:S02]  /*1dc00*/  IMAD R4, R26, R0, R4 ;  /* 0x000000001a047224 */ /* 0x000fe400078e0204 */
[----:B------:R-:W-:-:S03]  /*1dc10*/  IMAD.HI.U32 R10, R2, R9, RZ ;  /* 0x00000009020a7227 */ /* 0x000fc600078e00ff */
[C---:B------:R-:W-:Y:S01]  /*1dc20*/  ISETP.GT.U32.AND P3, PT, R26.reuse, R4, PT ;  /* 0x000000041a00720c */ /* 0x040fe20003f64070 */
[----:B------:R-:W-:Y:S02]  /*1dc30*/  IMAD.MOV R10, RZ, RZ, -R10 ;  /* 0x000000ffff0a7224 */ /* 0x000fe400078e0a0a */
[----:B------:R-:W-:Y:S02]  /*1dc40*/  @!P0 IMAD.IADD R3, R3, 0x1, -R26 ;  /* 0x0000000103038824 */ /* 0x000fe400078e0a1a */
[----:B------:R-:W-:-:S03]  /*1dc50*/  IMAD R9, R26, R10, R9 ;  /* 0x0000000a1a097224 */ /* 0x000fc600078e0209 */
[C---:B------:R-:W-:Y:S01]  /*1dc60*/  ISETP.GT.U32.AND P0, PT, R26.reuse, R3, PT ;  /* 0x000000031a00720c */ /* 0x040fe20003f04070 */
[----:B------:R-:W-:Y:S01]  /*1dc70*/  @!P4 IMAD.MOV R13, RZ, RZ, -R13 ;  /* 0x000000ffff0dc224 */ /* 0x000fe200078e0a0d */
[----:B------:R-:W-:-:S03]  /*1dc80*/  ISETP.GT.U32.AND P4, PT, R26, R9, PT ;  /* 0x000000091a00720c */ /* 0x000fc60003f84070 */
[----:B------:R-:W-:-:S05]  /*1dc90*/  @!P3 IMAD.IADD R4, R4, 0x1, -R26 ;  /* 0x000000010404b824 */ /* 0x000fca00078e0a1a */
[----:B------:R-:W-:-:S03]  /*1dca0*/  ISETP.GT.U32.AND P3, PT, R26, R4, PT ;  /* 0x000000041a00720c */ /* 0x000fc60003f64070 */
[--C-:B------:R-:W-:Y:S01]  /*1dcb0*/  @!P0 IMAD.IADD R3, R3, 0x1, -R26.reuse ;  /* 0x0000000103038824 */ /* 0x100fe200078e0a1a */
[----:B------:R-:W-:Y:S01]  /*1dcc0*/  IABS R0, R14 ;  /* 0x0000000e00007213 */ /* 0x000fe20000000000 */
[----:B------:R-:W-:Y:S01]  /*1dcd0*/  @!P4 IMAD.IADD R9, R9, 0x1, -R26 ;  /* 0x000000010909c824 */ /* 0x000fe200078e0a1a */
[----:B------:R-:W-:Y:S01]  /*1dce0*/  ISETP.GE.AND P0, PT, R14, RZ, PT ;  /* 0x000000ff0e00720c */ /* 0x000fe20003f06270 */
[----:B------:R-:W-:Y:S02]  /*1dcf0*/  IMAD.MOV.U32 R14, RZ, RZ, R3 ;  /* 0x000000ffff0e7224 */ /* 0x000fe400078e0003 */
[----:B------:R-:W-:Y:S01]  /*1dd00*/  IMAD.HI.U32 R10, R2, R8, RZ ;  /* 0x00000008020a7227 */ /* 0x000fe200078e00ff */
[----:B------:R-:W-:-:S03]  /*1dd10*/  ISETP.GE.AND P6, PT, R11, RZ, PT ;  /* 0x000000ff0b00720c */ /* 0x000fc60003fc6270 */
[----:B------:R-:W-:-:S04]  /*1dd20*/  IMAD.HI.U32 R11, R2, R0, RZ ;  /* 0x00000000020b7227 */ /* 0x000fc800078e00ff */
[----:B------:R-:W-:Y:S01]  /*1dd30*/  @!P2 IMAD.MOV R14, RZ, RZ, -R14 ;  /* 0x000000ffff0ea224 */ /* 0x000fe200078e0a0e */
[C---:B------:R-:W-:Y:S01]  /*1dd40*/  ISETP.GT.U32.AND P2, PT, R26.reuse, R9, PT ;  /* 0x000000091a00720c */ /* 0x040fe20003f44070 */
[----:B------:R-:W-:Y:S01]  /*1dd50*/  IMAD.MOV R10, RZ, RZ, -R10 ;  /* 0x000000ffff0a7224 */ /* 0x000fe200078e0a0a */
[----:B------:R0:W-:Y:S01]  /*1dd60*/  STL [R1+0x200], R13 ;  /* 0x0002000d01007387 */ /* 0x0001e20000100800 */
[----:B------:R-:W-:Y:S02]  /*1dd70*/  IMAD R6, R26, R7, R6 ;  /* 0x000000071a067224 */ /* 0x000fe400078e0206 */
[----:B------:R-:W-:Y:S02]  /*1dd80*/  @!P3 IMAD.IADD R4, R4, 0x1, -R26 ;  /* 0x000000010404b824 */ /* 0x000fe400078e0a1a */
[----:B------:R-:W-:Y:S02]  /*1dd90*/  IMAD.MOV R11, RZ, RZ, -R11 ;  /* 0x000000ffff0b7224 */ /* 0x000fe400078e0a0b */
[C---:B------:R-:W-:Y:S01]  /*1dda0*/  IMAD R8, R26.reuse, R10, R8 ;  /* 0x0000000a1a087224 */ /* 0x040fe200078e0208 */
[----:B0-----:R-:W4:Y:S01]  /*1ddb0*/  LDL.LU R13, [R1+0x51ec] ;  /* 0x0051ec00010d7983 */ /* 0x001f220000300800 */
[----:B------:R-:W-:-:S02]  /*1ddc0*/  IMAD R0, R26, R11, R0 ;  /* 0x0000000b1a007224 */ /* 0x000fc400078e0200 */
[----:B------:R-:W-:Y:S01]  /*1ddd0*/  @!P2 IMAD.IADD R9, R9, 0x1, -R26 ;  /* 0x000000010909a824 */ /* 0x000fe200078e0a1a */
[----:B--2---:R-:W-:-:S05]  /*1dde0*/  IABS R7, R15 ;  /* 0x0000000f00077213 */ /* 0x004fca0000000000 */
[----:B------:R-:W-:Y:S01]  /*1ddf0*/  IMAD.HI.U32 R11, R2, R7, RZ ;  /* 0x00000007020b7227 */ /* 0x000fe200078e00ff */
[----:B---3--:R-:W-:Y:S01]  /*1de00*/  IABS R10, R12 ;  /* 0x0000000c000a7213 */ /* 0x008fe20000000000 */
[----:B------:R0:W-:Y:S02]  /*1de10*/  STL [R1+0x51e8], R12 ;  /* 0x0051e80c01007387 */ /* 0x0001e40000100800 */
[----:B------:R-:W-:Y:S02]  /*1de20*/  IMAD.MOV R11, RZ, RZ, -R11 ;  /* 0x000000ffff0b7224 */ /* 0x000fe400078e0a0b */
[----:B------:R-:W-:Y:S02]  /*1de30*/  IMAD.MOV.U32 R3, RZ, RZ, R10 ;  /* 0x000000ffff037224 */ /* 0x000fe400078e000a */
[----:B0-----:R-:W-:-:S04]  /*1de40*/  IMAD.MOV.U32 R12, RZ, RZ, R4 ;  /* 0x000000ffff0c7224 */ /* 0x001fc800078e0004 */
[----:B------:R-:W-:Y:S01]  /*1de50*/  @!P1 IMAD.MOV R12, RZ, RZ, -R12 ;  /* 0x000000ffff0c9224 */ /* 0x000fe200078e0a0c */
[----:B------:R0:W-:Y:S01]  /*1de60*/  STL [R1+0x1dc], R14 ;  /* 0x0001dc0e01007387 */ /* 0x0001e20000100800 */
[----:B------:R-:W-:-:S03]  /*1de70*/  IMAD.HI.U32 R10, R2, R3, RZ ;  /* 0x00000003020a7227 */ /* 0x000fc600078e00ff */
[----:B------:R1:W-:Y:S01]  /*1de80*/  STL [R1+0x1f8], R12 ;  /* 0x0001f80c01007387 */ /* 0x0003e20000100800 */
[----:B------:R-:W-:Y:S02]  /*1de90*/  IMAD.MOV.U32 R15, RZ, RZ, R19 ;  /* 0x000000ffff0f7224 */ /* 0x000fe400078e0013 */
[----:B------:R-:W-:Y:S01]  /*1dea0*/  IMAD R7, R26, R11, R7 ;  /* 0x0000000b1a077224 */ /* 0x000fe200078e0207 */
[----:B0-----:R-:W2:Y:S01]  /*1deb0*/  LDL.LU R14, [R1+0x988] ;  /* 0x00098800010e7983 */ /* 0x001ea20000300800 */
[----:B------:R-:W-:-:S03]  /*1dec0*/  IMAD.MOV R10, RZ, RZ, -R10 ;  /* 0x000000ffff0a7224 */ /* 0x000fc600078e0a0a */
[----:B------:R-:W3:Y:S01]  /*1ded0*/  LDL.LU R19, [R1+0x98c] ;  /* 0x00098c0001137983 */ /* 0x000ee20000300800 */
[----:B-1----:R-:W-:-:S03]  /*1dee0*/  IMAD.MOV.U32 R12, RZ, RZ, R9 ;  /* 0x000000ffff0c7224 */ /* 0x002fc600078e0009 */
[----:B------:R-:W5:Y:S01]  /*1def0*/  LDL.LU R11, [R1+0x978] ;  /* 0x00097800010b7983 */ /* 0x000f620000300800 */
[----:B------:R-:W-:Y:S02]  /*1df00*/  @!P5 IMAD.MOV R12, RZ, RZ, -R12 ;  /* 0x000000ffff0cd224 */ /* 0x000fe400078e0a0c */
[C---:B------:R-:W-:Y:S02]  /*1df10*/  IMAD R3, R26.reuse, R10, R3 ;  /* 0x0000000a1a037224 */ /* 0x040fe400078e0203 */
[----:B------:R-:W3:Y:S04]  /*1df20*/  LDL.LU R10, [R1+0x97c] ;  /* 0x00097c00010a7983 */ /* 0x000ee80000300800 */
[----:B------:R0:W-:Y:S04]  /*1df30*/  STL [R1+0x1e0], R12 ;  /* 0x0001e00c01007387 */ /* 0x0001e80000100800 */
[----:B0-----:R-:W3:Y:S01]  /*1df40*/  LDL.LU R12, [R1+0x51e8] ;  /* 0x0051e800010c7983 */ /* 0x001ee20000300800 */
[----:B------:R-:W-:-:S02]  /*1df50*/  ISETP.GT.U32.AND P3, PT, R26, R6, PT ;  /* 0x000000061a00720c */ /* 0x000fc40003f64070 */
[C---:B------:R-:W-:Y:S02]  /*1df60*/  ISETP.GT.U32.AND P4, PT, R26.reuse, R0, PT ;  /* 0x000000001a00720c */ /* 0x040fe40003f84070 */
[C---:B------:R-:W-:Y:S02]  /*1df70*/  ISETP.GT.U32.AND P1, PT, R26.reuse, R8, PT ;  /* 0x000000081a00720c */ /* 0x040fe40003f24070 */
[----:B------:R-:W-:-:S07]  /*1df80*/  ISETP.GT.U32.AND P2, PT, R26, R7, PT ;  /* 0x000000071a00720c */ /* 0x000fce0003f44070 */
[--C-:B------:R-:W-:Y:S02]  /*1df90*/  @!P3 IMAD.IADD R6, R6, 0x1, -R26.reuse ;  /* 0x000000010606b824 */ /* 0x100fe400078e0a1a */
[----:B------:R-:W-:-:S03]  /*1dfa0*/  @!P4 IMAD.IADD R0, R0, 0x1, -R26 ;  /* 0x000000010000c824 */ /* 0x000fc600078e0a1a */
[C---:B------:R-:W-:Y:S02]  /*1dfb0*/  ISETP.GT.U32.AND P3, PT, R26.reuse, R6, PT ;  /* 0x000000061a00720c */ /* 0x040fe40003f64070 */
[----:B------:R-:W-:Y:S02]  /*1dfc0*/  ISETP.GT.U32.AND P4, PT, R26, R0, PT ;  /* 0x000000001a00720c */ /* 0x000fe40003f84070 */
[----:B----4-:R-:W-:Y:S01]  /*1dfd0*/  IABS R4, R13 ;  /* 0x0000000d00047213 */ /* 0x010fe20000000000 */
[----:B------:R-:W-:-:S04]  /*1dfe0*/  @!P1 IMAD.IADD R8, R8, 0x1, -R26 ;  /* 0x0000000108089824 */ /* 0x000fc800078e0a1a */
[----:B------:R-:W-:Y:S01]  /*1dff0*/  IMAD.HI.U32 R9, R2, R4, RZ ;  /* 0x0000000402097227 */ /* 0x000fe200078e00ff */
[----:B------:R-:W-:-:S03]  /*1e000*/  ISETP.GT.U32.AND P1, PT, R26, R8, PT ;  /* 0x000000081a00720c */ /* 0x000fc60003f24070 */
[----:B------:R-:W-:Y:S02]  /*1e010*/  IMAD.MOV R9, RZ, RZ, -R9 ;  /* 0x000000ffff097224 */ /* 0x000fe400078e0a09 */
[--C-:B------:R-:W-:Y:S02]  /*1e020*/  @!P3 IMAD.IADD R6, R6, 0x1, -R26.reuse ;  /* 0x000000010606b824 */ /* 0x100fe400078e0a1a */
[--C-:B------:R-:W-:Y:S02]  /*1e030*/  @!P2 IMAD.IADD R7, R7, 0x1, -R26.reuse ;  /* 0x000000010707a824 */ /* 0x100fe400078e0a1a */
[----:B------:R-:W-:Y:S01]  /*1e040*/  @!P4 IMAD.IADD R0, R0, 0x1, -R26 ;  /* 0x000000010000c824 */ /* 0x000fe200078e0a1a */
[C---:B------:R-:W-:Y:S01]  /*1e050*/  ISETP.GT.U32.AND P3, PT, R26.reuse, R3, PT ;  /* 0x000000031a00720c */ /* 0x040fe20003f64070 */
[C---:B------:R-:W-:Y:S01]  /*1e060*/  IMAD R4, R26.reuse, R9, R4 ;  /* 0x000000091a047224 */ /* 0x040fe200078e0204 */
[----:B------:R-:W-:Y:S01]  /*1e070*/  ISETP.GT.U32.AND P2, PT, R26, R7, PT ;  /* 0x000000071a00720c */ /* 0x000fe20003f44070 */
[----:B------:R-:W-:-:S02]  /*1e080*/  @!P6 IMAD.MOV R6, RZ, RZ, -R6 ;  /* 0x000000ffff06e224 */ /* 0x000fc400078e0a06 */
[----:B------:R-:W-:Y:S01]  /*1e090*/  @!P0 IMAD.MOV R0, RZ, RZ, -R0 ;  /* 0x000000ffff008224 */ /* 0x000fe200078e0a00 */
[----:B------:R-:W-:Y:S01]  /*1e0a0*/  ISETP.GT.U32.AND P4, PT, R26, R4, PT ;  /* 0x000000041a00720c */ /* 0x000fe20003f84070 */
[--C-:B------:R-:W-:Y:S01]  /*1e0b0*/  @!P1 IMAD.IADD R8, R8, 0x1, -R26.reuse ;  /* 0x0000000108089824 */ /* 0x100fe200078e0a1a */
[----:B------:R-:W-:Y:S04]  /*1e0c0*/  STL [R1+0x1e4], R6 ;  /* 0x0001e40601007387 */ /* 0x000fe80000100800 */
[----:B------:R3:W-:Y:S01]  /*1e0d0*/  STL [R1+0x1f4], R0 ;  /* 0x0001f40001007387 */ /* 0x0007e20000100800 */
[--C-:B------:R-:W-:Y:S01]  /*1e0e0*/  @!P3 IMAD.IADD R3, R3, 0x1, -R26.reuse ;  /* 0x000000010303b824 */ /* 0x100fe200078e0a1a */
[----:B------:R-:W-:Y:S01]  /*1e0f0*/  ISETP.GE.AND P3, PT, R13, RZ, PT ;  /* 0x000000ff0d00720c */ /* 0x000fe20003f66270 */
[----:B------:R-:W-:-:S04]  /*1e100*/  @!P2 IMAD.IADD R7, R7, 0x1, -R26 ;  /* 0x000000010707a824 */ /* 0x000fc800078e0a1a */
[----:B------:R-:W-:Y:S01]  /*1e110*/  @!P4 IMAD.IADD R4, R4, 0x1, -R26 ;  /* 0x000000010404c824 */ /* 0x000fe200078e0a1a */
[----:B-----5:R-:W-:Y:S02]  /*1e120*/  ISETP.GE.AND P5, PT, R11, RZ, PT ;  /* 0x000000ff0b00720c */ /* 0x020fe40003fa6270 */
[----:B--2---:R-:W-:Y:S02]  /*1e130*/  IABS R11, R14 ;  /* 0x0000000e000b7213 */ /* 0x004fe40000000000 */
[----:B------:R-:W-:Y:S02]  /*1e140*/  ISETP.GE.AND P2, PT, R14, RZ, PT ;  /* 0x000000ff0e00720c */ /* 0x000fe40003f46270 */
[----:B---3--:R-:W-:-:S07]  /*1e150*/  IABS R0, R19 ;  /* 0x0000001300007213 */ /* 0x008fce0000000000 */
[----:B------:R-:W-:Y:S01]  /*1e160*/  @!P5 IMAD.MOV R8, RZ, RZ, -R8 ;  /* 0x000000ffff08d224 */ /* 0x000fe200078e0a08 */
[----:B------:R-:W-:Y:S02]  /*1e170*/  ISETP.GE.AND P1, PT, R12, RZ, PT ;  /* 0x000000ff0c00720c */ /* 0x000fe40003f26270 */
[----:B------:R-:W2:Y:S01]  /*1e180*/  LDL.LU R12, [R1+0x9a8] ;  /* 0x0009a800010c7983 */ /* 0x000ea20000300800 */
[----:B------:R-:W-:-:S03]  /*1e190*/  ISETP.GE.AND P4, PT, R19, RZ, PT ;  /* 0x000000ff1300720c */ /* 0x000fc60003f86270 */
[----:B------:R-:W3:Y:S04]  /*1e1a0*/  LDL.LU R13, [R1+0x9ac] ;  /* 0x0009ac00010d7983 */ /* 0x000ee80000300800 */
[----:B------:R0:W-:Y:S04]  /*1e1b0*/  STL [R1+0x1e8], R8 ;  /* 0x0001e80801007387 */ /* 0x0001e80000100800 */
[----:B------:R-:W4:Y:S04]  /*1e1c0*/  LDL.LU R14, [R1+0x9b0] ;  /* 0x0009b000010e7983 */ /* 0x000f280000300800 */
[----:B------:R-:W5:Y:S01]  /*1e1d0*/  LDL.LU R19, [R1+0x998] ;  /* 0x0009980001137983 */ /* 0x000f620000300800 */
[----:B------:R-:W-:Y:S01]  /*1e1e0*/  ISETP.GT.U32.AND P0, PT, R26, R3, PT ;  /* 0x000000031a00720c */ /* 0x000fe20003f04070 */
[----:B------:R-:W-:-:S04]  /*1e1f0*/  IMAD.HI.U32 R6, R2, R11, RZ ;  /* 0x0000000b02067227 */ /* 0x000fc800078e00ff */
[----:B------:R-:W-:Y:S01]  /*1e200*/  IMAD.MOV R6, RZ, RZ, -R6 ;  /* 0x000000ffff067224 */ /* 0x000fe200078e0a06 */
[----:B------:R-:W-:Y:S02]  /*1e210*/  ISETP.GE.AND P6, PT, R10, RZ, PT ;  /* 0x000000ff0a00720c */ /* 0x000fe40003fc6270 */
[C---:B------:R-:W-:Y:S01]  /*1e220*/  ISETP.GT.U32.AND P5, PT, R26.reuse, R4, PT ;  /* 0x000000041a00720c */ /* 0x040fe20003fa4070 */
[----:B------:R-:W-:-:S04]  /*1e230*/  IMAD R11, R26, R6, R11 ;  /* 0x000000061a0b7224 */ /* 0x000fc800078e020b */
[----:B------:R-:W-:Y:S01]  /*1e240*/  @!P0 IMAD.IADD R3, R3, 0x1, -R26 ;  /* 0x0000000103038824 */ /* 0x000fe200078e0a1a */
[----:B------:R-:W-:Y:S01]  /*1e250*/  ISETP.GT.U32.AND P0, PT, R26, R11, PT ;  /* 0x0000000b1a00720c */ /* 0x000fe20003f04070 */
[----:B------:R-:W-:-:S04]  /*1e260*/  IMAD.HI.U32 R6, R2, R0, RZ ;  /* 0x0000000002067227 */ /* 0x000fc800078e00ff */
[----:B0-----:R-:W-:Y:S02]  /*1e270*/  IMAD.MOV.U32 R8, RZ, RZ, R3 ;  /* 0x000000ffff087224 */ /* 0x001fe400078e0003 */
[----:B------:R-:W-:Y:S02]  /*1e280*/  @!P6 IMAD.MOV R7, RZ, RZ, -R7 ;  /* 0x000000ffff07e224 */ /* 0x000fe400078e0a07 */
[----:B------:R-:W-:Y:S02]  /*1e290*/  @!P5 IMAD.IADD R4, R4, 0x1, -R26 ;  /* 0x000000010404d824 */ /* 0x000fe400078e0a1a */
[----:B------:R-:W-:Y:S01]  /*1e2a0*/  IMAD.MOV R6, RZ, RZ, -R6 ;  /* 0x000000ffff067224 */ /* 0x000fe200078e0a06 */
[----:B------:R0:W-:Y:S01]  /*1e2b0*/  STL [R1+0x1ec], R7 ;  /* 0x0001ec0701007387 */ /* 0x0001e20000100800 */
[----:B------:R-:W-:Y:S02]  /*1e2c0*/  @!P0 IMAD.IADD R11, R11, 0x1, -R26 ;  /* 0x000000010b0b8824 */ /* 0x000fe400078e0a1a */
[----:B------:R-:W-:-:S02]  /*1e2d0*/  IMAD.MOV.U32 R9, RZ, RZ, R4 ;  /* 0x000000ffff097224 */ /* 0x000fc400078e0004 */
[----:B------:R-:W-:Y:S01]  /*1e2e0*/  @!P1 IMAD.MOV R8, RZ, RZ, -R8 ;  /* 0x000000ffff089224 */ /* 0x000fe200078e0a08 */
[C---:B------:R-:W-:Y:S01]  /*1e2f0*/  ISETP.GT.U32.AND P0, PT, R26.reuse, R11, PT ;  /* 0x0000000b1a00720c */ /* 0x040fe20003f04070 */
[----:B------:R-:W-:Y:S02]  /*1e300*/  IMAD R0, R26, R6, R0 ;  /* 0x000000061a007224 */ /* 0x000fe400078e0200 */
[----:B------:R-:W-:Y:S01]  /*1e310*/  @!P3 IMAD.MOV R9, RZ, RZ, -R9 ;  /* 0x000000ffff09b224 */ /* 0x000fe200078e0a09 */
[----:B------:R1:W-:Y:S09]  /*1e320*/  STL [R1+0x1f0], R8 ;  /* 0x0001f00801007387 */ /* 0x0003f20000100800 */
[----:B------:R-:W-:Y:S01]  /*1e330*/  @!P0 IMAD.IADD R11, R11, 0x1, -R26 ;  /* 0x000000010b0b8824 */ /* 0x000fe200078e0a1a */
[----:B--2---:R-:W-:-:S05]  /*1e340*/  IABS R3, R12 ;  /* 0x0000000c00037213 */ /* 0x004fca0000000000 */
[----:B0-----:R-:W-:Y:S01]  /*1e350*/  IMAD.HI.U32 R7, R2, R3, RZ ;  /* 0x0000000302077227 */ /* 0x001fe200078e00ff */
[----:B------:R-:W-:Y:S02]  /*1e360*/  ISETP.GE.AND P6, PT, R12, RZ, PT ;  /* 0x000000ff0c00720c */ /* 0x000fe40003fc6270 */
[----:B---3--:R-:W-:Y:S01]  /*1e370*/  ISETP.GE.AND P1, PT, R13, RZ, PT ;  /* 0x000000ff0d00720c */ /* 0x008fe20003f26270 */
[----:B------:R-:W-:Y:S01]  /*1e380*/  IMAD.MOV R7, RZ, RZ, -R7 ;  /* 0x000000ffff077224 */ /* 0x000fe200078e0a07 */
[----:B-1----:R-:W-:Y:S01]  /*1e390*/  IABS R8, R13 ;  /* 0x0000000d00087213 */ /* 0x002fe20000000000 */
[----:B------:R-:W2:Y:S01]  /*1e3a0*/  LDL R12, [R1+0x99c] ;  /* 0x00099c00010c7983 */ /* 0x000ea20000100800 */
[----:B----4-:R-:W-:Y:S01]  /*1e3b0*/  IABS R6, R14 ;  /* 0x0000000e00067213 */ /* 0x010fe20000000000 */
[----:B------:R-:W-:Y:S02]  /*1e3c0*/  IMAD R3, R26, R7, R3 ;  /* 0x000000071a037224 */ /* 0x000fe400078e0203 */
[----:B------:R-:W3:Y:S01]  /*1e3d0*/  LDL R13, [R1+0x9a0] ;  /* 0x0009a000010d7983 */ /* 0x000ee20000100800 */
[----:B-----5:R-:W-:Y:S01]  /*1e3e0*/  IABS R10, R19 ;  /* 0x00000013000a7213 */ /* 0x020fe20000000000 */
[----:B------:R-:W-:Y:S01]  /*1e3f0*/  IMAD.HI.U32 R7, R2, R6, RZ ;  /* 0x0000000602077227 */ /* 0x000fe200078e00ff */
[----:B------:R-:W-:Y:S01]  /*1e400*/  ISETP.GE.AND P3, PT, R14, RZ, PT ;  /* 0x000000ff0e00720c */ /* 0x000fe20003f66270 */
[----:B------:R-:W-:Y:S01]  /*1e410*/  STL [R1+0x538], R9 ;  /* 0x0005380901007387 */ /* 0x000fe20000100800 */
[----:B------:R-:W-:-:S03]  /*1e420*/  IABS R14, R15 ;  /* 0x0000000f000e7213 */ /* 0x000fc60000000000 */
[----:B------:R0:W-:Y:S01]  /*1e430*/  STL [R1+0x51e4], R19 ;  /* 0x0051e41301007387 */ /* 0x0001e20000100800 */
[----:B------:R-:W-:Y:S02]  /*1e440*/  IMAD.MOV R7, RZ, RZ, -R7 ;  /* 0x000000ffff077224 */ /* 0x000fe400078e0a07 */
[----:B0-----:R-:W-:Y:S02]  /*1e450*/  IMAD.MOV.U32 R19, RZ, RZ, R15 ;  /* 0x000000ffff137224 */ /* 0x001fe400078e000f */
[----:B------:R-:W-:-:S04]  /*1e460*/  IMAD.HI.U32 R15, R2, R10, RZ ;  /* 0x0000000a020f7227 */ /* 0x000fc800078e00ff */
[----:B------:R-:W-:Y:S02]  /*1e470*/  IMAD.MOV R15, RZ, RZ, -R15 ;  /* 0x000000ffff0f7224 */ /* 0x000fe400078e0a0f */
[C---:B------:R-:W-:Y:S02]  /*1e480*/  IMAD R6, R26.reuse, R7, R6 ;  /* 0x000000071a067224 */ /* 0x040fe400078e0206 */
[----:B------:R-:W4:Y:S01]  /*1e490*/  LDL R7, [R1+0x9a4] ;  /* 0x0009a40001077983 */ /* 0x000f220000100800 */
[----:B------:R-:W-:Y:S02]  /*1e4a0*/  IMAD R10, R26, R15, R10 ;  /* 0x0000000f1a0a7224 */ /* 0x000fe400078e020a */
[----:B------:R-:W-:Y:S02]  /*1e4b0*/  IMAD.MOV.U32 R15, RZ, RZ, R19 ;  /* 0x000000ffff0f7224 */ /* 0x000fe400078e0013 */
[----:B------:R-:W-:-:S04]  /*1e4c0*/  IMAD.MOV.U32 R19, RZ, RZ, R11 ;  /* 0x000000ffff137224 */ /* 0x000fc800078e000b */
[----:B------:R-:W-:-:S05]  /*1e4d0*/  @!P2 IMAD.MOV R19, RZ, RZ, -R19 ;  /* 0x000000ffff13a224 */ /* 0x000fca00078e0a13 */
[----:B------:R0:W-:Y:S04]  /*1e4e0*/  STL [R1+0x1d8], R19 ;  /* 0x0001d81301007387 */ /* 0x0001e80000100800 */
[----:B0-----:R-:W5:Y:S01]  /*1e4f0*/  LDL.LU R19, [R1+0x51e4] ;  /* 0x0051e40001137983 */ /* 0x001f620000300800 */
[C---:B------:R-:W-:Y:S02]  /*1e500*/  ISETP.GT.U32.AND P5, PT, R26.reuse, R0, PT ;  /* 0x000000001a00720c */ /* 0x040fe40003fa4070 */
[----:B------:R-:W-:Y:S01]  /*1e510*/  ISETP.GT.U32.AND P0, PT, R26, R3, PT ;  /* 0x000000031a00720c */ /* 0x000fe20003f04070 */
[----:B------:R-:W-:-:S04]  /*1e520*/  IMAD.MOV.U32 R4, RZ, RZ, R8 ;  /* 0x000000ffff047224 */ /* 0x000fc800078e0008 */
[----:B------:R-:W-:-:S06]  /*1e530*/  IMAD.HI.U32 R8, R2, R4, RZ ;  /* 0x0000000402087227 */ /* 0x000fcc00078e00ff */
[--C-:B------:R-:W-:Y:S02]  /*1e540*/  @!P5 IMAD.IADD R0, R0, 0x1, -R26.reuse ;  /* 0x000000010000d824 */ /* 0x100fe400078e0a1a */
[----:B------:R-:W-:-:S03]  /*1e550*/  @!P0 IMAD.IADD R3, R3, 0x1, -R26 ;  /* 0x0000000103038824 */ /* 0x000fc600078e0a1a */
[C---:B------:R-:W-:Y:S01]  /*1e560*/  ISETP.GT.U32.AND P5, PT, R26.reuse, R0, PT ;  /* 0x000000001a00720c */ /* 0x040fe20003fa4070 */
[----:B------:R-:W-:Y:S01]  /*1e570*/  IMAD.MOV R8, RZ, RZ, -R8 ;  /* 0x000000ffff087224 */ /* 0x000fe200078e0a08 */
[----:B------:R-:W-:-:S03]  /*1e580*/  ISETP.GT.U32.AND P0, PT, R26, R3, PT ;  /* 0x000000031a00720c */ /* 0x000fc60003f04070 */
[----:B------:R-:W-:-:S08]  /*1e590*/  IMAD R4, R26, R8, R4 ;  /* 0x000000081a047224 */ /* 0x000fd000078e0204 */
[--C-:B------:R-:W-:Y:S01]  /*1e5a0*/  @!P5 IMAD.IADD R0, R0, 0x1, -R26.reuse ;  /* 0x000000010000d824 */ /* 0x100fe200078e0a1a */
[----:B------:R-:W-:Y:S01]  /*1e5b0*/  ISETP.GT.U32.AND P5, PT, R26, R4, PT ;  /* 0x000000041a00720c */ /* 0x000fe20003fa4070 */
[----:B------:R-:W-:-:S04]  /*1e5c0*/  @!P0 IMAD.IADD R3, R3, 0x1, -R26 ;  /* 0x0000000103038824 */ /* 0x000fc800078e0a1a */
[----:B------:R-:W-:Y:S02]  /*1e5d0*/  IMAD.MOV.U32 R11, RZ, RZ, R3 ;  /* 0x000000ffff0b7224 */ /* 0x000fe400078e0003 */
[----:B------:R-:W5:Y:S01]  /*1e5e0*/  LDL R3, [R1+0x9b4] ;  /* 0x0009b40001037983 */ /* 0x000f620000100800 */
[----:B------:R-:W-:-:S05]  /*1e5f0*/  @!P4 IMAD.MOV R0, RZ, RZ, -R0 ;  /* 0x000000ffff00c224 */ /* 0x000fca00078e0a00 */
[----:B------:R-:W-:Y:S02]  /*1e600*/  @!P5 IMAD.IADD R4, R4, 0x1, -R26 ;  /* 0x000000010404d824 */ /* 0x000fe400078e0a1a */
[----:B------:R-:W-:-:S03]  /*1e610*/  @!P6 IMAD.MOV R11, RZ, RZ, -R11 ;  /* 0x000000ffff0be224 */ /* 0x000fc600078e0a0b */
[C---:B------:R-:W-:Y:S02]  /*1e620*/  ISETP.GT.U32.AND P5, PT, R26.reuse, R4, PT ;  /* 0x000000041a00720c */ /* 0x040fe40003fa4070 */
[----:B------:R0:W-:Y:S01]  /*1e630*/  STL [R1+0x1d0], R11 ;  /* 0x0001d00b01007387 */ /* 0x0001e20000100800 */
[----:B------:R-:W-:Y:S02]  /*1e640*/  ISETP.GE.AND P6, PT, R15, RZ, PT ;  /* 0x000000ff0f00720c */ /* 0x000fe40003fc6270 */
[----:B------:R-:W-:Y:S01]  /*1e650*/  ISETP.GT.U32.AND P0, PT, R26, R6, PT ;  /* 0x000000061a00720c */ /* 0x000fe20003f04070 */
[----:B------:R1:W-:Y:S04]  /*1e660*/  STL [R1+0x1d4], R0 ;  /* 0x0001d40001007387 */ /* 0x0003e80000100800 */
[----:B------:R-:W5:Y:S03]  /*1e670*/  LDL R15, [R1+0x9bc] ;  /* 0x0009bc00010f7983 */ /* 0x000f660000100800 */
[----:B------:R-:W-:Y:S01]  /*1e680*/  @!P5 IMAD.IADD R4, R4, 0x1, -R26 ;  /* 0x000000010404d824 */ /* 0x000fe200078e0a1a */
[----:B0-----:R-:W5:Y:S03]  /*1e690*/  LDL R11, [R1+0x9b8] ;  /* 0x0009b800010b7983 */ /* 0x001f660000100800 */
[----:B------:R-:W-:-:S02]  /*1e6a0*/  @!P1 IMAD.MOV R4, RZ, RZ, -R4 ;  /* 0x000000ffff049224 */ /* 0x000fc400078e0a04 */
[----:B------:R-:W-:Y:S01]  /*1e6b0*/  @!P0 IMAD.IADD R6, R6, 0x1, -R26 ;  /* 0x0000000106068824 */ /* 0x000fe200078e0a1a */
[----:B--2---:R-:W-:Y:S02]  /*1e6c0*/  IABS R8, R12 ;  /* 0x0000000c00087213 */ /* 0x004fe40000000000 */
[----:B---3--:R-:W-:Y:S01]  /*1e6d0*/  IABS R12, R13 ;  /* 0x0000000d000c7213 */ /* 0x008fe20000000000 */
[----:B------:R-:W-:-:S04]  /*1e6e0*/  IMAD.HI.U32 R13, R2, R14, RZ ;  /* 0x0000000e020d7227 */ /* 0x000fc800078e00ff */
[----:B------:R-:W-:-:S04]  /*1e6f0*/  IMAD.MOV R13, RZ, RZ, -R13 ;  /* 0x000000ffff0d7224 */ /* 0x000fc800078e0a0d */
[----:B------:R-:W-:Y:S01]  /*1e700*/  IMAD R13, R26, R13, R14 ;  /* 0x0000000d1a0d7224 */ /* 0x000fe200078e020e */
[----:B----4-:R-:W-:-:S05]  /*1e710*/  IABS R7, R7 ;  /* 0x0000000700077213 */ /* 0x010fca0000000000 */
[----:B------:R-:W-:-:S04]  /*1e720*/  IMAD.HI.U32 R14, R2, R7, RZ ;  /* 0x00000007020e7227 */ /* 0x000fc800078e00ff */
[----:B------:R-:W-:-:S04]  /*1e730*/  IMAD.MOV R14, RZ, RZ, -R14 ;  /* 0x000000ffff0e7224 */ /* 0x000fc800078e0a0e */
[C---:B-1----:R-:W-:Y:S01]  /*1e740*/  IMAD R0, R26.reuse, R14, R7 ;  /* 0x0000000e1a007224 */ /* 0x042fe200078e0207 */
[----:B-----5:R-:W-:Y:S02]  /*1e750*/  ISETP.GE.AND P0, PT, R19, RZ, PT ;  /* 0x000000ff1300720c */ /* 0x020fe40003f06270 */
[----:B------:R-:W2:Y:S04]  /*1e760*/  LDL.LU R19, [R1+0x9c0] ;  /* 0x0009c00001137983 */ /* 0x000ea80000300800 */
[----:B------:R-:W-:Y:S04]  /*1e770*/  STL [R1+0x1c8], R4 ;  /* 0x0001c80401007387 */ /* 0x000fe80000100800 */
[----:B------:R-:W3:Y:S01]  /*1e780*/  LDL.LU R14, [R1+0x9a0] ;  /* 0x0009a000010e7983 */ /* 0x000ee20000300800 */
[----:B------:R-:W-:Y:S01]  /*1e790*/  ISETP.GT.U32.AND P2, PT, R26, R13, PT ;  /* 0x0000000d1a00720c */ /* 0x000fe20003f44070 */
[----:B------:R-:W-:-:S04]  /*1e7a0*/  IMAD.HI.U32 R9, R2, R8, RZ ;  /* 0x0000000802097227 */ /* 0x000fc800078e00ff */
[----:B------:R-:W-:-:S04]  /*1e7b0*/  IMAD.MOV R9, RZ, RZ, -R9 ;  /* 0x000000ffff097224 */ /* 0x000fc800078e0a09 */
[----:B------:R-:W-:Y:S02]  /*1e7c0*/  IMAD R8, R26, R9, R8 ;  /* 0x000000091a087224 */ /* 0x000fe400078e0208 */
[----:B------:R-:W-:-:S04]  /*1e7d0*/  IMAD.HI.U32 R9, R2, R12, RZ ;  /* 0x0000000c02097227 */ /* 0x000fc800078e00ff */
[----:B------:R-:W-:Y:S01]  /*1e7e0*/  @!P2 IMAD.IADD R13, R13, 0x1, -R26 ;  /* 0x000000010d0da824 */ /* 0x000fe200078e0a1a */
[----:B------:R-:W-:Y:S01]  /*1e7f0*/  ISETP.GT.U32.AND P2, PT, R26, R6, PT ;  /* 0x000000061a00720c */ /* 0x000fe20003f44070 */
[----:B------:R-:W-:Y:S01]  /*1e800*/  IMAD.MOV R9, RZ, RZ, -R9 ;  /* 0x000000ffff097224 */ /* 0x000fe200078e0a09 */
[----:B------:R-:W-:-:S05]  /*1e810*/  IABS R3, R3 ;  /* 0x0000000300037213 */ /* 0x000fca0000000000 */
[----:B------:R-:W-:-:S04]  /*1e820*/  IMAD.HI.U32 R7, R2, R3, RZ ;  /* 0x0000000302077227 */ /* 0x000fc800078e00ff */
[----:B------:R-:W-:Y:S02]  /*1e830*/  IMAD.MOV R7, RZ, RZ, -R7 ;  /* 0x000000ffff077224 */ /* 0x000fe400078e0a07 */
[C---:B------:R-:W-:Y:S02]  /*1e840*/  IMAD R12, R26.reuse, R9, R12 ;  /* 0x000000091a0c7224 */ /* 0x040fe400078e020c */
[----:B------:R-:W-:Y:S02]  /*1e850*/  IMAD R3, R26, R7, R3 ;  /* 0x000000071a037224 */ /* 0x000fe400078e0203 */
[--C-:B------:R-:W-:Y:S01]  /*1e860*/  @!P2 IMAD.IADD R6, R6, 0x1, -R26.reuse ;  /* 0x000000010606a824 */ /* 0x100fe200078e0a1a */
[----:B------:R-:W-:Y:S02]  /*1e870*/  ISETP.GT.U32.AND P2, PT, R26, R12, PT ;  /* 0x0000000c1a00720c */ /* 0x000fe40003f44070 */
[----:B------:R-:W-:Y:S02]  /*1e880*/  IABS R9, R15 ;  /* 0x0000000f00097213 */ /* 0x000fe40000000000 */
[----:B------:R-:W4:Y:S04]  /*1e890*/  LDL.LU R15, [R1+0x9a4] ;  /* 0x0009a400010f7983 */ /* 0x000f280000300800 */
[----:B------:R-:W5:Y:S04]  /*1e8a0*/  LDL.LU R7, [R1+0x99c] ;  /* 0x00099c0001077983 */ /* 0x000f680000300800 */
[----:B------:R0:W-:Y:S01]  /*1e8b0*/  STL [R1+0x51e0], R5 ;  /* 0x0051e00501007387 */ /* 0x0001e20000100800 */
[----:B------:R-:W-:-:S03]  /*1e8c0*/  @!P2 IMAD.IADD R12, R12, 0x1, -R26 ;  /* 0x000000010c0ca824 */ /* 0x000fc600078e0a1a */
[----:B0-----:R-:W2:Y:S01]  /*1e8d0*/  LDL R5, [R1+0x9c4] ;  /* 0x0009c40001057983 */ /* 0x001ea20000100800 */
[----:B---3--:R-:W-:-:S03]  /*1e8e0*/  ISETP.GE.AND P2, PT, R14, RZ, PT ;  /* 0x000000ff0e00720c */ /* 0x008fc60003f46270 */
[----:B------:R-:W3:Y:S01]  /*1e8f0*/  LDL.LU R14, [R1+0x9cc] ;  /* 0x0009cc00010e7983 */ /* 0x000ee20000300800 */
[C---:B------:R-:W-:Y:S02]  /*1e900*/  ISETP.GT.U32.AND P4, PT, R26.reuse, R10, PT ;  /* 0x0000000a1a00720c */ /* 0x040fe40003f84070 */
[----:B------:R-:W-:-:S11]  /*1e910*/  ISETP.GT.U32.AND P5, PT, R26, R8, PT ;  /* 0x000000081a00720c */ /* 0x000fd60003fa4070 */
[--C-:B------:R-:W-:Y:S02]  /*1e920*/  @!P4 IMAD.IADD R10, R10, 0x1, -R26.reuse ;  /* 0x000000010a0ac824 */ /* 0x100fe400078e0a1a */
[----:B------:R-:W-:Y:S01]  /*1e930*/  @!P5 IMAD.IADD R8, R8, 0x1, -R26 ;  /* 0x000000010808d824 */ /* 0x000fe200078e0a1a */
[C---:B------:R-:W-:Y:S02]  /*1e940*/  ISETP.GT.U32.AND P4, PT, R26.reuse, R13, PT ;  /* 0x0000000d1a00720c */ /* 0x040fe40003f84070 */
[C---:B------:R-:W-:Y:S02]  /*1e950*/  ISETP.GT.U32.AND P5, PT, R26.reuse, R10, PT ;  /* 0x0000000a1a00720c */ /* 0x040fe40003fa4070 */
[----:B------:R-:W-:-:S09]  /*1e960*/  ISETP.GT.U32.AND P1, PT, R26, R8, PT ;  /* 0x000000081a00720c */ /* 0x000fd20003f24070 */
[--C-:B------:R-:W-:Y:S02]  /*1e970*/  @!P4 IMAD.IADD R13, R13, 0x1, -R26.reuse ;  /* 0x000000010d0dc824 */ /* 0x100fe400078e0a1a */
[----:B------:R-:W-:Y:S01]  /*1e980*/  @!P5 IMAD.IADD R10, R10, 0x1, -R26 ;  /* 0x000000010a0ad824 */ /* 0x000fe200078e0a1a */
[----:B------:R-:W-:Y:S01]  /*1e990*/  ISETP.GT.U32.AND P4, PT, R26, R0, PT ;  /* 0x000000001a00720c */ /* 0x000fe20003f84070 */
[----:B------:R-:W-:Y:S02]  /*1e9a0*/  @!P3 IMAD.MOV R6, RZ, RZ, -R6 ;  /* 0x000000ffff06b224 */ /* 0x000fe400078e0a06 */
[----:B------:R-:W-:Y:S01]  /*1e9b0*/  @!P1 IMAD.IADD R8, R8, 0x1, -R26 ;  /* 0x0000000108089824 */ /* 0x000fe200078e0a1a */
[----:B-----5:R-:W-:Y:S01]  /*1e9c0*/  ISETP.GE.AND P5, PT, R7, RZ, PT ;  /* 0x000000ff0700720c */ /* 0x020fe20003fa6270 */
[----:B------:R-:W-:-:S04]  /*1e9d0*/  IMAD.HI.U32 R7, R2, R9, RZ ;  /* 0x0000000902077227 */ /* 0x000fc800078e00ff */
[----:B------:R-:W-:-:S04]  /*1e9e0*/  IMAD.MOV R7, RZ, RZ, -R7 ;  /* 0x000000ffff077224 */ /* 0x000fc800078e0a07 */
[----:B------:R-:W-:Y:S01]  /*1e9f0*/  IMAD R9, R26, R7, R9 ;  /* 0x000000071a097224 */ /* 0x000fe200078e0209 */
[----:B--2---:R-:W-:Y:S01]  /*1ea00*/  IABS R7, R5 ;  /* 0x0000000500077213 */ /* 0x004fe20000000000 */
[----:B------:R-:W-:Y:S02]  /*1ea10*/  IMAD.MOV.U32 R5, RZ, RZ, R13 ;  /* 0x000000ffff057224 */ /* 0x000fe400078e000d */
[----:B------:R-:W-:Y:S01]  /*1ea20*/  @!P4 IMAD.IADD R0, R0, 0x1, -R26 ;  /* 0x000000010000c824 */ /* 0x000fe200078e0a1a */
[----:B----4-:R-:W-:Y:S01]  /*1ea30*/  ISETP.GE.AND P4, PT, R15, RZ, PT ;  /* 0x000000ff0f00720c */ /* 0x010fe20003f86270 */
[----:B------:R-:W-:Y:S01]  /*1ea40*/  @!P6 IMAD.MOV R5, RZ, RZ, -R5 ;  /* 0x000000ffff05e224 */ /* 0x000fe200078e0a05 */
[----:B---3--:R0:W-:Y:S04]  /*1ea50*/  STL [R1+0x51dc], R14 ;  /* 0x0051dc0e01007387 */ /* 0x0081e80000100800 */
[----:B------:R-:W2:Y:S04]  /*1ea60*/  LDL.LU R15, [R1+0x9d0] ;  /* 0x0009d000010f7983 */ /* 0x000ea80000300800 */
[----:B------:R-:W3:Y:S04]  /*1ea70*/  LDL.LU R13, [R1+0x9b8] ;  /* 0x0009b800010d7983 */ /* 0x000ee80000300800 */
[----:B------:R-:W-:Y:S01]  /*1ea80*/  STL [R1+0x1c4], R6 ;  /* 0x0001c40601007387 */ /* 0x000fe20000100800 */
[----:B0-----:R-:W-:-:S03]  /*1ea90*/  IMAD.MOV.U32 R14, RZ, RZ, R8 ;  /* 0x000000ffff0e7224 */ /* 0x001fc600078e0008 */
[----:B------:R0:W-:Y:S02]  /*1eaa0*/  STL [R1+0x1c0], R5 ;  /* 0x0001c00501007387 */ /* 0x0001e40000100800 */
[----:B0-----:R-:W-:Y:S02]  /*1eab0*/  IMAD.MOV.U32 R5, RZ, RZ, R10 ;  /* 0x000000ffff057224 */ /* 0x001fe400078e000a */
[----:B------:R-:W4:Y:S04]  /*1eac0*/  LDL R10, [R1+0x9c8] ;  /* 0x0009c800010a7983 */ /* 0x000f280000100800 */
[----:B------:R-:W5:Y:S01]  /*1ead0*/  LDL.LU R8, [R1+0x9b4] ;  /* 0x0009b40001087983 */ /* 0x000f620000300800 */
[----:B------:R-:W-:Y:S02]  /*1eae0*/  ISETP.GT.U32.AND P1, PT, R26, R3, PT ;  /* 0x000000031a00720c */ /* 0x000fe40003f24070 */
[----:B------:R-:W-:-:S05]  /*1eaf0*/  IABS R11, R11 ;  /* 0x0000000b000b7213 */ /* 0x000fca0000000000 */
[----:B------:R-:W-:-:S04]  /*1eb00*/  IMAD.HI.U32 R4, R2, R11, RZ ;  /* 0x0000000b02047227 */ /* 0x000fc800078e00ff */
[----:B------:R-:W-:Y:S02]  /*1eb10*/  IMAD.MOV R4, RZ, RZ, -R4 ;  /* 0x000000ffff047224 */ /* 0x000fe400078e0a04 */
[----:B------:R-:W-:Y:S01]  /*1eb20*/  @!P1 IMAD.IADD R3, R3, 0x1, -R26 ;  /* 0x0000000103039824 */ /* 0x000fe200078e0a1a */
[C---:B------:R-:W-:Y:S01]  /*1eb30*/  ISETP.GT.U32.AND P1, PT, R26.reuse, R12, PT ;  /* 0x0000000c1a00720c */ /* 0x040fe20003f24070 */
[----:B------:R-:W-:Y:S01]  /*1eb40*/  IMAD R11, R26, R4, R11 ;  /* 0x000000041a0b7224 */ /* 0x000fe200078e020b */
[----:B------:R-:W-:Y:S01]  /*1eb50*/  IABS R4, R19 ;  /* 0x0000001300047213 */ /* 0x000fe20000000000 */
[----:B------:R-:W-:Y:S02]  /*1eb60*/  @!P0 IMAD.MOV R5, RZ, RZ, -R5 ;  /* 0x000000ffff058224 */ /* 0x000fe400078e0a05 */
[----:B------:R-:W-:Y:S02]  /*1eb70*/  @!P5 IMAD.MOV R14, RZ, RZ, -R14 ;  /* 0x000000ffff0ed224 */ /* 0x000fe400078e0a0e */
[----:B------:R-:W-:Y:S01]  /*1eb80*/  IMAD.HI.U32 R6, R2, R4, RZ ;  /* 0x0000000402067227 */ /* 0x000fe200078e00ff */
[----:B------:R0:W-:Y:S03]  /*1eb90*/  STL [R1+0x1bc], R5 ;  /* 0x0001bc0501007387 */ /* 0x0001e60000100800 */
[----:B------:R-:W-:-:S02]  /*1eba0*/  IMAD.MOV R6, RZ, RZ, -R6 ;  /* 0x000000ffff067224 */ /* 0x000fc400078e0a06 */
[----:B------:R-:W-:Y:S01]  /*1ebb0*/  @!P1 IMAD.IADD R12, R12, 0x1, -R26 ;  /* 0x000000010c0c9824 */ /* 0x000fe200078e0a1a */
[----:B0-----:R-:W2:Y:S04]  /*1ebc0*/  LDL.LU R5, [R1+0x51e0] ;  /* 0x0051e00001057983 */ /* 0x001ea80000300800 */
[----:B------:R0:W-:Y:S04]  /*1ebd0*/  STL [R1+0x1b8], R14 ;  /* 0x0001b80e01007387 */ /* 0x0001e80000100800 */
[----:B0-----:R-:W2:Y:S01]  /*1ebe0*/  LDL.LU R14, [R1+0x51dc] ;  /* 0x0051dc00010e7983 */ /* 0x001ea20000300800 */
[----:B-----5:R-:W-:Y:S01]  /*1ebf0*/  ISETP.GE.AND P1, PT, R8, RZ, PT ;  /* 0x000000ff0800720c */ /* 0x020fe20003f26270 */
[----:B------:R-:W-:-:S02]  /*1ec00*/  IMAD R8, R26, R6, R4 ;  /* 0x000000061a087224 */ /* 0x000fc400078e0204 */
[----:B------:R-:W5:Y:S01]  /*1ec10*/  LDL.LU R4, [R1+0x9bc] ;  /* 0x0009bc0001047983 */ /* 0x000f620000300800 */
[C---:B------:R-:W-:Y:S02]  /*1ec20*/  ISETP.GT.U32.AND P6, PT, R26.reuse, R0, PT ;  /* 0x000000001a00720c */ /* 0x040fe40003fc4070 */
[C---:B------:R-:W-:Y:S02]  /*1ec30*/  ISETP.GT.U32.AND P3, PT, R26.reuse, R3, PT ;  /* 0x000000031a00720c */ /* 0x040fe40003f64070 */
[----:B------:R-:W-:Y:S01]  /*1ec40*/  ISETP.GT.U32.AND P5, PT, R26, R9, PT ;  /* 0x000000091a00720c */ /* 0x000fe20003fa4070 */
[----:B------:R0:W-:Y:S08]  /*1ec50*/  STL [R1+0x51d8], R27 ;  /* 0x0051d81b01007387 */ /* 0x0001f00000100800 */
[----:B------:R-:W-:Y:S01]  /*1ec60*/  @!P6 IMAD.IADD R0, R0, 0x1, -R26 ;  /* 0x000000010000e824 */ /* 0x000fe200078e0a1a */
[----:B---3--:R-:W-:Y:S01]  /*1ec70*/  ISETP.GE.AND P6, PT, R13, RZ, PT ;  /* 0x000000ff0d00720c */ /* 0x008fe20003fc6270 */
[----:B------:R-:W-:-:S04]  /*1ec80*/  IMAD.HI.U32 R13, R2, R7, RZ ;  /* 0x00000007020d7227 */ /* 0x000fc800078e00ff */
[----:B------:R-:W-:Y:S02]  /*1ec90*/  @!P3 IMAD.IADD R3, R3, 0x1, -R26 ;  /* 0x000000010303b824 */ /* 0x000fe400078e0a1a */
[----:B0-----:R-:W-:Y:S02]  /*1eca0*/  IMAD.MOV.U32 R27, RZ, RZ, R12 ;  /* 0x000000ffff1b7224 */ /* 0x001fe400078e000c */
[----:B------:R-:W-:Y:S02]  /*1ecb0*/  IMAD.MOV R13, RZ, RZ, -R13 ;  /* 0x000000ffff0d7224 */ /* 0x000fe400078e0a0d */
[----:B------:R-:W-:Y:S02]  /*1ecc0*/  @!P2 IMAD.MOV R27, RZ, RZ, -R27 ;  /* 0x000000ffff1ba224 */ /* 0x000fe400078e0a1b */
[----:B------:R-:W-:Y:S01]  /*1ecd0*/  @!P5 IMAD.IADD R9, R9, 0x1, -R26 ;  /* 0x000000010909d824 */ /* 0x000fe200078e0a1a */
[----:B------:R-:W-:Y:S01]  /*1ece0*/  ISETP.GE.AND P5, PT, R19, RZ, PT ;  /* 0x000000ff1300720c */ /* 0x000fe20003fa6270 */
[----:B------:R-:W-:Y:S01]  /*1ecf0*/  @!P4 IMAD.MOV R0, RZ, RZ, -R0 ;  /* 0x000000ffff00c224 */ /* 0x000fe200078e0a00 */
[----:B------:R-:W3:Y:S01]  /*1ed00*/  LDL.LU R19, [R1+0x9d4] ;  /* 0x0009d40001137983 */ /* 0x000ee20000300800 */
[----:B------:R-:W-:-:S03]  /*1ed10*/  IMAD R7, R26, R13, R7 ;  /* 0x0000000d1a077224 */ /* 0x000fc600078e0207 */
[----:B------:R-:W3:Y:S04]  /*1ed20*/  LDL.LU R13, [R1+0x9c8] ;  /* 0x0009c800010d7983 */ /* 0x000ee80000300800 */
[----:B------:R-:W-:Y:S04]  /*1ed30*/  STL [R1+0x1b4], R27 ;  /* 0x0001b41b01007387 */ /* 0x000fe80000100800 */
[----:B------:R0:W-:Y:S01]  /*1ed40*/  STL [R1+0x1b0], R0 ;  /* 0x0001b00001007387 */ /* 0x0001e20000100800 */
[----:B-----5:R-:W-:Y:S02]  /*1ed50*/  ISETP.GE.AND P3, PT, R4, RZ, PT ;  /* 0x000000ff0400720c */ /* 0x020fe40003f66270 */
[----:B----4-:R-:W-:-:S05]  /*1ed60*/  IABS R4, R10 ;  /* 0x0000000a00047213 */ /* 0x010fca0000000000 */
[----:B------:R-:W-:-:S04]  /*1ed70*/  IMAD.HI.U32 R12, R2, R4, RZ ;  /* 0x00000004020c7227 */ /* 0x000fc800078e00ff */
[----:B0-----:R-:W-:-:S04]  /*1ed80*/  IMAD.MOV R0, RZ, RZ, -R12 ;  /* 0x000000ffff007224 */ /* 0x001fc800078e0a0c */
[C---:B------:R-:W-:Y:S02]  /*1ed90*/  IMAD R4, R26.reuse, R0, R4 ;  /* 0x000000001a047224 */ /* 0x040fe400078e0204 */
[----:B------:R-:W4:Y:S01]  /*1eda0*/  LDL.LU R0, [R1+0x9c4] ;  /* 0x0009c40001007983 */ /* 0x000f220000300800 */
[----:B------:R-:W-:-:S13]  /*1edb0*/  ISETP.GT.U32.AND P0, PT, R26, R11, PT ;  /* 0x0000000b1a00720c */ /* 0x000fda0003f04070 */
[----:B------:R-:W-:Y:S01]  /*1edc0*/  @!P0 IMAD.IADD R11, R11, 0x1, -R26 ;  /* 0x000000010b0b8824 */ /* 0x000fe200078e0a1a */
[----:B------:R-:W-:-:S13]  /*1edd0*/  ISETP.GT.U32.AND P0, PT, R26, R8, PT ;  /* 0x000000081a00720c */ /* 0x000fda0003f04070 */
[----:B------:R-:W-:Y:S01]  /*1ede0*/  @!P0 IMAD.IADD R8, R8, 0x1, -R26 ;  /* 0x0000000108088824 */ /* 0x000fe200078e0a1a */
[----:B------:R-:W-:-:S04]  /*1edf0*/  ISETP.GT.U32.AND P0, PT, R26, R11, PT ;  /* 0x0000000b1a00720c */ /* 0x000fc80003f04070 */
[C---:B------:R-:W-:Y:S02]  /*1ee00*/  ISETP.GT.U32.AND P4, PT, R26.reuse, R8, PT ;  /* 0x000000081a00720c */ /* 0x040fe40003f84070 */
[----:B------:R-:W-:Y:S02]  /*1ee10*/  ISETP.GT.U32.AND P2, PT, R26, R9, PT ;  /* 0x000000091a00720c */ /* 0x000fe40003f44070 */
[----:B--2---:R-:W-:Y:S01]  /*1ee20*/  IABS R6, R15 ;  /* 0x0000000f00067213 */ /* 0x004fe20000000000 */
[----:B------:R-:W-:-:S04]  /*1ee30*/  IMAD.MOV.U32 R27, RZ, RZ, R3 ;  /* 0x000000ffff1b7224 */ /* 0x000fc800078e0003 */
[----:B------:R-:W-:Y:S02]  /*1ee40*/  @!P0 IMAD.IADD R11, R11, 0x1, -R26 ;  /* 0x000000010b0b8824 */ /* 0x000fe400078e0a1a */
[----:B------:R-:W-:-:S04]  /*1ee50*/  IMAD.HI.U32 R12, R2, R6, RZ ;  /* 0x00000006020c7227 */ /* 0x000fc800078e00ff */
[----:B------:R-:W-:Y:S01]  /*1ee60*/  @!P4 IMAD.IADD R8, R8, 0x1, -R26 ;  /* 0x000000010808c824 */ /* 0x000fe200078e0a1a */
[----:B---3--:R-:W-:Y:S01]  /*1ee70*/  ISETP.GE.AND P4, PT, R13, RZ, PT ;  /* 0x000000ff0d00720c */ /* 0x008fe20003f86270 */
[----:B------:R-:W-:Y:S02]  /*1ee80*/  IMAD.MOV.U32 R13, RZ, RZ, R11 ;  /* 0x000000ffff0d7224 */ /* 0x000fe400078e000b */
[----:B------:R-:W-:Y:S02]  /*1ee90*/  @!P1 IMAD.MOV R27, RZ, RZ, -R27 ;  /* 0x000000ffff1b9224 */ /* 0x000fe400078e0a1b */
[----:B------:R-:W-:Y:S02]  /*1eea0*/  IMAD.MOV R12, RZ, RZ, -R12 ;  /* 0x000000ffff0c7224 */ /* 0x000fe400078e0a0c */
[----:B------:R-:W-:Y:S01]  /*1eeb0*/  @!P6 IMAD.MOV R13, RZ, RZ, -R13 ;  /* 0x000000ffff0de224 */ /* 0x000fe200078e0a0d */
[----:B------:R0:W-:Y:S01]  /*1eec0*/  STL [R1+0x1ac], R27 ;  /* 0x0001ac1b01007387 */ /* 0x0001e20000100800 */
[----:B------:R-:W-:-:S03]  /*1eed0*/  @!P2 IMAD.IADD R9, R9, 0x1, -R26 ;  /* 0x000000010909a824 */ /* 0x000fc600078e0a1a */
[----:B0-----:R-:W2:Y:S01]  /*1eee0*/  LDL.LU R27, [R1+0x51d8] ;  /* 0x0051d800011b7983 */ /* 0x001ea20000300800 */
[----:B----4-:R-:W-:Y:S01]  /*1eef0*/  ISETP.GE.AND P2, PT, R0, RZ, PT ;  /* 0x000000ff0000720c */ /* 0x010fe20003f46270 */
[----:B------:R-:W-:Y:S02]  /*1ef00*/  IMAD R0, R26, R12, R6 ;  /* 0x0000000c1a007224 */ /* 0x000fe400078e0206 */
[----:B------:R-:W3:Y:S04]  /*1ef10*/  LDL.LU R12, [R1+0x9d8] ;  /* 0x0009d800010c7983 */ /* 0x000ee80000300800 */
[----:B------:R0:W-:Y:S04]  /*1ef20*/  STL [R1+0x11c], R13 ;  /* 0x00011c0d01007387 */ /* 0x0001e80000100800 */
[----:B0-----:R-:W4:Y:S01]  /*1ef30*/  LDL.LU R13, [R1+0x9dc] ;  /* 0x0009dc00010d7983 */ /* 0x001f220000300800 */
[----:B------:R-:W-:-:S02]  /*1ef40*/  IABS R10, R14 ;  /* 0x0000000e000a7213 */ /* 0x000fc40000000000 */
[----:B------:R-:W-:-:S03]  /*1ef50*/  ISETP.GT.U32.AND P1, PT, R26, R7, PT ;  /* 0x000000071a00720c */ /* 0x000fc60003f24070 */
[----:B------:R-:W-:-:S04]  /*1ef60*/  IMAD.HI.U32 R3, R2, R10, RZ ;  /* 0x0000000a02037227 */ /* 0x000fc800078e00ff */
[----:B------:R-:W-:-:S04]  /*1ef70*/  IMAD.MOV R3, RZ, RZ, -R3 ;  /* 0x000000ffff037224 */ /* 0x000fc800078e0a03 */
[C---:B------:R-:W-:Y:S01]  /*1ef80*/  IMAD R3, R26.reuse, R3, R10 ;  /* 0x000000031a037224 */ /* 0x040fe200078e020a */
[----:B------:R-:W-:Y:S01]  /*1ef90*/  ISETP.GT.U32.AND P0, PT, R26, R4, PT ;  /* 0x000000041a00720c */ /* 0x000fe20003f04070 */
[----:B------:R-:W-:-:S03]  /*1efa0*/  @!P1 IMAD.IADD R7, R7, 0x1, -R26 ;  /* 0x0000000107079824 */ /* 0x000fc600078e0a1a */
[C---:B------:R-:W-:Y:S02]  /*1efb0*/  ISETP.GT.U32.AND P1, PT, R26.reuse, R3, PT ;  /* 0x000000031a00720c */ /* 0x040fe40003f24070 */
[----:B------:R-:W-:Y:S02]  /*1efc0*/  ISETP.GT.U32.AND P6, PT, R26, R7, PT ;  /* 0x000000071a00720c */ /* 0x000fe40003fc4070 */
[----:B------:R-:W-:-:S05]  /*1efd0*/  IABS R10, R19 ;  /* 0x00000013000a7213 */ /* 0x000fca0000000000 */
[----:B------:R-:W-:-:S04]  /*1efe0*/  @!P0 IMAD.IADD R4, R4, 0x1, -R26 ;  /* 0x0000000104048824 */ /* 0x000fc800078e0a1a */
[----:B------:R-:W-:Y:S01]  /*1eff0*/  @!P1 IMAD.IADD R3, R3, 0x1, -R26 ;  /* 0x0000000103039824 */ /* 0x000fe200078e0a1a */
[C---:B------:R-:W-:Y:S01]  /*1f000*/  ISETP.GT.U32.AND P0, PT, R26.reuse, R4, PT ;  /* 0x000000041a00720c */ /* 0x040fe20003f04070 */
[----:B------:R-:W-:Y:S02]  /*1f010*/  @!P5 IMAD.MOV R8, RZ, RZ, -R8 ;  /* 0x000000ffff08d224 */ /* 0x000fe400078e0a08 */
[----:B------:R-:W-:Y:S01]  /*1f020*/  IMAD.MOV.U32 R11, RZ, RZ, R10 ;  /* 0x000000ffff0b7224 */ /* 0x000fe200078e000a */
[----:B------:R-:W-:Y:S01]  /*1f030*/  ISETP.GT.U32.AND P5, PT, R26, R3, PT ;  /* 0x000000031a00720c */ /* 0x000fe20003fa4070 */
[----:B------:R-:W-:Y:S02]  /*1f040*/  IMAD.MOV.U32 R10, RZ, RZ, R9 ;  /* 0x000000ffff0a7224 */ /* 0x000fe400078e0009 */
[----:B------:R-:W-:Y:S02]  /*1f050*/  @!P6 IMAD.IADD R7, R7, 0x1, -R26 ;  /* 0x000000010707e824 */ /* 0x000fe400078e0a1a */
[----:B------:R-:W-:Y:S01]  /*1f060*/  @!P3 IMAD.MOV R10, RZ, RZ, -R10 ;  /* 0x000000ffff0ab224 */ /* 0x000fe200078e0a0a */
[----:B------:R-:W-:Y:S01]  /*1f070*/  ISETP.GE.AND P1, PT, R14, RZ, PT ;  /* 0x000000ff0e00720c */ /* 0x000fe20003f26270 */
[----:B------:R-:W-:Y:S01]  /*1f080*/  @!P2 IMAD.MOV R7, RZ, RZ, -R7 ;  /* 0x000000ffff07a224 */ /* 0x000fe200078e0a07 */
[----:B------:R-:W-:-:S02]  /*1f090*/  ISETP.GE.AND P6, PT, R15, RZ, PT ;  /* 0x000000ff0f00720c */ /* 0x000fc40003fc6270 */
[----:B------:R-:W-:Y:S01]  /*1f0a0*/  STL [R1+0x164], R10 ;  /* 0x0001640a01007387 */ /* 0x000fe20000100800 */
[--C-:B------:R-:W-:Y:S01]  /*1f0b0*/  @!P0 IMAD.IADD R4, R4, 0x1, -R26.reuse ;  /* 0x0000000104048824 */ /* 0x100fe200078e0a1a */
[----:B------:R-:W-:Y:S02]  /*1f0c0*/  ISETP.GE.AND P0, PT, R19, RZ, PT ;  /* 0x000000ff1300720c */ /* 0x000fe40003f06270 */
[----:B------:R-:W-:Y:S01]  /*1f0d0*/  STL [R1+0x198], R8 ;  /* 0x0001980801007387 */ /* 0x000fe20000100800 */
[----:B------:R-:W-:-:S03]  /*1f0e0*/  @!P5 IMAD.IADD R3, R3, 0x1, -R26 ;  /* 0x000000010303d824 */ /* 0x000fc600078e0a1a */
[----:B------:R-:W5:Y:S04]  /*1f0f0*/  LDL.LU R15, [R1+0xa08] ;  /* 0x000a0800010f7983 */ /* 0x000f680000300800 */
[----:B------:R-:W2:Y:S01]  /*1f100*/  LDL.LU R14, [R1+0x9e4] ;  /* 0x0009e400010e7983 */ /* 0x000ea20000300800 */
[----:B------:R-:W-:-:S03]  /*1f110*/  IMAD.HI.U32 R9, R2, R11, RZ ;  /* 0x0000000b02097227 */ /* 0x000fc600078e00ff */
[----:B------:R-:W2:Y:S04]  /*1f120*/  LDL.LU R19, [R1+0x9e8] ;  /* 0x0009e80001137983 */ /* 0x000ea80000300800 */
[----:B------:R0:W-:Y:S01]  /*1f130*/  STL [R1+0x19c], R7 ;  /* 0x00019c0701007387 */ /* 0x0001e20000100800 */
[----:B------:R-:W-:Y:S02]  /*1f140*/  IMAD.MOV R9, RZ, RZ, -R9 ;  /* 0x000000ffff097224 */ /* 0x000fe400078e0a09 */
[----:B0-----:R-:W-:Y:S02]  /*1f150*/  IMAD.MOV.U32 R7, RZ, RZ, R4 ;  /* 0x000000ffff077224 */ /* 0x001fe400078e0004 */
[----:B------:R-:W-:Y:S02]  /*1f160*/  IMAD.MOV.U32 R4, RZ, RZ, R3 ;  /* 0x000000ffff047224 */ /* 0x000fe400078e0003 */
[----:B------:R-:W-:-:S02]  /*1f170*/  @!P4 IMAD.MOV R7, RZ, RZ, -R7 ;  /* 0x000000ffff07c224 */ /* 0x000fc400078e0a07 */
[----:B------:R-:W-:Y:S02]  /*1f180*/  @!P1 IMAD.MOV R4, RZ, RZ, -R4 ;  /* 0x000000ffff049224 */ /* 0x000fe400078e0a04 */
[----:B------:R-:W-:Y:S01]  /*1f190*/  IMAD R11, R26, R9, R11 ;  /* 0x000000091a0b7224 */ /* 0x000fe200078e020b */
[----:B------:R-:W-:Y:S04]  /*1f1a0*/  STL [R1+0x1a4], R7 ;  /* 0x0001a40701007387 */ /* 0x000fe80000100800 */
[----:B------:R-:W-:Y:S01]  /*1f1b0*/  STL [R1+0x1a8], R4 ;  /* 0x0001a80401007387 */ /* 0x000fe20000100800 */
[----:B----4-:R-:W-:Y:S02]  /*1f1c0*/  IABS R9, R13 ;  /* 0x0000000d00097213 */ /* 0x010fe40000000000 */
[----:B------:R-:W-:-:S02]  /*1f1d0*/  ISETP.GE.AND P1, PT, R13, RZ, PT ;  /* 0x000000ff0d00720c */ /* 0x000fc40003f26270 */
[----:B------:R-:W4:Y:S01]  /*1f1e0*/  LDL.LU R13, [R1+0x9ec] ;  /* 0x0009ec00010d7983 */ /* 0x000f220000300800 */
[C---:B------:R-:W-:Y:S02]  /*1f1f0*/  ISETP.GT.U32.AND P3, PT, R26.reuse, R0, PT ;  /* 0x000000001a00720c */ /* 0x040fe40003f64070 */
[----:B---3--:R-:W-:Y:S02]  /*1f200*/  IABS R6, R12 ;  /* 0x0000000c00067213 */ /* 0x008fe40000000000 */
[----:B------:R-:W-:-:S03]  /*1f210*/  ISETP.GT.U32.AND P5, PT, R26, R11, PT ;  /* 0x0000000b1a00720c */ /* 0x000fc60003fa4070 */
[----:B------:R-:W-:-:S06]  /*1f220*/  IMAD.HI.U32 R8, R2, R6, RZ ;  /* 0x0000000602087227 */ /* 0x000fcc00078e00ff */
[----:B------:R-:W-:Y:S02]  /*1f230*/  @!P3 IMAD.IADD R0, R0, 0x1, -R26 ;  /* 0x000000010000b824 */ /* 0x000fe400078e0a1a */
[----:B------:R-:W-:-:S03]  /*1f240*/  IMAD.MOV R8, RZ, RZ, -R8 ;  /* 0x000000ffff087224 */ /* 0x000fc600078e0a08 */
[C---:B------:R-:W-:Y:S01]  /*1f250*/  ISETP.GT.U32.AND P3, PT, R26.reuse, R0, PT ;  /* 0x000000001a00720c */ /* 0x040fe20003f64070 */
[----:B----4-:R0:W-:Y:S04]  /*1f260*/  STL [R1+0x51d4], R13 ;  /* 0x0051d40d01007387 */ /* 0x0101e80000100800 */
[----:B0-----:R-:W3:Y:S01]  /*1f270*/  LDL.LU R13, [R1+0x9e0] ;  /* 0x0009e000010d7983 */ /* 0x001ee20000300800 */
[----:B------:R-:W-:Y:S02]  /*1f280*/  IMAD R6, R26, R8, R6 ;  /* 0x000000081a067224 */ /* 0x000fe400078e0206 */
[----:B------:R-:W-:-:S05]  /*1f290*/  @!P5 IMAD.IADD R11, R11, 0x1, -R26 ;  /* 0x000000010b0bd824 */ /* 0x000fca00078e0a1a */
[----:B------:R-:W-:Y:S01]  /*1f2a0*/  @!P3 IMAD.IADD R0, R0, 0x1, -R26 ;  /* 0x000000010000b824 */ /* 0x000fe200078e0a1a */
[C---:B------:R-:W-:Y:S02]  /*1f2b0*/  ISETP.GT.U32.AND P4, PT, R26.reuse, R6, PT ;  /* 0x000000061a00720c */ /* 0x040fe40003f84070 */
[----:B------:R-:W-:Y:S01]  /*1f2c0*/  ISETP.GT.U32.AND P5, PT, R26, R11, PT ;  /* 0x0000000b1a00720c */ /* 0x000fe20003fa4070 */
[----:B------:R-:W-:Y:S02]  /*1f2d0*/  IMAD.MOV.U32 R4, RZ, RZ, R0 ;  /* 0x000000ffff047224 */ /* 0x000fe400078e0000 */
[----:B------:R-:W-:Y:S01]  /*1f2e0*/  IMAD.HI.U32 R3, R2, R9, RZ ;  /* 0x0000000902037227 */ /* 0x000fe200078e00ff */
[----:B-----5:R-:W-:-:S03]  /*1f2f0*/  ISETP.GE.AND P3, PT, R15, RZ, PT ;  /* 0x000000ff0f00720c */ /* 0x020fc60003f66270 */
[----:B------:R-:W-:Y:S01]  /*1f300*/  @!P6 IMAD.MOV R4, RZ, RZ, -R4 ;  /* 0x000000ffff04e224 */ /* 0x000fe200078e0a04 */
[----:B------:R-:W-:Y:S01]  /*1f310*/  IABS R10, R15 ;  /* 0x0000000f000a7213 */ /* 0x000fe20000000000 */
[----:B------:R-:W-:Y:S01]  /*1f320*/  IMAD.MOV R3, RZ, RZ, -R3 ;  /* 0x000000ffff037224 */ /* 0x000fe200078e0a03 */
[----:B------:R-:W4:Y:S01]  /*1f330*/  LDL.LU R15, [R1+0x9f0] ;  /* 0x0009f000010f7983 */ /* 0x000f220000300800 */
[--C-:B------:R-:W-:Y:S01]  /*1f340*/  @!P4 IMAD.IADD R6, R6, 0x1, -R26.reuse ;  /* 0x000000010606c824 */ /* 0x100fe200078e0a1a */
[----:B------:R-:W-:Y:S01]  /*1f350*/  ISETP.GE.AND P2, PT, R12, RZ, PT ;  /* 0x000000ff0c00720c */ /* 0x000fe20003f46270 */
[----:B------:R-:W-:Y:S01]  /*1f360*/  @!P5 IMAD.IADD R11, R11, 0x1, -R26 ;  /* 0x000000010b0bd824 */ /* 0x000fe200078e0a1a */
[----:B------:R0:W-:Y:S01]  /*1f370*/  STL [R1+0x1a0], R4 ;  /* 0x0001a00401007387 */ /* 0x0001e20000100800 */
[----:B------:R-:W-:-:S03]  /*1f380*/  IMAD R9, R26, R3, R9 ;  /* 0x000000031a097224 */ /* 0x000fc600078e0209 */
[----:B------:R-:W5:Y:S01]  /*1f390*/  LDL.LU R12, [R1+0x9f4] ;  /* 0x0009f400010c7983 */ /* 0x000f620000300800 */
[----:B------:R-:W-:Y:S01]  /*1f3a0*/  ISETP.GT.U32.AND P4, PT, R26, R6, PT ;  /* 0x000000061a00720c */ /* 0x000fe20003f84070 */
[----:B------:R-:W-:Y:S01]  /*1f3b0*/  IMAD.HI.U32 R3, R2, R10, RZ ;  /* 0x0000000a02037227 */ /* 0x000fe200078e00ff */
[----:B------:R-:W-:-:S03]  /*1f3c0*/  ISETP.GT.U32.AND P6, PT, R26, R9, PT ;  /* 0x000000091a00720c */ /* 0x000fc60003fc4070 */
[----:B------:R-:W-:-:S04]  /*1f3d0*/  IMAD.MOV R3, RZ, RZ, -R3 ;  /* 0x000000ffff037224 */ /* 0x000fc800078e0a03 */
[----:B------:R-:W-:-:S04]  /*1f3e0*/  IMAD R10, R26, R3, R10 ;  /* 0x000000031a0a7224 */ /* 0x000fc800078e020a */
[--C-:B------:R-:W-:Y:S01]  /*1f3f0*/  @!P4 IMAD.IADD R6, R6, 0x1, -R26.reuse ;  /* 0x000000010606c824 */ /* 0x100fe200078e0a1a */
[----:B------:R-:W-:Y:S01]  /*1f400*/  ISETP.GT.U32.AND P4, PT, R26, R10, PT ;  /* 0x0000000a1a00720c */ /* 0x000fe20003f84070 */
[----:B------:R-:W-:-:S05]  /*1f410*/  @!P6 IMAD.IADD R9, R9, 0x1, -R26 ;  /* 0x000000010909e824 */ /* 0x000fca00078e0a1a */
[----:B------:R-:W-:-:S07]  /*1f420*/  ISETP.GT.U32.AND P6, PT, R26, R9, PT ;  /* 0x000000091a00720c */ /* 0x000fce0003fc4070 */
[----:B------:R-:W-:Y:S01]  /*1f430*/  @!P4 IMAD.IADD R10, R10, 0x1, -R26 ;  /* 0x000000010a0ac824 */ /* 0x000fe200078e0a1a */
[----:B--2---:R-:W-:Y:S01]  /*1f440*/  IABS R7, R14 ;  /* 0x0000000e00077213 */ /* 0x004fe20000000000 */
[----:B------:R-:W-:-:S03]  /*1f450*/  @!P2 IMAD.MOV R6, RZ, RZ, -R6 ;  /* 0x000000ffff06a224 */ /* 0x000fc600078e0a06 */
[----:B------:R-:W-:Y:S01]  /*1f460*/  ISETP.GT.U32.AND P4, PT, R26, R10, PT ;  /* 0x0000000a1a00720c */ /* 0x000fe20003f84070 */
[----:B------:R-:W-:Y:S01]  /*1f470*/  @!P6 IMAD.IADD R9, R9, 0x1, -R26 ;  /* 0x000000010909e824 */ /* 0x000fe200078e0a1a */
[----:B------:R-:W-:Y:S01]  /*1f480*/  ISETP.GE.AND P2, PT, R14, RZ, PT ;  /* 0x000000ff0e00720c */ /* 0x000fe20003f46270 */
[----:B------:R-:W-:Y:S02]  /*1f490*/  @!P0 IMAD.MOV R11, RZ, RZ, -R11 ;  /* 0x000000ffff0b8224 */ /* 0x000fe400078e0a0b */
[----:B------:R-:W-:-:S04]  /*1f4a0*/  IMAD.MOV.U32 R14, RZ, RZ, R9 ;  /* 0x000000ffff0e7224 */ /* 0x000fc800078e0009 */
[----:B------:R-:W-:Y:S01]  /*1f4b0*/  @!P1 IMAD.MOV R14, RZ, RZ, -R14 ;  /* 0x000000ffff0e9224 */ /* 0x000fe200078e0a0e */
[----:B0-----:R-:W-:-:S03]  /*1f4c0*/  IABS R4, R19 ;  /* 0x0000001300047213 */ /* 0x001fc60000000000 */
[----:B------:R-:W-:Y:S01]  /*1f4d0*/  @!P4 IMAD.IADD R10, R10, 0x1, -R26 ;  /* 0x000000010a0ac824 */ /* 0x000fe200078e0a1a */
[----:B------:R-:W-:Y:S01]  /*1f4e0*/  ISETP.GE.AND P4, PT, R19, RZ, PT ;  /* 0x000000ff1300720c */ /* 0x000fe20003f86270 */
[----:B------:R-:W-:Y:S01]  /*1f4f0*/  IMAD.MOV.U32 R19, RZ, RZ, R17 ;  /* 0x000000ffff137224 */ /* 0x000fe200078e0011 */
[----:B---3--:R-:W-:Y:S02]  /*1f500*/  IABS R8, R13 ;  /* 0x0000000d00087213 */ /* 0x008fe40000000000 */
[----:B------:R-:W-:Y:S02]  /*1f510*/  ISETP.GE.AND P5, PT, R13, RZ, PT ;  /* 0x000000ff0d00720c */ /* 0x000fe40003fa6270 */
[----:B------:R-:W2:Y:S04]  /*1f520*/  LDL.LU R13, [R1+0x51d4] ;  /* 0x0051d400010d7983 */ /* 0x000ea80000300800 */
[----:B------:R-:W-:Y:S04]  /*1f530*/  STL [R1+0x18c], R11 ;  /* 0x00018c0b01007387 */ /* 0x000fe80000100800 */
[----:B------:R-:W-:Y:S04]  /*1f540*/  STL [R1+0x194], R6 ;  /* 0x0001940601007387 */ /* 0x000fe80000100800 */
[----:B------:R0:W-:Y:S04]  /*1f550*/  STL [R1+0x190], R14 ;  /* 0x0001900e01007387 */ /* 0x0001e80000100800 */
[----:B0-----:R-:W3:Y:S04]  /*1f560*/  LDL.LU R14, [R1+0x9f8] ;  /* 0x0009f800010e7983 */ /* 0x001ee80000300800 */
[----:B------:R-:W5:Y:S01]  /*1f570*/  LDL.LU R17, [R1+0x9fc] ;  /* 0x0009fc0001117983 */ /* 0x000f620000300800 */
[----:B------:R-:W-:-:S04]  /*1f580*/  IMAD.HI.U32 R0, R2, R8, RZ ;  /* 0x0000000802007227 */ /* 0x000fc800078e00ff */
[----:B------:R-:W-:-:S04]  /*1f590*/  IMAD.MOV R0, RZ, RZ, -R0 ;  /* 0x000000ffff007224 */ /* 0x000fc800078e0a00 */
[----:B------:R-:W-:-:S05]  /*1f5a0*/  IMAD R8, R26, R0, R8 ;  /* 0x000000001a087224 */ /* 0x000fca00078e0208 */
[----:B------:R-:W-:Y:S01]  /*1f5b0*/  ISETP.GT.U32.AND P0, PT, R26, R8, PT ;  /* 0x000000081a00720c */ /* 0x000fe20003f04070 */
[----:B------:R-:W-:-:S04]  /*1f5c0*/  IMAD.HI.U32 R3, R2, R7, RZ ;  /* 0x0000000702037227 */ /* 0x000fc800078e00ff */
[----:B------:R-:W-:Y:S02]  /*1f5d0*/  IMAD.MOV R3, RZ, RZ, -R3 ;  /* 0x000000ffff037224 */ /* 0x000fe400078e0a03 */
[----:B------:R-:W-:-:S04]  /*1f5e0*/  IMAD.HI.U32 R0, R2, R4, RZ ;  /* 0x0000000402007227 */ /* 0x000fc800078e00ff */
[----:B------:R-:W-:Y:S02]  /*1f5f0*/  IMAD R7, R26, R3, R7 ;  /* 0x000000031a077224 */ /* 0x000fe400078e0207 */
[----:B------:R-:W-:Y:S02]  /*1f600*/  @!P0 IMAD.IADD R8, R8, 0x1, -R26 ;  /* 0x0000000108088824 */ /* 0x000fe400078e0a1a */
[----:B------:R-:W-:Y:S01]  /*1f610*/  IMAD.MOV R0, RZ, RZ, -R0 ;  /* 0x000000ffff007224 */ /* 0x000fe200078e0a00 */
[C---:B------:R-:W-:Y:S02]  /*1f620*/  ISETP.GT.U32.AND P6, PT, R26.reuse, R7, PT ;  /* 0x000000071a00720c */ /* 0x040fe40003fc4070 */
[C---:B------:R-:W-:Y:S01]  /*1f630*/  ISETP.GT.U32.AND P0, PT, R26.reuse, R8, PT ;  /* 0x000000081a00720c */ /* 0x040fe20003f04070 */
[----:B------:R-:W-:-:S05]  /*1f640*/  IMAD R4, R26, R0, R4 ;  /* 0x000000001a047224 */ /* 0x000fca00078e0204 */
[----:B------:R-:W-:-:S05]  /*1f650*/  ISETP.GT.U32.AND P1, PT, R26, R4, PT ;  /* 0x000000041a00720c */ /* 0x000fca0003f24070 */
[--C-:B------:R-:W-:Y:S02]  /*1f660*/  @!P6 IMAD.IADD R7, R7, 0x1, -R26.reuse ;  /* 0x000000010707e824 */ /* 0x100fe400078e0a1a */
[----:B------:R-:W-:-:S03]  /*1f670*/  @!P0 IMAD.IADD R8, R8, 0x1, -R26 ;  /* 0x0000000108088824 */ /* 0x000fc600078e0a1a */
[----:B------:R-:W-:-:S03]  /*1f680*/  ISETP.GT.U32.AND P6, PT, R26, R7, PT ;  /* 0x000000071a00720c */ /* 0x000fc60003fc4070 */
[----:B------:R-:W-:Y:S01]  /*1f690*/  @!P1 IMAD.IADD R4, R4, 0x1, -R26 ;  /* 0x0000000104049824 */ /* 0x000fe200078e0a1a */
[----:B----4-:R-:W-:Y:S01]  /*1f6a0*/  IABS R6, R15 ;  /* 0x0000000f00067213 */ /* 0x010fe20000000000 */
[----:B------:R-:W-:-:S03]  /*1f6b0*/  @!P3 IMAD.MOV R10, RZ, RZ, -R10 ;  /* 0x000000ffff0ab224 */ /* 0x000fc600078e0a0a */
[----:B------:R-:W-:Y:S01]  /*1f6c0*/  ISETP.GT.U32.AND P1, PT, R26, R4, PT ;  /* 0x000000041a00720c */ /* 0x000fe20003f24070 */
[----:B------:R-:W-:Y:S01]  /*1f6d0*/  IMAD.HI.U32 R9, R2, R6, RZ ;  /* 0x0000000602097227 */ /* 0x000fe200078e00ff */
[----:B------:R0:W-:Y:S03]  /*1f6e0*/  STL [R1+0x174], R10 ;  /* 0x0001740a01007387 */ /* 0x0001e60000100800 */
[----:B------:R-:W-:Y:S02]  /*1f6f0*/  IMAD.MOV R9, RZ, RZ, -R9 ;  /* 0x000000ffff097224 */ /* 0x000fe400078e0a09 */
[----:B------:R-:W-:Y:S02]  /*1f700*/  @!P6 IMAD.IADD R7, R7, 0x1, -R26 ;  /* 0x000000010707e824 */ /* 0x000fe400078e0a1a */
[----:B------:R-:W-:Y:S02]  /*1f710*/  IMAD R6, R26, R9, R6 ;  /* 0x000000091a067224 */ /* 0x000fe400078e0206 */
[----:B0-----:R-:W-:-:S02]  /*1f720*/  IMAD.MOV.U32 R10, RZ, RZ, R8 ;  /* 0x000000ffff0a7224 */ /* 0x001fc400078e0008 */
[----:B------:R-:W-:Y:S02]  /*1f730*/  IMAD.MOV.U32 R9, RZ, RZ, R7 ;  /* 0x000000ffff097224 */ /* 0x000fe400078e0007 */
[----:B------:R-:W-:Y:S02]  /*1f740*/  @!P5 IMAD.MOV R10, RZ, RZ, -R10 ;  /* 0x000000ffff0ad224 */ /* 0x000fe400078e0a0a */
[----:B------:R-:W-:Y:S02]  /*1f750*/  @!P1 IMAD.IADD R4, R4, 0x1, -R26 ;  /* 0x0000000104049824 */ /* 0x000fe400078e0a1a */
[----:B------:R-:W-:Y:S01]  /*1f760*/  @!P2 IMAD.MOV R9, RZ, RZ, -R9 ;  /* 0x000000ffff09a224 */ /* 0x000fe200078e0a09 */
[----:B------:R-:W-:Y:S01]  /*1f770*/  ISETP.GE.AND P5, PT, R15, RZ, PT ;  /* 0x000000ff0f00720c */ /* 0x000fe20003fa6270 */
[----:B------:R-:W-:Y:S01]  /*1f780*/  @!P4 IMAD.MOV R4, RZ, RZ, -R4 ;  /* 0x000000ffff04c224 */ /* 0x000fe200078e0a04 */
[----:B------:R-:W-:Y:S04]  /*1f790*/  STL [R1+0x184], R10 ;  /* 0x0001840a01007387 */ /* 0x000fe80000100800 */
[----:B------:R-:W4:Y:S01]  /*1f7a0*/  LDL.LU R15, [R1+0xa00] ;  /* 0x000a0000010f7983 */ /* 0x000f220000300800 */
[----:B--2---:R-:W-:-:S05]  /*1f7b0*/  IABS R3, R13 ;  /* 0x0000000d00037213 */ /* 0x004fca0000000000 */
[----:B------:R-:W-:-:S04]  /*1f7c0*/  IMAD.HI.U32 R11, R2, R3, RZ ;  /* 0x00000003020b7227 */ /* 0x000fc800078e00ff */
[----:B------:R-:W-:-:S04]  /*1f7d0*/  IMAD.MOV R11, RZ, RZ, -R11 ;  /* 0x000000ffff0b7224 */ /* 0x000fc800078e0a0b */
[----:B------:R-:W-:-:S05]  /*1f7e0*/  IMAD R3, R26, R11, R3 ;  /* 0x0000000b1a037224 */ /* 0x000fca00078e0203 */
[----:B------:R-:W-:-:S13]  /*1f7f0*/  ISETP.GT.U32.AND P0, PT, R26, R3, PT ;  /* 0x000000031a00720c */ /* 0x000fda0003f04070 */
[----:B------:R-:W-:-:S05]  /*1f800*/  @!P0 IMAD.IADD R3, R3, 0x1, -R26 ;  /* 0x0000000103038824 */ /* 0x000fca00078e0a1a */
[----:B------:R-:W-:Y:S02]  /*1f810*/  ISETP.GT.U32.AND P0, PT, R26, R3, PT ;  /* 0x000000031a00720c */ /* 0x000fe40003f04070 */
[----:B------:R-:W-:Y:S02]  /*1f820*/  ISETP.GE.AND P3, PT, R13, RZ, PT ;  /* 0x000000ff0d00720c */ /* 0x000fe40003f66270 */
[----:B------:R-:W2:Y:S01]  /*1f830*/  LDL.LU R13, [R1+0xa04] ;  /* 0x000a0400010d7983 */ /* 0x000ea20000300800 */
[----:B-----5:R-:W-:-:S03]  /*1f840*/  IABS R7, R17 ;  /* 0x0000001100077213 */ /* 0x020fc60000000000 */
[----:B------:R-:W-:Y:S04]  /*1f850*/  STL [R1+0x188], R9 ;  /* 0x0001880901007387 */ /* 0x000fe80000100800 */
[----:B------:R4:W-:Y:S01]  /*1f860*/  STL [R1+0x440], R4 ;  /* 0x0004400401007387 */ /* 0x0009e20000100800 */
[----:B------:R-:W-:Y:S01]  /*1f870*/  @!P0 IMAD.IADD R3, R3, 0x1, -R26 ;  /* 0x0000000103038824 */ /* 0x000fe200078e0a1a */
[----:B------:R-:W-:Y:S02]  /*1f880*/  ISETP.GE.AND P0, PT, R17, RZ, PT ;  /* 0x000000ff1100720c */ /* 0x000fe40003f06270 */
[----:B------:R-:W5:Y:S01]  /*1f890*/  LDL.LU R17, [R1+0xa30] ;  /* 0x000a300001117983 */ /* 0x000f620000300800 */
[----:B------:R-:W-:-:S05]  /*1f8a0*/  IABS R0, R12 ;  /* 0x0000000c00007213 */ /* 0x000fca0000000000 */
[----:B------:R-:W-:-:S04]  /*1f8b0*/  IMAD.HI.U32 R8, R2, R0, RZ ;  /* 0x0000000002087227 */ /* 0x000fc800078e00ff */
[----:B------:R-:W-:Y:S01]  /*1f8c0*/  IMAD.MOV R8, RZ, RZ, -R8 ;  /* 0x000000ffff087224 */ /* 0x000fe200078e0a08 */
[----:B------:R-:W-:-:S03]  /*1f8d0*/  ISETP.GT.U32.AND P6, PT, R26, R6, PT ;  /* 0x000000061a00720c */ /* 0x000fc60003fc4070 */
[----:B------:R-:W-:-:S05]  /*1f8e0*/  IMAD R0, R26, R8, R0 ;  /* 0x000000081a007224 */ /* 0x000fca00078e0200 */
[----:B------:R-:W-:-:S05]  /*1f8f0*/  ISETP.GT.U32.AND P2, PT, R26, R0, PT ;  /* 0x000000001a00720c */ /* 0x000fca0003f44070 */
[----:B------:R-:W-:-:S05]  /*1f900*/  @!P6 IMAD.IADD R6, R6, 0x1, -R26 ;  /* 0x000000010606e824 */ /* 0x000fca00078e0a1a */
[----:B------:R-:W-:-:S03]  /*1f910*/  ISETP.GT.U32.AND P4, PT, R26, R6, PT ;  /* 0x000000061a00720c */ /* 0x000fc60003f84070 */
[----:B------:R-:W-:Y:S01]  /*1f920*/  @!P2 IMAD.IADD R0, R0, 0x1, -R26 ;  /* 0x000000010000a824 */ /* 0x000fe200078e0a1a */
[----:B------:R-:W-:-:S04]  /*1f930*/  ISETP.GE.AND P1, PT, R12, RZ, PT ;  /* 0x000000ff0c00720c */ /* 0x000fc80003f26270 */
[----:B------:R-:W-:Y:S01]  /*1f940*/  ISETP.GT.U32.AND P2, PT, R26, R0, PT ;  /* 0x000000001a00720c */ /* 0x000fe20003f44070 */
[----:B------:R-:W-:-:S04]  /*1f950*/  @!P3 IMAD.MOV R3, RZ, RZ, -R3 ;  /* 0x000000ffff03b224 */ /* 0x000fc800078e0a03 */
[----:B------:R-:W-:Y:S01]  /*1f960*/  @!P4 IMAD.IADD R6, R6, 0x1, -R26 ;  /* 0x000000010606c824 */ /* 0x000fe200078e0a1a */
[----:B---3--:R-:W-:-:S03]  /*1f970*/  IABS R11, R14 ;  /* 0x0000000e000b7213 */ /* 0x008fc60000000000 */
[----:B------:R-:W-:Y:S01]  /*1f980*/  @!P5 IMAD.MOV R6, RZ, RZ, -R6 ;  /* 0x000000ffff06d224 */ /* 0x000fe200078e0a06 */
[----:B------:R-:W-:Y:S01]  /*1f990*/  ISETP.GE.AND P6, PT, R14, RZ, PT ;  /* 0x000000ff0e00720c */ /* 0x000fe20003fc6270 */
[----:B------:R-:W-:Y:S02]  /*1f9a0*/  STL [R1+0x180], R3 ;  /* 0x0001800301007387 */ /* 0x000fe40000100800 */
[----:B------:R-:W-:Y:S02]  /*1f9b0*/  @!P2 IMAD.IADD R0, R0, 0x1, -R26 ;  /* 0x000000010000a824 */ /* 0x000fe400078e0a1a */
[----:B------:R-:W3:Y:S02]  /*1f9c0*/  LDL R14, [R1+0xa0c] ;  /* 0x000a0c00010e7983 */ /* 0x000ee40000100800 */
[----:B------:R-:W-:Y:S01]  /*1f9d0*/  @!P1 IMAD.MOV R0, RZ, RZ, -R0 ;  /* 0x000000ffff009224 */ /* 0x000fe200078e0a00 */
[----:B----4-:R-:W-:Y:S02]  /*1f9e0*/  IABS R4, R15 ;  /* 0x0000000f00047213 */ /* 0x010fe40000000000 */
[----:B------:R-:W-:-:S02]  /*1f9f0*/  ISETP.GE.AND P4, PT, R15, RZ, PT ;  /* 0x000000ff0f00720c */ /* 0x000fc40003f86270 */
[----:B------:R-:W4:Y:S04]  /*1fa00*/  LDL R15, [R1+0xa10] ;  /* 0x000a1000010f7983 */ /* 0x000f280000100800 */
[----:B------:R0:W-:Y:S01]  /*1fa10*/  STL [R1+0x17c], R6 ;  /* 0x00017c0601007387 */ /* 0x0001e20000100800 */
[----:B-----5:R-:W-:Y:S02]  /*1fa20*/  ISETP.GE.AND P1, PT, R17, RZ, PT ;  /* 0x000000ff1100720c */ /* 0x020fe40003f26270 */
[----:B0-----:R-:W-:Y:S02]  /*1fa30*/  IABS R6, R17 ;  /* 0x0000001100067213 */ /* 0x001fe40000000000 */
[----:B------:R-:W5:Y:S01]  /*1fa40*/  LDL.LU R17, [R1+0xa24] ;  /* 0x000a240001117983 */ /* 0x000f620000300800 */
[----:B------:R-:W-:-:S04]  /*1fa50*/  IMAD.HI.U32 R9, R2, R11, RZ ;  /* 0x0000000b02097227 */ /* 0x000fc800078e00ff */
[----:B------:R-:W-:-:S04]  /*1fa60*/  IMAD.MOV R9, RZ, RZ, -R9 ;  /* 0x000000ffff097224 */ /* 0x000fc800078e0a09 */
[----:B------:R-:W-:-:S05]  /*1fa70*/  IMAD R11, R26, R9, R11 ;  /* 0x000000091a0b7224 */ /* 0x000fca00078e020b */
[----:B------:R-:W-:-:S13]  /*1fa80*/  ISETP.GT.U32.AND P3, PT, R26, R11, PT ;  /* 0x0000000b1a00720c */ /* 0x000fda0003f64070 */
[----:B------:R-:W-:-:S05]  /*1fa90*/  @!P3 IMAD.IADD R11, R11, 0x1, -R26 ;  /* 0x000000010b0bb824 */ /* 0x000fca00078e0a1a */
[----:B------:R-:W-:Y:S01]  /*1faa0*/  ISETP.GT.U32.AND P3, PT, R26, R11, PT ;  /* 0x0000000b1a00720c */ /* 0x000fe20003f64070 */
[C---:B------:R-:W-:Y:S01]  /*1fab0*/  IMAD.HI.U32 R3, R2.reuse, R4, RZ ;  /* 0x0000000402037227 */ /* 0x040fe200078e00ff */
[----:B------:R4:W-:Y:S01]  /*1fac0*/  STL [R1+0x42c], R0 ;  /* 0x00042c0001007387 */ /* 0x0009e20000100800 */
[----:B--2---:R-:W-:Y:S02]  /*1fad0*/  IABS R9, R13 ;  /* 0x0000000d00097213 */ /* 0x004fe40000000000 */
[----:B------:R-:W-:Y:S01]  /*1fae0*/  IMAD.MOV R3, RZ, RZ, -R3 ;  /* 0x000000ffff037224 */ /* 0x000fe200078e0a03 */
[----:B------:R-:W-:Y:S01]  /*1faf0*/  ISETP.GE.AND P2, PT, R13, RZ, PT ;  /* 0x000000ff0d00720c */ /* 0x000fe20003f46270 */
[----:B------:R-:W-:-:S06]  /*1fb00*/  IMAD.HI.U32 R12, R2, R6, RZ ;  /* 0x00000006020c7227 */ /* 0x000fcc00078e00ff */
[----:B------:R-:W-:Y:S02]  /*1fb10*/  @!P3 IMAD.IADD R11, R11, 0x1, -R26 ;  /* 0x000000010b0bb824 */ /* 0x000fe400078e0a1a */
[----:B------:R-:W-:Y:S01]  /*1fb20*/  IMAD R4, R26, R3, R4 ;  /* 0x000000031a047224 */ /* 0x000fe200078e0204 */
[----:B---3--:R-:W-:Y:S02]  /*1fb30*/  IABS R3, R14 ;  /* 0x0000000e00037213 */ /* 0x008fe40000000000 */
[----:B----4-:R-:W-:Y:S01]  /*1fb40*/  IABS R0, R15 ;  /* 0x0000000f00007213 */ /* 0x010fe20000000000 */
[----:B------:R-:W-:Y:S01]  /*1fb50*/  IMAD.MOV.U32 R15, RZ, RZ, R19 ;  /* 0x000000ffff0f7224 */ /* 0x000fe200078e0013 */
[----:B-----5:R0:W-:Y:S04]  /*1fb60*/  STL [R1+0x51d0], R17 ;  /* 0x0051d01101007387 */ /* 0x0201e80000100800 */
[----:B------:R-:W2:Y:S04]  /*1fb70*/  LDL R13, [R1+0xa18] ;  /* 0x000a1800010d7983 */ /* 0x000ea80000100800 */
[----:B------:R-:W3:Y:S01]  /*1fb80*/  LDL R14, [R1+0xa1c] ;  /* 0x000a1c00010e7983 */ /* 0x000ee20000100800 */
[----:B0-----:R-:W-:-:S03]  /*1fb90*/  IMAD.MOV.U32 R17, RZ, RZ, R11 ;  /* 0x000000ffff117224 */ /* 0x001fc600078e000b */
[----:B------:R-:W4:Y:S01]  /*1fba0*/  LDL R19, [R1+0xa20] ;  /* 0x000a200001137983 */ /* 0x000f220000100800 */
[----:B------:R-:W-:Y:S02]  /*1fbb0*/  IMAD.MOV R11, RZ, RZ, -R12 ;  /* 0x000000ffff0b7224 */ /* 0x000fe400078e0a0c */
[----:B------:R-:W-:Y:S01]  /*1fbc0*/  @!P6 IMAD.MOV R17, RZ, RZ, -R17 ;  /* 0x000000ffff11e224 */ /* 0x000fe200078e0a11 */
[----:B------:R-:W5:Y:S04]  /*1fbd0*/  LDL.LU R12, [R1+0xa0c] ;  /* 0x000a0c00010c7983 */ /* 0x000f680000300800 */
[----:B------:R0:W-:Y:S04]  /*1fbe0*/  STL [R1+0x178], R17 ;  /* 0x0001781101007387 */ /* 0x0001e80000100800 */
[----:B0-----:R-:W5:Y:S01]  /*1fbf0*/  LDL.LU R17, [R1+0x51d0] ;  /* 0x0051d00001117983 */ /* 0x001f620000300800 */
[----:B------:R-:W-:-:S04]  /*1fc00*/  IMAD.HI.U32 R8, R2, R7, RZ ;  /* 0x0000000702087227 */ /* 0x000fc800078e00ff */
[----:B------:R-:W-:-:S04]  /*1fc10*/  IMAD.MOV R8, RZ, RZ, -R8 ;  /* 0x000000ffff087224 */ /* 0x000fc800078e0a08 */
[----:B------:R-:W-:-:S05]  /*1fc20*/  IMAD R7, R26, R8, R7 ;  /* 0x000000081a077224 */ /* 0x000fca00078e0207 */
        /* <DEDUP_REMOVED lines=9> */
[----:B------:R-:W-:Y:S02]  /*1fcc0*/  IMAD.MOV R10, RZ, RZ, -R10 ;  /* 0x000000ffff0a7224 */ /* 0x000fe400078e0a0a */
[----:B------:R-:W-:Y:S02]  /*1fcd0*/  @!P5 IMAD.IADD R7, R7, 0x1, -R26 ;  /* 0x000000010707d824 */ /* 0x000fe400078e0a1a */
[C---:B------:R-:W-:Y:S02]  /*1fce0*/  IMAD R0, R26.reuse, R8, R0 ;  /* 0x000000081a007224 */ /* 0x040fe400078e0200 */
[C---:B------:R-:W-:Y:S02]  /*1fcf0*/  IMAD R6, R26.reuse, R11, R6 ;  /* 0x0000000b1a067224 */ /* 0x040fe400078e0206 */
[----:B------:R-:W-:Y:S01]  /*1fd00*/  IMAD R3, R26, R10, R3 ;  /* 0x0000000a1a037224 */ /* 0x000fe200078e0203 */
[----:B------:R-:W-:Y:S01]  /*1fd10*/  IABS R10, R15 ;  /* 0x0000000f000a7213 */ /* 0x000fe20000000000 */
[----:B------:R-:W-:-:S04]  /*1fd20*/  IMAD.MOV.U32 R8, RZ, RZ, R7 ;  /* 0x000000ffff087224 */ /* 0x000fc800078e0007 */
[----:B------:R-:W-:Y:S01]  /*1fd30*/  @!P0 IMAD.MOV R8, RZ, RZ, -R8 ;  /* 0x000000ffff088224 */ /* 0x000fe200078e0a08 */
[----:B--2---:R-:W-:Y:S02]  /*1fd40*/  IABS R11, R13 ;  /* 0x0000000d000b7213 */ /* 0x004fe40000000000 */
[----:B---3--:R-:W-:Y:S01]  /*1fd50*/  IABS R13, R14 ;  /* 0x0000000e000d7213 */ /* 0x008fe20000000000 */
[----:B------:R-:W-:Y:S01]  /*1fd60*/  IMAD.HI.U32 R14, R2, R10, RZ ;  /* 0x0000000a020e7227 */ /* 0x000fe200078e00ff */
[----:B----4-:R-:W-:Y:S02]  /*1fd70*/  IABS R7, R19 ;  /* 0x0000001300077213 */ /* 0x010fe40000000000 */
[----:B------:R-:W2:Y:S01]  /*1fd80*/  LDL.LU R19, [R1+0xa2c] ;  /* 0x000a2c0001137983 */ /* 0x000ea20000300800 */
[----:B-----5:R-:W-:Y:S01]  /*1fd90*/  ISETP.GE.AND P5, PT, R12, RZ, PT ;  /* 0x000000ff0c00720c */ /* 0x020fe20003fa6270 */
[----:B------:R-:W-:Y:S02]  /*1fda0*/  IMAD.HI.U32 R12, R2, R11, RZ ;  /* 0x0000000b020c7227 */ /* 0x000fe400078e00ff */
[----:B------:R0:W-:Y:S02]  /*1fdb0*/  STL [R1+0x170], R8 ;  /* 0x0001700801007387 */ /* 0x0001e40000100800 */
[----:B------:R-:W-:-:S02]  /*1fdc0*/  IMAD.MOV R14, RZ, RZ, -R14 ;  /* 0x000000ffff0e7224 */ /* 0x000fc400078e0a0e */
[----:B------:R-:W-:Y:S02]  /*1fdd0*/  IMAD.MOV R12, RZ, RZ, -R12 ;  /* 0x000000ffff0c7224 */ /* 0x000fe400078e0a0c */
[C---:B------:R-:W-:Y:S01]  /*1fde0*/  IMAD R10, R26.reuse, R14, R10 ;  /* 0x0000000e1a0a7224 */ /* 0x040fe200078e020a */
[----:B0-----:R-:W-:Y:S01]  /*1fdf0*/  IABS R8, R17 ;  /* 0x0000001100087213 */ /* 0x001fe20000000000 */
[----:B------:R0:W-:Y:S01]  /*1fe00*/  STL [R1+0x51c4], R17 ;  /* 0x0051c41101007387 */ /* 0x0001e20000100800 */
[----:B------:R-:W-:Y:S02]  /*1fe10*/  IMAD R11, R26, R12, R11 ;  /* 0x0000000c1a0b7224 */ /* 0x000fe400078e020b */
[C---:B------:R-:W-:Y:S01]  /*1fe20*/  IMAD.HI.U32 R12, R2.reuse, R13, RZ ;  /* 0x0000000d020c7227 */ /* 0x040fe200078e00ff */
[----:B------:R1:W-:Y:S03]  /*1fe30*/  STL [R1+0x51cc], R2 ;  /* 0x0051cc0201007387 */ /* 0x0003e60000100800 */
[----:B------:R-:W-:-:S04]  /*1fe40*/  IMAD.HI.U32 R14, R2, R8, RZ ;  /* 0x00000008020e7227 */ /* 0x000fc800078e00ff */
[----:B0-----:R-:W-:Y:S02]  /*1fe50*/  IMAD.MOV.U32 R17, RZ, RZ, R15 ;  /* 0x000000ffff117224 */ /* 0x001fe400078e000f */
[----:B------:R-:W-:Y:S02]  /*1fe60*/  IMAD.HI.U32 R15, R2, R7, RZ ;  /* 0x00000007020f7227 */ /* 0x000fe400078e00ff */
[----:B-1----:R-:W3:Y:S02]  /*1fe70*/  LDL.LU R2, [R1+0xa10] ;  /* 0x000a100001027983 */ /* 0x002ee40000300800 */
[----:B------:R-:W-:-:S04]  /*1fe80*/  IMAD.MOV R15, RZ, RZ, -R15 ;  /* 0x000000ffff0f7224 */ /* 0x000fc800078e0a0f */
[C---:B------:R-:W-:Y:S02]  /*1fe90*/  IMAD R7, R26.reuse, R15, R7 ;  /* 0x0000000f1a077224 */ /* 0x040fe400078e0207 */
[----:B------:R-:W4:Y:S01]  /*1fea0*/  LDL.LU R15, [R1+0xa28] ;  /* 0x000a2800010f7983 */ /* 0x000f220000300800 */
[C---:B------:R-:W-:Y:S02]  /*1feb0*/  ISETP.GT.U32.AND P6, PT, R26.reuse, R9, PT ;  /* 0x000000091a00720c */ /* 0x040fe40003fc4070 */
[----:B------:R-:W-:-:S11]  /*1fec0*/  ISETP.GT.U32.AND P3, PT, R26, R4, PT ;  /* 0x000000041a00720c */ /* 0x000fd60003f64070 */
[----:B------:R-:W-:-:S05]  /*1fed0*/  @!P6 IMAD.IADD R9, R9, 0x1, -R26 ;  /* 0x000000010909e824 */ /* 0x000fca00078e0a1a */
[----:B------:R-:W-:Y:S01]  /*1fee0*/  ISETP.GT.U32.AND P0, PT, R26, R9, PT ;  /* 0x000000091a00720c */ /* 0x000fe20003f04070 */
[----:B------:R-:W-:Y:S01]  /*1fef0*/  @!P3 IMAD.IADD R4, R4, 0x1, -R26 ;  /* 0x000000010404b824 */ /* 0x000fe200078e0a1a */
[----:B------:R-:W-:-:S04]  /*1ff00*/  ISETP.GT.U32.AND P3, PT, R26, R6, PT ;  /* 0x000000061a00720c */ /* 0x000fc80003f64070 */
[----:B------:R-:W-:-:S07]  /*1ff10*/  ISETP.GT.U32.AND P6, PT, R26, R4, PT ;  /* 0x000000041a00720c */ /* 0x000fce0003fc4070 */
[--C-:B------:R-:W-:Y:S01]  /*1ff20*/  @!P0 IMAD.IADD R9, R9, 0x1, -R26.reuse ;  /* 0x0000000109098824 */ /* 0x100fe200078e0a1a */
[----:B------:R-:W-:Y:S01]  /*1ff30*/  ISETP.GT.U32.AND P0, PT, R26, R0, PT ;  /* 0x000000001a00720c */ /* 0x000fe20003f04070 */
[----:B------:R-:W-:-:S04]  /*1ff40*/  @!P3 IMAD.IADD R6, R6, 0x1, -R26 ;  /* 0x000000010606b824 */ /* 0x000fc800078e0a1a */
[----:B------:R-:W-:Y:S01]  /*1ff50*/  @!P6 IMAD.IADD R4, R4, 0x1, -R26 ;  /* 0x000000010404e824 */ /* 0x000fe200078e0a1a */
[----:B------:R-:W-:-:S07]  /*1ff60*/  ISETP.GT.U32.AND P3, PT, R26, R6, PT ;  /* 0x000000061a00720c */ /* 0x000fce0003f64070 */
[----:B------:R-:W-:Y:S02]  /*1ff70*/  @!P0 IMAD.IADD R0, R0, 0x1, -R26 ;  /* 0x0000000100008824 */ /* 0x000fe400078e0a1a */
[----:B------:R-:W-:Y:S02]  /*1ff80*/  IMAD.MOV R12, RZ, RZ, -R12 ;  /* 0x000000ffff0c7224 */ /* 0x000fe400078e0a0c */
[----:B------:R-:W-:Y:S02]  /*1ff90*/  IMAD.MOV R14, RZ, RZ, -R14 ;  /* 0x000000ffff0e7224 */ /* 0x000fe400078e0a0e */
[----:B------:R-:W-:Y:S02]  /*1ffa0*/  IMAD R12, R26, R12, R13 ;  /* 0x0000000c1a0c7224 */ /* 0x000fe400078e020d */
[----:B------:R-:W-:Y:S02]  /*1ffb0*/  @!P3 IMAD.IADD R6, R6, 0x1, -R26 ;  /* 0x000000010606b824 */ /* 0x000fe400078e0a1a */
[----:B------:R-:W-:Y:S01]  /*1ffc0*/  IMAD R8, R26, R14, R8 ;  /* 0x0000000e1a087224 */ /* 0x000fe200078e0208 */
[----:B---3--:R-:W-:Y:S01]  /*1ffd0*/  ISETP.GE.AND P0, PT, R2, RZ, PT ;  /* 0x000000ff0200720c */ /* 0x008fe20003f06270 */
[----:B------:R-:W-:-:S04]  /*1ffe0*/  IMAD.MOV.U32 R2, RZ, RZ, R4 ;  /* 0x000000ffff027224 */ /* 0x000fc800078e0004 */
[----:B------:R-:W-:Y:S01]  /*1fff0*/  @!P4 IMAD.MOV R2, RZ, RZ, -R2 ;  /* 0x000000ffff02c224 */ /* 0x000fe200078e0a02 */
[----:B----4-:R0:W-:Y:S04]  /*20000*/  STL [R1+0x51c8], R15 ;  /* 0x0051c80f01007387 */ /* 0x0101e80000100800 */
[----:B------:R1:W-:Y:S01]  /*20010*/  STL [R1+0x168], R2 ;  /* 0x0001680201007387 */ /* 0x0003e20000100800 */
[----:B------:R-:W-:-:S03]  /*20020*/  IABS R13, R15 ;  /* 0x0000000f000d7213 */ /* 0x000fc60000000000 */
[----:B0-----:R-:W3:Y:S01]  /*20030*/  LDL.LU R15, [R1+0xa18] ;  /* 0x000a1800010f7983 */ /* 0x001ee20000300800 */
[----:B-1----:R-:W-:-:S03]  /*20040*/  IMAD.MOV.U32 R2, RZ, RZ, R9 ;  /* 0x000000ffff027224 */ /* 0x002fc600078e0009 */
[----:B------:R-:W4:Y:S01]  /*20050*/  LDL.LU R14, [R1+0xa1c] ;  /* 0x000a1c00010e7983 */ /* 0x000f220000300800 */
[----:B------:R-:W-:-:S05]  /*20060*/  @!P2 IMAD.MOV R2, RZ, RZ, -R2 ;  /* 0x000000ffff02a224 */ /* 0x000fca00078e0a02 */
[----:B------:R0:W-:Y:S01]  /*20070*/  STL [R1+0x160], R2 ;  /* 0x0001600201007387 */ /* 0x0001e20000100800 */
[----:B------:R-:W-:-:S03]  /*20080*/  IMAD.MOV.U32 R9, RZ, RZ, R17 ;  /* 0x000000ffff097224 */ /* 0x000fc600078e0011 */
[----:B------:R-:W5:Y:S01]  /*20090*/  LDL.LU R17, [R1+0xa20] ;  /* 0x000a200001117983 */ /* 0x000f620000300800 */
[----:B0-----:R-:W-:-:S04]  /*200a0*/  IMAD.MOV.U32 R2, RZ, RZ, R6 ;  /* 0x000000ffff027224 */ /* 0x001fc800078e0006 */
[----:B------:R-:W-:-:S05]  /*200b0*/  @!P1 IMAD.MOV R2, RZ, RZ, -R2 ;  /* 0x000000ffff029224 */ /* 0x000fca00078e0a02 */
[----:B------:R0:W-:Y:S04]  /*200c0*/  STL [R1+0x15c], R2 ;  /* 0x00015c0201007387 */ /* 0x0001e80000100800 */
[----:B0-----:R-:W2:Y:S01]  /*200d0*/  LDL.LU R2, [R1+0x51cc] ;  /* 0x0051cc0001027983 */ /* 0x001ea20000300800 */
[C---:B------:R-:W-:Y:S02]  /*200e0*/  ISETP.GT.U32.AND P6, PT, R26.reuse, R3, PT ;  /* 0x000000031a00720c */ /* 0x040fe40003fc4070 */
[----:B------:R-:W-:-:S11]  /*200f0*/  ISETP.GT.U32.AND P3, PT, R26, R10, PT ;  /* 0x0000000a1a00720c */ /* 0x000fd60003f64070 */
[--C-:B------:R-:W-:Y:S02]  /*20100*/  @!P6 IMAD.IADD R3, R3, 0x1, -R26.reuse ;  /* 0x000000010303e824 */ /* 0x100fe400078e0a1a */
[----:B------:R-:W-:Y:S01]  /*20110*/  @!P3 IMAD.IADD R10, R10, 0x1, -R26 ;  /* 0x000000010a0ab824 */ /* 0x000fe200078e0a1a */
[C---:B------:R-:W-:Y:S02]  /*20120*/  ISETP.GT.U32.AND P6, PT, R26.reuse, R11, PT ;  /* 0x0000000b1a00720c */ /* 0x040fe40003fc4070 */
[C---:B------:R-:W-:Y:S02]  /*20130*/  ISETP.GT.U32.AND P3, PT, R26.reuse, R3, PT ;  /* 0x000000031a00720c */ /* 0x040fe40003f64070 */
[----:B------:R-:W-:Y:S01]  /*20140*/  ISETP.GT.U32.AND P1, PT, R26, R12, PT ;  /* 0x0000000c1a00720c */ /* 0x000fe20003f24070 */
[----:B------:R-:W-:-:S08]  /*20150*/  IMAD.MOV.U32 R6, RZ, RZ, R13 ;  /* 0x000000ffff067224 */ /* 0x000fd000078e000d */
[--C-:B------:R-:W-:Y:S02]  /*20160*/  @!P6 IMAD.IADD R11, R11, 0x1, -R26.reuse ;  /* 0x000000010b0be824 */ /* 0x100fe400078e0a1a */
[--C-:B------:R-:W-:Y:S01]  /*20170*/  @!P3 IMAD.IADD R3, R3, 0x1, -R26.reuse ;  /* 0x000000010303b824 */ /* 0x100fe200078e0a1a */
[C---:B------:R-:W-:Y:S02]  /*20180*/  ISETP.GT.U32.AND P3, PT, R26.reuse, R7, PT ;  /* 0x000000071a00720c */ /* 0x040fe40003f64070 */
[----:B------:R-:W-:Y:S01]  /*20190*/  ISETP.GT.U32.AND P2, PT, R26, R11, PT ;  /* 0x0000000b1a00720c */ /* 0x000fe20003f44070 */
[----:B------:R-:W-:-:S10]  /*201a0*/  @!P1 IMAD.IADD R12, R12, 0x1, -R26 ;  /* 0x000000010c0c9824 */ /* 0x000fd400078e0a1a */
[--C-:B------:R-:W-:Y:S02]  /*201b0*/  @!P3 IMAD.IADD R7, R7, 0x1, -R26.reuse ;  /* 0x000000010707b824 */ /* 0x100fe400078e0a1a */
[----:B------:R-:W-:Y:S01]  /*201c0*/  @!P2 IMAD.IADD R11, R11, 0x1, -R26 ;  /* 0x000000010b0ba824 */ /* 0x000fe200078e0a1a */
[----:B---3--:R-:W-:Y:S02]  /*201d0*/  ISETP.GE.AND P2, PT, R15, RZ, PT ;  /* 0x000000ff0f00720c */ /* 0x008fe40003f46270 */
[----:B------:R-:W3:Y:S01]  /*201e0*/  LDL.LU R15, [R1+0x51c8] ;  /* 0x0051c800010f7983 */ /* 0x000ee20000300800 */
[----:B----4-:R-:W-:-:S03]  /*201f0*/  ISETP.GE.AND P1, PT, R14, RZ, PT ;  /* 0x000000ff0e00720c */ /* 0x010fc60003f26270 */
[----:B------:R-:W4:Y:S01]  /*20200*/  LDL.LU R14, [R1+0xa3c] ;  /* 0x000a3c00010e7983 */ /* 0x000f220000300800 */
[----:B-----5:R-:W-:Y:S01]  /*20210*/  ISETP.GE.AND P3, PT, R17, RZ, PT ;  /* 0x000000ff1100720c */ /* 0x020fe20003f66270 */
[----:B------:R-:W-:-:S04]  /*20220*/  IMAD.MOV.U32 R17, RZ, RZ, R3 ;  /* 0x000000ffff117224 */ /* 0x000fc800078e0003 */
[----:B------:R-:W-:Y:S02]  /*20230*/  @!P5 IMAD.MOV R17, RZ, RZ, -R17 ;  /* 0x000000ffff11d224 */ /* 0x000fe400078e0a11 */
[----:B--2---:R-:W-:-:S04]  /*20240*/  IMAD.HI.U32 R13, R2, R6, RZ ;  /* 0x00000006020d7227 */ /* 0x004fc800078e00ff */
[----:B------:R-:W-:-:S04]  /*20250*/  IMAD.MOV R13, RZ, RZ, -R13 ;  /* 0x000000ffff0d7224 */ /* 0x000fc800078e0a0d */
[C---:B------:R-:W-:Y:S02]  /*20260*/  IMAD R6, R26.reuse, R13, R6 ;  /* 0x0000000d1a067224 */ /* 0x040fe400078e0206 */
[----:B------:R-:W2:Y:S04]  /*20270*/  LDL.LU R13, [R1+0xa38] ;  /* 0x000a3800010d7983 */ /* 0x000ea80000300800 */
[----:B------:R-:W5:Y:S04]  /*20280*/  LDL.LU R3, [R1+0xa34] ;  /* 0x000a340001037983 */ /* 0x000f680000300800 */
[----:B------:R0:W-:Y:S04]  /*20290*/  STL [R1+0x158], R17 ;  /* 0x0001581101007387 */ /* 0x0001e80000100800 */
[----:B0-----:R-:W4:Y:S01]  /*202a0*/  LDL.LU R17, [R1+0x51c4] ;  /* 0x0051c40001117983 */ /* 0x001f220000300800 */
[----:B------:R-:W-:-:S02]  /*202b0*/  ISETP.GT.U32.AND P4, PT, R26, R0, PT ;  /* 0x000000001a00720c */ /* 0x000fc40003f84070 */
[----:B------:R-:W-:-:S11]  /*202c0*/  ISETP.GT.U32.AND P6, PT, R26, R10, PT ;  /* 0x0000000a1a00720c */ /* 0x000fd60003fc4070 */
[--C-:B------:R-:W-:Y:S01]  /*202d0*/  @!P4 IMAD.IADD R0, R0, 0x1, -R26.reuse ;  /* 0x000000010000c824 */ /* 0x100fe200078e0a1a */
[----:B------:R-:W-:Y:S01]  /*202e0*/  ISETP.GE.AND P4, PT, R9, RZ, PT ;  /* 0x000000ff0900720c */ /* 0x000fe20003f86270 */
[----:B------:R-:W-:Y:S01]  /*202f0*/  @!P6 IMAD.IADD R10, R10, 0x1, -R26 ;  /* 0x000000010a0ae824 */ /* 0x000fe200078e0a1a */
[----:B------:R-:W-:Y:S01]  /*20300*/  ISETP.GT.U32.AND P6, PT, R26, R8, PT ;  /* 0x000000081a00720c */ /* 0x000fe20003fc4070 */
[----:B------:R-:W-:Y:S02]  /*20310*/  @!P0 IMAD.MOV R0, RZ, RZ, -R0 ;  /* 0x000000ffff008224 */ /* 0x000fe400078e0a00 */
[----:B------:R-:W-:-:S03]  /*20320*/  @!P2 IMAD.MOV R11, RZ, RZ, -R11 ;  /* 0x000000ffff0ba224 */ /* 0x000fc600078e0a0b */
[----:B------:R-:W-:Y:S05]  /*20330*/  STL [R1+0x154], R0 ;  /* 0x0001540001007387 */ /* 0x000fea0000100800 */
[----:B------:R-:W-:Y:S01]  /*20340*/  @!P4 IMAD.MOV R10, RZ, RZ, -R10 ;  /* 0x000000ffff0ac224 */ /* 0x000fe200078e0a0a */
[----:B------:R-:W-:Y:S01]  /*20350*/  ISETP.GT.U32.AND P0, PT, R26, R7, PT ;  /* 0x000000071a00720c */ /* 0x000fe20003f04070 */
[----:B------:R-:W-:-:S03]  /*20360*/  @!P6 IMAD.IADD R8, R8, 0x1, -R26 ;  /* 0x000000010808e824 */ /* 0x000fc600078e0a1a */
[----:B------:R-:W-:Y:S02]  /*20370*/  STL [R1+0x150], R10 ;  /* 0x0001500a01007387 */ /* 0x000fe40000100800 */
[----:B------:R-:W-:Y:S02]  /*20380*/  ISETP.GT.U32.AND P6, PT, R26, R8, PT ;  /* 0x000000081a00720c */ /* 0x000fe40003fc4070 */
[----:B------:R-:W-:-:S05]  /*20390*/  IABS R4, R19 ;  /* 0x0000001300047213 */ /* 0x000fca0000000000 */
[----:B------:R-:W-:-:S06]  /*203a0*/  @!P0 IMAD.IADD R7, R7, 0x1, -R26 ;  /* 0x0000000107078824 */ /* 0x000fcc00078e0a1a */
[----:B------:R-:W-:Y:S01]  /*203b0*/  @!P6 IMAD.IADD R8, R8, 0x1, -R26 ;  /* 0x000000010808e824 */ /* 0x000fe200078e0a1a */
[----:B------:R-:W-:Y:S02]  /*203c0*/  ISETP.GE.AND P6, PT, R19, RZ, PT ;  /* 0x000000ff1300720c */ /* 0x000fe40003fc6270 */
[----:B---3--:R-:W-:Y:S02]  /*203d0*/  ISETP.GE.AND P0, PT, R15, RZ, PT ;  /* 0x000000ff0f00720c */ /* 0x008fe40003f06270 */
[----:B----4-:R-:W-:Y:S01]  /*203e0*/  ISETP.GE.AND P2, PT, R17, RZ, PT ;  /* 0x000000ff1100720c */ /* 0x010fe20003f46270 */
[----:B------:R-:W-:Y:S02]  /*203f0*/  IMAD.MOV.U32 R17, RZ, RZ, R5 ;  /* 0x000000ffff117224 */ /* 0x000fe400078e0005 */
[----:B------:R-:W3:Y:S04]  /*20400*/  LDL.LU R5, [R1+0xb74] ;  /* 0x000b740001057983 */ /* 0x000ee80000300800 */
[----:B------:R0:W-:Y:S04]  /*20410*/  STL [R1+0x14c], R11 ;  /* 0x00014c0b01007387 */ /* 0x0001e80000100800 */
[----:B------:R-:W4:Y:S04]  /*20420*/  LDL.LU R15, [R1+0xa40] ;  /* 0x000a4000010f7983 */ /* 0x000f280000300800 */
[----:B------:R-:W4:Y:S01]  /*20430*/  LDL.LU R19, [R1+0xa44] ;  /* 0x000a440001137983 */ /* 0x000f220000300800 */
[----:B------:R-:W-:Y:S01]  /*20440*/  IMAD.HI.U32 R9, R2, R4, RZ ;  /* 0x0000000402097227 */ /* 0x000fe200078e00ff */
[----:B------:R-:W-:-:S03]  /*20450*/  ISETP.GT.U32.AND P5, PT, R26, R12, PT ;  /* 0x0000000c1a00720c */ /* 0x000fc60003fa4070 */
[----:B------:R-:W-:-:S04]  /*20460*/  IMAD.MOV R9, RZ, RZ, -R9 ;  /* 0x000000ffff097224 */ /* 0x000fc800078e0a09 */
[C---:B------:R-:W-:Y:S01]  /*20470*/  IMAD R4, R26.reuse, R9, R4 ;  /* 0x000000091a047224 */ /* 0x040fe200078e0204 */
[----:B-----5:R-:W-:Y:S02]  /*20480*/  IABS R9, R3 ;  /* 0x0000000300097213 */ /* 0x020fe40000000000 */
[----:B------:R-:W-:-:S03]  /*20490*/  ISETP.GT.U32.AND P4, PT, R26, R6, PT ;  /* 0x000000061a00720c */ /* 0x000fc60003f84070 */
[----:B0-----:R-:W-:-:S04]  /*204a0*/  IMAD.HI.U32 R11, R2, R9, RZ ;  /* 0x00000009020b7227 */ /* 0x001fc800078e00ff */
[----:B------:R-:W-:Y:S02]  /*204b0*/  IMAD.MOV R11, RZ, RZ, -R11 ;  /* 0x000000ffff0b7224 */ /* 0x000fe400078e0a0b */
[--C-:B------:R-:W-:Y:S01]  /*204c0*/  @!P5 IMAD.IADD R12, R12, 0x1, -R26.reuse ;  /* 0x000000010c0cd824 */ /* 0x100fe200078e0a1a */
[C---:B------:R-:W-:Y:S01]  /*204d0*/  ISETP.GT.U32.AND P5, PT, R26.reuse, R4, PT ;  /* 0x000000041a00720c */ /* 0x040fe20003fa4070 */
[C---:B------:R-:W-:Y:S02]  /*204e0*/  IMAD R9, R26.reuse, R11, R9 ;  /* 0x0000000b1a097224 */ /* 0x040fe400078e0209 */
[----:B------:R-:W-:Y:S02]  /*204f0*/  IMAD.MOV.U32 R11, RZ, RZ, R7 ;  /* 0x000000ffff0b7224 */ /* 0x000fe400078e0007 */
[----:B------:R-:W-:Y:S02]  /*20500*/  IMAD.MOV.U32 R0, RZ, RZ, R3 ;  /* 0x000000ffff007224 */ /* 0x000fe400078e0003 */
[----:B------:R-:W-:Y:S01]  /*20510*/  @!P3 IMAD.MOV R11, RZ, RZ, -R11 ;  /* 0x000000ffff0bb224 */ /* 0x000fe200078e0a0b */
[----:B------:R-:W-:Y:S01]  /*20520*/  ISETP.GT.U32.AND P3, PT, R26, R9, PT ;  /* 0x000000091a00720c */ /* 0x000fe20003f64070 */
[----:B------:R-:W-:Y:S01]  /*20530*/  @!P4 IMAD.IADD R6, R6, 0x1, -R26 ;  /* 0x000000010606c824 */ /* 0x000fe200078e0a1a */
[----:B------:R-:W-:Y:S01]  /*20540*/  ISETP.GE.AND P4, PT, R0, RZ, PT ;  /* 0x000000ff0000720c */ /* 0x000fe20003f86270 */
[----:B------:R-:W-:Y:S01]  /*20550*/  @!P1 IMAD.MOV R12, RZ, RZ, -R12 ;  /* 0x000000ffff0c9224 */ /* 0x000fe200078e0a0c */
[----:B------:R-:W-:Y:S01]  /*20560*/  IABS R0, R14 ;  /* 0x0000000e00007213 */ /* 0x000fe20000000000 */
[----:B------:R-:W-:Y:S01]  /*20570*/  @!P5 IMAD.IADD R4, R4, 0x1, -R26 ;  /* 0x000000010404d824 */ /* 0x000fe200078e0a1a */
[----:B------:R-:W-:-:S02]  /*20580*/  ISETP.GT.U32.AND P5, PT, R26, R6, PT ;  /* 0x000000061a00720c */ /* 0x000fc40003fa4070 */
[----:B------:R0:W-:Y:S01]  /*20590*/  STL [R1+0x148], R12 ;  /* 0x0001480c01007387 */ /* 0x0001e20000100800 */
[----:B------:R-:W-:-:S04]  /*205a0*/  IMAD.MOV.U32 R7, RZ, RZ, R0 ;  /* 0x000000ffff077224 */ /* 0x000fc800078e0000 */
[----:B------:R-:W-:Y:S02]  /*205b0*/  @!P3 IMAD.IADD R9, R9, 0x1, -R26 ;  /* 0x000000010909b824 */ /* 0x000fe400078e0a1a */
[----:B0-----:R-:W-:Y:S02]  /*205c0*/  IMAD.MOV.U32 R12, RZ, RZ, R8 ;  /* 0x000000ffff0c7224 */ /* 0x001fe400078e0008 */
[----:B------:R-:W-:Y:S01]  /*205d0*/  IMAD.HI.U32 R8, R2, R7, RZ ;  /* 0x0000000702087227 */ /* 0x000fe200078e00ff */
[----:B------:R-:W-:-:S03]  /*205e0*/  ISETP.GT.U32.AND P1, PT, R26, R4, PT ;  /* 0x000000041a00720c */ /* 0x000fc60003f24070 */
[----:B------:R-:W-:Y:S01]  /*205f0*/  @!P2 IMAD.MOV R12, RZ, RZ, -R12 ;  /* 0x000000ffff0ca224 */ /* 0x000fe200078e0a0c */
[----:B------:R-:W-:Y:S01]  /*20600*/  ISETP.GT.U32.AND P3, PT, R26, R9, PT ;  /* 0x000000091a00720c */ /* 0x000fe20003f64070 */
[----:B------:R-:W-:Y:S01]  /*20610*/  @!P5 IMAD.IADD R6, R6, 0x1, -R26 ;  /* 0x000000010606d824 */ /* 0x000fe200078e0a1a */
[----:B------:R-:W-:Y:S01]  /*20620*/  STL [R1+0x144], R11 ;  /* 0x0001440b01007387 */ /* 0x000fe20000100800 */
[----:B------:R-:W-:-:S03]  /*20630*/  IMAD.MOV R8, RZ, RZ, -R8 ;  /* 0x000000ffff087224 */ /* 0x000fc600078e0a08 */
[----:B------:R-:W-:Y:S01]  /*20640*/  STL [R1+0x140], R12 ;  /* 0x0001400c01007387 */ /* 0x000fe20000100800 */
[----:B------:R-:W-:Y:S01]  /*20650*/  IMAD R8, R26, R8, R7 ;  /* 0x000000081a087224 */ /* 0x000fe200078e0207 */
[----:B--2---:R-:W-:Y:S01]  /*20660*/  IABS R3, R13 ;  /* 0x0000000d00037213 */ /* 0x004fe20000000000 */
[----:B------:R-:W-:-:S04]  /*20670*/  @!P1 IMAD.IADD R4, R4, 0x1, -R26 ;  /* 0x0000000104049824 */ /* 0x000fc800078e0a1a */
[----:B------:R-:W-:-:S04]  /*20680*/  IMAD.HI.U32 R10, R2, R3, RZ ;  /* 0x00000003020a7227 */ /* 0x000fc800078e00ff */
[----:B------:R-:W-:Y:S02]  /*20690*/  @!P3 IMAD.IADD R9, R9, 0x1, -R26 ;  /* 0x000000010909b824 */ /* 0x000fe400078e0a1a */
[----:B------:R-:W-:Y:S02]  /*206a0*/  IMAD.MOV R10, RZ, RZ, -R10 ;  /* 0x000000ffff0a7224 */ /* 0x000fe400078e0a0a */
[----:B------:R-:W-:Y:S01]  /*206b0*/  @!P6 IMAD.MOV R4, RZ, RZ, -R4 ;  /* 0x000000ffff04e224 */ /* 0x000fe200078e0a04 */
[----:B------:R-:W-:Y:S01]  /*206c0*/  ISETP.GE.AND P2, PT, R13, RZ, PT ;  /* 0x000000ff0d00720c */ /* 0x000fe20003f46270 */
[----:B------:R-:W-:Y:S01]  /*206d0*/  IMAD R3, R26, R10, R3 ;  /* 0x0000000a1a037224 */ /* 0x000fe200078e0203 */
[----:B------:R-:W-:Y:S02]  /*206e0*/  ISETP.GE.AND P1, PT, R14, RZ, PT ;  /* 0x000000ff0e00720c */ /* 0x000fe40003f26270 */
[----:B---3--:R-:W-:Y:S01]  /*206f0*/  IABS R0, R5 ;  /* 0x0000000500007213 */ /* 0x008fe20000000000 */
[----:B------:R0:W-:Y:S02]  /*20700*/  STL [R1+0x519c], R5 ;  /* 0x00519c0501007387 */ /* 0x0001e40000100800 */
[----:B0-----:R-:W-:-:S04]  /*20710*/  IMAD.MOV.U32 R5, RZ, RZ, R6 ;  /* 0x000000ffff057224 */ /* 0x001fc800078e0006 */
[----:B------:R-:W-:Y:S01]  /*20720*/  @!P0 IMAD.MOV R5, RZ, RZ, -R5 ;  /* 0x000000ffff058224 */ /* 0x000fe200078e0a05 */
[----:B------:R-:W-:-:S04]  /*20730*/  ISETP.GT.U32.AND P0, PT, R26, R8, PT ;  /* 0x000000081a00720c */ /* 0x000fc80003f04070 */
[----:B------:R0:W-:Y:S01]  /*20740*/  STL [R1+0x120], R5 ;  /* 0x0001200501007387 */ /* 0x0001e20000100800 */
[----:B----4-:R-:W-:Y:S02]  /*20750*/  IABS R10, R15 ;  /* 0x0000000f000a7213 */ /* 0x010fe40000000000 */
[----:B------:R-:W-:Y:S01]  /*20760*/  ISETP.GE.AND P6, PT, R15, RZ, PT ;  /* 0x000000ff0f00720c */ /* 0x000fe20003fc6270 */
[----:B------:R-:W2:Y:S01]  /*20770*/  LDL.LU R13, [R1+0xa68] ;  /* 0x000a6800010d7983 */ /* 0x000ea20000300800 */
[----:B------:R-:W-:-:S03]  /*20780*/  IABS R7, R19 ;  /* 0x0000001300077213 */ /* 0x000fc60000000000 */
[----:B------:R-:W3:Y:S01]  /*20790*/  LDL.LU R15, [R1+0xa6c] ;  /* 0x000a6c00010f7983 */ /* 0x000ee20000300800 */
[----:B0-----:R-:W-:-:S03]  /*207a0*/  IMAD.MOV.U32 R5, RZ, RZ, R9 ;  /* 0x000000ffff057224 */ /* 0x001fc600078e0009 */
[----:B------:R-:W-:Y:S01]  /*207b0*/  STL [R1+0x124], R4 ;  /* 0x0001240401007387 */ /* 0x000fe20000100800 */
[----:B------:R-:W-:Y:S02]  /*207c0*/  @!P4 IMAD.MOV R5, RZ, RZ, -R5 ;  /* 0x000000ffff05c224 */ /* 0x000fe400078e0a05 */
[----:B------:R-:W-:Y:S01]  /*207d0*/  @!P0 IMAD.IADD R8, R8, 0x1, -R26 ;  /* 0x0000000108088824 */ /* 0x000fe200078e0a1a */
[----:B------:R-:W4:Y:S01]  /*207e0*/  LDL R14, [R1+0xa48] ;  /* 0x000a4800010e7983 */ /* 0x000f220000100800 */
[----:B------:R-:W-:Y:S01]  /*207f0*/  ISETP.GE.AND P0, PT, R19, RZ, PT ;  /* 0x000000ff1300720c */ /* 0x000fe20003f06270 */
[----:B------:R-:W-:Y:S02]  /*20800*/  IMAD.MOV.U32 R19, RZ, RZ, R18 ;  /* 0x000000ffff137224 */ /* 0x000fe400078e0012 */
[----:B------:R0:W-:Y:S01]  /*20810*/  STL [R1+0x138], R5 ;  /* 0x0001380501007387 */ /* 0x0001e20000100800 */
[----:B------:R-:W-:-:S03]  /*20820*/  IMAD.MOV.U32 R18, RZ, RZ, R16 ;  /* 0x000000ffff127224 */ /* 0x000fc600078e0010 */
[----:B------:R-:W5:Y:S01]  /*20830*/  LDL R16, [R1+0xa50] ;  /* 0x000a500001107983 */ /* 0x000f620000100800 */
[----:B------:R-:W-:Y:S01]  /*20840*/  ISETP.GT.U32.AND P5, PT, R26, R3, PT ;  /* 0x000000031a00720c */ /* 0x000fe20003fa4070 */
[----:B------:R-:W-:-:S04]  /*20850*/  IMAD.HI.U32 R11, R2, R0, RZ ;  /* 0x00000000020b7227 */ /* 0x000fc800078e00ff */
[----:B------:R-:W-:-:S08]  /*20860*/  IMAD.MOV R11, RZ, RZ, -R11 ;  /* 0x000000ffff0b7224 */ /* 0x000fd000078e0a0b */
[----:B------:R-:W-:-:S05]  /*20870*/  @!P5 IMAD.IADD R3, R3, 0x1, -R26 ;  /* 0x000000010303d824 */ /* 0x000fca00078e0a1a */
[C---:B------:R-:W-:Y:S01]  /*20880*/  ISETP.GT.U32.AND P5, PT, R26.reuse, R3, PT ;  /* 0x000000031a00720c */ /* 0x040fe20003fa4070 */
[----:B------:R-:W-:-:S05]  /*20890*/  IMAD R0, R26, R11, R0 ;  /* 0x0000000b1a007224 */ /* 0x000fca00078e0200 */
[----:B------:R-:W-:-:S07]  /*208a0*/  ISETP.GT.U32.AND P3, PT, R26, R0, PT ;  /* 0x000000001a00720c */ /* 0x000fce0003f64070 */
[----:B------:R-:W-:-:S04]  /*208b0*/  @!P5 IMAD.IADD R3, R3, 0x1, -R26 ;  /* 0x000000010303d824 */ /* 0x000fc800078e0a1a */
[----:B0-----:R-:W-:Y:S02]  /*208c0*/  IMAD.MOV.U32 R5, RZ, RZ, R3 ;  /* 0x000000ffff057224 */ /* 0x001fe400078e0003 */
[----:B------:R-:W-:-:S04]  /*208d0*/  IMAD.HI.U32 R6, R2, R10, RZ ;  /* 0x0000000a02067227 */ /* 0x000fc800078e00ff */
[----:B------:R-:W-:Y:S02]  /*208e0*/  @!P2 IMAD.MOV R5, RZ, RZ, -R5 ;  /* 0x000000ffff05a224 */ /* 0x000fe400078e0a05 */
[----:B------:R-:W-:Y:S02]  /*208f0*/  @!P3 IMAD.IADD R0, R0, 0x1, -R26 ;  /* 0x000000010000b824 */ /* 0x000fe400078e0a1a */
[----:B------:R-:W-:Y:S01]  /*20900*/  IMAD.MOV R6, RZ, RZ, -R6 ;  /* 0x000000ffff067224 */ /* 0x000fe200078e0a06 */
[----:B------:R-:W-:Y:S04]  /*20910*/  STL [R1+0x13c], R5 ;  /* 0x00013c0501007387 */ /* 0x000fe80000100800 */
[----:B------:R0:W-:Y:S01]  /*20920*/  STL [R1+0x51a0], R0 ;  /* 0x0051a00001007387 */ /* 0x0001e20000100800 */
[----:B------:R-:W-:-:S03]  /*20930*/  IMAD R4, R26, R6, R10 ;  /* 0x000000061a047224 */ /* 0x000fc600078e020a */
[----:B0-----:R-:W2:Y:S04]  /*20940*/  LDL.LU R0, [R1+0xa4c] ;  /* 0x000a4c0001007983 */ /* 0x001ea80000300800 */
[----:B------:R-:W2:Y:S04]  /*20950*/  LDL.LU R5, [R1+0xa58] ;  /* 0x000a580001057983 */ /* 0x000ea80000300800 */
[----:B------:R-:W2:Y:S01]  /*20960*/  LDL R12, [R1+0xa54] ;  /* 0x000a5400010c7983 */ /* 0x000ea20000100800 */
[----:B---3--:R-:W-:Y:S02]  /*20970*/  ISETP.GE.AND P3, PT, R15, RZ, PT ;  /* 0x000000ff0f00720c */ /* 0x008fe40003f66270 */
[----:B------:R-:W-:-:S02]  /*20980*/  IABS R15, R15 ;  /* 0x0000000f000f7213 */ /* 0x000fc40000000000 */
[----:B----4-:R-:W-:-:S03]  /*20990*/  IABS R11, R14 ;  /* 0x0000000e000b7213 */ /* 0x010fc60000000000 */
[----:B------:R-:W-:Y:S01]  /*209a0*/  IMAD.HI.U32 R14, R2, R15, RZ ;  /* 0x0000000f020e7227 */ /* 0x000fe200078e00ff */
[----:B-----5:R-:W-:-:S03]  /*209b0*/  IABS R10, R16 ;  /* 0x00000010000a7213 */ /* 0x020fc60000000000 */
[----:B------:R-:W-:-:S04]  /*209c0*/  IMAD.HI.U32 R16, R2, R11, RZ ;  /* 0x0000000b02107227 */ /* 0x000fc800078e00ff */
[----:B------:R-:W-:Y:S02]  /*209d0*/  IMAD.MOV R14, RZ, RZ, -R14 ;  /* 0x000000ffff0e7224 */ /* 0x000fe400078e0a0e */
[----:B------:R-:W-:Y:S02]  /*209e0*/  IMAD.MOV R16, RZ, RZ, -R16 ;  /* 0x000000ffff107224 */ /* 0x000fe400078e0a10 */
[C---:B------:R-:W-:Y:S02]  /*209f0*/  IMAD R14, R26.reuse, R14, R15 ;  /* 0x0000000e1a0e7224 */ /* 0x040fe400078e020f */
[----:B------:R-:W3:Y:S01]  /*20a00*/  LDL.LU R15, [R1+0xa60] ;  /* 0x000a6000010f7983 */ /* 0x000ee20000300800 */
[----:B------:R-:W-:-:S03]  /*20a10*/  IMAD R11, R26, R16, R11 ;  /* 0x000000101a0b7224 */ /* 0x000fc600078e020b */
[----:B------:R-:W4:Y:S01]  /*20a20*/  LDL.LU R16, [R1+0xa48] ;  /* 0x000a480001107983 */ /* 0x000f220000300800 */
[----:B------:R-:W-:Y:S01]  /*20a30*/  ISETP.GT.U32.AND P4, PT, R26, R8, PT ;  /* 0x000000081a00720c */ /* 0x000fe20003f84070 */
[----:B------:R-:W-:Y:S01]  /*20a40*/  IMAD.HI.U32 R6, R2, R7, RZ ;  /* 0x0000000702067227 */ /* 0x000fe200078e00ff */
[----:B------:R-:W-:-:S03]  /*20a50*/  ISETP.GT.U32.AND P5, PT, R26, R4, PT ;  /* 0x000000041a00720c */ /* 0x000fc60003fa4070 */
[----:B------:R-:W-:-:S04]  /*20a60*/  IMAD.MOV R3, RZ, RZ, -R6 ;  /* 0x000000ffff037224 */ /* 0x000fc800078e0a06 */
[----:B------:R-:W-:-:S04]  /*20a70*/  IMAD R7, R26, R3, R7 ;  /* 0x000000031a077224 */ /* 0x000fc800078e0207 */
[--C-:B------:R-:W-:Y:S01]  /*20a80*/  @!P4 IMAD.IADD R8, R8, 0x1, -R26.reuse ;  /* 0x000000010808c824 */ /* 0x100fe200078e0a1a */
[----:B------:R-:W-:Y:S01]  /*20a90*/  ISETP.GT.U32.AND P4, PT, R26, R7, PT ;  /* 0x000000071a00720c */ /* 0x000fe20003f84070 */
[----:B------:R-:W-:Y:S01]  /*20aa0*/  @!P5 IMAD.IADD R4, R4, 0x1, -R26 ;  /* 0x000000010404d824 */ /* 0x000fe200078e0a1a */
[----:B--2---:R-:W-:-:S04]  /*20ab0*/  IABS R6, R13 ;  /* 0x0000000d00067213 */ /* 0x004fc80000000000 */
[----:B------:R-:W-:Y:S01]  /*20ac0*/  ISETP.GT.U32.AND P5, PT, R26, R4, PT ;  /* 0x000000041a00720c */ /* 0x000fe20003fa4070 */
[----:B------:R-:W-:-:S06]  /*20ad0*/  IMAD.HI.U32 R3, R2, R6, RZ ;  /* 0x0000000602037227 */ /* 0x000fcc00078e00ff */
[----:B------:R-:W-:Y:S02]  /*20ae0*/  @!P4 IMAD.IADD R7, R7, 0x1, -R26 ;  /* 0x000000010707c824 */ /* 0x000fe400078e0a1a */
[----:B------:R-:W-:-:S03]  /*20af0*/  IMAD.MOV R3, RZ, RZ, -R3 ;  /* 0x000000ffff037224 */ /* 0x000fc600078e0a03 */
[C---:B------:R-:W-:Y:S01]  /*20b00*/  ISETP.GT.U32.AND P4, PT, R26.reuse, R7, PT ;  /* 0x000000071a00720c */ /* 0x040fe20003f84070 */
[----:B------:R-:W-:Y:S01]  /*20b10*/  IMAD R6, R26, R3, R6 ;  /* 0x000000031a067224 */ /* 0x000fe200078e0206 */
[----:B------:R-:W-:Y:S01]  /*20b20*/  ISETP.GE.AND P2, PT, R13, RZ, PT ;  /* 0x000000ff0d00720c */ /* 0x000fe20003f46270 */
[----:B------:R-:W-:Y:S02]  /*20b30*/  @!P5 IMAD.IADD R4, R4, 0x1, -R26 ;  /* 0x000000010404d824 */ /* 0x000fe400078e0a1a */
[----:B------:R-:W-:Y:S01]  /*20b40*/  IMAD.HI.U32 R13, R2, R10, RZ ;  /* 0x0000000a020d7227 */ /* 0x000fe200078e00ff */
[----:B------:R-:W-:-:S03]  /*20b50*/  ISETP.GT.U32.AND P5, PT, R26, R6, PT ;  /* 0x000000061a00720c */ /* 0x000fc60003fa4070 */
[----:B------:R-:W-:-:S04]  /*20b60*/  IMAD.MOV R13, RZ, RZ, -R13 ;  /* 0x000000ffff0d7224 */ /* 0x000fc800078e0a0d */
[----:B------:R-:W-:Y:S02]  /*20b70*/  @!P4 IMAD.IADD R7, R7, 0x1, -R26 ;  /* 0x000000010707c824 */ /* 0x000fe400078e0a1a */
[----:B------:R-:W-:Y:S02]  /*20b80*/  IMAD R10, R26, R13, R10 ;  /* 0x0000000d1a0a7224 */ /* 0x000fe400078e020a */
[----:B------:R-:W-:Y:S02]  /*20b90*/  IMAD.MOV.U32 R13, RZ, RZ, R7 ;  /* 0x000000ffff0d7224 */ /* 0x000fe400078e0007 */
[----:B------:R-:W-:Y:S02]  /*20ba0*/  @!P1 IMAD.MOV R8, RZ, RZ, -R8 ;  /* 0x000000ffff089224 */ /* 0x000fe400078e0a08 */
[----:B------:R-:W-:Y:S02]  /*20bb0*/  @!P6 IMAD.MOV R4, RZ, RZ, -R4 ;  /* 0x000000ffff04e224 */ /* 0x000fe400078e0a04 */
[----:B------:R-:W-:-:S02]  /*20bc0*/  @!P5 IMAD.IADD R6, R6, 0x1, -R26 ;  /* 0x000000010606d824 */ /* 0x000fc400078e0a1a */
[----:B------:R-:W-:Y:S01]  /*20bd0*/  @!P0 IMAD.MOV R13, RZ, RZ, -R13 ;  /* 0x000000ffff0d8224 */ /* 0x000fe200078e0a0d */
[----:B------:R0:W-:Y:S02]  /*20be0*/  STL [R1+0x10c], R8 ;  /* 0x00010c0801007387 */ /* 0x0001e40000100800 */
[C---:B------:R-:W-:Y:S02]  /*20bf0*/  ISETP.GT.U32.AND P5, PT, R26.reuse, R6, PT ;  /* 0x000000061a00720c */ /* 0x040fe40003fa4070 */
[----:B------:R-:W-:Y:S04]  /*20c00*/  STL [R1+0x114], R4 ;  /* 0x0001140401007387 */ /* 0x000fe80000100800 */
[----:B------:R1:W-:Y:S01]  /*20c10*/  STL [R1+0x110], R13 ;  /* 0x0001100d01007387 */ /* 0x0003e20000100800 */
[----:B------:R-:W-:-:S02]  /*20c20*/  ISETP.GT.U32.AND P4, PT, R26, R14, PT ;  /* 0x0000000e1a00720c */ /* 0x000fc40003f84070 */
[----:B0-----:R-:W-:Y:S01]  /*20c30*/  IABS R8, R5 ;  /* 0x0000000500087213 */ /* 0x001fe20000000000 */
[----:B-1----:R-:W2:Y:S03]  /*20c40*/  LDL.LU R13, [R1+0xa50] ;  /* 0x000a5000010d7983 */ /* 0x002ea60000300800 */
[----:B------:R-:W-:Y:S02]  /*20c50*/  @!P5 IMAD.IADD R6, R6, 0x1, -R26 ;  /* 0x000000010606d824 */ /* 0x000fe400078e0a1a */
[----:B------:R-:W-:Y:S01]  /*20c60*/  IMAD.HI.U32 R4, R2, R8, RZ ;  /* 0x0000000802047227 */ /* 0x000fe200078e00ff */
[----:B------:R-:W-:-:S03]  /*20c70*/  IABS R9, R0 ;  /* 0x0000000000097213 */ /* 0x000fc60000000000 */
[----:B------:R-:W-:Y:S02]  /*20c80*/  @!P2 IMAD.MOV R6, RZ, RZ, -R6 ;  /* 0x000000ffff06a224 */ /* 0x000fe400078e0a06 */
[----:B------:R-:W-:Y:S02]  /*20c90*/  IMAD.MOV R4, RZ, RZ, -R4 ;  /* 0x000000ffff047224 */ /* 0x000fe400078e0a04 */
[----:B------:R-:W-:Y:S01]  /*20ca0*/  @!P4 IMAD.IADD R14, R14, 0x1, -R26 ;  /* 0x000000010e0ec824 */ /* 0x000fe200078e0a1a */
[----:B------:R-:W-:Y:S02]  /*20cb0*/  ISETP.GE.AND P4, PT, R0, RZ, PT ;  /* 0x000000ff0000720c */ /* 0x000fe40003f86270 */
[----:B------:R-:W5:Y:S01]  /*20cc0*/  LDL.LU R0, [R1+0xa64] ;  /* 0x000a640001007983 */ /* 0x000f620000300800 */
[----:B------:R-:W-:Y:S01]  /*20cd0*/  IMAD R8, R26, R4, R8 ;  /* 0x000000041a087224 */ /* 0x000fe200078e0208 */
[----:B----4-:R-:W-:Y:S02]  /*20ce0*/  ISETP.GE.AND P0, PT, R16, RZ, PT ;  /* 0x000000ff1000720c */ /* 0x010fe40003f06270 */
[----:B------:R-:W4:Y:S04]  /*20cf0*/  LDL.LU R16, [R1+0xa70] ;  /* 0x000a700001107983 */ /* 0x000f280000300800 */
[----:B------:R3:W-:Y:S04]  /*20d00*/  STL [R1+0x108], R6 ;  /* 0x0001080601007387 */ /* 0x0007e80000100800 */
[----:B------:R-:W4:Y:S01]  /*20d10*/  LDL.LU R4, [R1+0xa54] ;  /* 0x000a540001047983 */ /* 0x000f220000300800 */
[----:B------:R-:W-:-:S04]  /*20d20*/  IMAD.HI.U32 R3, R2, R9, RZ ;  /* 0x0000000902037227 */ /* 0x000fc800078e00ff */
[----:B------:R-:W-:-:S04]  /*20d30*/  IMAD.MOV R3, RZ, RZ, -R3 ;  /* 0x000000ffff037224 */ /* 0x000fc800078e0a03 */
[C---:B------:R-:W-:Y:S01]  /*20d40*/  IMAD R3, R26.reuse, R3, R9 ;  /* 0x000000031a037224 */ /* 0x040fe200078e0209 */
[----:B------:R-:W-:-:S04]  /*20d50*/  ISETP.GT.U32.AND P1, PT, R26, R11, PT ;  /* 0x0000000b1a00720c */ /* 0x000fc80003f24070 */
[----:B------:R-:W-:Y:S02]  /*20d60*/  ISETP.GT.U32.AND P6, PT, R26, R3, PT ;  /* 0x000000031a00720c */ /* 0x000fe40003fc4070 */
[----:B------:R-:W-:-:S05]  /*20d70*/  IABS R12, R12 ;  /* 0x0000000c000c7213 */ /* 0x000fca0000000000 */
[----:B------:R-:W-:-:S04]  /*20d80*/  IMAD.HI.U32 R9, R2, R12, RZ ;  /* 0x0000000c02097227 */ /* 0x000fc800078e00ff */
[--C-:B------:R-:W-:Y:S01]  /*20d90*/  @!P1 IMAD.IADD R11, R11, 0x1, -R26.reuse ;  /* 0x000000010b0b9824 */ /* 0x100fe200078e0a1a */
[C---:B------:R-:W-:Y:S01]  /*20da0*/  ISETP.GT.U32.AND P1, PT, R26.reuse, R14, PT ;  /* 0x0000000e1a00720c */ /* 0x040fe20003f24070 */
[----:B------:R-:W-:Y:S02]  /*20db0*/  @!P6 IMAD.IADD R3, R3, 0x1, -R26 ;  /* 0x000000010303e824 */ /* 0x000fe400078e0a1a */
[----:B------:R-:W-:Y:S01]  /*20dc0*/  IMAD.MOV R9, RZ, RZ, -R9 ;  /* 0x000000ffff097224 */ /* 0x000fe200078e0a09 */
[C---:B------:R-:W-:Y:S02]  /*20dd0*/  ISETP.GT.U32.AND P6, PT, R26.reuse, R11, PT ;  /* 0x0000000b1a00720c */ /* 0x040fe40003fc4070 */
[C---:B------:R-:W-:Y:S01]  /*20de0*/  ISETP.GT.U32.AND P2, PT, R26.reuse, R3, PT ;  /* 0x000000031a00720c */ /* 0x040fe20003f44070 */
[C---:B------:R-:W-:Y:S01]  /*20df0*/  IMAD R12, R26.reuse, R9, R12 ;  /* 0x000000091a0c7224 */ /* 0x040fe200078e020c */
[----:B------:R-:W-:Y:S02]  /*20e00*/  ISETP.GT.U32.AND P5, PT, R26, R10, PT ;  /* 0x0000000a1a00720c */ /* 0x000fe40003fa4070 */
[----:B---3--:R-:W-:-:S03]  /*20e10*/  IABS R6, R15 ;  /* 0x0000000f00067213 */ /* 0x008fc60000000000 */
[--C-:B------:R-:W-:Y:S01]  /*20e20*/  @!P1 IMAD.IADD R14, R14, 0x1, -R26.reuse ;  /* 0x000000010e0e9824 */ /* 0x100fe200078e0a1a */
[C---:B------:R-:W-:Y:S02]  /*20e30*/  ISETP.GT.U32.AND P1, PT, R26.reuse, R12, PT ;  /* 0x0000000c1a00720c */ /* 0x040fe40003f24070 */
[----:B------:R-:W-:Y:S01]  /*20e40*/  IABS R7, R17 ;  /* 0x0000001100077213 */ /* 0x000fe20000000000 */
[--C-:B------:R-:W-:Y:S02]  /*20e50*/  @!P6 IMAD.IADD R11, R11, 0x1, -R26.reuse ;  /* 0x000000010b0be824 */ /* 0x100fe400078e0a1a */
[--C-:B------:R-:W-:Y:S01]  /*20e60*/  @!P2 IMAD.IADD R3, R3, 0x1, -R26.reuse ;  /* 0x000000010303a824 */ /* 0x100fe200078e0a1a */
[----:B------:R-:W-:Y:S01]  /*20e70*/  ISETP.GT.U32.AND P2, PT, R26, R8, PT ;  /* 0x000000081a00720c */ /* 0x000fe20003f44070 */
[----:B------:R-:W-:Y:S02]  /*20e80*/  @!P5 IMAD.IADD R10, R10, 0x1, -R26 ;  /* 0x000000010a0ad824 */ /* 0x000fe400078e0a1a */
[----:B------:R-:W-:-:S03]  /*20e90*/  IMAD.HI.U32 R9, R2, R7, RZ ;  /* 0x0000000702097227 */ /* 0x000fc600078e00ff */
[----:B------:R-:W-:Y:S01]  /*20ea0*/  ISETP.GT.U32.AND P5, PT, R26, R10, PT ;  /* 0x0000000a1a00720c */ /* 0x000fe20003fa4070 */
[----:B------:R-:W-:Y:S02]  /*20eb0*/  IMAD.MOV R9, RZ, RZ, -R9 ;  /* 0x000000ffff097224 */ /* 0x000fe400078e0a09 */
[----:B------:R-:W-:Y:S01]  /*20ec0*/  @!P1 IMAD.IADD R12, R12, 0x1, -R26 ;  /* 0x000000010c0c9824 */ /* 0x000fe200078e0a1a */
[----:B--2---:R-:W-:Y:S01]  /*20ed0*/  ISETP.GE.AND P6, PT, R13, RZ, PT ;  /* 0x000000ff0d00720c */ /* 0x004fe20003fc6270 */
[----:B------:R-:W-:-:S04]  /*20ee0*/  IMAD.HI.U32 R13, R2, R6, RZ ;  /* 0x00000006020d7227 */ /* 0x000fc800078e00ff */
[----:B------:R-:W-:Y:S02]  /*20ef0*/  IMAD.MOV R13, RZ, RZ, -R13 ;  /* 0x000000ffff0d7224 */ /* 0x000fe400078e0a0d */
[C---:B------:R-:W-:Y:S02]  /*20f00*/  IMAD R7, R26.reuse, R9, R7 ;  /* 0x000000091a077224 */ /* 0x040fe400078e0207 */
[----:B------:R-:W-:Y:S02]  /*20f10*/  IMAD R6, R26, R13, R6 ;  /* 0x0000000d1a067224 */ /* 0x000fe400078e0206 */
[----:B------:R-:W-:Y:S02]  /*20f20*/  IMAD.MOV.U32 R13, RZ, RZ, R17 ;  /* 0x000000ffff0d7224 */ /* 0x000fe400078e0011 */
[----:B------:R-:W-:Y:S02]  /*20f30*/  IMAD.MOV.U32 R17, RZ, RZ, R14 ;  /* 0x000000ffff117224 */ /* 0x000fe400078e000e */
[----:B------:R-:W-:Y:S01]  /*20f40*/  @!P2 IMAD.IADD R8, R8, 0x1, -R26 ;  /* 0x000000010808a824 */ /* 0x000fe200078e0a1a */
[C---:B------:R-:W-:Y:S01]  /*20f50*/  ISETP.GT.U32.AND P2, PT, R26.reuse, R12, PT ;  /* 0x0000000c1a00720c */ /* 0x040fe20003f44070 */
[----:B------:R-:W-:Y:S01]  /*20f60*/  @!P3 IMAD.MOV R17, RZ, RZ, -R17 ;  /* 0x000000ffff11b224 */ /* 0x000fe200078e0a11 */
[----:B------:R-:W-:Y:S01]  /*20f70*/  ISETP.GT.U32.AND P3, PT, R26, R7, PT ;  /* 0x000000071a00720c */ /* 0x000fe20003f64070 */
[----:B------:R-:W-:-:S02]  /*20f80*/  IMAD.MOV.U32 R14, RZ, RZ, R11 ;  /* 0x000000ffff0e7224 */ /* 0x000fc400078e000b */
[----:B------:R-:W-:Y:S02]  /*20f90*/  @!P5 IMAD.IADD R10, R10, 0x1, -R26 ;  /* 0x000000010a0ad824 */ /* 0x000fe400078e0a1a */
[----:B------:R-:W-:Y:S01]  /*20fa0*/  @!P0 IMAD.MOV R14, RZ, RZ, -R14 ;  /* 0x000000ffff0e8224 */ /* 0x000fe200078e0a0e */
[----:B------:R-:W-:Y:S02]  /*20fb0*/  ISETP.GT.U32.AND P0, PT, R26, R8, PT ;  /* 0x000000081a00720c */ /* 0x000fe40003f04070 */
[----:B------:R-:W-:-:S03]  /*20fc0*/  ISETP.GE.AND P1, PT, R5, RZ, PT ;  /* 0x000000ff0500720c */ /* 0x000fc60003f26270 */
[--C-:B------:R-:W-:Y:S02]  /*20fd0*/  @!P2 IMAD.IADD R12, R12, 0x1, -R26.reuse ;  /* 0x000000010c0ca824 */ /* 0x100fe400078e0a1a */
[----:B------:R-:W-:Y:S01]  /*20fe0*/  @!P3 IMAD.IADD R7, R7, 0x1, -R26 ;  /* 0x000000010707b824 */ /* 0x000fe200078e0a1a */
[----:B-----5:R-:W-:Y:S01]  /*20ff0*/  ISETP.GE.AND P3, PT, R0, RZ, PT ;  /* 0x000000ff0000720c */ /* 0x020fe20003f66270 */
[----:B------:R-:W-:Y:S02]  /*21000*/  IMAD.MOV.U32 R5, RZ, RZ, R19 ;  /* 0x000000ffff057224 */ /* 0x000fe400078e0013 */
[----:B------:R-:W-:Y:S02]  /*21010*/  IMAD.MOV.U32 R19, RZ, RZ, R18 ;  /* 0x000000ffff137224 */ /* 0x000fe400078e0012 */
[----:B------:R-:W-:Y:S01]  /*21020*/  @!P4 IMAD.MOV R3, RZ, RZ, -R3 ;  /* 0x000000ffff03c224 */ /* 0x000fe200078e0a03 */
[----:B------:R-:W2:Y:S01]  /*21030*/  LDL.LU R18, [R1+0xa74] ;  /* 0x000a740001127983 */ /* 0x000ea20000300800 */
[----:B------:R-:W-:-:S03]  /*21040*/  @!P6 IMAD.MOV R10, RZ, RZ, -R10 ;  /* 0x000000ffff0ae224 */ /* 0x000fc600078e0a0a */
[----:B------:R0:W-:Y:S01]  /*21050*/  STL [R1+0x104], R17 ;  /* 0x0001041101007387 */ /* 0x0001e20000100800 */
[----:B------:R-:W-:Y:S01]  /*21060*/  @!P0 IMAD.IADD R8, R8, 0x1, -R26 ;  /* 0x0000000108088824 */ /* 0x000fe200078e0a1a */
[----:B------:R-:W-:Y:S02]  /*21070*/  ISETP.GE.AND P2, PT, R15, RZ, PT ;  /* 0x000000ff0f00720c */ /* 0x000fe40003f46270 */
[----:B0-----:R-:W3:Y:S04]  /*21080*/  LDL.LU R17, [R1+0xa78] ;  /* 0x000a780001117983 */ /* 0x001ee80000300800 */
[----:B------:R-:W-:Y:S04]  /*21090*/  STL [R1+0x100], R14 ;  /* 0x0001000e01007387 */ /* 0x000fe80000100800 */
[----:B------:R-:W-:Y:S04]  /*210a0*/  STL [R1+0xdc], R3 ;  /* 0x0000dc0301007387 */ /* 0x000fe80000100800 */
[----:B------:R-:W-:Y:S04]  /*210b0*/  STL [R1+0xe0], R10 ;  /* 0x0000e00a01007387 */ /* 0x000fe80000100800 */
[----:B------:R-:W5:Y:S01]  /*210c0*/  LDL.LU R15, [R1+0xa7c] ;  /* 0x000a7c00010f7983 */ /* 0x000f620000300800 */
[----:B----4-:R-:W-:-:S02]  /*210d0*/  ISETP.GE.AND P5, PT, R4, RZ, PT ;  /* 0x000000ff0400720c */ /* 0x010fc40003fa6270 */
[----:B------:R-:W-:Y:S01]  /*210e0*/  IABS R4, R0 ;  /* 0x0000000000047213 */ /* 0x000fe20000000000 */
[----:B------:R-:W-:-:S10]  /*210f0*/  IMAD.MOV.U32 R0, RZ, RZ, R12 ;  /* 0x000000ffff007224 */ /* 0x000fd400078e000c */
[----:B------:R-:W-:-:S05]  /*21100*/  @!P5 IMAD.MOV R0, RZ, RZ, -R0 ;  /* 0x000000ffff00d224 */ /* 0x000fca00078e0a00 */
[----:B------:R0:W-:Y:S02]  /*21110*/  STL [R1+0xe4], R0 ;  /* 0x0000e40001007387 */ /* 0x0001e40000100800 */
[----:B0-----:R-:W-:-:S04]  /*21120*/  IMAD.MOV.U32 R0, RZ, RZ, R8 ;  /* 0x000000ffff007224 */ /* 0x001fc800078e0008 */
[----:B------:R-:W-:-:S05]  /*21130*/  @!P1 IMAD.MOV R0, RZ, RZ, -R0 ;  /* 0x000000ffff009224 */ /* 0x000fca00078e0a00 */
[----:B------:R0:W-:Y:S02]  /*21140*/  STL [R1+0xfc], R0 ;  /* 0x0000fc0001007387 */ /* 0x0001e40000100800 */
[----:B0-----:R-:W-:Y:S02]  /*21150*/  IMAD.MOV.U32 R0, RZ, RZ, R23 ;  /* 0x000000ffff007224 */ /* 0x001fe400078e0017 */
[----:B------:R-:W4:Y:S01]  /*21160*/  LDL.LU R23, [R1+0xa80] ;  /* 0x000a800001177983 */ /* 0x000f220000300800 */
[----:B------:R-:W-:Y:S01]  /*21170*/  IMAD.HI.U32 R11, R2, R4, RZ ;  /* 0x00000004020b7227 */ /* 0x000fe200078e00ff */
[----:B------:R-:W-:-:S03]  /*21180*/  IABS R9, R16 ;  /* 0x0000001000097213 */ /* 0x000fc60000000000 */
[----:B------:R-:W-:Y:S01]  /*21190*/  IMAD.MOV R11, RZ, RZ, -R11 ;  /* 0x000000ffff0b7224 */ /* 0x000fe200078e0a0b */
[----:B------:R-:W-:Y:S01]  /*211a0*/  ISETP.GT.U32.AND P4, PT, R26, R6, PT ;  /* 0x000000061a00720c */ /* 0x000fe20003f84070 */
[----:B------:R-:W-:-:S04]  /*211b0*/  IMAD.HI.U32 R3, R2, R9, RZ ;  /* 0x0000000902037227 */ /* 0x000fc800078e00ff */
[----:B------:R-:W-:Y:S02]  /*211c0*/  IMAD R4, R26, R11, R4 ;  /* 0x0000000b1a047224 */ /* 0x000fe400078e0204 */
[----:B------:R-:W-:-:S03]  /*211d0*/  IMAD.MOV R10, RZ, RZ, -R3 ;  /* 0x000000ffff0a7224 */ /* 0x000fc600078e0a03 */
[C---:B------:R-:W-:Y:S01]  /*211e0*/  ISETP.GT.U32.AND P0, PT, R26.reuse, R4, PT ;  /* 0x000000041a00720c */ /* 0x040fe20003f04070 */
[----:B------:R-:W-:Y:S02]  /*211f0*/  IMAD R10, R26, R10, R9 ;  /* 0x0000000a1a0a7224 */ /* 0x000fe400078e0209 */
[----:B------:R-:W-:-:S03]  /*21200*/  @!P4 IMAD.IADD R6, R6, 0x1, -R26 ;  /* 0x000000010606c824 */ /* 0x000fc600078e0a1a */
[C---:B------:R-:W-:Y:S02]  /*21210*/  ISETP.GT.U32.AND P1, PT, R26.reuse, R10, PT ;  /* 0x0000000a1a00720c */ /* 0x040fe40003f24070 */
[C---:B------:R-:W-:Y:S02]  /*21220*/  ISETP.GT.U32.AND P4, PT, R26.reuse, R6, PT ;  /* 0x000000061a00720c */ /* 0x040fe40003f84070 */
[----:B------:R-:W-:-:S03]  /*21230*/  ISETP.GT.U32.AND P5, PT, R26, R7, PT ;  /* 0x000000071a00720c */ /* 0x000fc60003fa4070 */
[----:B------:R-:W-:Y:S01]  /*21240*/  @!P0 IMAD.IADD R4, R4, 0x1, -R26 ;  /* 0x0000000104048824 */ /* 0x000fe200078e0a1a */
[----:B------:R-:W-:-:S04]  /*21250*/  ISETP.GE.AND P6, PT, R13, RZ, PT ;  /* 0x000000ff0d00720c */ /* 0x000fc80003fc6270 */
[----:B------:R-:W-:Y:S01]  /*21260*/  ISETP.GT.U32.AND P0, PT, R26, R4, PT ;  /* 0x000000041a00720c */ /* 0x000fe20003f04070 */
[--C-:B------:R-:W-:Y:S02]  /*21270*/  @!P1 IMAD.IADD R10, R10, 0x1, -R26.reuse ;  /* 0x000000010a0a9824 */ /* 0x100fe400078e0a1a */
[----:B------:R-:W-:-:S03]  /*21280*/  @!P4 IMAD.IADD R6, R6, 0x1, -R26 ;  /* 0x000000010606c824 */ /* 0x000fc600078e0a1a */
[----:B------:R-:W-:Y:S01]  /*21290*/  ISETP.GT.U32.AND P1, PT, R26, R10, PT ;  /* 0x0000000a1a00720c */ /* 0x000fe20003f24070 */
[----:B------:R-:W-:Y:S02]  /*212a0*/  @!P5 IMAD.IADD R7, R7, 0x1, -R26 ;  /* 0x000000010707d824 */ /* 0x000fe400078e0a1a */
[----:B------:R-:W-:Y:S02]  /*212b0*/  IMAD.MOV.U32 R12, RZ, RZ, R6 ;  /* 0x000000ffff0c7224 */ /* 0x000fe400078e0006 */
[----:B------:R-:W-:Y:S02]  /*212c0*/  @!P6 IMAD.MOV R7, RZ, RZ, -R7 ;  /* 0x000000ffff07e224 */ /* 0x000fe400078e0a07 */
[----:B------:R-:W-:Y:S01]  /*212d0*/  @!P0 IMAD.IADD R4, R4, 0x1, -R26 ;  /* 0x0000000104048824 */ /* 0x000fe200078e0a1a */
[----:B------:R-:W-:Y:S01]  /*212e0*/  ISETP.GE.AND P5, PT, R16, RZ, PT ;  /* 0x000000ff1000720c */ /* 0x000fe20003fa6270 */
[----:B------:R-:W-:Y:S01]  /*212f0*/  @!P2 IMAD.MOV R12, RZ, RZ, -R12 ;  /* 0x000000ffff0ca224 */ /* 0x000fe200078e0a0c */
[----:B------:R-:W5:Y:S01]  /*21300*/  LDL.LU R16, [R1+0xa8c] ;  /* 0x000a8c0001107983 */ /* 0x000f620000300800 */
[----:B------:R-:W-:Y:S01]  /*21310*/  @!P3 IMAD.MOV R4, RZ, RZ, -R4 ;  /* 0x000000ffff04b224 */ /* 0x000fe200078e0a04 */
[----:B--2---:R-:W-:-:S02]  /*21320*/  IABS R3, R18 ;  /* 0x0000001200037213 */ /* 0x004fc40000000000 */
[----:B------:R-:W-:Y:S02]  /*21330*/  ISETP.GE.AND P4, PT, R18, RZ, PT ;  /* 0x000000ff1200720c */ /* 0x000fe40003f86270 */
[----:B------:R-:W2:Y:S01]  /*21340*/  LDL.LU R18, [R1+0xa90] ;  /* 0x000a900001127983 */ /* 0x000ea20000300800 */
[----:B------:R-:W-:-:S03]  /*21350*/  IMAD.MOV.U32 R9, RZ, RZ, R3 ;  /* 0x000000ffff097224 */ /* 0x000fc600078e0003 */
[----:B------:R-:W-:Y:S01]  /*21360*/  STL [R1+0xec], R7 ;  /* 0x0000ec0701007387 */ /* 0x000fe20000100800 */
[----:B------:R-:W-:Y:S01]  /*21370*/  @!P1 IMAD.IADD R10, R10, 0x1, -R26 ;  /* 0x000000010a0a9824 */ /* 0x000fe200078e0a1a */
[----:B---3--:R-:W-:Y:S02]  /*21380*/  IABS R3, R17 ;  /* 0x0000001100037213 */ /* 0x008fe40000000000 */
[----:B------:R-:W-:Y:S02]  /*21390*/  ISETP.GE.AND P6, PT, R17, RZ, PT ;  /* 0x000000ff1100720c */ /* 0x000fe40003fc6270 */
[----:B------:R-:W3:Y:S04]  /*213a0*/  LDL R17, [R1+0xa88] ;  /* 0x000a880001117983 */ /* 0x000ee80000100800 */
[----:B------:R0:W-:Y:S04]  /*213b0*/  STL [R1+0xf4], R12 ;  /* 0x0000f40c01007387 */ /* 0x0001e80000100800 */
[----:B------:R1:W-:Y:S01]  /*213c0*/  STL [R1+0xf8], R4 ;  /* 0x0000f80401007387 */ /* 0x0003e20000100800 */
[----:B----4-:R-:W-:-:S02]  /*213d0*/  IABS R6, R23 ;  /* 0x0000001700067213 */ /* 0x010fc40000000000 */
[----:B------:R-:W-:Y:S02]  /*213e0*/  ISETP.GE.AND P1, PT, R23, RZ, PT ;  /* 0x000000ff1700720c */ /* 0x000fe40003f26270 */
[----:B------:R-:W4:Y:S01]  /*213f0*/  LDL.LU R23, [R1+0xa9c] ;  /* 0x000a9c0001177983 */ /* 0x000f220000300800 */
[----:B0-----:R-:W-:-:S04]  /*21400*/  IMAD.HI.U32 R12, R2, R6, RZ ;  /* 0x00000006020c7227 */ /* 0x001fc800078e00ff */
[----:B------:R-:W-:-:S04]  /*21410*/  IMAD.MOV R12, RZ, RZ, -R12 ;  /* 0x000000ffff0c7224 */ /* 0x000fc800078e0a0c */
[----:B------:R-:W-:Y:S02]  /*21420*/  IMAD R6, R26, R12, R6 ;  /* 0x0000000c1a067224 */ /* 0x000fe400078e0206 */
[----:B------:R-:W-:-:S04]  /*21430*/  IMAD.HI.U32 R11, R2, R9, RZ ;  /* 0x00000009020b7227 */ /* 0x000fc800078e00ff */
[----:B------:R-:W-:Y:S02]  /*21440*/  IMAD.MOV.U32 R8, RZ, RZ, R3 ;  /* 0x000000ffff087224 */ /* 0x000fe400078e0003 */
[----:B------:R-:W-:Y:S02]  /*21450*/  IMAD.MOV R3, RZ, RZ, -R11 ;  /* 0x000000ffff037224 */ /* 0x000fe400078e0a0b */
[----:B------:R-:W-:Y:S01]  /*21460*/  IMAD.HI.U32 R11, R2, R8, RZ ;  /* 0x00000008020b7227 */ /* 0x000fe200078e00ff */
[----:B-1----:R-:W-:-:S03]  /*21470*/  IABS R4, R0 ;  /* 0x0000000000047213 */ /* 0x002fc60000000000 */
[C---:B------:R-:W-:Y:S01]  /*21480*/  IMAD R9, R26.reuse, R3, R9 ;  /* 0x000000031a097224 */ /* 0x040fe200078e0209 */
[----:B----4-:R0:W-:Y:S04]  /*21490*/  STL [R1+0x51c0], R23 ;  /* 0x0051c01701007387 */ /* 0x0101e80000100800 */
[----:B0-----:R-:W4:Y:S04]  /*214a0*/  LDL.LU R23, [R1+0xa94] ;  /* 0x000a940001177983 */ /* 0x001f280000300800 */
[----:B------:R-:W4:Y:S01]  /*214b0*/  LDL R12, [R1+0xa98] ;  /* 0x000a9800010c7983 */ /* 0x000f220000100800 */
[----:B-----5:R-:W-:Y:S01]  /*214c0*/  IABS R3, R15 ;  /* 0x0000000f00037213 */ /* 0x020fe20000000000 */
[----:B------:R-:W-:Y:S01]  /*214d0*/  IMAD.MOV R11, RZ, RZ, -R11 ;  /* 0x000000ffff0b7224 */ /* 0x000fe200078e0a0b */
[----:B------:R-:W-:-:S03]  /*214e0*/  ISETP.GT.U32.AND P0, PT, R26, R9, PT ;  /* 0x000000091a00720c */ /* 0x000fc60003f04070 */
[----:B------:R-:W-:Y:S02]  /*214f0*/  IMAD R8, R26, R11, R8 ;  /* 0x0000000b1a087224 */ /* 0x000fe400078e0208 */
[----:B------:R-:W-:-:S04]  /*21500*/  IMAD.HI.U32 R7, R2, R3, RZ ;  /* 0x0000000302077227 */ /* 0x000fc800078e00ff */
[----:B------:R-:W-:Y:S01]  /*21510*/  IMAD.HI.U32 R11, R2, R4, RZ ;  /* 0x00000004020b7227 */ /* 0x000fe200078e00ff */
[----:B---3--:R-:W-:-:S03]  /*21520*/  IABS R17, R17 ;  /* 0x0000001100117213 */ /* 0x008fc60000000000 */
[----:B------:R-:W-:Y:S02]  /*21530*/  IMAD.MOV R7, RZ, RZ, -R7 ;  /* 0x000000ffff077224 */ /* 0x000fe400078e0a07 */
[----:B------:R-:W-:Y:S02]  /*21540*/  IMAD.MOV R11, RZ, RZ, -R11 ;  /* 0x000000ffff0b7224 */ /* 0x000fe400078e0a0b */
[C---:B------:R-:W-:Y:S01]  /*21550*/  IMAD R3, R26.reuse, R7, R3 ;  /* 0x000000071a037224 */ /* 0x040fe200078e0203 */
[----:B--2---:R-:W-:Y:S01]  /*21560*/  IABS R7, R18 ;  /* 0x0000001200077213 */ /* 0x004fe20000000000 */
[----:B------:R-:W-:Y:S02]  /*21570*/  IMAD R4, R26, R11, R4 ;  /* 0x0000000b1a047224 */ /* 0x000fe400078e0204 */
[----:B------:R-:W-:Y:S01]  /*21580*/  IMAD.HI.U32 R11, R2, R17, RZ ;  /* 0x00000011020b7227 */ /* 0x000fe200078e00ff */
[----:B------:R-:W-:-:S03]  /*21590*/  ISETP.GT.U32.AND P2, PT, R26, R8, PT ;  /* 0x000000081a00720c */ /* 0x000fc60003f44070 */
[----:B------:R-:W-:Y:S02]  /*215a0*/  IMAD.MOV R11, RZ, RZ, -R11 ;  /* 0x000000ffff0b7224 */ /* 0x000fe400078e0a0b */
[----:B------:R-:W-:Y:S01]  /*215b0*/  IMAD.HI.U32 R13, R2, R7, RZ ;  /* 0x00000007020d7227 */ /* 0x000fe200078e00ff */
[----:B------:R-:W-:-:S03]  /*215c0*/  ISETP.GE.AND P3, PT, R15, RZ, PT ;  /* 0x000000ff0f00720c */ /* 0x000fc60003f66270 */
[----:B------:R-:W-:Y:S02]  /*215d0*/  @!P0 IMAD.IADD R9, R9, 0x1, -R26 ;  /* 0x0000000109098824 */ /* 0x000fe400078e0a1a */
[C---:B------:R-:W-:Y:S01]  /*215e0*/  IMAD R17, R26.reuse, R11, R17 ;  /* 0x0000000b1a117224 */ /* 0x040fe200078e0211 */
[----:B------:R-:W-:Y:S01]  /*215f0*/  IABS R15, R16 ;  /* 0x00000010000f7213 */ /* 0x000fe20000000000 */
[----:B------:R-:W-:Y:S01]  /*21600*/  IMAD.MOV R13, RZ, RZ, -R13 ;  /* 0x000000ffff0d7224 */ /* 0x000fe200078e0a0d */
[----:B------:R-:W-:-:S03]  /*21610*/  ISETP.GT.U32.AND P0, PT, R26, R9, PT ;  /* 0x000000091a00720c */ /* 0x000fc60003f04070 */
[----:B------:R-:W-:Y:S02]  /*21620*/  IMAD R7, R26, R13, R7 ;  /* 0x0000000d1a077224 */ /* 0x000fe400078e0207 */
[----:B------:R-:W-:-:S04]  /*21630*/  IMAD.HI.U32 R14, R2, R15, RZ ;  /* 0x0000000f020e7227 */ /* 0x000fc800078e00ff */
[----:B------:R-:W-:Y:S02]  /*21640*/  @!P2 IMAD.IADD R8, R8, 0x1, -R26 ;  /* 0x000000010808a824 */ /* 0x000fe400078e0a1a */
[----:B------:R-:W-:-:S03]  /*21650*/  IMAD.MOV R14, RZ, RZ, -R14 ;  /* 0x000000ffff0e7224 */ /* 0x000fc600078e0a0e */
[C---:B------:R-:W-:Y:S01]  /*21660*/  ISETP.GT.U32.AND P2, PT, R26.reuse, R8, PT ;  /* 0x000000081a00720c */ /* 0x040fe20003f44070 */
[----:B------:R-:W-:Y:S02]  /*21670*/  IMAD R15, R26, R14, R15 ;  /* 0x0000000e1a0f7224 */ /* 0x000fe400078e020f */
[----:B------:R-:W-:-:S10]  /*21680*/  @!P0 IMAD.IADD R9, R9, 0x1, -R26 ;  /* 0x0000000109098824 */ /* 0x000fd400078e0a1a */
[----:B------:R-:W-:-:S04]  /*21690*/  @!P2 IMAD.IADD R8, R8, 0x1, -R26 ;  /* 0x000000010808a824 */ /* 0x000fc800078e0a1a */
[----:B------:R-:W-:Y:S01]  /*216a0*/  @!P6 IMAD.MOV R8, RZ, RZ, -R8 ;  /* 0x000000ffff08e224 */ /* 0x000fe200078e0a08 */
[----:B----4-:R-:W-:Y:S02]  /*216b0*/  IABS R11, R23 ;  /* 0x00000017000b7213 */ /* 0x010fe40000000000 */
[----:B------:R-:W-:-:S03]  /*216c0*/  IABS R12, R12 ;  /* 0x0000000c000c7213 */ /* 0x000fc60000000000 */
[----:B------:R-:W-:Y:S02]  /*216d0*/  IMAD.MOV.U32 R13, RZ, RZ, R11 ;  /* 0x000000ffff0d7224 */ /* 0x000fe400078e000b */
[----:B------:R-:W-:Y:S02]  /*216e0*/  IMAD.MOV.U32 R11, RZ, RZ, R12 ;  /* 0x000000ffff0b7224 */ /* 0x000fe400078e000c */
[----:B------:R-:W-:Y:S02]  /*216f0*/  IMAD.MOV.U32 R12, RZ, RZ, R0 ;  /* 0x000000ffff0c7224 */ /* 0x000fe400078e0000 */
[----:B------:R-:W-:-:S04]  /*21700*/  IMAD.MOV.U32 R0, RZ, RZ, R10 ;  /* 0x000000ffff007224 */ /* 0x000fc800078e000a */
[----:B------:R-:W-:Y:S02]  /*21710*/  @!P5 IMAD.MOV R0, RZ, RZ, -R0 ;  /* 0x000000ffff00d224 */ /* 0x000fe400078e0a00 */
[----:B------:R-:W-:Y:S02]  /*21720*/  IMAD.MOV.U32 R14, RZ, RZ, R23 ;  /* 0x000000ffff0e7224 */ /* 0x000fe400078e0017 */
[----:B------:R-:W2:Y:S04]  /*21730*/  LDL.LU R23, [R1+0x51c0] ;  /* 0x0051c00001177983 */ /* 0x000ea80000300800 */
[----:B------:R0:W-:Y:S02]  /*21740*/  STL [R1+0xd8], R0 ;  /* 0x0000d80001007387 */ /* 0x0001e40000100800 */
[----:B0-----:R-:W-:-:S02]  /*21750*/  IMAD.MOV.U32 R0, RZ, RZ, R5 ;  /* 0x000000ffff007224 */ /* 0x001fc400078e0005 */
[----:B------:R-:W-:-:S04]  /*21760*/  IMAD.MOV.U32 R5, RZ, RZ, R9 ;  /* 0x000000ffff057224 */ /* 0x000fc800078e0009 */
[----:B------:R-:W-:Y:S02]  /*21770*/  @!P4 IMAD.MOV R5, RZ, RZ, -R5 ;  /* 0x000000ffff05c224 */ /* 0x000fe400078e0a05 */
[----:B------:R-:W-:-:S03]  /*21780*/  IMAD.HI.U32 R10, R2, R13, RZ ;  /* 0x0000000d020a7227 */ /* 0x000fc600078e00ff */
[----:B------:R0:W-:Y:S01]  /*21790*/  STL [R1+0xd4], R5 ;  /* 0x0000d40501007387 */ /* 0x0001e20000100800 */
[----:B------:R-:W-:-:S03]  /*217a0*/  IMAD.MOV R10, RZ, RZ, -R10 ;  /* 0x000000ffff0a7224 */ /* 0x000fc600078e0a0a */
[----:B0-----:R-:W3:Y:S04]  /*217b0*/  LDL R5, [R1+0xaa0] ;  /* 0x000aa00001057983 */ /* 0x001ee80000100800 */
[----:B------:R0:W-:Y:S02]  /*217c0*/  STL [R1+0xd0], R8 ;  /* 0x0000d00801007387 */ /* 0x0001e40000100800 */
[C---:B0-----:R-:W-:Y:S02]  /*217d0*/  IMAD R8, R26.reuse, R10, R13 ;  /* 0x0000000a1a087224 */ /* 0x041fe400078e020d */
[----:B------:R-:W4:Y:S01]  /*217e0*/  LDL.LU R13, [R1+0xa88] ;  /* 0x000a8800010d7983 */ /* 0x000f220000300800 */
[C---:B------:R-:W-:Y:S02]  /*217f0*/  ISETP.GT.U32.AND P0, PT, R26.reuse, R3, PT ;  /* 0x000000031a00720c */ /* 0x040fe40003f04070 */
[----:B------:R-:W-:-:S11]  /*21800*/  ISETP.GT.U32.AND P2, PT, R26, R6, PT ;  /* 0x000000061a00720c */ /* 0x000fd60003f44070 */
[--C-:B------:R-:W-:Y:S01]  /*21810*/  @!P0 IMAD.IADD R3, R3, 0x1, -R26.reuse ;  /* 0x0000000103038824 */ /* 0x100fe200078e0a1a */
[----:B------:R-:W-:Y:S01]  /*21820*/  ISETP.GT.U32.AND P0, PT, R26, R4, PT ;  /* 0x000000041a00720c */ /* 0x000fe20003f04070 */
[----:B------:R-:W-:-:S12]  /*21830*/  @!P2 IMAD.IADD R6, R6, 0x1, -R26 ;  /* 0x000000010606a824 */ /* 0x000fd800078e0a1a */
[----:B------:R-:W-:Y:S01]  /*21840*/  @!P0 IMAD.IADD R4, R4, 0x1, -R26 ;  /* 0x0000000104048824 */ /* 0x000fe200078e0a1a */
[----:B------:R-:W-:-:S04]  /*21850*/  ISETP.GT.U32.AND P5, PT, R26, R6, PT ;  /* 0x000000061a00720c */ /* 0x000fc80003fa4070 */
[C---:B------:R-:W-:Y:S02]  /*21860*/  ISETP.GT.U32.AND P0, PT, R26.reuse, R4, PT ;  /* 0x000000041a00720c */ /* 0x040fe40003f04070 */
[----:B------:R-:W-:Y:S01]  /*21870*/  ISETP.GT.U32.AND P2, PT, R26, R3, PT ;  /* 0x000000031a00720c */ /* 0x000fe20003f44070 */
[----:B------:R-:W-:Y:S01]  /*21880*/  IMAD.HI.U32 R9, R2, R11, RZ ;  /* 0x0000000b02097227 */ /* 0x000fe200078e00ff */
[C---:B------:R-:W-:Y:S02]  /*21890*/  ISETP.GT.U32.AND P6, PT, R26.reuse, R15, PT ;  /* 0x0000000f1a00720c */ /* 0x040fe40003fc4070 */
[----:B------:R-:W-:Y:S01]  /*218a0*/  ISETP.GT.U32.AND P4, PT, R26, R17, PT ;  /* 0x000000111a00720c */ /* 0x000fe20003f84070 */
[----:B------:R-:W-:Y:S02]  /*218b0*/  IMAD.MOV R9, RZ, RZ, -R9 ;  /* 0x000000ffff097224 */ /* 0x000fe400078e0a09 */
[----:B------:R-:W-:-:S04]  /*218c0*/  @!P5 IMAD.IADD R6, R6, 0x1, -R26 ;  /* 0x000000010606d824 */ /* 0x000fc800078e0a1a */
[--C-:B------:R-:W-:Y:S01]  /*218d0*/  @!P0 IMAD.IADD R4, R4, 0x1, -R26.reuse ;  /* 0x0000000104048824 */ /* 0x100fe200078e0a1a */
[C---:B------:R-:W-:Y:S01]  /*218e0*/  ISETP.GT.U32.AND P0, PT, R26.reuse, R8, PT ;  /* 0x000000081a00720c */ /* 0x040fe20003f04070 */
[C---:B------:R-:W-:Y:S01]  /*218f0*/  IMAD R11, R26.reuse, R9, R11 ;  /* 0x000000091a0b7224 */ /* 0x040fe200078e020b */
[----:B------:R-:W-:Y:S01]  /*21900*/  ISETP.GT.U32.AND P5, PT, R26, R7, PT ;  /* 0x000000071a00720c */ /* 0x000fe20003fa4070 */
[--C-:B------:R-:W-:Y:S01]  /*21910*/  @!P2 IMAD.IADD R3, R3, 0x1, -R26.reuse ;  /* 0x000000010303a824 */ /* 0x100fe200078e0a1a */
[----:B------:R-:W-:Y:S01]  /*21920*/  ISETP.GE.AND P2, PT, R12, RZ, PT ;  /* 0x000000ff0c00720c */ /* 0x000fe20003f46270 */
[--C-:B------:R-:W-:Y:S01]  /*21930*/  @!P6 IMAD.IADD R15, R15, 0x1, -R26.reuse ;  /* 0x000000010f0fe824 */ /* 0x100fe200078e0a1a */
[----:B------:R-:W-:Y:S01]  /*21940*/  ISETP.GE.AND P6, PT, R16, RZ, PT ;  /* 0x000000ff1000720c */ /* 0x000fe20003fc6270 */
[----:B------:R-:W-:Y:S02]  /*21950*/  @!P3 IMAD.MOV R3, RZ, RZ, -R3 ;  /* 0x000000ffff03b224 */ /* 0x000fe400078e0a03 */
[----:B------:R-:W-:-:S02]  /*21960*/  @!P4 IMAD.IADD R17, R17, 0x1, -R26 ;  /* 0x000000011111c824 */ /* 0x000fc400078e0a1a */
[----:B------:R-:W-:Y:S02]  /*21970*/  IMAD.MOV.U32 R16, RZ, RZ, R0 ;  /* 0x000000ffff107224 */ /* 0x000fe400078e0000 */
[----:B------:R-:W5:Y:S01]  /*21980*/  LDL.LU R0, [R1+0xaa8] ;  /* 0x000aa80001007983 */ /* 0x000f620000300800 */
[--C-:B------:R-:W-:Y:S02]  /*21990*/  @!P0 IMAD.IADD R8, R8, 0x1, -R26.reuse ;  /* 0x0000000108088824 */ /* 0x100fe400078e0a1a */
[----:B------:R-:W-:Y:S01]  /*219a0*/  @!P5 IMAD.IADD R7, R7, 0x1, -R26 ;  /* 0x000000010707d824 */ /* 0x000fe200078e0a1a */
[C---:B------:R-:W-:Y:S02]  /*219b0*/  ISETP.GT.U32.AND P5, PT, R26.reuse, R17, PT ;  /* 0x000000111a00720c */ /* 0x040fe40003fa4070 */
[----:B------:R-:W-:-:S11]  /*219c0*/  ISETP.GT.U32.AND P3, PT, R26, R8, PT ;  /* 0x000000081a00720c */ /* 0x000fd60003f64070 */
[--C-:B------:R-:W-:Y:S02]  /*219d0*/  @!P5 IMAD.IADD R17, R17, 0x1, -R26.reuse ;  /* 0x000000011111d824 */ /* 0x100fe400078e0a1a */
[----:B------:R-:W-:Y:S01]  /*219e0*/  @!P3 IMAD.IADD R8, R8, 0x1, -R26 ;  /* 0x000000010808b824 */ /* 0x000fe200078e0a1a */
[----:B------:R-:W-:Y:S02]  /*219f0*/  ISETP.GE.AND P5, PT, R18, RZ, PT ;  /* 0x000000ff1200720c */ /* 0x000fe40003fa6270 */
[----:B--2---:R-:W-:Y:S02]  /*21a00*/  IABS R12, R23 ;  /* 0x00000017000c7213 */ /* 0x004fe40000000000 */
[----:B---3--:R-:W-:Y:S01]  /*21a10*/  IABS R9, R5 ;  /* 0x0000000500097213 */ /* 0x008fe20000000000 */
[----:B------:R-:W-:-:S04]  /*21a20*/  IMAD.MOV.U32 R5, RZ, RZ, R6 ;  /* 0x000000ffff057224 */ /* 0x000fc800078e0006 */
[----:B------:R-:W-:Y:S01]  /*21a30*/  @!P1 IMAD.MOV R5, RZ, RZ, -R5 ;  /* 0x000000ffff059224 */ /* 0x000fe200078e0a05 */
[----:B----4-:R-:W-:Y:S02]  /*21a40*/  ISETP.GE.AND P4, PT, R13, RZ, PT ;  /* 0x000000ff0d00720c */ /* 0x010fe40003f86270 */
[----:B------:R-:W2:Y:S04]  /*21a50*/  LDL R13, [R1+0xaa4] ;  /* 0x000aa400010d7983 */ /* 0x000ea80000100800 */
[----:B------:R-:W-:Y:S04]  /*21a60*/  STL [R1+0xc8], R5 ;  /* 0x0000c80501007387 */ /* 0x000fe80000100800 */
[----:B------:R0:W-:Y:S02]  /*21a70*/  STL [R1+0xcc], R3 ;  /* 0x0000cc0301007387 */ /* 0x0001e40000100800 */
[----:B0-----:R-:W-:-:S04]  /*21a80*/  IMAD.MOV.U32 R3, RZ, RZ, R4 ;  /* 0x000000ffff037224 */ /* 0x001fc800078e0004 */
[----:B------:R-:W-:Y:S01]  /*21a90*/  @!P2 IMAD.MOV R3, RZ, RZ, -R3 ;  /* 0x000000ffff03a224 */ /* 0x000fe200078e0a03 */
[----:B------:R-:W-:Y:S01]  /*21aa0*/  ISETP.GT.U32.AND P2, PT, R26, R11, PT ;  /* 0x0000000b1a00720c */ /* 0x000fe20003f44070 */
[----:B------:R-:W-:Y:S02]  /*21ab0*/  IMAD.MOV.U32 R6, RZ, RZ, R14 ;  /* 0x000000ffff067224 */ /* 0x000fe400078e000e */
[----:B------:R-:W-:Y:S01]  /*21ac0*/  IMAD.MOV.U32 R5, RZ, RZ, R19 ;  /* 0x000000ffff057224 */ /* 0x000fe200078e0013 */
[----:B------:R-:W3:Y:S04]  /*21ad0*/  LDL.LU R14, [R1+0xa98] ;  /* 0x000a9800010e7983 */ /* 0x000ee80000300800 */
[----:B------:R-:W4:Y:S04]  /*21ae0*/  LDL.LU R19, [R1+0xab4] ;  /* 0x000ab40001137983 */ /* 0x000f280000300800 */
[----:B------:R-:W-:Y:S01]  /*21af0*/  STL [R1+0xc4], R3 ;  /* 0x0000c40301007387 */ /* 0x000fe20000100800 */
[----:B------:R-:W-:Y:S01]  /*21b00*/  @!P2 IMAD.IADD R11, R11, 0x1, -R26 ;  /* 0x000000010b0ba824 */ /* 0x000fe200078e0a1a */
[----:B------:R-:W-:-:S02]  /*21b10*/  ISETP.GE.AND P2, PT, R23, RZ, PT ;  /* 0x000000ff1700720c */ /* 0x000fc40003f46270 */
[----:B------:R-:W4:Y:S04]  /*21b20*/  LDL R18, [R1+0xab0] ;  /* 0x000ab00001127983 */ /* 0x000f280000100800 */
[----:B------:R0:W-:Y:S04]  /*21b30*/  STL [R1+0x51bc], R8 ;  /* 0x0051bc0801007387 */ /* 0x0001e80000100800 */
[----:B------:R-:W5:Y:S01]  /*21b40*/  LDL.LU R23, [R1+0xab8] ;  /* 0x000ab80001177983 */ /* 0x000f620000300800 */
[----:B0-----:R-:W-:-:S03]  /*21b50*/  IMAD.MOV.U32 R8, RZ, RZ, R17 ;  /* 0x000000ffff087224 */ /* 0x001fc600078e0011 */
[----:B-----5:R0:W-:Y:S02]  /*21b60*/  STL [R1+0x51b4], R23 ;  /* 0x0051b41701007387 */ /* 0x0201e40000100800 */
[----:B0-----:R-:W-:Y:S02]  /*21b70*/  IMAD.MOV.U32 R23, RZ, RZ, R5 ;  /* 0x000000ffff177224 */ /* 0x001fe400078e0005 */
[----:B------:R-:W5:Y:S01]  /*21b80*/  LDL.LU R5, [R1+0xabc] ;  /* 0x000abc0001057983 */ /* 0x000f620000300800 */
[----:B------:R-:W-:Y:S01]  /*21b90*/  @!P4 IMAD.MOV R8, RZ, RZ, -R8 ;  /* 0x000000ffff08c224 */ /* 0x000fe200078e0a08 */
[C---:B------:R-:W-:Y:S02]  /*21ba0*/  ISETP.GT.U32.AND P0, PT, R26.reuse, R15, PT ;  /* 0x0000000f1a00720c */ /* 0x040fe40003f04070 */
[----:B------:R-:W-:Y:S01]  /*21bb0*/  ISETP.GT.U32.AND P1, PT, R26, R7, PT ;  /* 0x000000071a00720c */ /* 0x000fe20003f24070 */
[----:B------:R-:W-:-:S04]  /*21bc0*/  IMAD.HI.U32 R3, R2, R9, RZ ;  /* 0x0000000902037227 */ /* 0x000fc800078e00ff */
[----:B------:R-:W-:Y:S01]  /*21bd0*/  IMAD.MOV R3, RZ, RZ, -R3 ;  /* 0x000000ffff037224 */ /* 0x000fe200078e0a03 */
[----:B-----5:R-:W-:Y:S04]  /*21be0*/  STL [R1+0x51b8], R5 ;  /* 0x0051b80501007387 */ /* 0x020fe80000100800 */
[----:B------:R0:W-:Y:S04]  /*21bf0*/  STL [R1+0xc0], R8 ;  /* 0x0000c00801007387 */ /* 0x0001e80000100800 */
[----:B0-----:R-:W5:Y:S01]  /*21c00*/  LDL.LU R8, [R1+0x51bc] ;  /* 0x0051bc0001087983 */ /* 0x001f620000300800 */
[----:B------:R-:W-:-:S02]  /*21c10*/  @!P0 IMAD.IADD R15, R15, 0x1, -R26 ;  /* 0x000000010f0f8824 */ /* 0x000fc400078e0a1a */
[----:B------:R-:W-:Y:S01]  /*21c20*/  IMAD R3, R26, R3, R9 ;  /* 0x000000031a037224 */ /* 0x000fe200078e0209 */
[----:B------:R-:W-:Y:S01]  /*21c30*/  IABS R9, R23 ;  /* 0x0000001700097213 */ /* 0x000fe20000000000 */
[----:B------:R-:W-:Y:S01]  /*21c40*/  IMAD.MOV.U32 R17, RZ, RZ, R23 ;  /* 0x000000ffff117224 */ /* 0x000fe200078e0017 */
[----:B------:R-:W-:Y:S01]  /*21c50*/  ISETP.GE.AND P0, PT, R6, RZ, PT ;  /* 0x000000ff0600720c */ /* 0x000fe20003f06270 */
[----:B------:R-:W-:Y:S02]  /*21c60*/  @!P1 IMAD.IADD R7, R7, 0x1, -R26 ;  /* 0x0000000107079824 */ /* 0x000fe400078e0a1a */
[----:B------:R-:W-:Y:S02]  /*21c70*/  IMAD.MOV.U32 R5, RZ, RZ, R16 ;  /* 0x000000ffff057224 */ /* 0x000fe400078e0010 */
[----:B------:R-:W-:Y:S02]  /*21c80*/  IMAD.MOV.U32 R23, RZ, RZ, R15 ;  /* 0x000000ffff177224 */ /* 0x000fe400078e000f */
[----:B------:R-:W-:-:S02]  /*21c90*/  IMAD.MOV.U32 R15, RZ, RZ, R17 ;  /* 0x000000ffff0f7224 */ /* 0x000fc400078e0011 */
[----:B------:R-:W-:Y:S02]  /*21ca0*/  IMAD.MOV.U32 R17, RZ, RZ, R5 ;  /* 0x000000ffff117224 */ /* 0x000fe400078e0005 */
[----:B------:R-:W-:Y:S02]  /*21cb0*/  @!P6 IMAD.MOV R23, RZ, RZ, -R23 ;  /* 0x000000ffff17e224 */ /* 0x000fe400078e0a17 */
[----:B------:R-:W-:Y:S02]  /*21cc0*/  IMAD.MOV.U32 R5, RZ, RZ, R7 ;  /* 0x000000ffff057224 */ /* 0x000fe400078e0007 */
[----:B------:R-:W4:Y:S04]  /*21cd0*/  LDL.LU R7, [R1+0xaa0] ;  /* 0x000aa00001077983 */ /* 0x000f280000300800 */
[----:B------:R5:W-:Y:S01]  /*21ce0*/  STL [R1+0xbc], R23 ;  /* 0x0000bc1701007387 */ /* 0x000be20000100800 */
[----:B------:R-:W-:-:S02]  /*21cf0*/  @!P5 IMAD.MOV R5, RZ, RZ, -R5 ;  /* 0x000000ffff05d224 */ /* 0x000fc400078e0a05 */
[----:B------:R-:W-:-:S04]  /*21d00*/  IMAD.HI.U32 R10, R2, R12, RZ ;  /* 0x0000000c020a7227 */ /* 0x000fc800078e00ff */
[----:B------:R-:W-:-:S04]  /*21d10*/  IMAD.MOV R10, RZ, RZ, -R10 ;  /* 0x000000ffff0a7224 */ /* 0x000fc800078e0a0a */
[----:B------:R-:W-:-:S05]  /*21d20*/  IMAD R10, R26, R10, R12 ;  /* 0x0000000a1a0a7224 */ /* 0x000fca00078e020c */
[----:B------:R-:W-:Y:S01]  /*21d30*/  ISETP.GT.U32.AND P1, PT, R26, R10, PT ;  /* 0x0000000a1a00720c */ /* 0x000fe20003f24070 */
[----:B-----5:R-:W-:Y:S02]  /*21d40*/  IMAD.MOV.U32 R23, RZ, RZ, R8 ;  /* 0x000000ffff177224 */ /* 0x020fe400078e0008 */
[----:B------:R-:W5:Y:S02]  /*21d50*/  LDL.LU R8, [R1+0xaa4] ;  /* 0x000aa40001087983 */ /* 0x000f640000300800 */
[----:B------:R-:W-:Y:S02]  /*21d60*/  @!P0 IMAD.MOV R23, RZ, RZ, -R23 ;  /* 0x000000ffff178224 */ /* 0x000fe400078e0a17 */
[----:B------:R0:W-:Y:S04]  /*21d70*/  STL [R1+0xb8], R5 ;  /* 0x0000b80501007387 */ /* 0x0001e80000100800 */
[----:B0-----:R-:W5:Y:S04]  /*21d80*/  LDL.LU R5, [R1+0x51b8] ;  /* 0x0051b80001057983 */ /* 0x001f680000300800 */
[----:B------:R0:W-:Y:S04]  /*21d90*/  STL [R1+0xb4], R23 ;  /* 0x0000b41701007387 */ /* 0x0001e80000100800 */
[----:B0-----:R-:W5:Y:S01]  /*21da0*/  LDL.LU R23, [R1+0x51b4] ;  /* 0x0051b40001177983 */ /* 0x001f620000300800 */
[----:B------:R-:W-:Y:S01]  /*21db0*/  @!P1 IMAD.IADD R10, R10, 0x1, -R26 ;  /* 0x000000010a0a9824 */ /* 0x000fe200078e0a1a */
[----:B------:R-:W-:-:S02]  /*21dc0*/  ISETP.GT.U32.AND P1, PT, R26, R3, PT ;  /* 0x000000031a00720c */ /* 0x000fc40003f24070 */
[----:B--2---:R-:W-:Y:S02]  /*21dd0*/  IABS R12, R13 ;  /* 0x0000000d000c7213 */ /* 0x004fe40000000000 */
[----:B------:R-:W-:-:S03]  /*21de0*/  IABS R16, R0 ;  /* 0x0000000000107213 */ /* 0x000fc60000000000 */
[----:B------:R-:W-:Y:S01]  /*21df0*/  IMAD.HI.U32 R6, R2, R12, RZ ;  /* 0x0000000c02067227 */ /* 0x000fe200078e00ff */
[----:B---3--:R-:W-:Y:S02]  /*21e00*/  ISETP.GE.AND P3, PT, R14, RZ, PT ;  /* 0x000000ff0e00720c */ /* 0x008fe40003f66270 */
[----:B----4-:R-:W-:Y:S01]  /*21e10*/  IABS R14, R18 ;  /* 0x00000012000e7213 */ /* 0x010fe20000000000 */
[----:B------:R-:W-:Y:S02]  /*21e20*/  IMAD.MOV R6, RZ, RZ, -R6 ;  /* 0x000000ffff067224 */ /* 0x000fe400078e0a06 */
[----:B------:R-:W-:Y:S01]  /*21e30*/  @!P1 IMAD.IADD R3, R3, 0x1, -R26 ;  /* 0x0000000103039824 */ /* 0x000fe200078e0a1a */
[----:B------:R-:W-:Y:S01]  /*21e40*/  ISETP.GT.U32.AND P1, PT, R26, R11, PT ;  /* 0x0000000b1a00720c */ /* 0x000fe20003f24070 */
[----:B------:R-:W-:Y:S01]  /*21e50*/  IMAD.HI.U32 R18, R2, R16, RZ ;  /* 0x0000001002127227 */ /* 0x000fe200078e00ff */
[----:B------:R-:W-:-:S03]  /*21e60*/  ISETP.GT.U32.AND P6, PT, R26, R10, PT ;  /* 0x0000000a1a00720c */ /* 0x000fc60003fc4070 */
[----:B------:R-:W-:Y:S02]  /*21e70*/  IMAD R12, R26, R6, R12 ;  /* 0x000000061a0c7224 */ /* 0x000fe400078e020c */
[----:B------:R-:W-:Y:S02]  /*21e80*/  IMAD.MOV R18, RZ, RZ, -R18 ;  /* 0x000000ffff127224 */ /* 0x000fe400078e0a12 */
[----:B------:R-:W-:Y:S01]  /*21e90*/  IMAD.HI.U32 R6, R2, R9, RZ ;  /* 0x0000000902067227 */ /* 0x000fe200078e00ff */
[----:B------:R-:W-:-:S03]  /*21ea0*/  ISETP.GT.U32.AND P5, PT, R26, R12, PT ;  /* 0x0000000c1a00720c */ /* 0x000fc60003fa4070 */
[C---:B------:R-:W-:Y:S02]  /*21eb0*/  IMAD R18, R26.reuse, R18, R16 ;  /* 0x000000121a127224 */ /* 0x040fe400078e0210 */
[----:B------:R-:W-:Y:S02]  /*21ec0*/  IMAD.MOV R6, RZ, RZ, -R6 ;  /* 0x000000ffff067224 */ /* 0x000fe400078e0a06 */
[--C-:B------:R-:W-:Y:S01]  /*21ed0*/  @!P1 IMAD.IADD R11, R11, 0x1, -R26.reuse ;  /* 0x000000010b0b9824 */ /* 0x100fe200078e0a1a */
[C---:B------:R-:W-:Y:S01]  /*21ee0*/  ISETP.GT.U32.AND P1, PT, R26.reuse, R18, PT ;  /* 0x000000121a00720c */ /* 0x040fe20003f24070 */
[----:B------:R-:W-:Y:S02]  /*21ef0*/  IMAD R6, R26, R6, R9 ;  /* 0x000000061a067224 */ /* 0x000fe400078e0209 */
[----:B------:R-:W-:-:S03]  /*21f00*/  @!P6 IMAD.IADD R10, R10, 0x1, -R26 ;  /* 0x000000010a0ae824 */ /* 0x000fc600078e0a1a */
[----:B------:R-:W-:Y:S01]  /*21f10*/  ISETP.GT.U32.AND P6, PT, R26, R6, PT ;  /* 0x000000061a00720c */ /* 0x000fe20003fc4070 */
[----:B------:R-:W-:Y:S01]  /*21f20*/  @!P5 IMAD.IADD R12, R12, 0x1, -R26 ;  /* 0x000000010c0cd824 */ /* 0x000fe200078e0a1a */
[----:B------:R-:W-:Y:S01]  /*21f30*/  ISETP.GT.U32.AND P4, PT, R26, R3, PT ;  /* 0x000000031a00720c */ /* 0x000fe20003f84070 */
[----:B------:R-:W-:Y:S01]  /*21f40*/  IMAD.HI.U32 R13, R2, R14, RZ ;  /* 0x0000000e020d7227 */ /* 0x000fe200078e00ff */
[----:B------:R-:W-:-:S03]  /*21f50*/  ISETP.GE.AND P0, PT, R7, RZ, PT ;  /* 0x000000ff0700720c */ /* 0x000fc60003f06270 */
[--C-:B------:R-:W-:Y:S01]  /*21f60*/  @!P1 IMAD.IADD R18, R18, 0x1, -R26.reuse ;  /* 0x0000000112129824 */ /* 0x100fe200078e0a1a */
[----:B------:R-:W-:Y:S01]  /*21f70*/  ISETP.GT.U32.AND P1, PT, R26, R12, PT ;  /* 0x0000000c1a00720c */ /* 0x000fe20003f24070 */
[----:B------:R-:W-:Y:S01]  /*21f80*/  IMAD.MOV R13, RZ, RZ, -R13 ;  /* 0x000000ffff0d7224 */ /* 0x000fe200078e0a0d */
[----:B------:R-:W-:Y:S01]  /*21f90*/  ISETP.GE.AND P5, PT, R0, RZ, PT ;  /* 0x000000ff0000720c */ /* 0x000fe20003fa6270 */
[----:B------:R-:W-:Y:S02]  /*21fa0*/  IMAD.MOV.U32 R0, RZ, RZ, R11 ;  /* 0x000000ffff007224 */ /* 0x000fe400078e000b */
[----:B------:R-:W-:Y:S02]  /*21fb0*/  @!P6 IMAD.IADD R6, R6, 0x1, -R26 ;  /* 0x000000010606e824 */ /* 0x000fe400078e0a1a */
[----:B------:R-:W-:Y:S02]  /*21fc0*/  IMAD R14, R26, R13, R14 ;  /* 0x0000000d1a0e7224 */ /* 0x000fe400078e020e */
[----:B------:R-:W-:-:S02]  /*21fd0*/  IMAD.MOV.U32 R9, RZ, RZ, R10 ;  /* 0x000000ffff097224 */ /* 0x000fc400078e000a */
[----:B------:R-:W-:Y:S01]  /*21fe0*/  @!P4 IMAD.IADD R3, R3, 0x1, -R26 ;  /* 0x000000010303c824 */ /* 0x000fe200078e0a1a */
[C---:B------:R-:W-:Y:S01]  /*21ff0*/  ISETP.GT.U32.AND P6, PT, R26.reuse, R6, PT ;  /* 0x000000061a00720c */ /* 0x040fe20003fc4070 */
[----:B------:R-:W-:Y:S01]  /*22000*/  @!P3 IMAD.MOV R0, RZ, RZ, -R0 ;  /* 0x000000ffff00b224 */ /* 0x000fe200078e0a00 */
[C---:B------:R-:W-:Y:S01]  /*22010*/  ISETP.GT.U32.AND P3, PT, R26.reuse, R18, PT ;  /* 0x000000121a00720c */ /* 0x040fe20003f64070 */
[----:B------:R-:W-:Y:S01]  /*22020*/  @!P2 IMAD.MOV R9, RZ, RZ, -R9 ;  /* 0x000000ffff09a224 */ /* 0x000fe200078e0a09 */
[----:B------:R-:W-:Y:S01]  /*22030*/  ISETP.GT.U32.AND P2, PT, R26, R14, PT ;  /* 0x0000000e1a00720c */ /* 0x000fe20003f44070 */
[----:B------:R-:W-:Y:S02]  /*22040*/  IMAD.MOV.U32 R16, RZ, RZ, R15 ;  /* 0x000000ffff107224 */ /* 0x000fe400078e000f */
[----:B------:R-:W-:Y:S01]  /*22050*/  @!P0 IMAD.MOV R3, RZ, RZ, -R3 ;  /* 0x000000ffff038224 */ /* 0x000fe200078e0a03 */
[----:B------:R-:W2:Y:S01]  /*22060*/  LDL.LU R15, [R1+0xab0] ;  /* 0x000ab000010f7983 */ /* 0x000ea20000300800 */
[----:B------:R-:W-:-:S03]  /*22070*/  @!P1 IMAD.IADD R12, R12, 0x1, -R26 ;  /* 0x000000010c0c9824 */ /* 0x000fc600078e0a1a */
[----:B------:R0:W-:Y:S01]  /*22080*/  STL [R1+0xb0], R0 ;  /* 0x0000b00001007387 */ /* 0x0001e20000100800 */
[----:B------:R-:W-:Y:S01]  /*22090*/  IMAD.MOV.U32 R10, RZ, RZ, R12 ;  /* 0x000000ffff0a7224 */ /* 0x000fe200078e000c */
[----:B------:R-:W-:Y:S01]  /*220a0*/  ISETP.GE.AND P0, PT, R16, RZ, PT ;  /* 0x000000ff1000720c */ /* 0x000fe20003f06270 */
[--C-:B------:R-:W-:Y:S01]  /*220b0*/  @!P6 IMAD.IADD R6, R6, 0x1, -R26.reuse ;  /* 0x000000010606e824 */ /* 0x100fe200078e0a1a */
[----:B0-----:R-:W3:Y:S04]  /*220c0*/  LDL.LU R0, [R1+0xac0] ;  /* 0x000ac00001007983 */ /* 0x001ee80000300800 */
[----:B------:R-:W-:Y:S04]  /*220d0*/  STL [R1+0xa8], R9 ;  /* 0x0000a80901007387 */ /* 0x000fe80000100800 */
[----:B------:R0:W-:Y:S01]  /*220e0*/  STL [R1+0xa4], R3 ;  /* 0x0000a40301007387 */ /* 0x0001e20000100800 */
[----:B------:R-:W-:Y:S01]  /*220f0*/  IABS R4, R19 ;  /* 0x0000001300047213 */ /* 0x000fe20000000000 */
[--C-:B------:R-:W-:Y:S01]  /*22100*/  @!P3 IMAD.IADD R18, R18, 0x1, -R26.reuse ;  /* 0x000000011212b824 */ /* 0x100fe200078e0a1a */
[----:B------:R-:W-:Y:S01]  /*22110*/  ISETP.GE.AND P6, PT, R19, RZ, PT ;  /* 0x000000ff1300720c */ /* 0x000fe20003fc6270 */
[----:B------:R-:W-:Y:S01]  /*22120*/  @!P2 IMAD.IADD R14, R14, 0x1, -R26 ;  /* 0x000000010e0ea824 */ /* 0x000fe200078e0a1a */
[----:B------:R-:W4:Y:S01]  /*22130*/  LDL.LU R19, [R1+0xad0] ;  /* 0x000ad00001137983 */ /* 0x000f220000300800 */
[----:B------:R-:W-:-:S04]  /*22140*/  IMAD.HI.U32 R7, R2, R4, RZ ;  /* 0x0000000402077227 */ /* 0x000fc800078e00ff */
[----:B------:R-:W-:-:S04]  /*22150*/  IMAD.MOV R7, RZ, RZ, -R7 ;  /* 0x000000ffff077224 */ /* 0x000fc800078e0a07 */
[----:B------:R-:W-:Y:S01]  /*22160*/  IMAD R4, R26, R7, R4 ;  /* 0x000000071a047224 */ /* 0x000fe200078e0204 */
[----:B-----5:R-:W-:-:S13]  /*22170*/  ISETP.GE.AND P4, PT, R8, RZ, PT ;  /* 0x000000ff0800720c */ /* 0x020fda0003f86270 */
[----:B------:R-:W-:Y:S01]  /*22180*/  @!P4 IMAD.MOV R10, RZ, RZ, -R10 ;  /* 0x000000ffff0ac224 */ /* 0x000fe200078e0a0a */
[----:B------:R-:W-:-:S05]  /*22190*/  IABS R8, R23 ;  /* 0x0000001700087213 */ /* 0x000fca0000000000 */
[----:B0-----:R-:W-:Y:S01]  /*221a0*/  IMAD.HI.U32 R3, R2, R8, RZ ;  /* 0x0000000802037227 */ /* 0x001fe200078e00ff */
[----:B------:R-:W-:Y:S02]  /*221b0*/  ISETP.GE.AND P2, PT, R23, RZ, PT ;  /* 0x000000ff1700720c */ /* 0x000fe40003f46270 */
[----:B------:R-:W5:Y:S01]  /*221c0*/  LDL.LU R23, [R1+0xad4] ;  /* 0x000ad40001177983 */ /* 0x000f620000300800 */
[----:B------:R-:W-:-:S03]  /*221d0*/  IMAD.MOV R3, RZ, RZ, -R3 ;  /* 0x000000ffff037224 */ /* 0x000fc600078e0a03 */
[----:B------:R0:W-:Y:S01]  /*221e0*/  STL [R1+0x9c], R10 ;  /* 0x00009c0a01007387 */ /* 0x0001e20000100800 */
[----:B------:R-:W-:Y:S02]  /*221f0*/  IMAD R8, R26, R3, R8 ;  /* 0x000000031a087224 */ /* 0x000fe400078e0208 */
[----:B------:R-:W-:Y:S02]  /*22200*/  IMAD.MOV.U32 R3, RZ, RZ, R6 ;  /* 0x000000ffff037224 */ /* 0x000fe400078e0006 */
[----:B0-----:R-:W-:Y:S02]  /*22210*/  IMAD.MOV.U32 R10, RZ, RZ, R18 ;  /* 0x000000ffff0a7224 */ /* 0x001fe400078e0012 */
[----:B------:R-:W-:Y:S01]  /*22220*/  @!P0 IMAD.MOV R3, RZ, RZ, -R3 ;  /* 0x000000ffff038224 */ /* 0x000fe200078e0a03 */
[----:B------:R-:W5:Y:S01]  /*22230*/  LDL.LU R18, [R1+0xac8] ;  /* 0x000ac80001127983 */ /* 0x000f620000300800 */
[----:B------:R-:W-:Y:S01]  /*22240*/  @!P5 IMAD.MOV R10, RZ, RZ, -R10 ;  /* 0x000000ffff0ad224 */ /* 0x000fe200078e0a0a */
[----:B------:R-:W-:-:S02]  /*22250*/  IABS R7, R5 ;  /* 0x0000000500077213 */ /* 0x000fc40000000000 */
[----:B------:R-:W-:Y:S02]  /*22260*/  ISETP.GE.AND P0, PT, R5, RZ, PT ;  /* 0x000000ff0500720c */ /* 0x000fe40003f06270 */
[----:B------:R-:W-:Y:S04]  /*22270*/  STL [R1+0x90], R10 ;  /* 0x0000900a01007387 */ /* 0x000fe80000100800 */
[----:B------:R0:W-:Y:S04]  /*22280*/  STL [R1+0x94], R3 ;  /* 0x0000940301007387 */ /* 0x0001e80000100800 */
[----:B------:R-:W5:Y:S01]  /*22290*/  LDL R5, [R1+0xad8] ;  /* 0x000ad80001057983 */ /* 0x000f620000100800 */
[----:B------:R-:W-:-:S02]  /*222a0*/  ISETP.GT.U32.AND P1, PT, R26, R4, PT ;  /* 0x000000041a00720c */ /* 0x000fc40003f24070 */
[----:B------:R-:W-:-:S11]  /*222b0*/  ISETP.GT.U32.AND P4, PT, R26, R14, PT ;  /* 0x0000000e1a00720c */ /* 0x000fd60003f84070 */
[----:B------:R-:W-:-:S05]  /*222c0*/  @!P1 IMAD.IADD R4, R4, 0x1, -R26 ;  /* 0x0000000104049824 */ /* 0x000fca00078e0a1a */
[----:B------:R-:W-:Y:S01]  /*222d0*/  ISETP.GT.U32.AND P1, PT, R26, R4, PT ;  /* 0x000000041a00720c */ /* 0x000fe20003f24070 */
[----:B------:R-:W-:Y:S01]  /*222e0*/  IMAD.HI.U32 R9, R2, R7, RZ ;  /* 0x0000000702097227 */ /* 0x000fe200078e00ff */
[----:B------:R-:W-:-:S03]  /*222f0*/  IABS R13, R17 ;  /* 0x00000011000d7213 */ /* 0x000fc60000000000 */
[----:B------:R-:W-:Y:S01]  /*22300*/  IMAD.MOV R9, RZ, RZ, -R9 ;  /* 0x000000ffff097224 */ /* 0x000fe200078e0a09 */
[----:B--2---:R-:W-:Y:S01]  /*22310*/  ISETP.GE.AND P3, PT, R15, RZ, PT ;  /* 0x000000ff0f00720c */ /* 0x004fe20003f66270 */
[----:B------:R-:W-:-:S06]  /*22320*/  @!P4 IMAD.IADD R14, R14, 0x1, -R26 ;  /* 0x000000010e0ec824 */ /* 0x000fcc00078e0a1a */
[----:B------:R-:W-:Y:S02]  /*22330*/  @!P1 IMAD.IADD R4, R4, 0x1, -R26 ;  /* 0x0000000104049824 */ /* 0x000fe400078e0a1a */
[----:B------:R-:W-:Y:S01]  /*22340*/  IMAD R16, R26, R9, R7 ;  /* 0x000000091a107224 */ /* 0x000fe200078e0207 */
[----:B------:R-:W-:Y:S01]  /*22350*/  IABS R7, R22 ;  /* 0x0000001600077213 */ /* 0x000fe20000000000 */
[----:B------:R-:W-:Y:S01]  /*22360*/  IMAD.HI.U32 R17, R2, R13, RZ ;  /* 0x0000000d02117227 */ /* 0x000fe200078e00ff */
[----:B---3--:R-:W-:Y:S02]  /*22370*/  IABS R15, R0 ;  /* 0x00000000000f7213 */ /* 0x008fe40000000000 */
[----:B------:R-:W-:Y:S01]  /*22380*/  ISETP.GE.AND P1, PT, R0, RZ, PT ;  /* 0x000000ff0000720c */ /* 0x000fe20003f26270 */
[----:B------:R-:W-:Y:S02]  /*22390*/  IMAD.MOV.U32 R0, RZ, RZ, R14 ;  /* 0x000000ffff007224 */ /* 0x000fe400078e000e */
[----:B0-----:R-:W-:-:S04]  /*223a0*/  IMAD.HI.U32 R3, R2, R15, RZ ;  /* 0x0000000f02037227 */ /* 0x001fc800078e00ff */
[----:B------:R-:W-:Y:S02]  /*223b0*/  @!P3 IMAD.MOV R0, RZ, RZ, -R0 ;  /* 0x000000ffff00b224 */ /* 0x000fe400078e0a00 */
[----:B------:R-:W-:Y:S01]  /*223c0*/  IMAD.HI.U32 R6, R2, R7, RZ ;  /* 0x0000000702067227 */ /* 0x000fe200078e00ff */
[----:B------:R-:W-:-:S03]  /*223d0*/  ISETP.GE.AND P3, PT, R22, RZ, PT ;  /* 0x000000ff1600720c */ /* 0x000fc60003f66270 */
[----:B------:R-:W-:Y:S01]  /*223e0*/  IMAD.MOV R17, RZ, RZ, -R17 ;  /* 0x000000ffff117224 */ /* 0x000fe200078e0a11 */
[----:B------:R0:W-:Y:S01]  /*223f0*/  STL [R1+0x98], R0 ;  /* 0x0000980001007387 */ /* 0x0001e20000100800 */
[----:B------:R-:W-:Y:S02]  /*22400*/  IMAD.MOV R9, RZ, RZ, -R3 ;  /* 0x000000ffff097224 */ /* 0x000fe400078e0a03 */
[----:B------:R-:W-:Y:S02]  /*22410*/  IMAD.MOV R3, RZ, RZ, -R6 ;  /* 0x000000ffff037224 */ /* 0x000fe400078e0a06 */
[----:B------:R-:W-:Y:S02]  /*22420*/  @!P6 IMAD.MOV R4, RZ, RZ, -R4 ;  /* 0x000000ffff04e224 */ /* 0x000fe400078e0a04 */
[C---:B------:R-:W-:Y:S01]  /*22430*/  IMAD R13, R26.reuse, R17, R13 ;  /* 0x000000111a0d7224 */ /* 0x040fe200078e020d */
[----:B0-----:R-:W2:Y:S01]  /*22440*/  LDL.LU R0, [R1+0xae0] ;  /* 0x000ae00001007983 */ /* 0x001ea20000300800 */
[----:B------:R-:W-:-:S03]  /*22450*/  IMAD R7, R26, R3, R7 ;  /* 0x000000031a077224 */ /* 0x000fc600078e0207 */
[----:B------:R-:W3:Y:S01]  /*22460*/  LDL.LU R22, [R1+0xae4] ;  /* 0x000ae40001167983 */ /* 0x000ee20000300800 */
[----:B----4-:R-:W-:-:S03]  /*22470*/  IABS R3, R19 ;  /* 0x0000001300037213 */ /* 0x010fc60000000000 */
[----:B------:R0:W-:Y:S04]  /*22480*/  STL [R1+0x51b0], R19 ;  /* 0x0051b01301007387 */ /* 0x0001e80000100800 */
[----:B------:R-:W4:Y:S01]  /*22490*/  LDL R17, [R1+0xae8] ;  /* 0x000ae80001117983 */ /* 0x000f220000100800 */
[C---:B------:R-:W-:Y:S02]  /*224a0*/  ISETP.GT.U32.AND P5, PT, R26.reuse, R8, PT ;  /* 0x000000081a00720c */ /* 0x040fe40003fa4070 */
[----:B-----5:R-:W-:Y:S02]  /*224b0*/  IABS R10, R5 ;  /* 0x00000005000a7213 */ /* 0x020fe40000000000 */
[----:B------:R-:W5:Y:S04]  /*224c0*/  LDL R5, [R1+0xadc] ;  /* 0x000adc0001057983 */ /* 0x000f680000100800 */
[----:B------:R1:W-:Y:S04]  /*224d0*/  STL [R1+0x84], R4 ;  /* 0x0000840401007387 */ /* 0x0003e80000100800 */
[----:B0-----:R-:W2:Y:S01]  /*224e0*/  LDL.LU R19, [R1+0xacc] ;  /* 0x000acc0001137983 */ /* 0x001ea20000300800 */
[----:B------:R-:W-:Y:S01]  /*224f0*/  ISETP.GT.U32.AND P4, PT, R26, R16, PT ;  /* 0x000000101a00720c */ /* 0x000fe20003f84070 */
[----:B------:R-:W-:-:S05]  /*22500*/  @!P5 IMAD.IADD R8, R8, 0x1, -R26 ;  /* 0x000000010808d824 */ /* 0x000fca00078e0a1a */
[C---:B------:R-:W-:Y:S01]  /*22510*/  ISETP.GT.U32.AND P5, PT, R26.reuse, R8, PT ;  /* 0x000000081a00720c */ /* 0x040fe20003fa4070 */
[----:B------:R-:W-:Y:S01]  /*22520*/  IMAD R15, R26, R9, R15 ;  /* 0x000000091a0f7224 */ /* 0x000fe200078e020f */
[----:B------:R-:W-:-:S05]  /*22530*/  IABS R14, R18 ;  /* 0x00000012000e7213 */ /* 0x000fca0000000000 */
[----:B------:R-:W-:-:S05]  /*22540*/  @!P4 IMAD.IADD R16, R16, 0x1, -R26 ;  /* 0x000000011010c824 */ /* 0x000fca00078e0a1a */
[----:B------:R-:W-:Y:S01]  /*22550*/  ISETP.GT.U32.AND P4, PT, R26, R16, PT ;  /* 0x000000101a00720c */ /* 0x000fe20003f84070 */
[----:B------:R-:W-:Y:S01]  /*22560*/  @!P5 IMAD.IADD R8, R8, 0x1, -R26 ;  /* 0x000000010808d824 */ /* 0x000fe200078e0a1a */
[----:B------:R-:W-:Y:S01]  /*22570*/  ISETP.GT.U32.AND P5, PT, R26, R15, PT ;  /* 0x0000000f1a00720c */ /* 0x000fe20003fa4070 */
[----:B------:R-:W-:-:S04]  /*22580*/  IMAD.HI.U32 R6, R2, R14, RZ ;  /* 0x0000000e02067227 */ /* 0x000fc800078e00ff */
[----:B------:R-:W-:-:S04]  /*22590*/  IMAD.MOV R6, RZ, RZ, -R6 ;  /* 0x000000ffff067224 */ /* 0x000fc800078e0a06 */
[----:B------:R-:W-:Y:S02]  /*225a0*/  IMAD R14, R26, R6, R14 ;  /* 0x000000061a0e7224 */ /* 0x000fe400078e020e */
[--C-:B------:R-:W-:Y:S01]  /*225b0*/  @!P4 IMAD.IADD R16, R16, 0x1, -R26.reuse ;  /* 0x000000011010c824 */ /* 0x100fe200078e0a1a */
[C---:B------:R-:W-:Y:S01]  /*225c0*/  ISETP.GT.U32.AND P4, PT, R26.reuse, R7, PT ;  /* 0x000000071a00720c */ /* 0x040fe20003f84070 */
[----:B------:R-:W-:Y:S01]  /*225d0*/  @!P5 IMAD.IADD R15, R15, 0x1, -R26 ;  /* 0x000000010f0fd824 */ /* 0x000fe200078e0a1a */
[----:B------:R-:W-:Y:S02]  /*225e0*/  ISETP.GT.U32.AND P5, PT, R26, R14, PT ;  /* 0x0000000e1a00720c */ /* 0x000fe40003fa4070 */
[----:B------:R-:W-:-:S09]  /*225f0*/  IABS R11, R23 ;  /* 0x00000017000b7213 */ /* 0x000fd20000000000 */
[--C-:B------:R-:W-:Y:S02]  /*22600*/  @!P4 IMAD.IADD R7, R7, 0x1, -R26.reuse ;  /* 0x000000010707c824 */ /* 0x100fe400078e0a1a */
[----:B------:R-:W-:Y:S02]  /*22610*/  @!P5 IMAD.IADD R14, R14, 0x1, -R26 ;  /* 0x000000010e0ed824 */ /* 0x000fe400078e0a1a */
[----:B------:R-:W-:Y:S01]  /*22620*/  IMAD.HI.U32 R9, R2, R11, RZ ;  /* 0x0000000b02097227 */ /* 0x000fe200078e00ff */
[----:B------:R-:W-:-:S03]  /*22630*/  ISETP.GT.U32.AND P5, PT, R26, R7, PT ;  /* 0x000000071a00720c */ /* 0x000fc60003fa4070 */
[----:B------:R-:W-:-:S04]  /*22640*/  IMAD.MOV R9, RZ, RZ, -R9 ;  /* 0x000000ffff097224 */ /* 0x000fc800078e0a09 */
[----:B------:R-:W-:-:S06]  /*22650*/  IMAD R11, R26, R9, R11 ;  /* 0x000000091a0b7224 */ /* 0x000fcc00078e020b */
[----:B------:R-:W-:Y:S01]  /*22660*/  @!P5 IMAD.IADD R7, R7, 0x1, -R26 ;  /* 0x000000010707d824 */ /* 0x000fe200078e0a1a */
[----:B------:R-:W-:Y:S01]  /*22670*/  ISETP.GT.U32.AND P5, PT, R26, R11, PT ;  /* 0x0000000b1a00720c */ /* 0x000fe20003fa4070 */
[----:B-1----:R-:W-:-:S04]  /*22680*/  IMAD.MOV.U32 R4, RZ, RZ, R8 ;  /* 0x000000ffff047224 */ /* 0x002fc800078e0008 */
[----:B------:R-:W-:-:S08]  /*22690*/  @!P2 IMAD.MOV R4, RZ, RZ, -R4 ;  /* 0x000000ffff04a224 */ /* 0x000fd000078e0a04 */
[----:B------:R-:W-:Y:S01]  /*226a0*/  @!P5 IMAD.IADD R11, R11, 0x1, -R26 ;  /* 0x000000010b0bd824 */ /* 0x000fe200078e0a1a */
[----:B-----5:R-:W-:Y:S02]  /*226b0*/  IABS R9, R5 ;  /* 0x0000000500097213 */ /* 0x020fe40000000000 */
[----:B------:R-:W5:Y:S04]  /*226c0*/  LDL.LU R5, [R1+0xaec] ;  /* 0x000aec0001057983 */ /* 0x000f680000300800 */
[----:B------:R4:W-:Y:S01]  /*226d0*/  STL [R1+0x88], R4 ;  /* 0x0000880401007387 */ /* 0x0009e20000100800 */
[----:B--2---:R-:W-:-:S03]  /*226e0*/  ISETP.GE.AND P5, PT, R19, RZ, PT ;  /* 0x000000ff1300720c */ /* 0x004fc60003fa6270 */
[----:B------:R-:W2:Y:S01]  /*226f0*/  LDL.LU R19, [R1+0x51b0] ;  /* 0x0051b00001137983 */ /* 0x000ea20000300800 */
[----:B------:R-:W-:Y:S01]  /*22700*/  ISETP.GT.U32.AND P4, PT, R26, R13, PT ;  /* 0x0000000d1a00720c */ /* 0x000fe20003f84070 */
[----:B------:R-:W-:Y:S01]  /*22710*/  IMAD.HI.U32 R12, R2, R3, RZ ;  /* 0x00000003020c7227 */ /* 0x000fe200078e00ff */
[----:B------:R-:W-:-:S03]  /*22720*/  ISETP.GT.U32.AND P6, PT, R26, R15, PT ;  /* 0x0000000f1a00720c */ /* 0x000fc60003fc4070 */
[----:B------:R-:W-:Y:S01]  /*22730*/  IMAD.MOV R12, RZ, RZ, -R12 ;  /* 0x000000ffff0c7224 */ /* 0x000fe200078e0a0c */
[----:B---3--:R-:W-:-:S03]  /*22740*/  IABS R8, R22 ;  /* 0x0000001600087213 */ /* 0x008fc60000000000 */
[----:B------:R-:W-:-:S04]  /*22750*/  IMAD R3, R26, R12, R3 ;  /* 0x0000000c1a037224 */ /* 0x000fc800078e0203 */
[--C-:B------:R-:W-:Y:S02]  /*22760*/  @!P4 IMAD.IADD R13, R13, 0x1, -R26.reuse ;  /* 0x000000010d0dc824 */ /* 0x100fe400078e0a1a */
[----:B------:R-:W-:-:S03]  /*22770*/  @!P6 IMAD.IADD R15, R15, 0x1, -R26 ;  /* 0x000000010f0fe824 */ /* 0x000fc600078e0a1a */
[C---:B------:R-:W-:Y:S02]  /*22780*/  ISETP.GT.U32.AND P2, PT, R26.reuse, R13, PT ;  /* 0x0000000d1a00720c */ /* 0x040fe40003f44070 */
[----:B------:R-:W-:Y:S01]  /*22790*/  ISETP.GT.U32.AND P6, PT, R26, R3, PT ;  /* 0x000000031a00720c */ /* 0x000fe20003fc4070 */
[----:B------:R-:W-:Y:S01]  /*227a0*/  IMAD.HI.U32 R6, R2, R10, RZ ;  /* 0x0000000a02067227 */ /* 0x000fe200078e00ff */
[----:B------:R-:W-:Y:S02]  /*227b0*/  ISETP.GT.U32.AND P4, PT, R26, R14, PT ;  /* 0x0000000e1a00720c */ /* 0x000fe40003f84070 */
[----:B----4-:R-:W-:Y:S01]  /*227c0*/  IABS R4, R17 ;  /* 0x0000001100047213 */ /* 0x010fe20000000000 */
[----:B------:R-:W-:-:S04]  /*227d0*/  IMAD.HI.U32 R17, R2, R8, RZ ;  /* 0x0000000802117227 */ /* 0x000fc800078e00ff */
[----:B------:R-:W-:Y:S02]  /*227e0*/  @!P0 IMAD.MOV R16, RZ, RZ, -R16 ;  /* 0x000000ffff108224 */ /* 0x000fe400078e0a10 */
[----:B------:R-:W-:Y:S02]  /*227f0*/  IMAD.MOV R6, RZ, RZ, -R6 ;  /* 0x000000ffff067224 */ /* 0x000fe400078e0a06 */
[----:B------:R-:W-:Y:S01]  /*22800*/  IMAD.MOV R17, RZ, RZ, -R17 ;  /* 0x000000ffff117224 */ /* 0x000fe200078e0a11 */
[----:B------:R0:W-:Y:S01]  /*22810*/  STL [R1+0x14], R16 ;  /* 0x0000141001007387 */ /* 0x0001e20000100800 */
[----:B------:R-:W-:Y:S01]  /*22820*/  @!P2 IMAD.IADD R13, R13, 0x1, -R26 ;  /* 0x000000010d0da824 */ /* 0x000fe200078e0a1a */
[----:B------:R-:W-:Y:S01]  /*22830*/  ISETP.GE.AND P2, PT, R18, RZ, PT ;  /* 0x000000ff1200720c */ /* 0x000fe20003f46270 */
[C---:B------:R-:W-:Y:S02]  /*22840*/  IMAD R10, R26.reuse, R6, R10 ;  /* 0x000000061a0a7224 */ /* 0x040fe400078e020a */
[----:B------:R-:W-:-:S02]  /*22850*/  IMAD R8, R26, R17, R8 ;  /* 0x000000111a087224 */ /* 0x000fc400078e0208 */
[--C-:B------:R-:W-:Y:S01]  /*22860*/  @!P6 IMAD.IADD R3, R3, 0x1, -R26.reuse ;  /* 0x000000010303e824 */ /* 0x100fe200078e0a1a */
[----:B0-----:R-:W3:Y:S01]  /*22870*/  LDL.LU R16, [R1+0xad8] ;  /* 0x000ad80001107983 */ /* 0x001ee20000300800 */
[----:B------:R-:W-:-:S03]  /*22880*/  @!P4 IMAD.IADD R14, R14, 0x1, -R26 ;  /* 0x000000010e0ec824 */ /* 0x000fc600078e0a1a */
[----:B------:R-:W4:Y:S01]  /*22890*/  LDL.LU R17, [R1+0xadc] ;  /* 0x000adc0001117983 */ /* 0x000f220000300800 */
[C---:B------:R-:W-:Y:S02]  /*228a0*/  ISETP.GT.U32.AND P4, PT, R26.reuse, R10, PT ;  /* 0x0000000a1a00720c */ /* 0x040fe40003f84070 */
[----:B------:R-:W-:Y:S02]  /*228b0*/  IABS R6, R0 ;  /* 0x0000000000067213 */ /* 0x000fe40000000000 */
[----:B------:R-:W-:Y:S01]  /*228c0*/  ISETP.GT.U32.AND P0, PT, R26, R3, PT ;  /* 0x000000031a00720c */ /* 0x000fe20003f04070 */
[----:B------:R-:W-:Y:S02]  /*228d0*/  @!P1 IMAD.MOV R15, RZ, RZ, -R15 ;  /* 0x000000ffff0f9224 */ /* 0x000fe400078e0a0f */
[----:B------:R-:W-:-:S04]  /*228e0*/  IMAD.HI.U32 R18, R2, R6, RZ ;  /* 0x0000000602127227 */ /* 0x000fc800078e00ff */
[----:B------:R-:W-:Y:S02]  /*228f0*/  @!P3 IMAD.MOV R7, RZ, RZ, -R7 ;  /* 0x000000ffff07b224 */ /* 0x000fe400078e0a07 */
[----:B------:R-:W-:Y:S02]  /*22900*/  @!P2 IMAD.MOV R14, RZ, RZ, -R14 ;  /* 0x000000ffff0ea224 */ /* 0x000fe400078e0a0e */
[----:B------:R-:W-:Y:S01]  /*22910*/  @!P5 IMAD.MOV R13, RZ, RZ, -R13 ;  /* 0x000000ffff0dd224 */ /* 0x000fe200078e0a0d */
[----:B------:R-:W-:Y:S01]  /*22920*/  STL [R1+0x10], R15 ;  /* 0x0000100f01007387 */ /* 0x000fe20000100800 */
[----:B------:R-:W-:Y:S02]  /*22930*/  IMAD.MOV R18, RZ, RZ, -R18 ;  /* 0x000000ffff127224 */ /* 0x000fe400078e0a12 */
[----:B------:R-:W-:Y:S01]  /*22940*/  @!P4 IMAD.IADD R10, R10, 0x1, -R26 ;  /* 0x000000010a0ac824 */ /* 0x000fe200078e0a1a */
[----:B------:R0:W-:Y:S01]  /*22950*/  STL [R1+0x5180], R7 ;  /* 0x0051800701007387 */ /* 0x0001e20000100800 */
[----:B------:R-:W-:-:S03]  /*22960*/  IMAD R6, R26, R18, R6 ;  /* 0x000000121a067224 */ /* 0x000fc600078e0206 */
[----:B------:R-:W-:Y:S01]  /*22970*/  STL [R1+0x54], R14 ;  /* 0x0000540e01007387 */ /* 0x000fe20000100800 */
[----:B------:R-:W-:Y:S01]  /*22980*/  @!P0 IMAD.IADD R3, R3, 0x1, -R26 ;  /* 0x0000000103038824 */ /* 0x000fe200078e0a1a */
[----:B------:R-:W-:Y:S02]  /*22990*/  ISETP.GE.AND P0, PT, R23, RZ, PT ;  /* 0x000000ff1700720c */ /* 0x000fe40003f06270 */
[----:B------:R1:W-:Y:S01]  /*229a0*/  STL [R1+0x58], R13 ;  /* 0x0000580d01007387 */ /* 0x0003e20000100800 */
[----:B------:R-:W-:-:S13]  /*229b0*/  ISETP.GT.U32.AND P5, PT, R26, R8, PT ;  /* 0x000000081a00720c */ /* 0x000fda0003fa4070 */
[----:B------:R-:W-:Y:S01]  /*229c0*/  @!P5 IMAD.IADD R8, R8, 0x1, -R26 ;  /* 0x000000010808d824 */ /* 0x000fe200078e0a1a */
[----:B------:R-:W-:Y:S02]  /*229d0*/  ISETP.GE.AND P5, PT, R22, RZ, PT ;  /* 0x000000ff1600720c */ /* 0x000fe40003fa6270 */
[----:B--2---:R-:W-:Y:S02]  /*229e0*/  ISETP.GE.AND P4, PT, R19, RZ, PT ;  /* 0x000000ff1300720c */ /* 0x004fe40003f86270 */
[----:B------:R-:W2:Y:S04]  /*229f0*/  LDL.LU R19, [R1+0xaf0] ;  /* 0x000af00001137983 */ /* 0x000ea80000300800 */
[----:B------:R-:W2:Y:S04]  /*22a00*/  LDL.LU R18, [R1+0xae8] ;  /* 0x000ae80001127983 */ /* 0x000ea80000300800 */
[----:B------:R-:W2:Y:S04]  /*22a10*/  LDL.LU R23, [R1+0xaf4] ;  /* 0x000af40001177983 */ /* 0x000ea80000300800 */
[----:B------:R-:W2:Y:S01]  /*22a20*/  LDL.LU R22, [R1+0xb18] ;  /* 0x000b180001167983 */ /* 0x000ea20000300800 */
[----:B------:R-:W-:-:S04]  /*22a30*/  IMAD.HI.U32 R12, R2, R9, RZ ;  /* 0x00000009020c7227 */ /* 0x000fc800078e00ff */
[----:B------:R-:W-:-:S04]  /*22a40*/  IMAD.MOV R12, RZ, RZ, -R12 ;  /* 0x000000ffff0c7224 */ /* 0x000fc800078e0a0c */
[----:B------:R-:W-:-:S05]  /*22a50*/  IMAD R9, R26, R12, R9 ;  /* 0x0000000c1a097224 */ /* 0x000fca00078e0209 */
[----:B------:R-:W-:Y:S01]  /*22a60*/  ISETP.GT.U32.AND P6, PT, R26, R9, PT ;  /* 0x000000091a00720c */ /* 0x000fe20003fc4070 */
[----:B------:R-:W-:Y:S01]  /*22a70*/  IMAD.HI.U32 R12, R2, R4, RZ ;  /* 0x00000004020c7227 */ /* 0x000fe200078e00ff */
[----:B------:R-:W-:-:S03]  /*22a80*/  ISETP.GT.U32.AND P1, PT, R26, R11, PT ;  /* 0x0000000b1a00720c */ /* 0x000fc60003f24070 */
[----:B------:R-:W-:Y:S01]  /*22a90*/  IMAD.MOV R12, RZ, RZ, -R12 ;  /* 0x000000ffff0c7224 */ /* 0x000fe200078e0a0c */
[----:B------:R-:W-:-:S03]  /*22aa0*/  ISETP.GT.U32.AND P2, PT, R26, R6, PT ;  /* 0x000000061a00720c */ /* 0x000fc60003f44070 */
[----:B------:R-:W-:-:S04]  /*22ab0*/  IMAD R4, R26, R12, R4 ;  /* 0x0000000c1a047224 */ /* 0x000fc800078e0204 */
[--C-:B------:R-:W-:Y:S01]  /*22ac0*/  @!P6 IMAD.IADD R9, R9, 0x1, -R26.reuse ;  /* 0x000000010909e824 */ /* 0x100fe200078e0a1a */
[C---:B------:R-:W-:Y:S01]  /*22ad0*/  ISETP.GT.U32.AND P6, PT, R26.reuse, R10, PT ;  /* 0x0000000a1a00720c */ /* 0x040fe20003fc4070 */
[--C-:B------:R-:W-:Y:S01]  /*22ae0*/  @!P1 IMAD.IADD R11, R11, 0x1, -R26.reuse ;  /* 0x000000010b0b9824 */ /* 0x100fe200078e0a1a */
[C---:B------:R-:W-:Y:S02]  /*22af0*/  ISETP.GT.U32.AND P1, PT, R26.reuse, R4, PT ;  /* 0x000000041a00720c */ /* 0x040fe40003f24070 */
[----:B------:R-:W-:Y:S01]  /*22b00*/  ISETP.GT.U32.AND P3, PT, R26, R9, PT ;  /* 0x000000091a00720c */ /* 0x000fe20003f64070 */
[----:B------:R-:W-:Y:S01]  /*22b10*/  @!P2 IMAD.IADD R6, R6, 0x1, -R26 ;  /* 0x000000010606a824 */ /* 0x000fe200078e0a1a */
[----:B------:R-:W-:Y:S01]  /*22b20*/  ISETP.GE.AND P2, PT, R0, RZ, PT ;  /* 0x000000ff0000720c */ /* 0x000fe20003f46270 */
[----:B0-----:R-:W-:Y:S02]  /*22b30*/  IMAD.MOV.U32 R7, RZ, RZ, R3 ;  /* 0x000000ffff077224 */ /* 0x001fe400078e0003 */
[----:B------:R-:W-:-:S04]  /*22b40*/  IMAD.MOV.U32 R0, RZ, RZ, R11 ;  /* 0x000000ffff007224 */ /* 0x000fc800078e000b */
[--C-:B------:R-:W-:Y:S01]  /*22b50*/  @!P6 IMAD.IADD R10, R10, 0x1, -R26.reuse ;  /* 0x000000010a0ae824 */ /* 0x100fe200078e0a1a */
[----:B---3--:R-:W-:Y:S01]  /*22b60*/  ISETP.GE.AND P6, PT, R16, RZ, PT ;  /* 0x000000ff1000720c */ /* 0x008fe20003fc6270 */
[--C-:B------:R-:W-:Y:S02]  /*22b70*/  @!P1 IMAD.IADD R4, R4, 0x1, -R26.reuse ;  /* 0x0000000104049824 */ /* 0x100fe400078e0a1a */
[----:B------:R-:W-:Y:S01]  /*22b80*/  @!P3 IMAD.IADD R9, R9, 0x1, -R26 ;  /* 0x000000010909b824 */ /* 0x000fe200078e0a1a */
[----:B----4-:R-:W-:Y:S01]  /*22b90*/  ISETP.GE.AND P3, PT, R17, RZ, PT ;  /* 0x000000ff1100720c */ /* 0x010fe20003f66270 */
[----:B------:R-:W-:Y:S01]  /*22ba0*/  @!P4 IMAD.MOV R7, RZ, RZ, -R7 ;  /* 0x000000ffff07c224 */ /* 0x000fe200078e0a07 */
[C---:B------:R-:W-:Y:S01]  /*22bb0*/  ISETP.GT.U32.AND P1, PT, R26.reuse, R6, PT ;  /* 0x000000061a00720c */ /* 0x040fe20003f24070 */
[----:B------:R-:W-:Y:S01]  /*22bc0*/  @!P0 IMAD.MOV R0, RZ, RZ, -R0 ;  /* 0x000000ffff008224 */ /* 0x000fe200078e0a00 */
[----:B-----5:R-:W-:Y:S02]  /*22bd0*/  IABS R12, R5 ;  /* 0x00000005000c7213 */ /* 0x020fe40000000000 */
[----:B------:R0:W-:Y:S01]  /*22be0*/  STL [R1+0x64], R7 ;  /* 0x0000640701007387 */ /* 0x0001e20000100800 */
[----:B------:R-:W-:-:S02]  /*22bf0*/  ISETP.GT.U32.AND P0, PT, R26, R8, PT ;  /* 0x000000081a00720c */ /* 0x000fc40003f04070 */
[----:B-1----:R-:W-:Y:S01]  /*22c00*/  IMAD.HI.U32 R13, R2, R12, RZ ;  /* 0x0000000c020d7227 */ /* 0x002fe200078e00ff */
[----:B------:R1:W-:Y:S01]  /*22c10*/  STL [R1+0x70], R0 ;  /* 0x0000700001007387 */ /* 0x0003e20000100800 */
[----:B------:R-:W-:Y:S02]  /*22c20*/  ISETP.GT.U32.AND P4, PT, R26, R4, PT ;  /* 0x000000041a00720c */ /* 0x000fe40003f84070 */
[----:B0-----:R-:W-:Y:S02]  /*22c30*/  IMAD.MOV.U32 R7, RZ, RZ, R10 ;  /* 0x000000ffff077224 */ /* 0x001fe400078e000a */
[----:B-1----:R-:W-:Y:S02]  /*22c40*/  IMAD.MOV.U32 R0, RZ, RZ, R9 ;  /* 0x000000ffff007224 */ /* 0x002fe400078e0009 */
[----:B------:R-:W-:Y:S02]  /*22c50*/  @!P6 IMAD.MOV R7, RZ, RZ, -R7 ;  /* 0x000000ffff07e224 */ /* 0x000fe400078e0a07 */
[----:B------:R-:W-:-:S02]  /*22c60*/  IMAD.MOV R13, RZ, RZ, -R13 ;  /* 0x000000ffff0d7224 */ /* 0x000fc400078e0a0d */
[----:B------:R-:W-:Y:S02]  /*22c70*/  @!P3 IMAD.MOV R0, RZ, RZ, -R0 ;  /* 0x000000ffff00b224 */ /* 0x000fe400078e0a00 */
[----:B------:R-:W-:Y:S01]  /*22c80*/  @!P1 IMAD.IADD R6, R6, 0x1, -R26 ;  /* 0x0000000106069824 */ /* 0x000fe200078e0a1a */
[----:B------:R-:W-:Y:S01]  /*22c90*/  STL [R1+0x78], R7 ;  /* 0x0000780701007387 */ /* 0x000fe20000100800 */
[----:B------:R-:W-:-:S03]  /*22ca0*/  IMAD R3, R26, R13, R12 ;  /* 0x0000000d1a037224 */ /* 0x000fc600078e020c */
[----:B------:R0:W-:Y:S01]  /*22cb0*/  STL [R1+0x7c], R0 ;  /* 0x00007c0001007387 */ /* 0x0001e20000100800 */
[--C-:B------:R-:W-:Y:S01]  /*22cc0*/  @!P0 IMAD.IADD R8, R8, 0x1, -R26.reuse ;  /* 0x0000000108088824 */ /* 0x100fe200078e0a1a */
[----:B------:R-:W-:Y:S01]  /*22cd0*/  ISETP.GT.U32.AND P3, PT, R26, R3, PT ;  /* 0x000000031a00720c */ /* 0x000fe20003f64070 */
[----:B------:R-:W-:Y:S01]  /*22ce0*/  @!P4 IMAD.IADD R4, R4, 0x1, -R26 ;  /* 0x000000010404c824 */ /* 0x000fe200078e0a1a */
[----:B------:R-:W-:Y:S01]  /*22cf0*/  ISETP.GE.AND P1, PT, R5, RZ, PT ;  /* 0x000000ff0500720c */ /* 0x000fe20003f26270 */
[----:B0-----:R-:W-:Y:S02]  /*22d00*/  IMAD.MOV.U32 R0, RZ, RZ, R6 ;  /* 0x000000ffff007224 */ /* 0x001fe400078e0006 */
[----:B------:R-:W-:Y:S02]  /*22d10*/  IMAD.MOV.U32 R5, RZ, RZ, R8 ;  /* 0x000000ffff057224 */ /* 0x000fe400078e0008 */
[----:B------:R-:W-:Y:S02]  /*22d20*/  @!P2 IMAD.MOV R0, RZ, RZ, -R0 ;  /* 0x000000ffff00a224 */ /* 0x000fe400078e0a00 */
[----:B------:R-:W-:-:S03]  /*22d30*/  @!P5 IMAD.MOV R5, RZ, RZ, -R5 ;  /* 0x000000ffff05d224 */ /* 0x000fc600078e0a05 */
[----:B------:R0:W-:Y:S01]  /*22d40*/  STL [R1+0x134], R0 ;  /* 0x0001340001007387 */ /* 0x0001e20000100800 */
[----:B------:R-:W-:-:S03]  /*22d50*/  @!P3 IMAD.IADD R3, R3, 0x1, -R26 ;  /* 0x000000010303b824 */ /* 0x000fc600078e0a1a */
[----:B------:R-:W-:Y:S01]  /*22d60*/  STL [R1+0x74], R5 ;  /* 0x0000740501007387 */ /* 0x000fe20000100800 */
[----:B0-----:R-:W-:Y:S01]  /*22d70*/  IMAD.MOV.U32 R0, RZ, RZ, R4 ;  /* 0x000000ffff007224 */ /* 0x001fe200078e0004 */
[----:B------:R-:W-:-:S13]  /*22d80*/  ISETP.GT.U32.AND P3, PT, R26, R3, PT ;  /* 0x000000031a00720c */ /* 0x000fda0003f64070 */
[----:B------:R-:W-:Y:S01]  /*22d90*/  @!P3 IMAD.IADD R3, R3, 0x1, -R26 ;  /* 0x000000010303b824 */ /* 0x000fe200078e0a1a */
[----:B--2---:R-:W-:Y:S02]  /*22da0*/  ISETP.GE.AND P6, PT, R18, RZ, PT ;  /* 0x000000ff1200720c */ /* 0x004fe40003fc6270 */
[----:B------:R-:W-:-:S05]  /*22db0*/  IABS R9, R23 ;  /* 0x0000001700097213 */ /* 0x000fca0000000000 */
[----:B------:R-:W-:-:S04]  /*22dc0*/  IMAD.HI.U32 R6, R2, R9, RZ ;  /* 0x0000000902067227 */ /* 0x000fc800078e00ff */
[----:B------:R-:W-:Y:S02]  /*22dd0*/  IMAD.MOV R6, RZ, RZ, -R6 ;  /* 0x000000ffff067224 */ /* 0x000fe400078e0a06 */
[----:B------:R-:W-:Y:S01]  /*22de0*/  @!P6 IMAD.MOV R0, RZ, RZ, -R0 ;  /* 0x000000ffff00e224 */ /* 0x000fe200078e0a00 */
[----:B------:R-:W-:Y:S01]  /*22df0*/  ISETP.GE.AND P6, PT, R28, RZ, PT ;  /* 0x000000ff1c00720c */ /* 0x000fe20003fc6270 */
[----:B------:R-:W-:Y:S01]  /*22e00*/  IMAD R9, R26, R6, R9 ;  /* 0x000000061a097224 */ /* 0x000fe200078e0209 */
[----:B------:R-:W-:Y:S02]  /*22e10*/  IABS R6, R28 ;  /* 0x0000001c00067213 */ /* 0x000fe40000000000 */
[----:B------:R-:W2:Y:S04]  /*22e20*/  LDL.LU R28, [R1+0xb04] ;  /* 0x000b0400011c7983 */ /* 0x000ea80000300800 */
[----:B------:R0:W-:Y:S01]  /*22e30*/  STL [R1+0x130], R0 ;  /* 0x0001300001007387 */ /* 0x0001e20000100800 */
[----:B------:R-:W-:Y:S01]  /*22e40*/  IABS R11, R22 ;  /* 0x00000016000b7213 */ /* 0x000fe20000000000 */
[----:B0-----:R-:W-:-:S04]  /*22e50*/  IMAD.MOV.U32 R0, RZ, RZ, R3 ;  /* 0x000000ffff007224 */ /* 0x001fc800078e0003 */
[----:B------:R-:W-:Y:S01]  /*22e60*/  @!P1 IMAD.MOV R0, RZ, RZ, -R0 ;  /* 0x000000ffff009224 */ /* 0x000fe200078e0a00 */
[----:B------:R-:W-:Y:S01]  /*22e70*/  ISETP.GE.AND P2, PT, R22, RZ, PT ;  /* 0x000000ff1600720c */ /* 0x000fe20003f46270 */
[----:B------:R-:W-:-:S03]  /*22e80*/  IMAD.MOV.U32 R22, RZ, RZ, R29 ;  /* 0x000000ffff167224 */ /* 0x000fc600078e001d */
[----:B------:R0:W-:Y:S04]  /*22e90*/  STL [R1+0x128], R0 ;  /* 0x0001280001007387 */ /* 0x0001e80000100800 */
[----:B------:R-:W3:Y:S01]  /*22ea0*/  LDL.LU R29, [R1+0xb08] ;  /* 0x000b0800011d7983 */ /* 0x000ee20000300800 */
[----:B------:R-:W-:-:S05]  /*22eb0*/  IABS R10, R19 ;  /* 0x00000013000a7213 */ /* 0x000fca0000000000 */
[----:B------:R-:W-:-:S04]  /*22ec0*/  IMAD.HI.U32 R12, R2, R10, RZ ;  /* 0x0000000a020c7227 */ /* 0x000fc800078e00ff */
[----:B------:R-:W-:-:S04]  /*22ed0*/  IMAD.MOV R12, RZ, RZ, -R12 ;  /* 0x000000ffff0c7224 */ /* 0x000fc800078e0a0c */
[C---:B------:R-:W-:Y:S01]  /*22ee0*/  IMAD R10, R26.reuse, R12, R10 ;  /* 0x0000000c1a0a7224 */ /* 0x040fe200078e020a */
[----:B------:R-:W-:Y:S01]  /*22ef0*/  ISETP.GT.U32.AND P3, PT, R26, R9, PT ;  /* 0x000000091a00720c */ /* 0x000fe20003f64070 */
[----:B------:R-:W-:-:S03]  /*22f00*/  IMAD.HI.U32 R8, R2, R11, RZ ;  /* 0x0000000b02087227 */ /* 0x000fc600078e00ff */
[----:B------:R-:W-:Y:S01]  /*22f10*/  ISETP.GT.U32.AND P5, PT, R26, R10, PT ;  /* 0x0000000a1a00720c */ /* 0x000fe20003fa4070 */
[----:B------:R-:W-:-:S04]  /*22f20*/  IMAD.MOV R8, RZ, RZ, -R8 ;  /* 0x000000ffff087224 */ /* 0x000fc800078e0a08 */
[----:B------:R-:W-:-:S04]  /*22f30*/  IMAD R11, R26, R8, R11 ;  /* 0x000000081a0b7224 */ /* 0x000fc800078e020b */
[----:B------:R-:W-:Y:S01]  /*22f40*/  @!P3 IMAD.IADD R9, R9, 0x1, -R26 ;  /* 0x000000010909b824 */ /* 0x000fe200078e0a1a */
[----:B------:R-:W-:-:S03]  /*22f50*/  ISETP.GT.U32.AND P1, PT, R26, R11, PT ;  /* 0x0000000b1a00720c */ /* 0x000fc60003f24070 */
[----:B------:R-:W-:Y:S01]  /*22f60*/  @!P5 IMAD.IADD R10, R10, 0x1, -R26 ;  /* 0x000000010a0ad824 */ /* 0x000fe200078e0a1a */
[----:B------:R-:W-:-:S04]  /*22f70*/  ISETP.GT.U32.AND P3, PT, R26, R9, PT ;  /* 0x000000091a00720c */ /* 0x000fc80003f64070 */
[----:B------:R-:W-:Y:S02]  /*22f80*/  ISETP.GT.U32.AND P5, PT, R26, R10, PT ;  /* 0x0000000a1a00720c */ /* 0x000fe40003fa4070 */
[----:B------:R-:W-:Y:S02]  /*22f90*/  ISETP.GE.AND P0, PT, R19, RZ, PT ;  /* 0x000000ff1300720c */ /* 0x000fe40003f06270 */
[----:B------:R-:W-:Y:S01]  /*22fa0*/  ISETP.GE.AND P4, PT, R23, RZ, PT ;  /* 0x000000ff1700720c */ /* 0x000fe20003f86270 */
[----:B------:R-:W-:-:S04]  /*22fb0*/  @!P1 IMAD.IADD R11, R11, 0x1, -R26 ;  /* 0x000000010b0b9824 */ /* 0x000fc800078e0a1a */
[----:B------:R-:W-:Y:S01]  /*22fc0*/  @!P3 IMAD.IADD R9, R9, 0x1, -R26 ;  /* 0x000000010909b824 */ /* 0x000fe200078e0a1a */
[----:B------:R-:W-:-:S03]  /*22fd0*/  ISETP.GT.U32.AND P1, PT, R26, R11, PT ;  /* 0x0000000b1a00720c */ /* 0x000fc60003f24070 */
[----:B------:R-:W-:Y:S02]  /*22fe0*/  @!P5 IMAD.IADD R10, R10, 0x1, -R26 ;  /* 0x000000010a0ad824 */ /* 0x000fe400078e0a1a */
[----:B0-----:R-:W-:Y:S02]  /*22ff0*/  IMAD.MOV.U32 R0, RZ, RZ, R9 ;  /* 0x000000ffff007224 */ /* 0x001fe400078e0009 */
[----:B------:R-:W-:Y:S02]  /*23000*/  IMAD.MOV.U32 R5, RZ, RZ, R10 ;  /* 0x000000ffff057224 */ /* 0x000fe400078e000a */
[----:B------:R-:W-:Y:S02]  /*23010*/  @!P4 IMAD.MOV R0, RZ, RZ, -R0 ;  /* 0x000000ffff00c224 */ /* 0x000fe400078e0a00 */
[----:B------:R-:W-:Y:S01]  /*23020*/  @!P0 IMAD.MOV R5, RZ, RZ, -R5 ;  /* 0x000000ffff058224 */ /* 0x000fe200078e0a05 */
[----:B------:R-:W-:Y:S01]  /*23030*/  IABS R4, R25 ;  /* 0x0000001900047213 */ /* 0x000fe20000000000 */
[----:B------:R-:W-:Y:S01]  /*23040*/  @!P1 IMAD.IADD R11, R11, 0x1, -R26 ;  /* 0x000000010b0b9824 */ /* 0x000fe200078e0a1a */
[----:B------:R-:W-:-:S02]  /*23050*/  ISETP.GE.AND P1, PT, R25, RZ, PT ;  /* 0x000000ff1900720c */ /* 0x000fc40003f26270 */
[----:B------:R-:W-:Y:S04]  /*23060*/  STL [R1+0x60], R5 ;  /* 0x0000600501007387 */ /* 0x000fe80000100800 */
[----:B------:R0:W-:Y:S04]  /*23070*/  STL [R1+0xe8], R0 ;  /* 0x0000e80001007387 */ /* 0x0001e80000100800 */
[----:B------:R-:W4:Y:S01]  /*23080*/  LDL.LU R25, [R1+0xb20] ;  /* 0x000b200001197983 */ /* 0x000f220000300800 */
[----:B------:R-:W-:-:S04]  /*23090*/  IMAD.HI.U32 R14, R2, R6, RZ ;  /* 0x00000006020e7227 */ /* 0x000fc800078e00ff */
[----:B------:R-:W-:-:S04]  /*230a0*/  IMAD.MOV R14, RZ, RZ, -R14 ;  /* 0x000000ffff0e7224 */ /* 0x000fc800078e0a0e */
[----:B------:R-:W-:-:S05]  /*230b0*/  IMAD R6, R26, R14, R6 ;  /* 0x0000000e1a067224 */ /* 0x000fca00078e0206 */
[----:B------:R-:W-:Y:S02]  /*230c0*/  ISETP.GT.U32.AND P5, PT, R26, R6, PT ;  /* 0x000000061a00720c */ /* 0x000fe40003fa4070 */
[----:B------:R-:W-:Y:S01]  /*230d0*/  IABS R12, R20 ;  /* 0x00000014000c7213 */ /* 0x000fe20000000000 */
[----:B0-----:R-:W-:-:S10]  /*230e0*/  IMAD.MOV.U32 R0, RZ, RZ, R11 ;  /* 0x000000ffff007224 */ /* 0x001fd400078e000b */
[----:B------:R-:W-:Y:S02]  /*230f0*/  @!P5 IMAD.IADD R6, R6, 0x1, -R26 ;  /* 0x000000010606d824 */ /* 0x000fe400078e0a1a */
[----:B------:R-:W-:-:S03]  /*23100*/  IMAD.HI.U32 R13, R2, R12, RZ ;  /* 0x0000000c020d7227 */ /* 0x000fc600078e00ff */
[C---:B------:R-:W-:Y:S01]  /*23110*/  ISETP.GT.U32.AND P4, PT, R26.reuse, R6, PT ;  /* 0x000000061a00720c */ /* 0x040fe20003f84070 */
[----:B------:R-:W-:Y:S02]  /*23120*/  IMAD.MOV R13, RZ, RZ, -R13 ;  /* 0x000000ffff0d7224 */ /* 0x000fe400078e0a0d */
[----:B------:R-:W-:Y:S02]  /*23130*/  @!P2 IMAD.MOV R0, RZ, RZ, -R0 ;  /* 0x000000ffff00a224 */ /* 0x000fe400078e0a00 */
[C---:B------:R-:W-:Y:S01]  /*23140*/  IMAD R12, R26.reuse, R13, R12 ;  /* 0x0000000d1a0c7224 */ /* 0x040fe200078e020c */
[----:B------:R-:W-:Y:S02]  /*23150*/  IABS R8, R27 ;  /* 0x0000001b00087213 */ /* 0x000fe40000000000 */
[----:B------:R0:W-:Y:S02]  /*23160*/  STL [R1+0xf0], R0 ;  /* 0x0000f00001007387 */ /* 0x0001e40000100800 */
[----:B------:R-:W-:-:S03]  /*23170*/  ISETP.GT.U32.AND P3, PT, R26, R12, PT ;  /* 0x0000000c1a00720c */ /* 0x000fc60003f64070 */
[----:B------:R-:W-:Y:S01]  /*23180*/  @!P4 IMAD.IADD R6, R6, 0x1, -R26 ;  /* 0x000000010606c824 */ /* 0x000fe200078e0a1a */
[----:B------:R-:W-:Y:S02]  /*23190*/  ISETP.GE.AND P4, PT, R27, RZ, PT ;  /* 0x000000ff1b00720c */ /* 0x000fe40003f86270 */
[----:B------:R-:W5:Y:S01]  /*231a0*/  LDL.LU R27, [R1+0xb24] ;  /* 0x000b2400011b7983 */ /* 0x000f620000300800 */
[----:B------:R-:W-:-:S04]  /*231b0*/  IMAD.HI.U32 R3, R2, R4, RZ ;  /* 0x0000000402037227 */ /* 0x000fc800078e00ff */
[----:B------:R-:W-:Y:S02]  /*231c0*/  IMAD.MOV R13, RZ, RZ, -R3 ;  /* 0x000000ffff0d7224 */ /* 0x000fe400078e0a03 */
[----:B------:R-:W-:Y:S02]  /*231d0*/  IMAD.MOV.U32 R3, RZ, RZ, R8 ;  /* 0x000000ffff037224 */ /* 0x000fe400078e0008 */
[----:B------:R-:W-:Y:S02]  /*231e0*/  IMAD R4, R26, R13, R4 ;  /* 0x0000000d1a047224 */ /* 0x000fe400078e0204 */
[----:B------:R-:W-:-:S03]  /*231f0*/  @!P3 IMAD.IADD R12, R12, 0x1, -R26 ;  /* 0x000000010c0cb824 */ /* 0x000fc600078e0a1a */
[C---:B------:R-:W-:Y:S02]  /*23200*/  ISETP.GT.U32.AND P0, PT, R26.reuse, R4, PT ;  /* 0x000000041a00720c */ /* 0x040fe40003f04070 */
[----:B------:R-:W-:Y:S02]  /*23210*/  ISETP.GT.U32.AND P2, PT, R26, R12, PT ;  /* 0x0000000c1a00720c */ /* 0x000fe40003f44070 */
[----:B------:R-:W-:-:S09]  /*23220*/  ISETP.GE.AND P5, PT, R20, RZ, PT ;  /* 0x000000ff1400720c */ /* 0x000fd20003fa6270 */
[--C-:B------:R-:W-:Y:S02]  /*23230*/  @!P0 IMAD.IADD R4, R4, 0x1, -R26.reuse ;  /* 0x0000000104048824 */ /* 0x100fe400078e0a1a */
[----:B------:R-:W-:-:S03]  /*23240*/  @!P2 IMAD.IADD R12, R12, 0x1, -R26 ;  /* 0x000000010c0ca824 */ /* 0x000fc600078e0a1a */
[----:B------:R-:W-:Y:S01]  /*23250*/  ISETP.GT.U32.AND P0, PT, R26, R4, PT ;  /* 0x000000041a00720c */ /* 0x000fe20003f04070 */
[----:B0-----:R-:W-:Y:S02]  /*23260*/  IMAD.MOV.U32 R0, RZ, RZ, R6 ;  /* 0x000000ffff007224 */ /* 0x001fe400078e0006 */
[----:B------:R-:W-:Y:S02]  /*23270*/  IMAD.MOV.U32 R5, RZ, RZ, R12 ;  /* 0x000000ffff057224 */ /* 0x000fe400078e000c */
[----:B------:R-:W-:Y:S02]  /*23280*/  @!P6 IMAD.MOV R0, RZ, RZ, -R0 ;  /* 0x000000ffff00e224 */ /* 0x000fe400078e0a00 */
[----:B------:R-:W-:-:S06]  /*23290*/  @!P5 IMAD.MOV R5, RZ, RZ, -R5 ;  /* 0x000000ffff05d224 */ /* 0x000fcc00078e0a05 */
[----:B------:R-:W-:Y:S01]  /*232a0*/  @!P0 IMAD.IADD R4, R4, 0x1, -R26 ;  /* 0x0000000104048824 */ /* 0x000fe200078e0a1a */
[----:B--2---:R-:W-:-:S05]  /*232b0*/  IABS R8, R28 ;  /* 0x0000001c00087213 */ /* 0x004fca0000000000 */
[----:B------:R-:W-:-:S04]  /*232c0*/  IMAD.HI.U32 R10, R2, R8, RZ ;  /* 0x00000008020a7227 */ /* 0x000fc800078e00ff */
[----:B------:R-:W-:-:S04]  /*232d0*/  IMAD.MOV R10, RZ, RZ, -R10 ;  /* 0x000000ffff0a7224 */ /* 0x000fc800078e0a0a */
[----:B------:R-:W-:-:S05]  /*232e0*/  IMAD R8, R26, R10, R8 ;  /* 0x0000000a1a087224 */ /* 0x000fca00078e0208 */
[----:B------:R-:W-:Y:S02]  /*232f0*/  ISETP.GT.U32.AND P2, PT, R26, R8, PT ;  /* 0x000000081a00720c */ /* 0x000fe40003f44070 */
[----:B------:R-:W-:Y:S02]  /*23300*/  ISETP.GE.AND P0, PT, R28, RZ, PT ;  /* 0x000000ff1c00720c */ /* 0x000fe40003f06270 */
[----:B---3--:R-:W-:-:S09]  /*23310*/  IABS R9, R29 ;  /* 0x0000001d00097213 */ /* 0x008fd20000000000 */
[----:B------:R-:W-:Y:S01]  /*23320*/  @!P2 IMAD.IADD R8, R8, 0x1, -R26 ;  /* 0x000000010808a824 */ /* 0x000fe200078e0a1a */
[----:B------:R-:W-:Y:S02]  /*23330*/  ISETP.GE.AND P2, PT, R29, RZ, PT ;  /* 0x000000ff1d00720c */ /* 0x000fe40003f46270 */
[----:B------:R-:W2:Y:S04]  /*23340*/  LDL.LU R29, [R1+0xb28] ;  /* 0x000b2800011d7983 */ /* 0x000ea80000300800 */
[----:B------:R0:W-:Y:S04]  /*23350*/  STL [R1+0xac], R0 ;  /* 0x0000ac0001007387 */ /* 0x0001e80000100800 */
[----:B------:R1:W-:Y:S04]  /*23360*/  STL [R1+0x4c], R5 ;  /* 0x00004c0501007387 */ /* 0x0003e80000100800 */
[----:B------:R-:W3:Y:S01]  /*23370*/  LDL.LU R28, [R1+0xb2c] ;  /* 0x000b2c00011c7983 */ /* 0x000ee20000300800 */
        /* <DEDUP_REMOVED lines=9> */
[----:B------:R-:W-:-:S07]  /*23410*/  IABS R10, R22 ;  /* 0x00000016000a7213 */ /* 0x000fce0000000000 */
[----:B------:R-:W-:Y:S01]  /*23420*/  @!P3 IMAD.IADD R3, R3, 0x1, -R26 ;  /* 0x000000010303b824 */ /* 0x000fe200078e0a1a */
[----:B------:R-:W-:Y:S01]  /*23430*/  ISETP.GT.U32.AND P3, PT, R26, R9, PT ;  /* 0x000000091a00720c */ /* 0x000fe20003f64070 */
[----:B------:R-:W-:-:S04]  /*23440*/  IMAD.HI.U32 R15, R2, R10, RZ ;  /* 0x0000000a020f7227 */ /* 0x000fc800078e00ff */
[----:B------:R-:W-:Y:S01]  /*23450*/  IMAD.MOV R15, RZ, RZ, -R15 ;  /* 0x000000ffff0f7224 */ /* 0x000fe200078e0a0f */
[----:B------:R-:W-:Y:S02]  /*23460*/  IABS R11, R24 ;  /* 0x00000018000b7213 */ /* 0x000fe40000000000 */
[----:B----4-:R-:W-:Y:S01]  /*23470*/  IABS R13, R25 ;  /* 0x00000019000d7213 */ /* 0x010fe20000000000 */
[----:B------:R-:W-:-:S04]  /*23480*/  IMAD R10, R26, R15, R10 ;  /* 0x0000000f1a0a7224 */ /* 0x000fc800078e020a */
[----:B------:R-:W-:Y:S01]  /*23490*/  @!P3 IMAD.IADD R9, R9, 0x1, -R26 ;  /* 0x000000010909b824 */ /* 0x000fe200078e0a1a */
[----:B------:R-:W-:Y:S01]  /*234a0*/  ISETP.GT.U32.AND P5, PT, R26, R10, PT ;  /* 0x0000000a1a00720c */ /* 0x000fe20003fa4070 */
[----:B------:R-:W-:-:S03]  /*234b0*/  IMAD.HI.U32 R18, R2, R11, RZ ;  /* 0x0000000b02127227 */ /* 0x000fc600078e00ff */
[----:B------:R-:W-:Y:S01]  /*234c0*/  ISETP.GT.U32.AND P3, PT, R26, R9, PT ;  /* 0x000000091a00720c */ /* 0x000fe20003f64070 */
[----:B------:R-:W-:Y:S02]  /*234d0*/  @!P1 IMAD.MOV R4, RZ, RZ, -R4 ;  /* 0x000000ffff049224 */ /* 0x000fe400078e0a04 */
[----:B------:R-:W-:-:S03]  /*234e0*/  IMAD.HI.U32 R16, R2, R13, RZ ;  /* 0x0000000d02107227 */ /* 0x000fc600078e00ff */
[----:B------:R4:W-:Y:S01]  /*234f0*/  STL [R1+0x48], R4 ;  /* 0x0000480401007387 */ /* 0x0009e20000100800 */
[----:B------:R-:W-:Y:S02]  /*23500*/  IMAD.MOV R18, RZ, RZ, -R18 ;  /* 0x000000ffff127224 */ /* 0x000fe400078e0a12 */
[----:B------:R-:W-:Y:S01]  /*23510*/  IMAD.MOV R16, RZ, RZ, -R16 ;  /* 0x000000ffff107224 */ /* 0x000fe200078e0a10 */
[----:B------:R-:W4:Y:S01]  /*23520*/  LDL.LU R20, [R1+0xb30] ;  /* 0x000b300001147983 */ /* 0x000f220000300800 */
[----:B0-----:R-:W-:Y:S02]  /*23530*/  IMAD.MOV.U32 R0, RZ, RZ, R3 ;  /* 0x000000ffff007224 */ /* 0x001fe400078e0003 */
[C---:B------:R-:W-:Y:S02]  /*23540*/  IMAD R11, R26.reuse, R18, R11 ;  /* 0x000000121a0b7224 */ /* 0x040fe400078e020b */
[----:B------:R-:W-:Y:S02]  /*23550*/  @!P4 IMAD.MOV R0, RZ, RZ, -R0 ;  /* 0x000000ffff00c224 */ /* 0x000fe400078e0a00 */
[C---:B------:R-:W-:Y:S01]  /*23560*/  IMAD R6, R26.reuse, R16, R13 ;  /* 0x000000101a067224 */ /* 0x040fe200078e020d */
[C---:B------:R-:W-:Y:S01]  /*23570*/  ISETP.GT.U32.AND P6, PT, R26.reuse, R8, PT ;  /* 0x000000081a00720c */ /* 0x040fe20003fc4070 */
[--C-:B------:R-:W-:Y:S01]  /*23580*/  @!P3 IMAD.IADD R9, R9, 0x1, -R26.reuse ;  /* 0x000000010909b824 */ /* 0x100fe200078e0a1a */
[----:B------:R-:W-:Y:S01]  /*23590*/  ISETP.GT.U32.AND P1, PT, R26, R11, PT ;  /* 0x0000000b1a00720c */ /* 0x000fe20003f24070 */
[----:B------:R-:W-:Y:S01]  /*235a0*/  @!P5 IMAD.IADD R10, R10, 0x1, -R26 ;  /* 0x000000010a0ad824 */ /* 0x000fe200078e0a1a */
[----:B------:R0:W-:Y:S01]  /*235b0*/  STL [R1+0x44], R0 ;  /* 0x0000440001007387 */ /* 0x0001e20000100800 */
[----:B------:R-:W-:-:S02]  /*235c0*/  ISETP.GE.AND P3, PT, R24, RZ, PT ;  /* 0x000000ff1800720c */ /* 0x000fc40003f66270 */
[----:B------:R-:W-:Y:S01]  /*235d0*/  ISETP.GT.U32.AND P5, PT, R26, R6, PT ;  /* 0x000000061a00720c */ /* 0x000fe20003fa4070 */
[----:B------:R-:W4:Y:S05]  /*235e0*/  LDL.LU R24, [R1+0xb34] ;  /* 0x000b340001187983 */ /* 0x000f2a0000300800 */
[--C-:B------:R-:W-:Y:S02]  /*235f0*/  @!P6 IMAD.IADD R8, R8, 0x1, -R26.reuse ;  /* 0x000000010808e824 */ /* 0x100fe400078e0a1a */
[----:B------:R-:W-:Y:S02]  /*23600*/  @!P1 IMAD.IADD R11, R11, 0x1, -R26 ;  /* 0x000000010b0b9824 */ /* 0x000fe400078e0a1a */
[----:B------:R-:W-:-:S03]  /*23610*/  @!P0 IMAD.MOV R8, RZ, RZ, -R8 ;  /* 0x000000ffff088224 */ /* 0x000fc600078e0a08 */
[----:B------:R-:W-:Y:S01]  /*23620*/  @!P5 IMAD.IADD R6, R6, 0x1, -R26 ;  /* 0x000000010606d824 */ /* 0x000fe200078e0a1a */
[C---:B------:R-:W-:Y:S01]  /*23630*/  ISETP.GT.U32.AND P0, PT, R26.reuse, R11, PT ;  /* 0x0000000b1a00720c */ /* 0x040fe20003f04070 */
[----:B------:R-:W-:Y:S01]  /*23640*/  @!P2 IMAD.MOV R9, RZ, RZ, -R9 ;  /* 0x000000ffff09a224 */ /* 0x000fe200078e0a09 */
[----:B------:R-:W-:Y:S02]  /*23650*/  IABS R14, R21 ;  /* 0x00000015000e7213 */ /* 0x000fe40000000000 */
[----:B------:R-:W-:-:S03]  /*23660*/  ISETP.GT.U32.AND P2, PT, R26, R6, PT ;  /* 0x000000061a00720c */ /* 0x000fc60003f44070 */
[----:B------:R-:W-:Y:S01]  /*23670*/  IMAD.HI.U32 R17, R2, R14, RZ ;  /* 0x0000000e02117227 */ /* 0x000fe200078e00ff */
[----:B------:R-:W-:Y:S03]  /*23680*/  STL [R1+0x5148], R8 ;  /* 0x0051480801007387 */ /* 0x000fe60000100800 */
[----:B------:R-:W-:Y:S01]  /*23690*/  IMAD.MOV R17, RZ, RZ, -R17 ;  /* 0x000000ffff117224 */ /* 0x000fe200078e0a11 */
[----:B------:R-:W-:Y:S01]  /*236a0*/  STL [R1+0x514c], R9 ;  /* 0x00514c0901007387 */ /* 0x000fe20000100800 */
[----:B------:R-:W-:Y:S01]  /*236b0*/  @!P0 IMAD.IADD R11, R11, 0x1, -R26 ;  /* 0x000000010b0b8824 */ /* 0x000fe200078e0a1a */
[----:B------:R-:W-:Y:S01]  /*236c0*/  ISETP.GE.AND P0, PT, R25, RZ, PT ;  /* 0x000000ff1900720c */ /* 0x000fe20003f06270 */
[----:B------:R-:W-:Y:S01]  /*236d0*/  IMAD R14, R26, R17, R14 ;  /* 0x000000111a0e7224 */ /* 0x000fe200078e020e */
[----:B-----5:R-:W-:Y:S01]  /*236e0*/  IABS R15, R27 ;  /* 0x0000001b000f7213 */ /* 0x020fe20000000000 */
[----:B------:R-:W-:Y:S01]  /*236f0*/  @!P2 IMAD.IADD R6, R6, 0x1, -R26 ;  /* 0x000000010606a824 */ /* 0x000fe200078e0a1a */
[----:B------:R-:W5:Y:S01]  /*23700*/  LDL.LU R25, [R1+0xb38] ;  /* 0x000b380001197983 */ /* 0x000f620000300800 */
[----:B------:R-:W-:-:S03]  /*23710*/  ISETP.GE.AND P2, PT, R27, RZ, PT ;  /* 0x000000ff1b00720c */ /* 0x000fc60003f46270 */
        /* <DEDUP_REMOVED lines=8> */
[----:B------:R-:W-:Y:S02]  /*237a0*/  ISETP.GE.AND P4, PT, R22, RZ, PT ;  /* 0x000000ff1600720c */ /* 0x000fe40003f86270 */
[----:B------:R-:W-:-:S05]  /*237b0*/  ISETP.GE.AND P1, PT, R21, RZ, PT ;  /* 0x000000ff1500720c */ /* 0x000fca0003f26270 */
[----:B------:R-:W-:Y:S01]  /*237c0*/  @!P6 IMAD.IADD R10, R10, 0x1, -R26 ;  /* 0x000000010a0ae824 */ /* 0x000fe200078e0a1a */
[----:B------:R-:W-:-:S03]  /*237d0*/  ISETP.GT.U32.AND P6, PT, R26, R13, PT ;  /* 0x0000000d1a00720c */ /* 0x000fc60003fc4070 */
[----:B------:R-:W-:Y:S02]  /*237e0*/  @!P5 IMAD.IADD R14, R14, 0x1, -R26 ;  /* 0x000000010e0ed824 */ /* 0x000fe400078e0a1a */
[----:B------:R-:W-:Y:S02]  /*237f0*/  @!P4 IMAD.MOV R10, RZ, RZ, -R10 ;  /* 0x000000ffff0ac224 */ /* 0x000fe400078e0a0a */
[----:B-1----:R-:W-:Y:S02]  /*23800*/  IMAD.MOV.U32 R5, RZ, RZ, R14 ;  /* 0x000000ffff057224 */ /* 0x002fe400078e000e */
[----:B------:R-:W-:-:S04]  /*23810*/  @!P3 IMAD.MOV R11, RZ, RZ, -R11 ;  /* 0x000000ffff0bb224 */ /* 0x000fc800078e0a0b */
[----:B------:R-:W-:Y:S02]  /*23820*/  @!P6 IMAD.IADD R13, R13, 0x1, -R26 ;  /* 0x000000010d0de824 */ /* 0x000fe400078e0a1a */
[----:B------:R-:W-:Y:S01]  /*23830*/  @!P1 IMAD.MOV R5, RZ, RZ, -R5 ;  /* 0x000000ffff059224 */ /* 0x000fe200078e0a05 */
[----:B--2---:R-:W-:Y:S02]  /*23840*/  IABS R3, R29 ;  /* 0x0000001d00037213 */ /* 0x004fe40000000000 */
[----:B------:R-:W-:Y:S02]  /*23850*/  ISETP.GE.AND P6, PT, R29, RZ, PT ;  /* 0x000000ff1d00720c */ /* 0x000fe40003fc6270 */
[----:B------:R-:W2:Y:S04]  /*23860*/  LDL.LU R29, [R1+0xb40] ;  /* 0x000b4000011d7983 */ /* 0x000ea80000300800 */
[----:B------:R-:W-:Y:S01]  /*23870*/  STL [R1+0x5150], R10 ;  /* 0x0051500a01007387 */ /* 0x000fe20000100800 */
[----:B---3--:R-:W-:-:S03]  /*23880*/  IABS R12, R28 ;  /* 0x0000001c000c7213 */ /* 0x008fc60000000000 */
[----:B------:R-:W-:Y:S01]  /*23890*/  STL [R1+0x5154], R11 ;  /* 0x0051540b01007387 */ /* 0x000fe20000100800 */
[----:B------:R-:W-:-:S03]  /*238a0*/  ISETP.GE.AND P1, PT, R28, RZ, PT ;  /* 0x000000ff1c00720c */ /* 0x000fc60003f26270 */
[----:B------:R-:W3:Y:S01]  /*238b0*/  LDL.LU R28, [R1+0xb44] ;  /* 0x000b4400011c7983 */ /* 0x000ee20000300800 */
[----:B------:R-:W-:-:S04]  /*238c0*/  IMAD.HI.U32 R15, R2, R3, RZ ;  /* 0x00000003020f7227 */ /* 0x000fc800078e00ff */
[----:B------:R-:W-:-:S04]  /*238d0*/  IMAD.MOV R15, RZ, RZ, -R15 ;  /* 0x000000ffff0f7224 */ /* 0x000fc800078e0a0f */
[----:B------:R-:W-:-:S05]  /*238e0*/  IMAD R3, R26, R15, R3 ;  /* 0x0000000f1a037224 */ /* 0x000fca00078e0203 */
[----:B------:R-:W-:Y:S01]  /*238f0*/  ISETP.GT.U32.AND P5, PT, R26, R3, PT ;  /* 0x000000031a00720c */ /* 0x000fe20003fa4070 */
[----:B------:R-:W-:Y:S01]  /*23900*/  IMAD.HI.U32 R16, R2, R12, RZ ;  /* 0x0000000c02107227 */ /* 0x000fe200078e00ff */
[----:B------:R-:W-:-:S11]  /*23910*/  ISETP.GT.U32.AND P4, PT, R26, R13, PT ;  /* 0x0000000d1a00720c */ /* 0x000fd60003f84070 */
[----:B------:R-:W-:-:S05]  /*23920*/  @!P5 IMAD.IADD R3, R3, 0x1, -R26 ;  /* 0x000000010303d824 */ /* 0x000fca00078e0a1a */
[----:B------:R-:W-:Y:S01]  /*23930*/  ISETP.GT.U32.AND P3, PT, R26, R3, PT ;  /* 0x000000031a00720c */ /* 0x000fe20003f64070 */
[----:B------:R-:W-:-:S04]  /*23940*/  IMAD.MOV R16, RZ, RZ, -R16 ;  /* 0x000000ffff107224 */ /* 0x000fc800078e0a10 */
[----:B------:R-:W-:-:S05]  /*23950*/  IMAD R12, R26, R16, R12 ;  /* 0x000000101a0c7224 */ /* 0x000fca00078e020c */
[----:B------:R-:W-:Y:S02]  /*23960*/  ISETP.GT.U32.AND P5, PT, R26, R12, PT ;  /* 0x0000000c1a00720c */ /* 0x000fe40003fa4070 */
[----:B----4-:R-:W-:-:S05]  /*23970*/  IABS R4, R20 ;  /* 0x0000001400047213 */ /* 0x010fca0000000000 */
[----:B------:R-:W-:-:S04]  /*23980*/  IMAD.HI.U32 R15, R2, R4, RZ ;  /* 0x00000004020f7227 */ /* 0x000fc800078e00ff */
[----:B------:R-:W-:Y:S01]  /*23990*/  IMAD.MOV R15, RZ, RZ, -R15 ;  /* 0x000000ffff0f7224 */ /* 0x000fe200078e0a0f */
[----:B------:R-:W-:-:S03]  /*239a0*/  IABS R17, R24 ;  /* 0x0000001800117213 */ /* 0x000fc60000000000 */
[----:B------:R-:W-:Y:S02]  /*239b0*/  IMAD R4, R26, R15, R4 ;  /* 0x0000000f1a047224 */ /* 0x000fe400078e0204 */
[----:B------:R-:W-:-:S04]  /*239c0*/  IMAD.HI.U32 R15, R2, R17, RZ ;  /* 0x00000011020f7227 */ /* 0x000fc800078e00ff */
[----:B------:R-:W-:-:S04]  /*239d0*/  IMAD.MOV R15, RZ, RZ, -R15 ;  /* 0x000000ffff0f7224 */ /* 0x000fc800078e0a0f */
[----:B------:R-:W-:Y:S02]  /*239e0*/  IMAD R17, R26, R15, R17 ;  /* 0x0000000f1a117224 */ /* 0x000fe400078e0211 */
[----:B------:R-:W-:-:S03]  /*239f0*/  @!P3 IMAD.IADD R3, R3, 0x1, -R26 ;  /* 0x000000010303b824 */ /* 0x000fc600078e0a1a */
[----:B------:R-:W-:Y:S01]  /*23a00*/  ISETP.GT.U32.AND P3, PT, R26, R17, PT ;  /* 0x000000111a00720c */ /* 0x000fe20003f64070 */
[----:B0-----:R-:W-:Y:S02]  /*23a10*/  IMAD.MOV.U32 R0, RZ, RZ, R6 ;  /* 0x000000ffff007224 */ /* 0x001fe400078e0006 */
[----:B------:R-:W-:Y:S01]  /*23a20*/  @!P4 IMAD.IADD R13, R13, 0x1, -R26 ;  /* 0x000000010d0dc824 */ /* 0x000fe200078e0a1a */
[----:B------:R0:W-:Y:S01]  /*23a30*/  STL [R1+0x40], R5 ;  /* 0x0000400501007387 */ /* 0x0001e20000100800 */
[----:B------:R-:W-:Y:S02]  /*23a40*/  @!P0 IMAD.MOV R0, RZ, RZ, -R0 ;  /* 0x000000ffff008224 */ /* 0x000fe400078e0a00 */
[----:B------:R-:W-:-:S03]  /*23a50*/  @!P5 IMAD.IADD R12, R12, 0x1, -R26 ;  /* 0x000000010c0cd824 */ /* 0x000fc600078e0a1a */
[----:B------:R1:W-:Y:S01]  /*23a60*/  STL [R1+0x50], R0 ;  /* 0x0000500001007387 */ /* 0x0003e20000100800 */
[----:B0-----:R-:W-:Y:S01]  /*23a70*/  IMAD.MOV.U32 R5, RZ, RZ, R13 ;  /* 0x000000ffff057224 */ /* 0x001fe200078e000d */
[----:B-----5:R-:W-:Y:S02]  /*23a80*/  IABS R19, R25 ;  /* 0x0000001900137213 */ /* 0x020fe40000000000 */
[----:B------:R-:W4:Y:S01]  /*23a90*/  LDL.LU R22, [R1+0xb48] ;  /* 0x000b480001167983 */ /* 0x000f220000300800 */
[----:B------:R-:W-:Y:S02]  /*23aa0*/  @!P3 IMAD.IADD R17, R17, 0x1, -R26 ;  /* 0x000000011111b824 */ /* 0x000fe400078e0a1a */
[----:B------:R-:W-:Y:S01]  /*23ab0*/  @!P2 IMAD.MOV R5, RZ, RZ, -R5 ;  /* 0x000000ffff05a224 */ /* 0x000fe200078e0a05 */
[----:B------:R-:W-:Y:S01]  /*23ac0*/  IABS R6, R27 ;  /* 0x0000001b00067213 */ /* 0x000fe20000000000 */
[----:B------:R-:W-:Y:S01]  /*23ad0*/  IMAD.HI.U32 R13, R2, R19, RZ ;  /* 0x00000013020d7227 */ /* 0x000fe200078e00ff */
[----:B------:R-:W-:-:S02]  /*23ae0*/  ISETP.GT.U32.AND P2, PT, R26, R12, PT ;  /* 0x0000000c1a00720c */ /* 0x000fc40003f44070 */
[----:B------:R0:W-:Y:S01]  /*23af0*/  STL [R1+0x68], R5 ;  /* 0x0000680501007387 */ /* 0x0001e20000100800 */
[----:B------:R-:W-:Y:S01]  /*23b00*/  ISETP.GT.U32.AND P3, PT, R26, R17, PT ;  /* 0x000000111a00720c */ /* 0x000fe20003f64070 */
[----:B------:R-:W-:Y:S02]  /*23b10*/  IMAD.HI.U32 R14, R2, R6, RZ ;  /* 0x00000006020e7227 */ /* 0x000fe400078e00ff */
[----:B------:R-:W5:Y:S01]  /*23b20*/  LDL.LU R21, [R1+0xb4c] ;  /* 0x000b4c0001157983 */ /* 0x000f620000300800 */
[C---:B------:R-:W-:Y:S01]  /*23b30*/  ISETP.GT.U32.AND P0, PT, R26.reuse, R4, PT ;  /* 0x000000041a00720c */ /* 0x040fe20003f04070 */
[----:B------:R-:W-:Y:S02]  /*23b40*/  IMAD.MOV R13, RZ, RZ, -R13 ;  /* 0x000000ffff0d7224 */ /* 0x000fe400078e0a0d */
[----:B------:R-:W-:Y:S02]  /*23b50*/  IMAD.MOV R14, RZ, RZ, -R14 ;  /* 0x000000ffff0e7224 */ /* 0x000fe400078e0a0e */
[----:B------:R-:W-:-:S02]  /*23b60*/  IMAD R19, R26, R13, R19 ;  /* 0x0000000d1a137224 */ /* 0x000fc400078e0213 */
[----:B------:R-:W-:Y:S02]  /*23b70*/  IMAD R6, R26, R14, R6 ;  /* 0x0000000e1a067224 */ /* 0x000fe400078e0206 */
[--C-:B------:R-:W-:Y:S01]  /*23b80*/  @!P2 IMAD.IADD R12, R12, 0x1, -R26.reuse ;  /* 0x000000010c0ca824 */ /* 0x100fe200078e0a1a */
[C---:B------:R-:W-:Y:S01]  /*23b90*/  ISETP.GT.U32.AND P2, PT, R26.reuse, R19, PT ;  /* 0x000000131a00720c */ /* 0x040fe20003f44070 */
[--C-:B------:R-:W-:Y:S01]  /*23ba0*/  @!P3 IMAD.IADD R17, R17, 0x1, -R26.reuse ;  /* 0x000000011111b824 */ /* 0x100fe200078e0a1a */
[----:B------:R-:W-:Y:S01]  /*23bb0*/  ISETP.GT.U32.AND P3, PT, R26, R6, PT ;  /* 0x000000061a00720c */ /* 0x000fe20003f64070 */
[----:B------:R-:W-:-:S05]  /*23bc0*/  @!P0 IMAD.IADD R4, R4, 0x1, -R26 ;  /* 0x0000000104048824 */ /* 0x000fca00078e0a1a */
[----:B------:R-:W-:Y:S01]  /*23bd0*/  ISETP.GT.U32.AND P0, PT, R26, R4, PT ;  /* 0x000000041a00720c */ /* 0x000fe20003f04070 */
[----:B-1----:R-:W-:Y:S01]  /*23be0*/  IMAD.MOV.U32 R0, RZ, RZ, R3 ;  /* 0x000000ffff007224 */ /* 0x002fe200078e0003 */
[----:B------:R-:W-:Y:S01]  /*23bf0*/  ISETP.GE.AND P4, PT, R20, RZ, PT ;  /* 0x000000ff1400720c */ /* 0x000fe20003f86270 */
[----:B------:R-:W-:Y:S01]  /*23c00*/  @!P1 IMAD.MOV R12, RZ, RZ, -R12 ;  /* 0x000000ffff0c9224 */ /* 0x000fe200078e0a0c */
[----:B------:R-:W-:Y:S01]  /*23c10*/  ISETP.GE.AND P5, PT, R24, RZ, PT ;  /* 0x000000ff1800720c */ /* 0x000fe20003fa6270 */
[--C-:B------:R-:W-:Y:S01]  /*23c20*/  @!P2 IMAD.IADD R19, R19, 0x1, -R26.reuse ;  /* 0x000000011313a824 */ /* 0x100fe200078e0a1a */
[----:B------:R-:W5:Y:S01]  /*23c30*/  LDL.LU R20, [R1+0xb50] ;  /* 0x000b500001147983 */ /* 0x000f620000300800 */
[----:B------:R-:W-:-:S03]  /*23c40*/  @!P3 IMAD.IADD R6, R6, 0x1, -R26 ;  /* 0x000000010606b824 */ /* 0x000fc600078e0a1a */
[C---:B------:R-:W-:Y:S01]  /*23c50*/  ISETP.GT.U32.AND P3, PT, R26.reuse, R19, PT ;  /* 0x000000131a00720c */ /* 0x040fe20003f64070 */
[----:B------:R-:W-:Y:S01]  /*23c60*/  @!P6 IMAD.MOV R0, RZ, RZ, -R0 ;  /* 0x000000ffff00e224 */ /* 0x000fe200078e0a00 */
[----:B------:R-:W-:Y:S01]  /*23c70*/  ISETP.GT.U32.AND P1, PT, R26, R6, PT ;  /* 0x000000061a00720c */ /* 0x000fe20003f24070 */
[----:B------:R-:W-:Y:S01]  /*23c80*/  @!P0 IMAD.IADD R4, R4, 0x1, -R26 ;  /* 0x0000000104048824 */ /* 0x000fe200078e0a1a */
[----:B------:R-:W-:Y:S02]  /*23c90*/  ISETP.GE.AND P6, PT, R25, RZ, PT ;  /* 0x000000ff1900720c */ /* 0x000fe40003fc6270 */
[----:B------:R1:W-:Y:S01]  /*23ca0*/  STL [R1+0x6c], R0 ;  /* 0x00006c0001007387 */ /* 0x0003e20000100800 */
[----:B0-----:R-:W-:Y:S01]  /*23cb0*/  IMAD.MOV.U32 R5, RZ, RZ, R4 ;  /* 0x000000ffff057224 */ /* 0x001fe200078e0004 */
[----:B------:R-:W-:Y:S02]  /*23cc0*/  ISETP.GE.AND P0, PT, R27, RZ, PT ;  /* 0x000000ff1b00720c */ /* 0x000fe40003f06270 */
[----:B------:R-:W5:Y:S01]  /*23cd0*/  LDL.LU R27, [R1+0xb54] ;  /* 0x000b5400011b7983 */ /* 0x000f620000300800 */
[----:B------:R-:W-:-:S02]  /*23ce0*/  @!P4 IMAD.MOV R5, RZ, RZ, -R5 ;  /* 0x000000ffff05c224 */ /* 0x000fc400078e0a05 */
[----:B-1----:R-:W-:Y:S02]  /*23cf0*/  IMAD.MOV.U32 R0, RZ, RZ, R17 ;  /* 0x000000ffff007224 */ /* 0x002fe400078e0011 */
[----:B------:R-:W-:Y:S02]  /*23d00*/  @!P3 IMAD.IADD R19, R19, 0x1, -R26 ;  /* 0x000000011313b824 */ /* 0x000fe400078e0a1a */
[----:B------:R-:W-:Y:S02]  /*23d10*/  @!P5 IMAD.MOV R0, RZ, RZ, -R0 ;  /* 0x000000ffff00d224 */ /* 0x000fe400078e0a00 */
[----:B------:R-:W-:Y:S01]  /*23d20*/  @!P1 IMAD.IADD R6, R6, 0x1, -R26 ;  /* 0x0000000106069824 */ /* 0x000fe200078e0a1a */
[----:B--2---:R-:W-:Y:S02]  /*23d30*/  IABS R3, R29 ;  /* 0x0000001d00037213 */ /* 0x004fe40000000000 */
[----:B------:R-:W-:Y:S02]  /*23d40*/  ISETP.GE.AND P2, PT, R29, RZ, PT ;  /* 0x000000ff1d00720c */ /* 0x000fe40003f46270 */
[----:B------:R-:W2:Y:S04]  /*23d50*/  LDL.LU R29, [R1+0xb58] ;  /* 0x000b5800011d7983 */ /* 0x000ea80000300800 */
[----:B------:R-:W-:Y:S04]  /*23d60*/  STL [R1+0x5144], R12 ;  /* 0x0051440c01007387 */ /* 0x000fe80000100800 */
[----:B------:R0:W-:Y:S01]  /*23d70*/  STL [R1+0x34], R5 ;  /* 0x0000340501007387 */ /* 0x0001e20000100800 */
[----:B---3--:R-:W-:-:S02]  /*23d80*/  IABS R13, R28 ;  /* 0x0000001c000d7213 */ /* 0x008fc40000000000 */
[----:B------:R-:W-:Y:S01]  /*23d90*/  ISETP.GE.AND P1, PT, R28, RZ, PT ;  /* 0x000000ff1c00720c */ /* 0x000fe20003f26270 */
[----:B------:R1:W-:Y:S04]  /*23da0*/  STL [R1+0x38], R0 ;  /* 0x0000380001007387 */ /* 0x0003e80000100800 */
[----:B------:R-:W3:Y:S01]  /*23db0*/  LDL R28, [R1+0xb64] ;  /* 0x000b6400011c7983 */ /* 0x000ee20000100800 */
[----:B0-----:R-:W-:-:S03]  /*23dc0*/  IMAD.MOV.U32 R5, RZ, RZ, R19 ;  /* 0x000000ffff057224 */ /* 0x001fc600078e0013 */
[----:B------:R-:W2:Y:S01]  /*23dd0*/  LDL R24, [R1+0xb5c] ;  /* 0x000b5c0001187983 */ /* 0x000ea20000100800 */
[----:B-1----:R-:W-:Y:S02]  /*23de0*/  IMAD.MOV.U32 R0, RZ, RZ, R6 ;  /* 0x000000ffff007224 */ /* 0x002fe400078e0006 */
[----:B------:R-:W-:Y:S01]  /*23df0*/  @!P6 IMAD.MOV R5, RZ, RZ, -R5 ;  /* 0x000000ffff05e224 */ /* 0x000fe200078e0a05 */
[----:B------:R-:W2:Y:S01]  /*23e00*/  LDL R25, [R1+0xb60] ;  /* 0x000b600001197983 */ /* 0x000ea20000100800 */
[----:B------:R-:W-:-:S03]  /*23e10*/  @!P0 IMAD.MOV R0, RZ, RZ, -R0 ;  /* 0x000000ffff008224 */ /* 0x000fc600078e0a00 */
[----:B------:R-:W-:Y:S04]  /*23e20*/  STL [R1+0x2c], R5 ;  /* 0x00002c0501007387 */ /* 0x000fe80000100800 */
[----:B------:R0:W-:Y:S04]  /*23e30*/  STL [R1+0x30], R0 ;  /* 0x0000300001007387 */ /* 0x0001e80000100800 */
[----:B0-----:R-:W2:Y:S01]  /*23e40*/  LDL.LU R0, [R1+0xb68] ;  /* 0x000b680001007983 */ /* 0x001ea20000300800 */
[----:B------:R-:W-:-:S03]  /*23e50*/  IMAD.HI.U32 R16, R2, R3, RZ ;  /* 0x0000000302107227 */ /* 0x000fc600078e00ff */
[----:B------:R-:W2:Y:S01]  /*23e60*/  LDL.LU R5, [R1+0xb6c] ;  /* 0x000b6c0001057983 */ /* 0x000ea20000300800 */
[----:B------:R-:W-:-:S03]  /*23e70*/  IMAD.HI.U32 R18, R2, R13, RZ ;  /* 0x0000000d02127227 */ /* 0x000fc600078e00ff */
[----:B------:R-:W2:Y:S01]  /*23e80*/  LDL.LU R8, [R1+0xb70] ;  /* 0x000b700001087983 */ /* 0x000ea20000300800 */
[----:B------:R-:W-:Y:S02]  /*23e90*/  IMAD.MOV R16, RZ, RZ, -R16 ;  /* 0x000000ffff107224 */ /* 0x000fe400078e0a10 */
[----:B------:R-:W-:Y:S02]  /*23ea0*/  IMAD.MOV R18, RZ, RZ, -R18 ;  /* 0x000000ffff127224 */ /* 0x000fe400078e0a12 */
[C---:B------:R-:W-:Y:S02]  /*23eb0*/  IMAD R3, R26.reuse, R16, R3 ;  /* 0x000000101a037224 */ /* 0x040fe400078e0203 */
[----:B------:R-:W-:-:S03]  /*23ec0*/  IMAD R13, R26, R18, R13 ;  /* 0x000000121a0d7224 */ /* 0x000fc600078e020d */
[C---:B------:R-:W-:Y:S02]  /*23ed0*/  ISETP.GT.U32.AND P4, PT, R26.reuse, R3, PT ;  /* 0x000000031a00720c */ /* 0x040fe40003f84070 */
[----:B------:R-:W-:-:S11]  /*23ee0*/  ISETP.GT.U32.AND P5, PT, R26, R13, PT ;  /* 0x0000000d1a00720c */ /* 0x000fd60003fa4070 */
[--C-:B------:R-:W-:Y:S02]  /*23ef0*/  @!P4 IMAD.IADD R3, R3, 0x1, -R26.reuse ;  /* 0x000000010303c824 */ /* 0x100fe400078e0a1a */
[----:B------:R-:W-:-:S03]  /*23f00*/  @!P5 IMAD.IADD R13, R13, 0x1, -R26 ;  /* 0x000000010d0dd824 */ /* 0x000fc600078e0a1a */
[----:B------:R-:W-:Y:S02]  /*23f10*/  ISETP.GT.U32.AND P5, PT, R26, R3, PT ;  /* 0x000000031a00720c */ /* 0x000fe40003fa4070 */
[----:B----4-:R-:W-:-:S05]  /*23f20*/  IABS R14, R22 ;  /* 0x00000016000e7213 */ /* 0x010fca0000000000 */
[----:B------:R-:W-:Y:S01]  /*23f30*/  IMAD.HI.U32 R15, R2, R14, RZ ;  /* 0x0000000e020f7227 */ /* 0x000fe200078e00ff */
[----:B-----5:R-:W-:-:S03]  /*23f40*/  IABS R16, R21 ;  /* 0x0000001500107213 */ /* 0x020fc60000000000 */
[----:B------:R-:W-:Y:S02]  /*23f50*/  IMAD.MOV R18, RZ, RZ, -R15 ;  /* 0x000000ffff127224 */ /* 0x000fe400078e0a0f */
[----:B------:R-:W-:-:S04]  /*23f60*/  IMAD.MOV.U32 R15, RZ, RZ, R16 ;  /* 0x000000ffff0f7224 */ /* 0x000fc800078e0010 */
[----:B------:R-:W-:-:S04]  /*23f70*/  IMAD.HI.U32 R4, R2, R15, RZ ;  /* 0x0000000f02047227 */ /* 0x000fc800078e00ff */
[----:B------:R-:W-:-:S04]  /*23f80*/  IMAD.MOV R4, RZ, RZ, -R4 ;  /* 0x000000ffff047224 */ /* 0x000fc800078e0a04 */
[----:B------:R-:W-:-:S05]  /*23f90*/  IMAD R15, R26, R4, R15 ;  /* 0x000000041a0f7224 */ /* 0x000fca00078e020f */
[----:B------:R-:W-:Y:S01]  /*23fa0*/  ISETP.GT.U32.AND P4, PT, R26, R15, PT ;  /* 0x0000000f1a00720c */ /* 0x000fe20003f84070 */
[----:B------:R-:W-:-:S12]  /*23fb0*/  @!P5 IMAD.IADD R3, R3, 0x1, -R26 ;  /* 0x000000010303d824 */ /* 0x000fd800078e0a1a */
[----:B------:R-:W-:-:S05]  /*23fc0*/  @!P4 IMAD.IADD R15, R15, 0x1, -R26 ;  /* 0x000000010f0fc824 */ /* 0x000fca00078e0a1a */
[----:B------:R-:W-:Y:S02]  /*23fd0*/  ISETP.GT.U32.AND P4, PT, R26, R15, PT ;  /* 0x0000000f1a00720c */ /* 0x000fe40003f84070 */
[----:B------:R-:W-:Y:S01]  /*23fe0*/  ISETP.GE.AND P5, PT, R21, RZ, PT ;  /* 0x000000ff1500720c */ /* 0x000fe20003fa6270 */
[----:B------:R-:W-:-:S04]  /*23ff0*/  IMAD.MOV.U32 R7, RZ, RZ, R3 ;  /* 0x000000ffff077224 */ /* 0x000fc800078e0003 */
[----:B------:R-:W-:-:S06]  /*24000*/  @!P2 IMAD.MOV R7, RZ, RZ, -R7 ;  /* 0x000000ffff07a224 */ /* 0x000fcc00078e0a07 */
[----:B------:R-:W-:Y:S01]  /*24010*/  @!P4 IMAD.IADD R15, R15, 0x1, -R26 ;  /* 0x000000010f0fc824 */ /* 0x000fe200078e0a1a */
[----:B---3--:R-:W-:Y:S02]  /*24020*/  IABS R21, R28 ;  /* 0x0000001c00157213 */ /* 0x008fe40000000000 */
[----:B------:R-:W3:Y:S04]  /*24030*/  LDL R28, [R1+0xb78] ;  /* 0x000b7800011c7983 */ /* 0x000ee80000100800 */
[----:B------:R-:W-:Y:S04]  /*24040*/  STL [R1+0x51a8], R15 ;  /* 0x0051a80f01007387 */ /* 0x000fe80000100800 */
[----:B--2---:R-:W-:Y:S04]  /*24050*/  STL [R1+0x51a4], R0 ;  /* 0x0051a40001007387 */ /* 0x004fe80000100800 */
[----:B------:R-:W2:Y:S04]  /*24060*/  LDL.LU R12, [R1+0xb7c] ;  /* 0x000b7c00010c7983 */ /* 0x000ea80000300800 */
[----:B------:R-:W4:Y:S04]  /*24070*/  LDL.LU R11, [R1+0xb80] ;  /* 0x000b8000010b7983 */ /* 0x000f280000300800 */
[----:B------:R0:W-:Y:S04]  /*24080*/  STL [R1+0x24], R7 ;  /* 0x0000240701007387 */ /* 0x0001e80000100800 */
[----:B0-----:R-:W5:Y:S04]  /*24090*/  LDL.LU R7, [R1+0xb84] ;  /* 0x000b840001077983 */ /* 0x001f680000300800 */
[----:B------:R-:W5:Y:S04]  /*240a0*/  LDL.LU R10, [R1+0xb88] ;  /* 0x000b8800010a7983 */ /* 0x000f680000300800 */
[----:B------:R-:W5:Y:S01]  /*240b0*/  LDL R9, [R1+0xd80] ;  /* 0x000d800001097983 */ /* 0x000f620000100800 */
[----:B------:R-:W-:-:S05]  /*240c0*/  IMAD R14, R26, R18, R14 ;  /* 0x000000121a0e7224 */ /* 0x000fca00078e020e */
[----:B------:R-:W-:Y:S02]  /*240d0*/  ISETP.GT.U32.AND P3, PT, R26, R14, PT ;  /* 0x0000000e1a00720c */ /* 0x000fe40003f64070 */
[----:B------:R-:W-:-:S05]  /*240e0*/  IABS R16, R20 ;  /* 0x0000001400107213 */ /* 0x000fca0000000000 */
[----:B------:R-:W-:-:S06]  /*240f0*/  IMAD.HI.U32 R4, R2, R16, RZ ;  /* 0x0000001002047227 */ /* 0x000fcc00078e00ff */
[----:B------:R-:W-:Y:S01]  /*24100*/  @!P3 IMAD.IADD R14, R14, 0x1, -R26 ;  /* 0x000000010e0eb824 */ /* 0x000fe200078e0a1a */
[----:B------:R-:W-:Y:S01]  /*24110*/  ISETP.GT.U32.AND P3, PT, R26, R13, PT ;  /* 0x0000000d1a00720c */ /* 0x000fe20003f64070 */
[----:B------:R-:W-:Y:S01]  /*24120*/  IMAD.MOV R4, RZ, RZ, -R4 ;  /* 0x000000ffff047224 */ /* 0x000fe200078e0a04 */
[----:B------:R-:W-:-:S03]  /*24130*/  IABS R18, R29 ;  /* 0x0000001d00127213 */ /* 0x000fc60000000000 */
[----:B------:R-:W-:Y:S01]  /*24140*/  IMAD R16, R26, R4, R16 ;  /* 0x000000041a107224 */ /* 0x000fe200078e0210 */
[----:B------:R-:W-:Y:S01]  /*24150*/  IABS R17, R27 ;  /* 0x0000001b00117213 */ /* 0x000fe20000000000 */
[----:B------:R-:W-:-:S06]  /*24160*/  IMAD.HI.U32 R4, R2, R18, RZ ;  /* 0x0000001202047227 */ /* 0x000fcc00078e00ff */
[----:B------:R-:W-:Y:S01]  /*24170*/  @!P3 IMAD.IADD R13, R13, 0x1, -R26 ;  /* 0x000000010d0db824 */ /* 0x000fe200078e0a1a */
[----:B------:R-:W-:Y:S01]  /*24180*/  ISETP.GT.U32.AND P3, PT, R26, R16, PT ;  /* 0x000000101a00720c */ /* 0x000fe20003f64070 */
[----:B------:R-:W-:-:S04]  /*24190*/  IMAD.HI.U32 R6, R2, R17, RZ ;  /* 0x0000001102067227 */ /* 0x000fc800078e00ff */
[----:B------:R-:W-:Y:S02]  /*241a0*/  IMAD.MOV R4, RZ, RZ, -R4 ;  /* 0x000000ffff047224 */ /* 0x000fe400078e0a04 */
[----:B------:R-:W-:Y:S02]  /*241b0*/  IMAD.MOV R6, RZ, RZ, -R6 ;  /* 0x000000ffff067224 */ /* 0x000fe400078e0a06 */
[C---:B------:R-:W-:Y:S02]  /*241c0*/  IMAD R18, R26.reuse, R4, R18 ;  /* 0x000000041a127224 */ /* 0x040fe400078e0212 */
[----:B------:R-:W-:Y:S02]  /*241d0*/  IMAD R17, R26, R6, R17 ;  /* 0x000000061a117224 */ /* 0x000fe400078e0211 */
[----:B------:R-:W-:Y:S01]  /*241e0*/  @!P3 IMAD.IADD R16, R16, 0x1, -R26 ;  /* 0x000000011010b824 */ /* 0x000fe200078e0a1a */
[C---:B------:R-:W-:Y:S02]  /*241f0*/  ISETP.GT.U32.AND P3, PT, R26.reuse, R18, PT ;  /* 0x000000121a00720c */ /* 0x040fe40003f64070 */
[----:B------:R-:W-:-:S02]  /*24200*/  ISETP.GT.U32.AND P6, PT, R26, R14, PT ;  /* 0x0000000e1a00720c */ /* 0x000fc40003fc4070 */
[----:B------:R-:W-:Y:S01]  /*24210*/  ISETP.GT.U32.AND P4, PT, R26, R17, PT ;  /* 0x000000111a00720c */ /* 0x000fe20003f84070 */
[----:B------:R-:W-:Y:S01]  /*24220*/  IMAD.HI.U32 R3, R2, R21, RZ ;  /* 0x0000001502037227 */ /* 0x000fe200078e00ff */
[----:B------:R-:W-:-:S07]  /*24230*/  ISETP.GE.AND P0, PT, R22, RZ, PT ;  /* 0x000000ff1600720c */ /* 0x000fce0003f06270 */
[--C-:B------:R-:W-:Y:S02]  /*24240*/  @!P3 IMAD.IADD R18, R18, 0x1, -R26.reuse ;  /* 0x000000011212b824 */ /* 0x100fe400078e0a1a */
[--C-:B------:R-:W-:Y:S01]  /*24250*/  @!P6 IMAD.IADD R14, R14, 0x1, -R26.reuse ;  /* 0x000000010e0ee824 */ /* 0x100fe200078e0a1a */
[----:B------:R-:W-:Y:S01]  /*24260*/  ISETP.GE.AND P6, PT, R20, RZ, PT ;  /* 0x000000ff1400720c */ /* 0x000fe20003fc6270 */
[----:B------:R-:W-:Y:S01]  /*24270*/  @!P4 IMAD.IADD R17, R17, 0x1, -R26 ;  /* 0x000000011111c824 */ /* 0x000fe200078e0a1a */
[----:B------:R-:W-:Y:S02]  /*24280*/  IABS R20, R25 ;  /* 0x0000001900147213 */ /* 0x000fe40000000000 */
[----:B------:R-:W-:Y:S01]  /*24290*/  ISETP.GT.U32.AND P3, PT, R26, R18, PT ;  /* 0x000000121a00720c */ /* 0x000fe20003f64070 */
[----:B------:R-:W-:Y:S01]  /*242a0*/  IMAD.MOV R3, RZ, RZ, -R3 ;  /* 0x000000ffff037224 */ /* 0x000fe200078e0a03 */
[----:B------:R-:W-:Y:S01]  /*242b0*/  IABS R22, R0 ;  /* 0x0000000000167213 */ /* 0x000fe20000000000 */
[----:B------:R-:W-:Y:S01]  /*242c0*/  IMAD.HI.U32 R4, R2, R20, RZ ;  /* 0x0000001402047227 */ /* 0x000fe200078e00ff */
[----:B------:R-:W-:-:S03]  /*242d0*/  ISETP.GT.U32.AND P2, PT, R26, R17, PT ;  /* 0x000000111a00720c */ /* 0x000fc60003f44070 */
[----:B------:R-:W-:Y:S01]  /*242e0*/  IMAD R21, R26, R3, R21 ;  /* 0x000000031a157224 */ /* 0x000fe200078e0215 */
[----:B------:R-:W-:Y:S01]  /*242f0*/  IABS R19, R24 ;  /* 0x0000001800137213 */ /* 0x000fe20000000000 */
[----:B------:R-:W-:Y:S01]  /*24300*/  IMAD.HI.U32 R3, R2, R22, RZ ;  /* 0x0000001602037227 */ /* 0x000fe200078e00ff */
[----:B------:R-:W-:-:S03]  /*24310*/  IABS R24, R8 ;  /* 0x0000000800187213 */ /* 0x000fc60000000000 */
[----:B------:R-:W-:Y:S02]  /*24320*/  IMAD.MOV R4, RZ, RZ, -R4 ;  /* 0x000000ffff047224 */ /* 0x000fe400078e0a04 */
[----:B------:R-:W-:Y:S02]  /*24330*/  IMAD.MOV R3, RZ, RZ, -R3 ;  /* 0x000000ffff037224 */ /* 0x000fe400078e0a03 */
[----:B------:R-:W-:Y:S02]  /*24340*/  IMAD R20, R26, R4, R20 ;  /* 0x000000041a147224 */ /* 0x000fe400078e0214 */
[----:B------:R-:W-:Y:S01]  /*24350*/  @!P3 IMAD.IADD R18, R18, 0x1, -R26 ;  /* 0x000000011212b824 */ /* 0x000fe200078e0a1a */
[----:B------:R-:W-:Y:S01]  /*24360*/  ISETP.GT.U32.AND P3, PT, R26, R21, PT ;  /* 0x000000151a00720c */ /* 0x000fe20003f64070 */
[----:B------:R-:W-:-:S04]  /*24370*/  IMAD.HI.U32 R6, R2, R19, RZ ;  /* 0x0000001302067227 */ /* 0x000fc800078e00ff */
[----:B------:R-:W-:Y:S01]  /*24380*/  IMAD.HI.U32 R4, R2, R24, RZ ;  /* 0x0000001802047227 */ /* 0x000fe200078e00ff */
[----:B------:R-:W-:-:S03]  /*24390*/  IABS R23, R5 ;  /* 0x0000000500177213 */ /* 0x000fc60000000000 */
[C---:B------:R-:W-:Y:S02]  /*243a0*/  IMAD R22, R26.reuse, R3, R22 ;  /* 0x000000031a167224 */ /* 0x040fe400078e0216 */
[----:B------:R-:W-:Y:S01]  /*243b0*/  @!P2 IMAD.IADD R17, R17, 0x1, -R26 ;  /* 0x000000011111a824 */ /* 0x000fe200078e0a1a */
[C---:B------:R-:W-:Y:S01]  /*243c0*/  ISETP.GT.U32.AND P2, PT, R26.reuse, R20, PT ;  /* 0x000000141a00720c */ /* 0x040fe20003f44070 */
[----:B------:R-:W-:Y:S02]  /*243d0*/  IMAD.MOV R6, RZ, RZ, -R6 ;  /* 0x000000ffff067224 */ /* 0x000fe400078e0a06 */
[----:B------:R-:W-:Y:S02]  /*243e0*/  IMAD.MOV R4, RZ, RZ, -R4 ;  /* 0x000000ffff047224 */ /* 0x000fe400078e0a04 */
[C---:B------:R-:W-:Y:S02]  /*243f0*/  IMAD R19, R26.reuse, R6, R19 ;  /* 0x000000061a137224 */ /* 0x040fe400078e0213 */
[----:B------:R-:W-:-:S02]  /*24400*/  IMAD R24, R26, R4, R24 ;  /* 0x000000041a187224 */ /* 0x000fc400078e0218 */
[----:B------:R-:W-:Y:S01]  /*24410*/  IMAD.HI.U32 R6, R2, R23, RZ ;  /* 0x0000001702067227 */ /* 0x000fe200078e00ff */
[----:B------:R0:W-:Y:S03]  /*24420*/  STL [R1+0x51ac], R5 ;  /* 0x0051ac0501007387 */ /* 0x0001e60000100800 */
[----:B------:R-:W-:Y:S01]  /*24430*/  @!P3 IMAD.IADD R21, R21, 0x1, -R26 ;  /* 0x000000011515b824 */ /* 0x000fe200078e0a1a */
[----:B------:R-:W-:Y:S01]  /*24440*/  ISETP.GE.AND P3, PT, R29, RZ, PT ;  /* 0x000000ff1d00720c */ /* 0x000fe20003f66270 */
[----:B------:R-:W-:Y:S02]  /*24450*/  IMAD.MOV R6, RZ, RZ, -R6 ;  /* 0x000000ffff067224 */ /* 0x000fe400078e0a06 */
[----:B------:R-:W-:Y:S01]  /*24460*/  @!P2 IMAD.IADD R20, R20, 0x1, -R26 ;  /* 0x000000011414a824 */ /* 0x000fe200078e0a1a */
[----:B------:R-:W-:Y:S01]  /*24470*/  ISETP.GE.AND P2, PT, R27, RZ, PT ;  /* 0x000000ff1b00720c */ /* 0x000fe20003f46270 */
[----:B------:R-:W-:Y:S01]  /*24480*/  IMAD R23, R26, R6, R23 ;  /* 0x000000061a177224 */ /* 0x000fe200078e0217 */
[----:B---3--:R-:W-:-:S05]  /*24490*/  IABS R25, R28 ;  /* 0x0000001c00197213 */ /* 0x008fca0000000000 */
[----:B------:R-:W-:-:S04]  /*244a0*/  IMAD.HI.U32 R3, R2, R25, RZ ;  /* 0x0000001902037227 */ /* 0x000fc800078e00ff */
[----:B------:R-:W-:-:S04]  /*244b0*/  IMAD.MOV R3, RZ, RZ, -R3 ;  /* 0x000000ffff037224 */ /* 0x000fc800078e0a03 */
[----:B------:R-:W-:Y:S01]  /*244c0*/  IMAD R25, R26, R3, R25 ;  /* 0x000000031a197224 */ /* 0x000fe200078e0219 */
[----:B--2---:R-:W-:-:S05]  /*244d0*/  IABS R4, R12 ;  /* 0x0000000c00047213 */ /* 0x004fca0000000000 */
[----:B------:R-:W-:Y:S01]  /*244e0*/  IMAD.HI.U32 R29, R2, R4, RZ ;  /* 0x00000004021d7227 */ /* 0x000fe200078e00ff */
[----:B----4-:R-:W-:-:S03]  /*244f0*/  IABS R27, R11 ;  /* 0x0000000b001b7213 */ /* 0x010fc60000000000 */
[----:B------:R-:W-:Y:S01]  /*24500*/  IMAD.MOV R0, RZ, RZ, -R29 ;  /* 0x000000ffff007224 */ /* 0x000fe200078e0a1d */
[----:B-----5:R-:W-:Y:S02]  /*24510*/  IABS R28, R7 ;  /* 0x00000007001c7213 */ /* 0x020fe40000000000 */
[----:B------:R-:W-:-:S03]  /*24520*/  IABS R3, R10 ;  /* 0x0000000a00037213 */ /* 0x000fc60000000000 */
[----:B0-----:R-:W-:-:S04]  /*24530*/  IMAD.HI.U32 R5, R2, R28, RZ ;  /* 0x0000001c02057227 */ /* 0x001fc800078e00ff */
[----:B------:R-:W-:Y:S01]  /*24540*/  IMAD.HI.U32 R15, R2, R3, RZ ;  /* 0x00000003020f7227 */ /* 0x000fe200078e00ff */
[----:B------:R-:W-:-:S03]  /*24550*/  IABS R6, R9 ;  /* 0x0000000900067213 */ /* 0x000fc60000000000 */
[----:B------:R-:W-:Y:S02]  /*24560*/  IMAD.MOV R5, RZ, RZ, -R5 ;  /* 0x000000ffff057224 */ /* 0x000fe400078e0a05 */
[----:B------:R-:W-:Y:S02]  /*24570*/  IMAD.MOV R15, RZ, RZ, -R15 ;  /* 0x000000ffff0f7224 */ /* 0x000fe400078e0a0f */
[----:B------:R-:W-:Y:S02]  /*24580*/  IMAD R4, R26, R0, R4 ;  /* 0x000000001a047224 */ /* 0x000fe400078e0204 */
[----:B------:R-:W-:-:S04]  /*24590*/  IMAD.HI.U32 R29, R2, R27, RZ ;  /* 0x0000001b021d7227 */ /* 0x000fc800078e00ff */
[----:B------:R-:W-:-:S04]  /*245a0*/  IMAD.HI.U32 R0, R2, R6, RZ ;  /* 0x0000000602007227 */ /* 0x000fc800078e00ff */
[C---:B------:R-:W-:Y:S02]  /*245b0*/  IMAD R2, R26.reuse, R5, R28 ;  /* 0x000000051a027224 */ /* 0x040fe400078e021c */
[----:B------:R-:W2:Y:S01]  /*245c0*/  LDL.LU R5, [R1+0x51ac] ;  /* 0x0051ac0001057983 */ /* 0x000ea20000300800 */
[----:B------:R-:W-:-:S03]  /*245d0*/  IMAD R3, R26, R15, R3 ;  /* 0x0000000f1a037224 */ /* 0x000fc600078e0203 */
[----:B------:R-:W3:Y:S01]  /*245e0*/  LDL.LU R15, [R1+0x51a8] ;  /* 0x0051a800010f7983 */ /* 0x000ee20000300800 */
[----:B------:R-:W-:-:S03]  /*245f0*/  IMAD.MOV R28, RZ, RZ, -R0 ;  /* 0x000000ffff1c7224 */ /* 0x000fc600078e0a00 */
[----:B------:R-:W4:Y:S01]  /*24600*/  LDL.LU R0, [R1+0x51a4] ;  /* 0x0051a40001007983 */ /* 0x000f220000300800 */
[----:B------:R-:W-:-:S13]  /*24610*/  ISETP.GT.U32.AND P4, PT, R26, R16, PT ;  /* 0x000000101a00720c */ /* 0x000fda0003f84070 */
[----:B------:R-:W-:Y:S01]  /*24620*/  @!P4 IMAD.IADD R16, R16, 0x1, -R26 ;  /* 0x000000011010c824 */ /* 0x000fe200078e0a1a */
[----:B------:R-:W-:-:S13]  /*24630*/  ISETP.GT.U32.AND P4, PT, R26, R19, PT ;  /* 0x000000131a00720c */ /* 0x000fda0003f84070 */
[----:B------:R-:W-:Y:S01]  /*24640*/  @!P4 IMAD.IADD R19, R19, 0x1, -R26 ;  /* 0x000000011313c824 */ /* 0x000fe200078e0a1a */
[----:B------:R-:W-:Y:S01]  /*24650*/  ISETP.GT.U32.AND P4, PT, R26, R22, PT ;  /* 0x000000161a00720c */ /* 0x000fe20003f84070 */
[----:B------:R-:W-:-:S12]  /*24660*/  IMAD.MOV R29, RZ, RZ, -R29 ;  /* 0x000000ffff1d7224 */ /* 0x000fd800078e0a1d */
[--C-:B------:R-:W-:Y:S01]  /*24670*/  @!P4 IMAD.IADD R22, R22, 0x1, -R26.reuse ;  /* 0x000000011616c824 */ /* 0x100fe200078e0a1a */
[C---:B------:R-:W-:Y:S01]  /*24680*/  ISETP.GT.U32.AND P4, PT, R26.reuse, R23, PT ;  /* 0x000000171a00720c */ /* 0x040fe20003f84070 */
[C---:B------:R-:W-:Y:S02]  /*24690*/  IMAD R27, R26.reuse, R29, R27 ;  /* 0x0000001d1a1b7224 */ /* 0x040fe400078e021b */
[----:B------:R-:W5:Y:S10]  /*246a0*/  LDL.LU R29, [R1+0xb64] ;  /* 0x000b6400011d7983 */ /* 0x000f740000300800 */
[----:B------:R-:W-:Y:S01]  /*246b0*/  @!P4 IMAD.IADD R23, R23, 0x1, -R26 ;  /* 0x000000011717c824 */ /* 0x000fe200078e0a1a */
[----:B------:R-:W-:Y:S01]  /*246c0*/  ISETP.GT.U32.AND P4, PT, R26, R24, PT ;  /* 0x000000181a00720c */ /* 0x000fe20003f84070 */
[----:B------:R-:W-:-:S02]  /*246d0*/  @!P1 IMAD.MOV R13, RZ, RZ, -R13 ;  /* 0x000000ffff0d9224 */ /* 0x000fc400078e0a0d */
[----:B------:R-:W-:Y:S01]  /*246e0*/  @!P0 IMAD.MOV R14, RZ, RZ, -R14 ;  /* 0x000000ffff0e8224 */ /* 0x000fe200078e0a0e */
[----:B------:R-:W-:Y:S02]  /*246f0*/  ISETP.GT.U32.AND P0, PT, R26, R20, PT ;  /* 0x000000141a00720c */ /* 0x000fe40003f04070 */
[----:B------:R0:W-:Y:S07]  /*24700*/  STL [R1+0x5158], R13 ;  /* 0x0051580d01007387 */ /* 0x0001ee0000100800 */
[--C-:B------:R-:W-:Y:S01]  /*24710*/  @!P4 IMAD.IADD R24, R24, 0x1, -R26.reuse ;  /* 0x000000011818c824 */ /* 0x100fe200078e0a1a */
[----:B------:R-:W-:Y:S01]  /*24720*/  ISETP.GT.U32.AND P4, PT, R26, R21, PT ;  /* 0x000000151a00720c */ /* 0x000fe20003f84070 */
[----:B0-----:R-:W5:Y:S04]  /*24730*/  LDL.LU R13, [R1+0xb60] ;  /* 0x000b6000010d7983 */ /* 0x001f680000300800 */
[----:B------:R0:W-:Y:S01]  /*24740*/  STL [R1+0x515c], R14 ;  /* 0x00515c0e01007387 */ /* 0x0001e20000100800 */
[----:B------:R-:W-:Y:S01]  /*24750*/  @!P0 IMAD.IADD R20, R20, 0x1, -R26 ;  /* 0x0000000114148824 */ /* 0x000fe200078e0a1a */
[----:B------:R-:W-:-:S02]  /*24760*/  ISETP.GT.U32.AND P0, PT, R26, R27, PT ;  /* 0x0000001b1a00720c */ /* 0x000fc40003f04070 */
[----:B0-----:R-:W5:Y:S04]  /*24770*/  LDL.LU R14, [R1+0xb5c] ;  /* 0x000b5c00010e7983 */ /* 0x001f680000300800 */
[----:B------:R-:W-:Y:S01]  /*24780*/  @!P4 IMAD.IADD R21, R21, 0x1, -R26 ;  /* 0x000000011515c824 */ /* 0x000fe200078e0a1a */
[----:B------:R-:W-:Y:S01]  /*24790*/  ISETP.GT.U32.AND P4, PT, R26, R2, PT ;  /* 0x000000021a00720c */ /* 0x000fe20003f84070 */
[----:B------:R-:W-:Y:S02]  /*247a0*/  @!P6 IMAD.MOV R16, RZ, RZ, -R16 ;  /* 0x000000ffff10e224 */ /* 0x000fe400078e0a10 */
[----:B------:R-:W-:Y:S02]  /*247b0*/  @!P2 IMAD.MOV R17, RZ, RZ, -R17 ;  /* 0x000000ffff11a224 */ /* 0x000fe400078e0a11 */
[----:B------:R-:W-:-:S02]  /*247c0*/  @!P3 IMAD.MOV R18, RZ, RZ, -R18 ;  /* 0x000000ffff12b224 */ /* 0x000fc400078e0a12 */
[----:B------:R-:W-:-:S06]  /*247d0*/  @!P0 IMAD.IADD R27, R27, 0x1, -R26 ;  /* 0x000000011b1b8824 */ /* 0x000fcc00078e0a1a */
[----:B------:R-:W-:Y:S02]  /*247e0*/  @!P4 IMAD.IADD R2, R2, 0x1, -R26 ;  /* 0x000000010202c824 */ /* 0x000fe400078e0a1a */
[----:B---3--:R-:W-:Y:S01]  /*247f0*/  @!P5 IMAD.MOV R15, RZ, RZ, -R15 ;  /* 0x000000ffff0fd224 */ /* 0x008fe200078e0a0f */
[----:B--2---:R-:W-:-:S04]  /*24800*/  ISETP.GE.AND P4, PT, R5, RZ, PT ;  /* 0x000000ff0500720c */ /* 0x004fc80003f86270 */
[----:B------:R-:W-:Y:S01]  /*24810*/  STL [R1+0x5160], R15 ;  /* 0x0051600f01007387 */ /* 0x000fe20000100800 */
[----:B----4-:R-:W-:-:S03]  /*24820*/  ISETP.GE.AND P0, PT, R0, RZ, PT ;  /* 0x000000ff0000720c */ /* 0x010fc60003f06270 */
[----:B------:R-:W-:Y:S04]  /*24830*/  STL [R1+0x5164], R16 ;  /* 0x0051641001007387 */ /* 0x000fe80000100800 */
[----:B------:R-:W-:Y:S04]  /*24840*/  STL [R1+0x5168], R17 ;  /* 0x0051681101007387 */ /* 0x000fe80000100800 */
[----:B------:R-:W-:Y:S04]  /*24850*/  STL [R1+0x516c], R18 ;  /* 0x00516c1201007387 */ /* 0x000fe80000100800 */
[----:B------:R-:W2:Y:S04]  /*24860*/  LDL.LU R0, [R1+0x51a0] ;  /* 0x0051a00001007983 */ /* 0x000ea80000300800 */
[----:B------:R-:W3:Y:S01]  /*24870*/  LDL.LU R5, [R1+0x519c] ;  /* 0x00519c0001057983 */ /* 0x000ee20000300800 */
[----:B------:R-:W-:-:S02]  /*24880*/  ISETP.GT.U32.AND P1, PT, R26, R19, PT ;  /* 0x000000131a00720c */ /* 0x000fc40003f24070 */
[----:B------:R-:W-:-:S11]  /*24890*/  ISETP.GT.U32.AND P5, PT, R26, R22, PT ;  /* 0x000000161a00720c */ /* 0x000fd60003fa4070 */
[----:B------:R-:W-:Y:S01]  /*248a0*/  @!P1 IMAD.IADD R19, R19, 0x1, -R26 ;  /* 0x0000000113139824 */ /* 0x000fe200078e0a1a */
[C---:B------:R-:W-:Y:S02]  /*248b0*/  ISETP.GT.U32.AND P1, PT, R26.reuse, R4, PT ;  /* 0x000000041a00720c */ /* 0x040fe40003f24070 */
[C---:B------:R-:W-:Y:S02]  /*248c0*/  ISETP.GT.U32.AND P3, PT, R26.reuse, R25, PT ;  /* 0x000000191a00720c */ /* 0x040fe40003f64070 */
[----:B------:R-:W-:-:S09]  /*248d0*/  ISETP.GT.U32.AND P2, PT, R26, R23, PT ;  /* 0x000000171a00720c */ /* 0x000fd20003f44070 */
[--C-:B------:R-:W-:Y:S01]  /*248e0*/  @!P1 IMAD.IADD R4, R4, 0x1, -R26.reuse ;  /* 0x0000000104049824 */ /* 0x100fe200078e0a1a */
[----:B-----5:R-:W-:Y:S02]  /*248f0*/  ISETP.GE.AND P1, PT, R29, RZ, PT ;  /* 0x000000ff1d00720c */ /* 0x020fe40003f26270 */
[----:B------:R-:W4:Y:S01]  /*24900*/  LDL.LU R29, [R1+0xb78] ;  /* 0x000b7800011d7983 */ /* 0x000f220000300800 */
[--C-:B------:R-:W-:Y:S01]  /*24910*/  @!P5 IMAD.IADD R22, R22, 0x1, -R26.reuse ;  /* 0x000000011616d824 */ /* 0x100fe200078e0a1a */
[C---:B------:R-:W-:Y:S01]  /*24920*/  ISETP.GT.U32.AND P5, PT, R26.reuse, R3, PT ;  /* 0x000000031a00720c */ /* 0x040fe20003fa4070 */
[--C-:B------:R-:W-:Y:S02]  /*24930*/  @!P3 IMAD.IADD R25, R25, 0x1, -R26.reuse ;  /* 0x000000011919b824 */ /* 0x100fe400078e0a1a */
[----:B------:R-:W-:Y:S01]  /*24940*/  @!P2 IMAD.IADD R23, R23, 0x1, -R26 ;  /* 0x000000011717a824 */ /* 0x000fe200078e0a1a */
[----:B------:R-:W-:Y:S02]  /*24950*/  ISETP.GT.U32.AND P6, PT, R26, R24, PT ;  /* 0x000000181a00720c */ /* 0x000fe40003fc4070 */
[----:B------:R-:W-:-:S07]  /*24960*/  ISETP.GE.AND P3, PT, R13, RZ, PT ;  /* 0x000000ff0d00720c */ /* 0x000fce0003f66270 */
[----:B------:R-:W-:Y:S01]  /*24970*/  @!P5 IMAD.IADD R3, R3, 0x1, -R26 ;  /* 0x000000010303d824 */ /* 0x000fe200078e0a1a */
[----:B------:R-:W-:Y:S02]  /*24980*/  ISETP.GE.AND P5, PT, R8, RZ, PT ;  /* 0x000000ff0800720c */ /* 0x000fe40003fa6270 */
[----:B------:R-:W-:-:S03]  /*24990*/  ISETP.GE.AND P2, PT, R14, RZ, PT ;  /* 0x000000ff0e00720c */ /* 0x000fc60003f46270 */
[----:B------:R-:W-:Y:S01]  /*249a0*/  @!P3 IMAD.MOV R20, RZ, RZ, -R20 ;  /* 0x000000ffff14b224 */ /* 0x000fe200078e0a14 */
[----:B------:R-:W-:Y:S01]  /*249b0*/  ISETP.GT.U32.AND P3, PT, R26, R4, PT ;  /* 0x000000041a00720c */ /* 0x000fe20003f64070 */
[----:B------:R-:W-:Y:S01]  /*249c0*/  @!P6 IMAD.IADD R24, R24, 0x1, -R26 ;  /* 0x000000011818e824 */ /* 0x000fe200078e0a1a */
[----:B------:R-:W0:Y:S01]  /*249d0*/  LDC R8, c[0x0][0x23c] ;  /* 0x00008f00ff087b82 */ /* 0x000e220000000800 */
[----:B------:R-:W-:Y:S02]  /*249e0*/  @!P1 IMAD.MOV R21, RZ, RZ, -R21 ;  /* 0x000000ffff159224 */ /* 0x000fe400078e0a15 */
[----:B------:R-:W-:Y:S02]  /*249f0*/  @!P0 IMAD.MOV R22, RZ, RZ, -R22 ;  /* 0x000000ffff168224 */ /* 0x000fe400078e0a16 */
[----:B------:R-:W-:Y:S02]  /*24a00*/  @!P4 IMAD.MOV R23, RZ, RZ, -R23 ;  /* 0x000000ffff17c224 */ /* 0x000fe400078e0a17 */
[----:B------:R-:W-:-:S02]  /*24a10*/  @!P2 IMAD.MOV R19, RZ, RZ, -R19 ;  /* 0x000000ffff13a224 */ /* 0x000fc400078e0a13 */
[----:B------:R-:W-:-:S03]  /*24a20*/  @!P5 IMAD.MOV R24, RZ, RZ, -R24 ;  /* 0x000000ffff18d224 */ /* 0x000fc600078e0a18 */
[----:B------:R-:W-:Y:S01]  /*24a30*/  STL [R1+0x5170], R19 ;  /* 0x0051701301007387 */ /* 0x000fe20000100800 */
[----:B------:R-:W-:-:S03]  /*24a40*/  @!P3 IMAD.IADD R4, R4, 0x1, -R26 ;  /* 0x000000010404b824 */ /* 0x000fc600078e0a1a */
[----:B------:R-:W-:Y:S04]  /*24a50*/  STL [R1+0x5174], R20 ;  /* 0x0051741401007387 */ /* 0x000fe80000100800 */
[----:B------:R-:W-:Y:S04]  /*24a60*/  STL [R1+0x5178], R21 ;  /* 0x0051781501007387 */ /* 0x000fe80000100800 */
[----:B------:R-:W-:Y:S04]  /*24a70*/  STL [R1+0x517c], R22 ;  /* 0x00517c1601007387 */ /* 0x000fe80000100800 */
[----:B------:R-:W-:Y:S04]  /*24a80*/  STL [R1+0x5184], R23 ;  /* 0x0051841701007387 */ /* 0x000fe80000100800 */
[----:B------:R1:W-:Y:S01]  /*24a90*/  STL [R1+0x5188], R24 ;  /* 0x0051881801007387 */ /* 0x0003e20000100800 */
[----:B---3--:R-:W-:-:S03]  /*24aa0*/  ISETP.GE.AND P3, PT, R5, RZ, PT ;  /* 0x000000ff0500720c */ /* 0x008fc60003f66270 */
[----:B------:R-:W3:Y:S01]  /*24ab0*/  LDL.LU R5, [R1+0x5198] ;  /* 0x0051980001057983 */ /* 0x000ee20000300800 */
[----:B------:R-:W-:-:S05]  /*24ac0*/  IMAD R6, R26, R28, R6 ;  /* 0x0000001c1a067224 */ /* 0x000fca00078e0206 */
[C---:B------:R-:W-:Y:S02]  /*24ad0*/  ISETP.GT.U32.AND P6, PT, R26.reuse, R6, PT ;  /* 0x000000061a00720c */ /* 0x040fe40003fc4070 */
[C---:B------:R-:W-:Y:S02]  /*24ae0*/  ISETP.GT.U32.AND P2, PT, R26.reuse, R25, PT ;  /* 0x000000191a00720c */ /* 0x040fe40003f44070 */
[C---:B------:R-:W-:Y:S02]  /*24af0*/  ISETP.GT.U32.AND P4, PT, R26.reuse, R3, PT ;  /* 0x000000031a00720c */ /* 0x040fe40003f84070 */
[C---:B------:R-:W-:Y:S02]  /*24b00*/  ISETP.GT.U32.AND P1, PT, R26.reuse, R27, PT ;  /* 0x0000001b1a00720c */ /* 0x040fe40003f24070 */
[----:B------:R-:W-:-:S05]  /*24b10*/  ISETP.GT.U32.AND P0, PT, R26, R2, PT ;  /* 0x000000021a00720c */ /* 0x000fca0003f04070 */
[--C-:B------:R-:W-:Y:S01]  /*24b20*/  @!P6 IMAD.IADD R6, R6, 0x1, -R26.reuse ;  /* 0x000000010606e824 */ /* 0x100fe200078e0a1a */
[----:B--2---:R-:W-:Y:S01]  /*24b30*/  ISETP.GT.U32.AND P5, PT, R26, R0, PT ;  /* 0x000000001a00720c */ /* 0x004fe20003fa4070 */
[----:B------:R-:W-:-:S03]  /*24b40*/  @!P2 IMAD.IADD R25, R25, 0x1, -R26 ;  /* 0x000000011919a824 */ /* 0x000fc600078e0a1a */
[----:B------:R-:W-:Y:S01]  /*24b50*/  ISETP.GT.U32.AND P6, PT, R26, R6, PT ;  /* 0x000000061a00720c */ /* 0x000fe20003fc4070 */
[--C-:B------:R-:W-:Y:S01]  /*24b60*/  @!P4 IMAD.IADD R3, R3, 0x1, -R26.reuse ;  /* 0x000000010303c824 */ /* 0x100fe200078e0a1a */
[----:B------:R-:W-:Y:S01]  /*24b70*/  ISETP.GE.AND P4, PT, R7, RZ, PT ;  /* 0x000000ff0700720c */ /* 0x000fe20003f86270 */
[--C-:B------:R-:W-:Y:S01]  /*24b80*/  @!P1 IMAD.IADD R27, R27, 0x1, -R26.reuse ;  /* 0x000000011b1b9824 */ /* 0x100fe200078e0a1a */
[----:B------:R-:W-:Y:S01]  /*24b90*/  ISETP.GE.AND P1, PT, R12, RZ, PT ;  /* 0x000000ff0c00720c */ /* 0x000fe20003f26270 */
[----:B------:R-:W2:Y:S01]  /*24ba0*/  S2R R7, SR_TID.X ;  /* 0x0000000000077919 */ /* 0x000ea20000002100 */
[----:B----4-:R-:W-:Y:S01]  /*24bb0*/  ISETP.GE.AND P2, PT, R29, RZ, PT ;  /* 0x000000ff1d00720c */ /* 0x010fe20003f46270 */
[--C-:B------:R-:W-:Y:S02]  /*24bc0*/  @!P0 IMAD.IADD R2, R2, 0x1, -R26.reuse ;  /* 0x0000000102028824 */ /* 0x100fe400078e0a1a */
[----:B------:R-:W-:-:S04]  /*24bd0*/  @!P5 IMAD.IADD R0, R0, 0x1, -R26 ;  /* 0x000000010000d824 */ /* 0x000fc800078e0a1a */
[----:B------:R-:W-:Y:S02]  /*24be0*/  @!P6 IMAD.IADD R6, R6, 0x1, -R26 ;  /* 0x000000010606e824 */ /* 0x000fe400078e0a1a */
[----:B------:R-:W-:-:S04]  /*24bf0*/  IMAD.MOV.U32 R26, RZ, RZ, R4 ;  /* 0x000000ffff1a7224 */ /* 0x000fc800078e0004 */
[----:B------:R-:W-:Y:S02]  /*24c00*/  @!P2 IMAD.MOV R25, RZ, RZ, -R25 ;  /* 0x000000ffff19a224 */ /* 0x000fe400078e0a19 */
[----:B------:R-:W-:-:S03]  /*24c10*/  @!P1 IMAD.MOV R26, RZ, RZ, -R26 ;  /* 0x000000ffff1a9224 */ /* 0x000fc600078e0a1a */
[----:B------:R-:W-:Y:S04]  /*24c20*/  STL [R1+0x518c], R25 ;  /* 0x00518c1901007387 */ /* 0x000fe80000100800 */
[----:B------:R-:W-:Y:S04]  /*24c30*/  STL [R1+0x5190], R26 ;  /* 0x0051901a01007387 */ /* 0x000fe80000100800 */
[----:B-1----:R-:W4:Y:S04]  /*24c40*/  LDL.LU R24, [R1+0x944] ;  /* 0x0009440001187983 */ /* 0x002f280000300800 */
[----:B------:R-:W5:Y:S04]  /*24c50*/  LDL.LU R23, [R1+0x940] ;  /* 0x0009400001177983 */ /* 0x000f680000300800 */
[----:B------:R-:W4:Y:S04]  /*24c60*/  LDL.LU R22, [R1+0x7e8] ;  /* 0x0007e80001167983 */ /* 0x000f280000300800 */
[----:B------:R-:W4:Y:S04]  /*24c70*/  LDL.LU R21, [R1+0x7e4] ;  /* 0x0007e40001157983 */ /* 0x000f280000300800 */
[----:B------:R-:W4:Y:S01]  /*24c80*/  LDL.LU R20, [R1+0x93c] ;  /* 0x00093c0001147983 */ /* 0x000f220000300800 */
[----:B--2---:R-:W-:-:S03]  /*24c90*/  LOP3.LUT R7, R7, 0x3f, RZ, 0xc0, !PT ;  /* 0x0000003f07077812 */ /* 0x004fc600078ec0ff */
[----:B------:R-:W2:Y:S04]  /*24ca0*/  LDL.LU R19, [R1+0x7dc] ;  /* 0x0007dc0001137983 */ /* 0x000ea80000300800 */
[----:B------:R-:W2:Y:S01]  /*24cb0*/  LDL.LU R18, [R1+0x7d8] ;  /* 0x0007d80001127983 */ /* 0x000ea20000300800 */
[----:B0-----:R-:W-:-:S03]  /*24cc0*/  IMAD R7, R7, R8, RZ ;  /* 0x0000000807077224 */ /* 0x001fc600078e02ff */
[----:B------:R-:W2:Y:S04]  /*24cd0*/  LDL.LU R17, [R1+0x7d4] ;  /* 0x0007d40001117983 */ /* 0x000ea80000300800 */
[----:B------:R-:W2:Y:S04]  /*24ce0*/  LDL.LU R16, [R1+0x938] ;  /* 0x0009380001107983 */ /* 0x000ea80000300800 */
[----:B------:R-:W2:Y:S01]  /*24cf0*/  LDL.LU R15, [R1+0x934] ;  /* 0x00093400010f7983 */ /* 0x000ea20000300800 */
[----:B------:R-:W-:-:S03]  /*24d00*/  ISETP.GE.AND P0, PT, R11, RZ, PT ;  /* 0x000000ff0b00720c */ /* 0x000fc60003f06270 */
[----:B------:R-:W2:Y:S10]  /*24d10*/  LDL.LU R12, [R1+0x930] ;  /* 0x00093000010c7983 */ /* 0x000eb40000300800 */
[----:B------:R-:W-:Y:S01]  /*24d20*/  @!P0 IMAD.MOV R27, RZ, RZ, -R27 ;  /* 0x000000ffff1b8224 */ /* 0x000fe200078e0a1b */
[----:B------:R-:W-:-:S02]  /*24d30*/  IADD3 R4, P0, R7, UR6, RZ ;  /* 0x0000000607047c10 */ /* 0x000fc4000ff1e0ff */
[----:B---3--:R-:W-:Y:S02]  /*24d40*/  ISETP.NE.AND P2, PT, R5, RZ, PT ;  /* 0x000000ff0500720c */ /* 0x008fe40003f45270 */
[----:B------:R-:W-:Y:S01]  /*24d50*/  LOP3.LUT R28, RZ, R5, RZ, 0x33, !PT ;  /* 0x00000005ff1c7212 */ /* 0x000fe200078e33ff */
[----:B------:R-:W-:Y:S02]  /*24d60*/  IMAD R5, R8, 0x40, R7 ;  /* 0x0000004008057824 */ /* 0x000fe400078e0207 */
[----:B------:R-:W3:Y:S04]  /*24d70*/  LDL.LU R8, [R1+0x92c] ;  /* 0x00092c0001087983 */ /* 0x000ee80000300800 */
[----:B------:R-:W-:Y:S04]  /*24d80*/  STL [R1+0x5194], R27 ;  /* 0x0051941b01007387 */ /* 0x000fe80000100800 */
[----:B------:R5:W-:Y:S04]  /*24d90*/  STL [R1+0x5048], R4 ;  /* 0x0050480401007387 */ /* 0x000be80000100800 */
[----:B------:R-:W3:Y:S04]  /*24da0*/  LDL.LU R14, [R1+0x928] ;  /* 0x00092800010e7983 */ /* 0x000ee80000300800 */
[----:B------:R-:W3:Y:S04]  /*24db0*/  LDL.LU R13, [R1+0x924] ;  /* 0x00092400010d7983 */ /* 0x000ee80000300800 */
[----:B------:R-:W3:Y:S04]  /*24dc0*/  LDL.LU R29, [R1+0x920] ;  /* 0x00092000011d7983 */ /* 0x000ee80000300800 */
[----:B------:R-:W3:Y:S04]  /*24dd0*/  LDL.LU R7, [R1+0x7b4] ;  /* 0x0007b40001077983 */ /* 0x000ee80000300800 */
[----:B------:R-:W3:Y:S01]  /*24de0*/  LDL.LU R11, [R1+0x7b0] ;  /* 0x0007b000010b7983 */ /* 0x000ee20000300800 */
[----:B------:R-:W-:-:S03]  /*24df0*/  ISETP.GE.AND P5, PT, R10, RZ, PT ;  /* 0x000000ff0a00720c */ /* 0x000fc60003fa6270 */
[----:B------:R-:W3:Y:S01]  /*24e00*/  LDL.LU R10, [R1+0x7ac] ;  /* 0x0007ac00010a7983 */ /* 0x000ee20000300800 */
[----:B------:R-:W-:Y:S02]  /*24e10*/  ISETP.GE.AND P1, PT, R9, RZ, PT ;  /* 0x000000ff0900720c */ /* 0x000fe40003f26270 */
[----:B------:R-:W-:Y:S01]  /*24e20*/  IADD3 R5, P6, R5, UR6, RZ ;  /* 0x0000000605057c10 */ /* 0x000fe2000ffde0ff */
[----:B------:R-:W3:Y:S01]  /*24e30*/  LDL.LU R9, [R1+0x91c] ;  /* 0x00091c0001097983 */ /* 0x000ee20000300800 */
[----:B------:R-:W-:Y:S01]  /*24e40*/  @!P4 IMAD.MOV R2, RZ, RZ, -R2 ;  /* 0x000000ffff02c224 */ /* 0x000fe200078e0a02 */
[----:B------:R-:W-:Y:S02]  /*24e50*/  UIMAD UR61, UR26, 0x7f, URZ ;  /* 0x0000007f1a3d78a4 */ /* 0x000fe4000f8e023f */
[----:B------:R0:W-:Y:S01]  /*24e60*/  STL [R1+0x504c], R5 ;  /* 0x00504c0501007387 */ /* 0x0001e20000100800 */
[----:B------:R-:W-:Y:S01]  /*24e70*/  @!P3 IMAD.MOV R0, RZ, RZ, -R0 ;  /* 0x000000ffff00b224 */ /* 0x000fe200078e0a00 */
[----:B------:R-:W-:Y:S01]  /*24e80*/  UIMAD UR28, UR28, 0x3b, URZ ;  /* 0x0000003b1c1c78a4 */ /* 0x000fe2000f8e023f */
[----:B-----5:R-:W-:-:S02]  /*24e90*/  SEL R4, R28, R23, !P2 ;  /* 0x000000171c047207 */ /* 0x020fc40005000000 */
[C---:B----4-:R-:W-:Y:S02]  /*24ea0*/  SEL R22, R28.reuse, R22, !P2 ;  /* 0x000000161c167207 */ /* 0x050fe40005000000 */
[C---:B--2---:R-:W-:Y:S02]  /*24eb0*/  SEL R19, R28.reuse, R19, !P2 ;  /* 0x000000131c137207 */ /* 0x044fe40005000000 */
[C---:B------:R-:W-:Y:S02]  /*24ec0*/  SEL R16, R28.reuse, R16, !P2 ;  /* 0x000000101c107207 */ /* 0x040fe40005000000 */
[C---:B---3--:R-:W-:Y:S01]  /*24ed0*/  SEL R8, R28.reuse, R8, !P2 ;  /* 0x000000081c087207 */ /* 0x048fe20005000000 */
[----:B------:R-:W-:Y:S01]  /*24ee0*/  @!P5 IMAD.MOV R3, RZ, RZ, -R3 ;  /* 0x000000ffff03d224 */ /* 0x000fe200078e0a03 */
[----:B0-----:R-:W-:Y:S01]  /*24ef0*/  SEL R5, R28, R24, !P2 ;  /* 0x000000181c057207 */ /* 0x001fe20005000000 */
[----:B------:R-:W-:Y:S01]  /*24f00*/  @!P1 IMAD.MOV R6, RZ, RZ, -R6 ;  /* 0x000000ffff069224 */ /* 0x000fe200078e0a06 */
[----:B------:R-:W-:-:S02]  /*24f10*/  UIMAD UR29, UR29, 0x39, URZ ;  /* 0x000000391d1d78a4 */ /* 0x000fc4000f8e023f */
[----:B------:R-:W-:Y:S01]  /*24f20*/  UIMAD UR35, UR35, 0x38, URZ ;  /* 0x00000038232378a4 */ /* 0x000fe2000f8e023f */
[----:B------:R0:W-:Y:S01]  /*24f30*/  STL [R1+0x7f0], R5 ;  /* 0x0007f00501007387 */ /* 0x0001e20000100800 */
[----:B------:R-:W-:Y:S02]  /*24f40*/  UIMAD UR5, UR5, 0x37, URZ ;  /* 0x00000037050578a4 */ /* 0x000fe4000f8e023f */
[----:B------:R-:W-:Y:S01]  /*24f50*/  UIMAD UR34, UR34, 0x36, URZ ;  /* 0x00000036222278a4 */ /* 0x000fe2000f8e023f */
[----:B------:R1:W-:Y:S01]  /*24f60*/  STL [R1+0x7ec], R4 ;  /* 0x0007ec0401007387 */ /* 0x0003e20000100800 */
[----:B------:R-:W-:Y:S01]  /*24f70*/  ULDC UR6, c[0x0][0x238] ;  /* 0x00008e0000067ab9 */ /* 0x000fe20000000800 */
[C---:B0-----:R-:W-:Y:S02]  /*24f80*/  SEL R5, R28.reuse, R21, !P2 ;  /* 0x000000151c057207 */ /* 0x041fe40005000000 */
[----:B------:R-:W-:Y:S01]  /*24f90*/  STL [R1+0x7e8], R22 ;  /* 0x0007e81601007387 */ /* 0x000fe20000100800 */
[----:B-1----:R-:W-:-:S03]  /*24fa0*/  SEL R4, R28, R20, !P2 ;  /* 0x000000141c047207 */ /* 0x002fc60005000000 */
[----:B------:R0:W-:Y:S04]  /*24fb0*/  STL [R1+0x7e4], R5 ;  /* 0x0007e40501007387 */ /* 0x0001e80000100800 */
[----:B------:R1:W-:Y:S01]  /*24fc0*/  STL [R1+0x7e0], R4 ;  /* 0x0007e00401007387 */ /* 0x0003e20000100800 */
[----:B0-----:R-:W-:-:S03]  /*24fd0*/  SEL R5, R28, R18, !P2 ;  /* 0x000000121c057207 */ /* 0x001fc60005000000 */
        /* <DEDUP_REMOVED lines=8> */
[----:B0-----:R-:W2:Y:S04]  /*25060*/  LDL.LU R5, [R1+0x918] ;  /* 0x0009180001057983 */ /* 0x001ea80000300800 */
[----:B------:R0:W-:Y:S04]  /*25070*/  STL [R1+0x7c8], R4 ;  /* 0x0007c80401007387 */ /* 0x0001e80000100800 */
[----:B0-----:R-:W3:Y:S04]  /*25080*/  LDL.LU R4, [R1+0x914] ;  /* 0x0009140001047983 */ /* 0x001ee80000300800 */
[----:B------:R0:W-:Y:S04]  /*25090*/  STL [R1+0x7c4], R8 ;  /* 0x0007c40801007387 */ /* 0x0001e80000100800 */
[----:B------:R-:W4:Y:S04]  /*250a0*/  LDL.LU R27, [R1+0x910] ;  /* 0x00091000011b7983 */ /* 0x000f280000300800 */
[----:B------:R-:W5:Y:S04]  /*250b0*/  LDL.LU R26, [R1+0x90c] ;  /* 0x00090c00011a7983 */ /* 0x000f680000300800 */
[----:B------:R-:W5:Y:S04]  /*250c0*/  LDL.LU R16, [R1+0x794] ;  /* 0x0007940001107983 */ /* 0x000f680000300800 */
[----:B------:R-:W5:Y:S04]  /*250d0*/  LDL.LU R15, [R1+0x908] ;  /* 0x00090800010f7983 */ /* 0x000f680000300800 */
[----:B------:R-:W5:Y:S04]  /*250e0*/  LDL.LU R12, [R1+0x78c] ;  /* 0x00078c00010c7983 */ /* 0x000f680000300800 */
[----:B0-----:R-:W5:Y:S01]  /*250f0*/  LDL.LU R8, [R1+0x788] ;  /* 0x0007880001087983 */ /* 0x001f620000300800 */
[----:B------:R-:W-:-:S02]  /*25100*/  SEL R18, R28, R14, !P2 ;  /* 0x0000000e1c127207 */ /* 0x000fc40005000000 */
[C---:B------:R-:W-:Y:S02]  /*25110*/  SEL R17, R28.reuse, R13, !P2 ;  /* 0x0000000d1c117207 */ /* 0x040fe40005000000 */
[C---:B------:R-:W-:Y:S01]  /*25120*/  SEL R13, R28.reuse, R7, !P2 ;  /* 0x000000071c0d7207 */ /* 0x040fe20005000000 */
[----:B------:R-:W-:Y:S04]  /*25130*/  STL [R1+0x7c0], R18 ;  /* 0x0007c01201007387 */ /* 0x000fe80000100800 */
[----:B------:R-:W-:Y:S04]  /*25140*/  STL [R1+0x7bc], R17 ;  /* 0x0007bc1101007387 */ /* 0x000fe80000100800 */
[----:B------:R-:W5:Y:S01]  /*25150*/  LDL.LU R7, [R1+0x784] ;  /* 0x0007840001077983 */ /* 0x000f620000300800 */
[----:B------:R-:W-:-:S05]  /*25160*/  SEL R14, R28, R29, !P2 ;  /* 0x0000001d1c0e7207 */ /* 0x000fca0005000000 */
[----:B------:R0:W-:Y:S04]  /*25170*/  STL [R1+0x7b8], R14 ;  /* 0x0007b80e01007387 */ /* 0x0001e80000100800 */
[----:B------:R1:W-:Y:S01]  /*25180*/  STL [R1+0x7b4], R13 ;  /* 0x0007b40d01007387 */ /* 0x0003e20000100800 */
[----:B0-----:R-:W-:-:S03]  /*25190*/  SEL R14, R28, R11, !P2 ;  /* 0x0000000b1c0e7207 */ /* 0x001fc60005000000 */
[----:B------:R-:W5:Y:S01]  /*251a0*/  LDL.LU R11, [R1+0x780] ;  /* 0x00078000010b7983 */ /* 0x000f620000300800 */
[----:B-1----:R-:W-:-:S03]  /*251b0*/  SEL R13, R28, R10, !P2 ;  /* 0x0000000a1c0d7207 */ /* 0x002fc60005000000 */
[----:B------:R0:W-:Y:S04]  /*251c0*/  STL [R1+0x7b0], R14 ;  /* 0x0007b00e01007387 */ /* 0x0001e80000100800 */
[----:B------:R-:W5:Y:S01]  /*251d0*/  LDL.LU R10, [R1+0x77c] ;  /* 0x00077c00010a7983 */ /* 0x000f620000300800 */
[----:B------:R-:W-:-:S03]  /*251e0*/  SEL R9, R28, R9, !P2 ;  /* 0x000000091c097207 */ /* 0x000fc60005000000 */
[----:B------:R1:W-:Y:S04]  /*251f0*/  STL [R1+0x7ac], R13 ;  /* 0x0007ac0d01007387 */ /* 0x0003e80000100800 */
[----:B------:R-:W5:Y:S04]  /*25200*/  LDL.LU R25, [R1+0x778] ;  /* 0x0007780001197983 */ /* 0x000f680000300800 */
[----:B------:R-:W5:Y:S04]  /*25210*/  LDL.LU R24, [R1+0x774] ;  /* 0x0007740001187983 */ /* 0x000f680000300800 */
[----:B------:R1:W-:Y:S04]  /*25220*/  STL [R1+0x7a8], R9 ;  /* 0x0007a80901007387 */ /* 0x0003e80000100800 */
[----:B------:R-:W5:Y:S04]  /*25230*/  LDL.LU R23, [R1+0x770] ;  /* 0x0007700001177983 */ /* 0x000f680000300800 */
[----:B------:R-:W5:Y:S04]  /*25240*/  LDL.LU R22, [R1+0x76c] ;  /* 0x00076c0001167983 */ /* 0x000f680000300800 */
[----:B------:R-:W5:Y:S04]  /*25250*/  LDL.LU R21, [R1+0x904] ;  /* 0x0009040001157983 */ /* 0x000f680000300800 */
[----:B------:R-:W5:Y:S04]  /*25260*/  LDL.LU R20, [R1+0x764] ;  /* 0x0007640001147983 */ /* 0x000f680000300800 */
[----:B------:R-:W5:Y:S04]  /*25270*/  LDL.LU R19, [R1+0x900] ;  /* 0x0009000001137983 */ /* 0x000f680000300800 */
[----:B------:R-:W5:Y:S04]  /*25280*/  LDL.LU R18, [R1+0x8fc] ;  /* 0x0008fc0001127983 */ /* 0x000f680000300800 */
[----:B------:R-:W5:Y:S04]  /*25290*/  LDL.LU R17, [R1+0x8f8] ;  /* 0x0008f80001117983 */ /* 0x000f680000300800 */
[----:B0-----:R-:W5:Y:S04]  /*252a0*/  LDL.LU R14, [R1+0x754] ;  /* 0x00075400010e7983 */ /* 0x001f680000300800 */
[----:B-1----:R-:W5:Y:S04]  /*252b0*/  LDL.LU R13, [R1+0x8f4] ;  /* 0x0008f400010d7983 */ /* 0x002f680000300800 */
[----:B------:R-:W5:Y:S04]  /*252c0*/  LDL.LU R29, [R1+0x8f0] ;  /* 0x0008f000011d7983 */ /* 0x000f680000300800 */
[----:B------:R-:W5:Y:S01]  /*252d0*/  LDL.LU R9, [R1+0x8ec] ;  /* 0x0008ec0001097983 */ /* 0x000f620000300800 */
[----:B--2---:R-:W-:-:S05]  /*252e0*/  SEL R5, R28, R5, !P2 ;  /* 0x000000051c057207 */ /* 0x004fca0005000000 */
[----:B------:R5:W-:Y:S01]  /*252f0*/  STL [R1+0x7a4], R5 ;  /* 0x0007a40501007387 */ /* 0x000be20000100800 */
[----:B---3--:R-:W-:-:S05]  /*25300*/  SEL R4, R28, R4, !P2 ;  /* 0x000000041c047207 */ /* 0x008fca0005000000 */
[----:B------:R0:W-:Y:S01]  /*25310*/  STL [R1+0x7a0], R4 ;  /* 0x0007a00401007387 */ /* 0x0001e20000100800 */
[C---:B----4-:R-:W-:Y:S02]  /*25320*/  SEL R27, R28.reuse, R27, !P2 ;  /* 0x0000001b1c1b7207 */ /* 0x050fe40005000000 */
[----:B-----5:R-:W-:-:S03]  /*25330*/  SEL R5, R28, R26, !P2 ;  /* 0x0000001a1c057207 */ /* 0x020fc60005000000 */
[----:B------:R-:W-:Y:S01]  /*25340*/  STL [R1+0x79c], R27 ;  /* 0x00079c1b01007387 */ /* 0x000fe20000100800 */
[----:B0-----:R-:W-:-:S03]  /*25350*/  SEL R4, R28, R16, !P2 ;  /* 0x000000101c047207 */ /* 0x001fc60005000000 */
[----:B------:R0:W-:Y:S01]  /*25360*/  STL [R1+0x798], R5 ;  /* 0x0007980501007387 */ /* 0x0001e20000100800 */
[----:B------:R-:W-:-:S03]  /*25370*/  SEL R15, R28, R15, !P2 ;  /* 0x0000000f1c0f7207 */ /* 0x000fc60005000000 */
[----:B------:R1:W-:Y:S01]  /*25380*/  STL [R1+0x794], R4 ;  /* 0x0007940401007387 */ /* 0x0003e20000100800 */
[----:B0-----:R-:W-:-:S03]  /*25390*/  SEL R5, R28, R12, !P2 ;  /* 0x0000000c1c057207 */ /* 0x001fc60005000000 */
[----:B------:R0:W-:Y:S01]  /*253a0*/  STL [R1+0x790], R15 ;  /* 0x0007900f01007387 */ /* 0x0001e20000100800 */
[----:B-1----:R-:W-:-:S03]  /*253b0*/  SEL R4, R28, R8, !P2 ;  /* 0x000000081c047207 */ /* 0x002fc60005000000 */
[----:B------:R-:W2:Y:S04]  /*253c0*/  LDL.LU R16, [R1+0x8e8] ;  /* 0x0008e80001107983 */ /* 0x000ea80000300800 */
[----:B------:R-:W-:Y:S04]  /*253d0*/  STL [R1+0x78c], R5 ;  /* 0x00078c0501007387 */ /* 0x000fe80000100800 */
[----:B0-----:R-:W3:Y:S04]  /*253e0*/  LDL.LU R15, [R1+0x8e4] ;  /* 0x0008e400010f7983 */ /* 0x001ee80000300800 */
[----:B------:R0:W-:Y:S04]  /*253f0*/  STL [R1+0x788], R4 ;  /* 0x0007880401007387 */ /* 0x0001e80000100800 */
[----:B------:R-:W4:Y:S04]  /*25400*/  LDL.LU R12, [R1+0x73c] ;  /* 0x00073c00010c7983 */ /* 0x000f280000300800 */
[----:B------:R-:W5:Y:S01]  /*25410*/  LDL.LU R8, [R1+0x8e0] ;  /* 0x0008e00001087983 */ /* 0x000f620000300800 */
[----:B0-----:R-:W-:-:S03]  /*25420*/  SEL R4, R28, R7, !P2 ;  /* 0x000000071c047207 */ /* 0x001fc60005000000 */
[----:B------:R-:W5:Y:S01]  /*25430*/  LDL.LU R7, [R1+0x734] ;  /* 0x0007340001077983 */ /* 0x000f620000300800 */
[----:B------:R-:W-:-:S03]  /*25440*/  SEL R5, R28, R11, !P2 ;  /* 0x0000000b1c057207 */ /* 0x000fc60005000000 */
[----:B------:R0:W-:Y:S04]  /*25450*/  STL [R1+0x784], R4 ;  /* 0x0007840401007387 */ /* 0x0001e80000100800 */
[----:B------:R-:W5:Y:S04]  /*25460*/  LDL.LU R11, [R1+0x8dc] ;  /* 0x0008dc00010b7983 */ /* 0x000f680000300800 */
[----:B------:R1:W-:Y:S01]  /*25470*/  STL [R1+0x780], R5 ;  /* 0x0007800501007387 */ /* 0x0003e20000100800 */
[----:B0-----:R-:W-:-:S03]  /*25480*/  SEL R4, R28, R10, !P2 ;  /* 0x0000000a1c047207 */ /* 0x001fc60005000000 */
[----:B------:R-:W5:Y:S01]  /*25490*/  LDL.LU R10, [R1+0x72c] ;  /* 0x00072c00010a7983 */ /* 0x000f620000300800 */
[----:B------:R-:W-:-:S03]  /*254a0*/  SEL R25, R28, R25, !P2 ;  /* 0x000000191c197207 */ /* 0x000fc60005000000 */
[----:B------:R0:W-:Y:S01]  /*254b0*/  STL [R1+0x77c], R4 ;  /* 0x00077c0401007387 */ /* 0x0001e20000100800 */
[----:B-1----:R-:W-:-:S03]  /*254c0*/  SEL R5, R28, R24, !P2 ;  /* 0x000000181c057207 */ /* 0x002fc60005000000 */
[----:B------:R-:W-:Y:S04]  /*254d0*/  STL [R1+0x778], R25 ;  /* 0x0007781901007387 */ /* 0x000fe80000100800 */
[----:B------:R1:W-:Y:S01]  /*254e0*/  STL [R1+0x774], R5 ;  /* 0x0007740501007387 */ /* 0x0003e20000100800 */
[C---:B0-----:R-:W-:Y:S02]  /*254f0*/  SEL R4, R28.reuse, R23, !P2 ;  /* 0x000000171c047207 */ /* 0x041fe40005000000 */
        /* <DEDUP_REMOVED lines=9> */
[----:B------:R-:W-:Y:S01]  /*25590*/  STL [R1+0x760], R19 ;  /* 0x0007601301007387 */ /* 0x000fe20000100800 */
[C---:B------:R-:W-:Y:S02]  /*255a0*/  SEL R14, R28.reuse, R14, !P2 ;  /* 0x0000000e1c0e7207 */ /* 0x040fe40005000000 */
[C---:B0-----:R-:W-:Y:S01]  /*255b0*/  SEL R4, R28.reuse, R17, !P2 ;  /* 0x000000111c047207 */ /* 0x041fe20005000000 */
[----:B------:R0:W-:Y:S04]  /*255c0*/  STL [R1+0x75c], R5 ;  /* 0x00075c0501007387 */ /* 0x0001e80000100800 */
[----:B------:R1:W-:Y:S01]  /*255d0*/  STL [R1+0x758], R4 ;  /* 0x0007580401007387 */ /* 0x0003e20000100800 */
[----:B0-----:R-:W-:-:S03]  /*255e0*/  SEL R5, R28, R13, !P2 ;  /* 0x0000000d1c057207 */ /* 0x001fc60005000000 */
[----:B------:R-:W-:Y:S01]  /*255f0*/  STL [R1+0x754], R14 ;  /* 0x0007540e01007387 */ /* 0x000fe20000100800 */
[C---:B------:R-:W-:Y:S02]  /*25600*/  SEL R9, R28.reuse, R9, !P2 ;  /* 0x000000091c097207 */ /* 0x040fe40005000000 */
[C---:B-1----:R-:W-:Y:S01]  /*25610*/  SEL R4, R28.reuse, R29, !P2 ;  /* 0x0000001d1c047207 */ /* 0x042fe20005000000 */
[----:B------:R0:W-:Y:S04]  /*25620*/  STL [R1+0x750], R5 ;  /* 0x0007500501007387 */ /* 0x0001e80000100800 */
[----:B0-----:R-:W5:Y:S04]  /*25630*/  LDL.LU R5, [R1+0x8d8] ;  /* 0x0008d80001057983 */ /* 0x001f680000300800 */
[----:B------:R0:W-:Y:S04]  /*25640*/  STL [R1+0x74c], R4 ;  /* 0x00074c0401007387 */ /* 0x0001e80000100800 */
[----:B0-----:R-:W5:Y:S04]  /*25650*/  LDL.LU R4, [R1+0x8d4] ;  /* 0x0008d40001047983 */ /* 0x001f680000300800 */
[----:B------:R0:W-:Y:S04]  /*25660*/  STL [R1+0x748], R9 ;  /* 0x0007480901007387 */ /* 0x0001e80000100800 */
[----:B------:R-:W5:Y:S04]  /*25670*/  LDL.LU R27, [R1+0x8d0] ;  /* 0x0008d000011b7983 */ /* 0x000f680000300800 */
[----:B------:R-:W5:Y:S04]  /*25680*/  LDL.LU R26, [R1+0x8cc] ;  /* 0x0008cc00011a7983 */ /* 0x000f680000300800 */
[----:B------:R-:W5:Y:S04]  /*25690*/  LDL.LU R14, [R1+0x8c8] ;  /* 0x0008c800010e7983 */ /* 0x000f680000300800 */
[----:B------:R-:W5:Y:S04]  /*256a0*/  LDL.LU R13, [R1+0x8c4] ;  /* 0x0008c400010d7983 */ /* 0x000f680000300800 */
[----:B------:R-:W5:Y:S04]  /*256b0*/  LDL.LU R29, [R1+0x8c0] ;  /* 0x0008c000011d7983 */ /* 0x000f680000300800 */
[----:B0-----:R-:W5:Y:S01]  /*256c0*/  LDL.LU R9, [R1+0x8bc] ;  /* 0x0008bc0001097983 */ /* 0x001f620000300800 */
[----:B--2---:R-:W-:-:S02]  /*256d0*/  SEL R17, R28, R16, !P2 ;  /* 0x000000101c117207 */ /* 0x004fc40005000000 */
[----:B---3--:R-:W-:-:S03]  /*256e0*/  SEL R16, R28, R15, !P2 ;  /* 0x0000000f1c107207 */ /* 0x008fc60005000000 */
[----:B------:R-:W-:Y:S04]  /*256f0*/  STL [R1+0x744], R17 ;  /* 0x0007441101007387 */ /* 0x000fe80000100800 */
[----:B------:R-:W-:Y:S01]  /*25700*/  STL [R1+0x740], R16 ;  /* 0x0007401001007387 */ /* 0x000fe20000100800 */
[C---:B----4-:R-:W-:Y:S02]  /*25710*/  SEL R15, R28.reuse, R12, !P2 ;  /* 0x0000000c1c0f7207 */ /* 0x050fe40005000000 */
[C---:B-----5:R-:W-:Y:S02]  /*25720*/  SEL R12, R28.reuse, R8, !P2 ;  /* 0x000000081c0c7207 */ /* 0x060fe40005000000 */
[----:B------:R-:W2:Y:S04]  /*25730*/  LDL.LU R8, [R1+0x8b8] ;  /* 0x0008b80001087983 */ /* 0x000ea80000300800 */
[----:B------:R0:W-:Y:S04]  /*25740*/  STL [R1+0x73c], R15 ;  /* 0x00073c0f01007387 */ /* 0x0001e80000100800 */
[----:B------:R1:W-:Y:S01]  /*25750*/  STL [R1+0x738], R12 ;  /* 0x0007380c01007387 */ /* 0x0003e20000100800 */
[----:B0-----:R-:W-:-:S03]  /*25760*/  SEL R15, R28, R7, !P2 ;  /* 0x000000071c0f7207 */ /* 0x001fc60005000000 */
[----:B------:R-:W3:Y:S01]  /*25770*/  LDL.LU R7, [R1+0x8b4] ;  /* 0x0008b40001077983 */ /* 0x000ee20000300800 */
[----:B-1----:R-:W-:-:S03]  /*25780*/  SEL R12, R28, R11, !P2 ;  /* 0x0000000b1c0c7207 */ /* 0x002fc60005000000 */
[----:B------:R0:W-:Y:S01]  /*25790*/  STL [R1+0x734], R15 ;  /* 0x0007340f01007387 */ /* 0x0001e20000100800 */
[----:B------:R-:W-:-:S03]  /*257a0*/  SEL R10, R28, R10, !P2 ;  /* 0x0000000a1c0a7207 */ /* 0x000fc60005000000 */
[----:B------:R-:W4:Y:S04]  /*257b0*/  LDL.LU R11, [R1+0x8b0] ;  /* 0x0008b000010b7983 */ /* 0x000f280000300800 */
        /* <DEDUP_REMOVED lines=14> */
[----:B------:R-:W5:Y:S01]  /*258a0*/  LDL.LU R10, [R1+0x6cc] ;  /* 0x0006cc00010a7983 */ /* 0x000f620000300800 */
[----:B------:R-:W-:-:S05]  /*258b0*/  SEL R5, R28, R5, !P2 ;  /* 0x000000051c057207 */ /* 0x000fca0005000000 */
[----:B------:R0:W-:Y:S01]  /*258c0*/  STL [R1+0x728], R5 ;  /* 0x0007280501007387 */ /* 0x0001e20000100800 */
[----:B------:R-:W-:-:S05]  /*258d0*/  SEL R4, R28, R4, !P2 ;  /* 0x000000041c047207 */ /* 0x000fca0005000000 */
[----:B------:R1:W-:Y:S01]  /*258e0*/  STL [R1+0x724], R4 ;  /* 0x0007240401007387 */ /* 0x0003e20000100800 */
[C---:B------:R-:W-:Y:S02]  /*258f0*/  SEL R27, R28.reuse, R27, !P2 ;  /* 0x0000001b1c1b7207 */ /* 0x040fe40005000000 */
[----:B0-----:R-:W-:-:S03]  /*25900*/  SEL R5, R28, R26, !P2 ;  /* 0x0000001a1c057207 */ /* 0x001fc60005000000 */
[----:B------:R-:W-:Y:S01]  /*25910*/  STL [R1+0x720], R27 ;  /* 0x0007201b01007387 */ /* 0x000fe20000100800 */
[----:B-1----:R-:W-:-:S03]  /*25920*/  SEL R4, R28, R14, !P2 ;  /* 0x0000000e1c047207 */ /* 0x002fc60005000000 */
[----:B------:R0:W-:Y:S01]  /*25930*/  STL [R1+0x71c], R5 ;  /* 0x00071c0501007387 */ /* 0x0001e20000100800 */
[----:B------:R-:W-:-:S03]  /*25940*/  SEL R13, R28, R13, !P2 ;  /* 0x0000000d1c0d7207 */ /* 0x000fc60005000000 */
[----:B------:R1:W-:Y:S01]  /*25950*/  STL [R1+0x718], R4 ;  /* 0x0007180401007387 */ /* 0x0003e20000100800 */
[----:B0-----:R-:W-:-:S03]  /*25960*/  SEL R5, R28, R29, !P2 ;  /* 0x0000001d1c057207 */ /* 0x001fc60005000000 */
[----:B------:R0:W-:Y:S01]  /*25970*/  STL [R1+0x714], R13 ;  /* 0x0007140d01007387 */ /* 0x0001e20000100800 */
[----:B-1----:R-:W-:-:S03]  /*25980*/  SEL R4, R28, R9, !P2 ;  /* 0x000000091c047207 */ /* 0x002fc60005000000 */
[----:B------:R-:W5:Y:S04]  /*25990*/  LDL.LU R14, [R1+0x6c8] ;  /* 0x0006c800010e7983 */ /* 0x000f680000300800 */
[----:B------:R-:W-:Y:S04]  /*259a0*/  STL [R1+0x710], R5 ;  /* 0x0007100501007387 */ /* 0x000fe80000100800 */
[----:B0-----:R-:W5:Y:S04]  /*259b0*/  LDL.LU R13, [R1+0x8a0] ;  /* 0x0008a000010d7983 */ /* 0x001f680000300800 */
[----:B------:R2:W-:Y:S04]  /*259c0*/  STL [R1+0x70c], R4 ;  /* 0x00070c0401007387 */ /* 0x0005e80000100800 */
[----:B------:R-:W5:Y:S04]  /*259d0*/  LDL.LU R29, [R1+0x6c0] ;  /* 0x0006c000011d7983 */ /* 0x000f680000300800 */
[----:B------:R-:W5:Y:S01]  /*259e0*/  LDL.LU R9, [R1+0x89c] ;  /* 0x00089c0001097983 */ /* 0x000f620000300800 */
[----:B--2---:R-:W-:-:S03]  /*259f0*/  SEL R4, R28, R8, !P2 ;  /* 0x000000081c047207 */ /* 0x004fc60005000000 */
[----:B------:R-:W2:Y:S04]  /*25a00*/  LDL.LU R8, [R1+0x898] ;  /* 0x0008980001087983 */ /* 0x000ea80000300800 */
[----:B------:R4:W-:Y:S01]  /*25a10*/  STL [R1+0x708], R4 ;  /* 0x0007080401007387 */ /* 0x0009e20000100800 */
[----:B---3--:R-:W-:-:S03]  /*25a20*/  SEL R5, R28, R7, !P2 ;  /* 0x000000071c057207 */ /* 0x008fc60005000000 */
[----:B------:R-:W3:Y:S04]  /*25a30*/  LDL.LU R7, [R1+0x894] ;  /* 0x0008940001077983 */ /* 0x000ee80000300800 */
[----:B------:R0:W-:Y:S01]  /*25a40*/  STL [R1+0x704], R5 ;  /* 0x0007040501007387 */ /* 0x0001e20000100800 */
[----:B----4-:R-:W-:-:S03]  /*25a50*/  SEL R4, R28, R11, !P2 ;  /* 0x0000000b1c047207 */ /* 0x010fc60005000000 */
[----:B------:R-:W4:Y:S01]  /*25a60*/  LDL.LU R11, [R1+0x890] ;  /* 0x00089000010b7983 */ /* 0x000f220000300800 */
[----:B-----5:R-:W-:-:S03]  /*25a70*/  SEL R25, R28, R25, !P2 ;  /* 0x000000191c197207 */ /* 0x020fc60005000000 */
[----:B------:R1:W-:Y:S01]  /*25a80*/  STL [R1+0x700], R4 ;  /* 0x0007000401007387 */ /* 0x0003e20000100800 */
[----:B0-----:R-:W-:-:S03]  /*25a90*/  SEL R5, R28, R24, !P2 ;  /* 0x000000181c057207 */ /* 0x001fc60005000000 */
[----:B------:R-:W-:Y:S04]  /*25aa0*/  STL [R1+0x6fc], R25 ;  /* 0x0006fc1901007387 */ /* 0x000fe80000100800 */
[----:B------:R0:W-:Y:S01]  /*25ab0*/  STL [R1+0x6f8], R5 ;  /* 0x0006f80501007387 */ /* 0x0001e20000100800 */
[C---:B-1----:R-:W-:Y:S02]  /*25ac0*/  SEL R4, R28.reuse, R23, !P2 ;  /* 0x000000171c047207 */ /* 0x042fe40005000000 */
[----:B------:R-:W-:-:S03]  /*25ad0*/  SEL R22, R28, R22, !P2 ;  /* 0x000000161c167207 */ /* 0x000fc60005000000 */
        /* <DEDUP_REMOVED lines=8> */
[----:B------:R-:W-:Y:S01]  /*25b60*/  STL [R1+0x6e4], R19 ;  /* 0x0006e41301007387 */ /* 0x000fe20000100800 */
[C---:B------:R-:W-:Y:S02]  /*25b70*/  SEL R16, R28.reuse, R16, !P2 ;  /* 0x000000101c107207 */ /* 0x040fe40005000000 */
[C---:B-1----:R-:W-:Y:S01]  /*25b80*/  SEL R4, R28.reuse, R17, !P2 ;  /* 0x000000111c047207 */ /* 0x042fe20005000000 */
        /* <DEDUP_REMOVED lines=17> */
[----:B------:R-:W-:-:S02]  /*25ca0*/  SEL R18, R28, R14, !P2 ;  /* 0x0000000e1c127207 */ /* 0x000fc40005000000 */
[----:B------:R-:W-:-:S03]  /*25cb0*/  SEL R17, R28, R13, !P2 ;  /* 0x0000000d1c117207 */ /* 0x000fc60005000000 */
[----:B------:R-:W-:Y:S01]  /*25cc0*/  STL [R1+0x6c8], R18 ;  /* 0x0006c81201007387 */ /* 0x000fe20000100800 */
[----:B------:R-:W-:-:S03]  /*25cd0*/  SEL R14, R28, R29, !P2 ;  /* 0x0000001d1c0e7207 */ /* 0x000fc60005000000 */
[----:B------:R-:W-:Y:S01]  /*25ce0*/  STL [R1+0x6c4], R17 ;  /* 0x0006c41101007387 */ /* 0x000fe20000100800 */
[----:B------:R-:W-:-:S03]  /*25cf0*/  SEL R13, R28, R9, !P2 ;  /* 0x000000091c0d7207 */ /* 0x000fc60005000000 */
[----:B------:R-:W5:Y:S04]  /*25d00*/  LDL.LU R9, [R1+0x878] ;  /* 0x0008780001097983 */ /* 0x000f680000300800 */
[----:B------:R2:W-:Y:S04]  /*25d10*/  STL [R1+0x6c0], R14 ;  /* 0x0006c00e01007387 */ /* 0x0005e80000100800 */
[----:B------:R3:W-:Y:S01]  /*25d20*/  STL [R1+0x6bc], R13 ;  /* 0x0006bc0d01007387 */ /* 0x0007e20000100800 */
[----:B--2---:R-:W-:-:S03]  /*25d30*/  SEL R14, R28, R8, !P2 ;  /* 0x000000081c0e7207 */ /* 0x004fc60005000000 */
[----:B------:R-:W2:Y:S04]  /*25d40*/  LDL.LU R8, [R1+0x688] ;  /* 0x0006880001087983 */ /* 0x000ea80000300800 */
[----:B------:R0:W-:Y:S01]  /*25d50*/  STL [R1+0x6b8], R14 ;  /* 0x0006b80e01007387 */ /* 0x0001e20000100800 */
[----:B---3--:R-:W-:-:S03]  /*25d60*/  SEL R13, R28, R7, !P2 ;  /* 0x000000071c0d7207 */ /* 0x008fc60005000000 */
[----:B------:R-:W3:Y:S04]  /*25d70*/  LDL.LU R7, [R1+0x684] ;  /* 0x0006840001077983 */ /* 0x000ee80000300800 */
[----:B------:R1:W-:Y:S01]  /*25d80*/  STL [R1+0x6b4], R13 ;  /* 0x0006b40d01007387 */ /* 0x0003e20000100800 */
[----:B----4-:R-:W-:-:S03]  /*25d90*/  SEL R11, R28, R11, !P2 ;  /* 0x0000000b1c0b7207 */ /* 0x010fc60005000000 */
[----:B------:R-:W4:Y:S04]  /*25da0*/  LDL.LU R25, [R1+0x680] ;  /* 0x0006800001197983 */ /* 0x000f280000300800 */
[----:B------:R-:W4:Y:S04]  /*25db0*/  LDL.LU R24, [R1+0x67c] ;  /* 0x00067c0001187983 */ /* 0x000f280000300800 */
[----:B------:R1:W-:Y:S04]  /*25dc0*/  STL [R1+0x6b0], R11 ;  /* 0x0006b00b01007387 */ /* 0x0003e80000100800 */
[----:B------:R-:W4:Y:S04]  /*25dd0*/  LDL.LU R23, [R1+0x678] ;  /* 0x0006780001177983 */ /* 0x000f280000300800 */
[----:B------:R-:W4:Y:S04]  /*25de0*/  LDL.LU R22, [R1+0x674] ;  /* 0x0006740001167983 */ /* 0x000f280000300800 */
[----:B------:R-:W4:Y:S04]  /*25df0*/  LDL.LU R21, [R1+0x670] ;  /* 0x0006700001157983 */ /* 0x000f280000300800 */
[----:B------:R-:W4:Y:S04]  /*25e00*/  LDL.LU R20, [R1+0x874] ;  /* 0x0008740001147983 */ /* 0x000f280000300800 */
[----:B------:R-:W4:Y:S04]  /*25e10*/  LDL.LU R19, [R1+0x870] ;  /* 0x0008700001137983 */ /* 0x000f280000300800 */
[----:B------:R-:W4:Y:S04]  /*25e20*/  LDL.LU R18, [R1+0x86c] ;  /* 0x00086c0001127983 */ /* 0x000f280000300800 */
[----:B------:R-:W4:Y:S04]  /*25e30*/  LDL.LU R17, [R1+0x868] ;  /* 0x0008680001117983 */ /* 0x000f280000300800 */
[----:B0-----:R-:W4:Y:S04]  /*25e40*/  LDL.LU R14, [R1+0x864] ;  /* 0x00086400010e7983 */ /* 0x001f280000300800 */
[----:B-1----:R-:W4:Y:S04]  /*25e50*/  LDL.LU R13, [R1+0x860] ;  /* 0x00086000010d7983 */ /* 0x002f280000300800 */
[----:B------:R-:W4:Y:S04]  /*25e60*/  LDL.LU R29, [R1+0x85c] ;  /* 0x00085c00011d7983 */ /* 0x000f280000300800 */
[----:B------:R-:W4:Y:S01]  /*25e70*/  LDL.LU R11, [R1+0x650] ;  /* 0x00065000010b7983 */ /* 0x000f220000300800 */
[----:B-----5:R-:W-:-:S05]  /*25e80*/  SEL R5, R28, R5, !P2 ;  /* 0x000000051c057207 */ /* 0x020fca0005000000 */
        /* <DEDUP_REMOVED lines=19> */
[----:B0-----:R-:W-:-:S03]  /*25fc0*/  SEL R4, R28, R9, !P2 ;  /* 0x000000091c047207 */ /* 0x001fc60005000000 */
[----:B------:R-:W5:Y:S04]  /*25fd0*/  LDL.LU R9, [R1+0x854] ;  /* 0x0008540001097983 */ /* 0x000f680000300800 */
[----:B------:R3:W-:Y:S01]  /*25fe0*/  STL [R1+0x68c], R4 ;  /* 0x00068c0401007387 */ /* 0x0007e20000100800 */
[----:B--2---:R-:W-:-:S03]  /*25ff0*/  SEL R5, R28, R8, !P2 ;  /* 0x000000081c057207 */ /* 0x004fc60005000000 */
[----:B------:R-:W2:Y:S04]  /*26000*/  LDL.LU R8, [R1+0x638] ;  /* 0x0006380001087983 */ /* 0x000ea80000300800 */
[----:B------:R0:W-:Y:S01]  /*26010*/  STL [R1+0x688], R5 ;  /* 0x0006880501007387 */ /* 0x0001e20000100800 */
[----:B---3--:R-:W-:-:S03]  /*26020*/  SEL R4, R28, R7, !P2 ;  /* 0x000000071c047207 */ /* 0x008fc60005000000 */
[----:B------:R-:W3:Y:S01]  /*26030*/  LDL.LU R7, [R1+0x850] ;  /* 0x0008500001077983 */ /* 0x000ee20000300800 */
[----:B----4-:R-:W-:-:S03]  /*26040*/  SEL R25, R28, R25, !P2 ;  /* 0x000000191c197207 */ /* 0x010fc60005000000 */
        /* <DEDUP_REMOVED lines=24> */
[----:B0-----:R-:W4:Y:S04]  /*261d0*/  LDL.LU R5, [R1+0x84c] ;  /* 0x00084c0001057983 */ /* 0x001f280000300800 */
[----:B------:R0:W-:Y:S04]  /*261e0*/  STL [R1+0x654], R4 ;  /* 0x0006540401007387 */ /* 0x0001e80000100800 */
[----:B0-----:R-:W4:Y:S04]  /*261f0*/  LDL.LU R4, [R1+0x62c] ;  /* 0x00062c0001047983 */ /* 0x001f280000300800 */
[----:B------:R0:W-:Y:S04]  /*26200*/  STL [R1+0x650], R11 ;  /* 0x0006500b01007387 */ /* 0x0001e80000100800 */
[----:B------:R-:W4:Y:S04]  /*26210*/  LDL.LU R27, [R1+0x628] ;  /* 0x00062800011b7983 */ /* 0x000f280000300800 */
[----:B------:R-:W4:Y:S04]  /*26220*/  LDL.LU R26, [R1+0x624] ;  /* 0x00062400011a7983 */ /* 0x000f280000300800 */
[----:B------:R-:W4:Y:S04]  /*26230*/  LDL.LU R14, [R1+0x848] ;  /* 0x00084800010e7983 */ /* 0x000f280000300800 */
[----:B------:R-:W4:Y:S04]  /*26240*/  LDL.LU R13, [R1+0x844] ;  /* 0x00084400010d7983 */ /* 0x000f280000300800 */
[----:B------:R-:W4:Y:S04]  /*26250*/  LDL.LU R29, [R1+0x840] ;  /* 0x00084000011d7983 */ /* 0x000f280000300800 */
[----:B0-----:R-:W4:Y:S01]  /*26260*/  LDL.LU R11, [R1+0x614] ;  /* 0x00061400010b7983 */ /* 0x001f220000300800 */
[----:B-----5:R-:W-:-:S02]  /*26270*/  SEL R17, R28, R16, !P2 ;  /* 0x000000101c117207 */ /* 0x020fc40005000000 */
[----:B------:R-:W-:-:S03]  /*26280*/  SEL R16, R28, R15, !P2 ;  /* 0x0000000f1c107207 */ /* 0x000fc60005000000 */
[----:B------:R-:W-:Y:S04]  /*26290*/  STL [R1+0x64c], R17 ;  /* 0x00064c1101007387 */ /* 0x000fe80000100800 */
[----:B------:R-:W-:Y:S01]  /*262a0*/  STL [R1+0x648], R16 ;  /* 0x0006481001007387 */ /* 0x000fe20000100800 */
[C---:B------:R-:W-:Y:S02]  /*262b0*/  SEL R15, R28.reuse, R12, !P2 ;  /* 0x0000000c1c0f7207 */ /* 0x040fe40005000000 */
[C---:B------:R-:W-:Y:S02]  /*262c0*/  SEL R12, R28.reuse, R10, !P2 ;  /* 0x0000000a1c0c7207 */ /* 0x040fe40005000000 */
[----:B------:R-:W5:Y:S04]  /*262d0*/  LDL.LU R10, [R1+0x83c] ;  /* 0x00083c00010a7983 */ /* 0x000f680000300800 */
[----:B------:R0:W-:Y:S04]  /*262e0*/  STL [R1+0x644], R15 ;  /* 0x0006440f01007387 */ /* 0x0001e80000100800 */
[----:B------:R2:W-:Y:S01]  /*262f0*/  STL [R1+0x640], R12 ;  /* 0x0006400c01007387 */ /* 0x0005e20000100800 */
[----:B0-----:R-:W-:-:S03]  /*26300*/  SEL R15, R28, R9, !P2 ;  /* 0x000000091c0f7207 */ /* 0x001fc60005000000 */
[----:B------:R-:W5:Y:S04]  /*26310*/  LDL.LU R9, [R1+0x838] ;  /* 0x0008380001097983 */ /* 0x000f680000300800 */
[----:B------:R0:W-:Y:S01]  /*26320*/  STL [R1+0x63c], R15 ;  /* 0x00063c0f01007387 */ /* 0x0001e20000100800 */
[----:B--2---:R-:W-:-:S03]  /*26330*/  SEL R12, R28, R8, !P2 ;  /* 0x000000081c0c7207 */ /* 0x004fc60005000000 */
[----:B------:R-:W2:Y:S04]  /*26340*/  LDL.LU R8, [R1+0x608] ;  /* 0x0006080001087983 */ /* 0x000ea80000300800 */
[----:B------:R1:W-:Y:S04]  /*26350*/  STL [R1+0x638], R12 ;  /* 0x0006380c01007387 */ /* 0x0003e80000100800 */
[----:B------:R-:W2:Y:S04]  /*26360*/  LDL.LU R25, [R1+0x830] ;  /* 0x0008300001197983 */ /* 0x000ea80000300800 */
[----:B------:R-:W2:Y:S01]  /*26370*/  LDL.LU R24, [R1+0x600] ;  /* 0x0006000001187983 */ /* 0x000ea20000300800 */
[----:B---3--:R-:W-:-:S05]  /*26380*/  SEL R7, R28, R7, !P2 ;  /* 0x000000071c077207 */ /* 0x008fca0005000000 */
[----:B------:R3:W-:Y:S04]  /*26390*/  STL [R1+0x634], R7 ;  /* 0x0006340701007387 */ /* 0x0007e80000100800 */
[----:B------:R-:W2:Y:S04]  /*263a0*/  LDL.LU R23, [R1+0x5fc] ;  /* 0x0005fc0001177983 */ /* 0x000ea80000300800 */
[----:B------:R-:W2:Y:S04]  /*263b0*/  LDL.LU R22, [R1+0x82c] ;  /* 0x00082c0001167983 */ /* 0x000ea80000300800 */
[----:B------:R-:W2:Y:S04]  /*263c0*/  LDL.LU R21, [R1+0x828] ;  /* 0x0008280001157983 */ /* 0x000ea80000300800 */
[----:B------:R-:W2:Y:S04]  /*263d0*/  LDL.LU R20, [R1+0x824] ;  /* 0x0008240001147983 */ /* 0x000ea80000300800 */
[----:B------:R-:W2:Y:S04]  /*263e0*/  LDL.LU R19, [R1+0x820] ;  /* 0x0008200001137983 */ /* 0x000ea80000300800 */
[----:B------:R-:W2:Y:S04]  /*263f0*/  LDL.LU R18, [R1+0x81c] ;  /* 0x00081c0001127983 */ /* 0x000ea80000300800 */
[----:B------:R-:W2:Y:S04]  /*26400*/  LDL.LU R17, [R1+0x818] ;  /* 0x0008180001117983 */ /* 0x000ea80000300800 */
[----:B------:R-:W2:Y:S04]  /*26410*/  LDL.LU R16, [R1+0x814] ;  /* 0x0008140001107983 */ /* 0x000ea80000300800 */
[----:B0-----:R-:W2:Y:S04]  /*26420*/  LDL.LU R15, [R1+0x810] ;  /* 0x00081000010f7983 */ /* 0x001ea80000300800 */
[----:B-1----:R-:W2:Y:S04]  /*26430*/  LDL.LU R12, [R1+0x80c] ;  /* 0x00080c00010c7983 */ /* 0x002ea80000300800 */
[----:B---3--:R-:W3:Y:S01]  /*26440*/  LDL.LU R7, [R1+0x5d4] ;  /* 0x0005d40001077983 */ /* 0x008ee20000300800 */
[----:B----4-:R-:W-:-:S05]  /*26450*/  SEL R5, R28, R5, !P2 ;  /* 0x000000051c057207 */ /* 0x010fca0005000000 */
        /* <DEDUP_REMOVED lines=13> */
[----:B------:R-:W4:Y:S04]  /*26530*/  LDL.LU R14, [R1+0x5d0] ;  /* 0x0005d000010e7983 */ /* 0x000f280000300800 */
[----:B------:R-:W-:Y:S04]  /*26540*/  STL [R1+0x618], R5 ;  /* 0x0006180501007387 */ /* 0x000fe80000100800 */
[----:B0-----:R-:W4:Y:S04]  /*26550*/  LDL.LU R13, [R1+0x5cc] ;  /* 0x0005cc00010d7983 */ /* 0x001f280000300800 */
[----:B------:R5:W-:Y:S04]  /*26560*/  STL [R1+0x614], R4 ;  /* 0x0006140401007387 */ /* 0x000be80000100800 */
[----:B------:R-:W4:Y:S04]  /*26570*/  LDL.LU R29, [R1+0x808] ;  /* 0x00080800011d7983 */ /* 0x000f280000300800 */
[----:B------:R-:W4:Y:S01]  /*26580*/  LDL.LU R11, [R1+0x5c4] ;  /* 0x0005c400010b7983 */ /* 0x000f220000300800 */
[----:B-----5:R-:W-:-:S03]  /*26590*/  SEL R4, R28, R10, !P2 ;  /* 0x0000000a1c047207 */ /* 0x020fc60005000000 */
[----:B------:R-:W5:Y:S04]  /*265a0*/  LDL.LU R10, [R1+0x5c0] ;  /* 0x0005c000010a7983 */ /* 0x000f680000300800 */
[----:B------:R2:W-:Y:S01]  /*265b0*/  STL [R1+0x610], R4 ;  /* 0x0006100401007387 */ /* 0x0005e20000100800 */
[----:B------:R-:W-:-:S03]  /*265c0*/  SEL R5, R28, R9, !P2 ;  /* 0x000000091c057207 */ /* 0x000fc60005000000 */
[----:B------:R-:W5:Y:S04]  /*265d0*/  LDL.LU R9, [R1+0x804] ;  /* 0x0008040001097983 */ /* 0x000f680000300800 */
[----:B------:R0:W-:Y:S01]  /*265e0*/  STL [R1+0x60c], R5 ;  /* 0x00060c0501007387 */ /* 0x0001e20000100800 */
[----:B--2---:R-:W-:-:S03]  /*265f0*/  SEL R4, R28, R8, !P2 ;  /* 0x000000081c047207 */ /* 0x004fc60005000000 */
[----:B------:R-:W2:Y:S01]  /*26600*/  LDL.LU R8, [R1+0x800] ;  /* 0x0008000001087983 */ /* 0x000ea20000300800 */
        /* <DEDUP_REMOVED lines=22> */
[C---:B---3--:R-:W-:Y:S02]  /*26770*/  SEL R7, R28.reuse, R7, !P2 ;  /* 0x000000071c077207 */ /* 0x048fe40005000000 */
[C---:B-1----:R-:W-:Y:S01]  /*26780*/  SEL R4, R28.reuse, R12, !P2 ;  /* 0x0000000c1c047207 */ /* 0x042fe20005000000 */
[----:B------:R0:W-:Y:S04]  /*26790*/  STL [R1+0x5dc], R5 ;  /* 0x0005dc0501007387 */ /* 0x0001e80000100800 */
[----:B0-----:R-:W3:Y:S04]  /*267a0*/  LDL.LU R5, [R1+0x7fc] ;  /* 0x0007fc0001057983 */ /* 0x001ee80000300800 */
[----:B------:R0:W-:Y:S04]  /*267b0*/  STL [R1+0x5d8], R4 ;  /* 0x0005d80401007387 */ /* 0x0001e80000100800 */
[----:B0-----:R-:W3:Y:S04]  /*267c0*/  LDL.LU R4, [R1+0x5b0] ;  /* 0x0005b00001047983 */ /* 0x001ee80000300800 */
[----:B------:R0:W-:Y:S04]  /*267d0*/  STL [R1+0x5d4], R7 ;  /* 0x0005d40701007387 */ /* 0x0001e80000100800 */
[----:B------:R-:W3:Y:S04]  /*267e0*/  LDL.LU R27, [R1+0x5ac] ;  /* 0x0005ac00011b7983 */ /* 0x000ee80000300800 */
[----:B------:R-:W3:Y:S04]  /*267f0*/  LDL.LU R26, [R1+0x5a8] ;  /* 0x0005a800011a7983 */ /* 0x000ee80000300800 */
[----:B------:R-:W3:Y:S04]  /*26800*/  LDL.LU R16, [R1+0x7f8] ;  /* 0x0007f80001107983 */ /* 0x000ee80000300800 */
[----:B------:R-:W3:Y:S04]  /*26810*/  LDL.LU R15, [R1+0x7f4] ;  /* 0x0007f400010f7983 */ /* 0x000ee80000300800 */
[----:B------:R-:W3:Y:S04]  /*26820*/  LDL.LU R12, [R1+0x59c] ;  /* 0x00059c00010c7983 */ /* 0x000ee80000300800 */
[----:B0-----:R-:W3:Y:S01]  /*26830*/  LDL.LU R7, [R1+0x598] ;  /* 0x0005980001077983 */ /* 0x001ee20000300800 */
[----:B----4-:R-:W-:-:S02]  /*26840*/  SEL R18, R28, R14, !P2 ;  /* 0x0000000e1c127207 */ /* 0x010fc40005000000 */
[----:B------:R-:W-:-:S03]  /*26850*/  SEL R17, R28, R13, !P2 ;  /* 0x0000000d1c117207 */ /* 0x000fc60005000000 */
[----:B------:R-:W-:Y:S04]  /*26860*/  STL [R1+0x5d0], R18 ;  /* 0x0005d01201007387 */ /* 0x000fe80000100800 */
[----:B------:R-:W-:Y:S01]  /*26870*/  STL [R1+0x5cc], R17 ;  /* 0x0005cc1101007387 */ /* 0x000fe20000100800 */
[C---:B------:R-:W-:Y:S02]  /*26880*/  SEL R14, R28.reuse, R29, !P2 ;  /* 0x0000001d1c0e7207 */ /* 0x040fe40005000000 */
[C---:B------:R-:W-:Y:S02]  /*26890*/  SEL R13, R28.reuse, R11, !P2 ;  /* 0x0000000b1c0d7207 */ /* 0x040fe40005000000 */
[----:B------:R-:W4:Y:S04]  /*268a0*/  LDL.LU R11, [R1+0x590] ;  /* 0x00059000010b7983 */ /* 0x000f280000300800 */
[----:B------:R5:W-:Y:S04]  /*268b0*/  STL [R1+0x5c8], R14 ;  /* 0x0005c80e01007387 */ /* 0x000be80000100800 */
[----:B------:R0:W-:Y:S01]  /*268c0*/  STL [R1+0x5c4], R13 ;  /* 0x0005c40d01007387 */ /* 0x0001e20000100800 */
[----:B-----5:R-:W-:-:S03]  /*268d0*/  SEL R14, R28, R10, !P2 ;  /* 0x0000000a1c0e7207 */ /* 0x020fc60005000000 */
[----:B------:R-:W5:Y:S04]  /*268e0*/  LDL.LU R10, [R1+0x588] ;  /* 0x00058800010a7983 */ /* 0x000f680000300800 */
[----:B------:R1:W-:Y:S01]  /*268f0*/  STL [R1+0x5c0], R14 ;  /* 0x0005c00e01007387 */ /* 0x0003e20000100800 */
[----:B0-----:R-:W-:-:S03]  /*26900*/  SEL R13, R28, R9, !P2 ;  /* 0x000000091c0d7207 */ /* 0x001fc60005000000 */
[----:B------:R-:W5:Y:S04]  /*26910*/  LDL.LU R9, [R1+0x584] ;  /* 0x0005840001097983 */ /* 0x000f680000300800 */
[----:B------:R0:W-:Y:S04]  /*26920*/  STL [R1+0x5bc], R13 ;  /* 0x0005bc0d01007387 */ /* 0x0001e80000100800 */
[----:B------:R-:W5:Y:S04]  /*26930*/  LDL.LU R25, [R1+0x578] ;  /* 0x0005780001197983 */ /* 0x000f680000300800 */
[----:B------:R-:W5:Y:S01]  /*26940*/  LDL.LU R24, [R1+0x574] ;  /* 0x0005740001187983 */ /* 0x000f620000300800 */
[----:B--2---:R-:W-:-:S05]  /*26950*/  SEL R8, R28, R8, !P2 ;  /* 0x000000081c087207 */ /* 0x004fca0005000000 */
        /* <DEDUP_REMOVED lines=8> */
[----:B-1----:R-:W5:Y:S04]  /*269e0*/  LDL.LU R14, [R1+0x548] ;  /* 0x00054800010e7983 */ /* 0x002f680000300800 */
[----:B0-----:R-:W5:Y:S04]  /*269f0*/  LDL.LU R13, [R1+0x540] ;  /* 0x00054000010d7983 */ /* 0x001f680000300800 */
[----:B------:R-:W5:Y:S04]  /*26a00*/  LDL.LU R29, [R1+0x53c] ;  /* 0x00053c00011d7983 */ /* 0x000f680000300800 */
[----:B--2---:R-:W2:Y:S01]  /*26a10*/  LDL.LU R8, [R1+0x534] ;  /* 0x0005340001087983 */ /* 0x004ea20000300800 */
[----:B---3--:R-:W-:-:S05]  /*26a20*/  SEL R5, R28, R5, !P2 ;  /* 0x000000051c057207 */ /* 0x008fca0005000000 */
        /* <DEDUP_REMOVED lines=13> */
[----:B------:R-:W3:Y:S04]  /*26b00*/  LDL.LU R16, [R1+0x530] ;  /* 0x0005300001107983 */ /* 0x000ee80000300800 */
[----:B------:R-:W-:Y:S04]  /*26b10*/  STL [R1+0x59c], R5 ;  /* 0x00059c0501007387 */ /* 0x000fe80000100800 */
[----:B0-----:R-:W3:Y:S04]  /*26b20*/  LDL.LU R15, [R1+0x528] ;  /* 0x00052800010f7983 */ /* 0x001ee80000300800 */
[----:B------:R4:W-:Y:S04]  /*26b30*/  STL [R1+0x598], R4 ;  /* 0x0005980401007387 */ /* 0x0009e80000100800 */
[----:B------:R-:W3:Y:S04]  /*26b40*/  LDL.LU R12, [R1+0x524] ;  /* 0x00052400010c7983 */ /* 0x000ee80000300800 */
[----:B------:R-:W3:Y:S01]  /*26b50*/  LDL.LU R7, [R1+0x518] ;  /* 0x0005180001077983 */ /* 0x000ee20000300800 */
[----:B----4-:R-:W-:-:S03]  /*26b60*/  SEL R4, R28, R11, !P2 ;  /* 0x0000000b1c047207 */ /* 0x010fc60005000000 */
[----:B------:R-:W4:Y:S04]  /*26b70*/  LDL.LU R11, [R1+0x514] ;  /* 0x00051400010b7983 */ /* 0x000f280000300800 */
[----:B------:R0:W-:Y:S01]  /*26b80*/  STL [R1+0x594], R4 ;  /* 0x0005940401007387 */ /* 0x0001e20000100800 */
[----:B-----5:R-:W-:-:S03]  /*26b90*/  SEL R5, R28, R10, !P2 ;  /* 0x0000000a1c057207 */ /* 0x020fc60005000000 */
        /* <DEDUP_REMOVED lines=26> */
[C---:B--2---:R-:W-:Y:S02]  /*26d40*/  SEL R8, R28.reuse, R8, !P2 ;  /* 0x000000081c087207 */ /* 0x044fe40005000000 */
[C---:B-1----:R-:W-:Y:S01]  /*26d50*/  SEL R4, R28.reuse, R29, !P2 ;  /* 0x0000001d1c047207 */ /* 0x042fe20005000000 */
[----:B------:R0:W-:Y:S04]  /*26d60*/  STL [R1+0x560], R5 ;  /* 0x0005600501007387 */ /* 0x0001e80000100800 */
[----:B0-----:R-:W2:Y:S04]  /*26d70*/  LDL.LU R5, [R1+0x500] ;  /* 0x0005000001057983 */ /* 0x001ea80000300800 */
[----:B------:R0:W-:Y:S04]  /*26d80*/  STL [R1+0x55c], R4 ;  /* 0x00055c0401007387 */ /* 0x0001e80000100800 */
[----:B0-----:R-:W2:Y:S04]  /*26d90*/  LDL.LU R4, [R1+0x4fc] ;  /* 0x0004fc0001047983 */ /* 0x001ea80000300800 */
[----:B------:R0:W-:Y:S04]  /*26da0*/  STL [R1+0x558], R8 ;  /* 0x0005580801007387 */ /* 0x0001e80000100800 */
[----:B------:R-:W2:Y:S04]  /*26db0*/  LDL.LU R27, [R1+0x4f8] ;  /* 0x0004f800011b7983 */ /* 0x000ea80000300800 */
[----:B------:R-:W2:Y:S04]  /*26dc0*/  LDL.LU R26, [R1+0x4f4] ;  /* 0x0004f400011a7983 */ /* 0x000ea80000300800 */
[----:B------:R-:W2:Y:S04]  /*26dd0*/  LDL.LU R14, [R1+0x4e8] ;  /* 0x0004e800010e7983 */ /* 0x000ea80000300800 */
[----:B------:R-:W2:Y:S04]  /*26de0*/  LDL.LU R13, [R1+0x4e4] ;  /* 0x0004e400010d7983 */ /* 0x000ea80000300800 */
[----:B------:R-:W2:Y:S04]  /*26df0*/  LDL.LU R29, [R1+0x4d8] ;  /* 0x0004d800011d7983 */ /* 0x000ea80000300800 */
[----:B0-----:R-:W2:Y:S01]  /*26e00*/  LDL.LU R8, [R1+0x4d4] ;  /* 0x0004d40001087983 */ /* 0x001ea20000300800 */
[----:B---3--:R-:W-:-:S02]  /*26e10*/  SEL R17, R28, R16, !P2 ;  /* 0x000000101c117207 */ /* 0x008fc40005000000 */
[----:B------:R-:W-:-:S03]  /*26e20*/  SEL R16, R28, R15, !P2 ;  /* 0x0000000f1c107207 */ /* 0x000fc60005000000 */
[----:B------:R-:W-:Y:S04]  /*26e30*/  STL [R1+0x554], R17 ;  /* 0x0005541101007387 */ /* 0x000fe80000100800 */
[----:B------:R-:W-:Y:S01]  /*26e40*/  STL [R1+0x550], R16 ;  /* 0x0005501001007387 */ /* 0x000fe20000100800 */
[C---:B------:R-:W-:Y:S02]  /*26e50*/  SEL R15, R28.reuse, R12, !P2 ;  /* 0x0000000c1c0f7207 */ /* 0x040fe40005000000 */
[C---:B------:R-:W-:Y:S02]  /*26e60*/  SEL R12, R28.reuse, R7, !P2 ;  /* 0x000000071c0c7207 */ /* 0x040fe40005000000 */
[----:B------:R-:W3:Y:S04]  /*26e70*/  LDL.LU R7, [R1+0x4d0] ;  /* 0x0004d00001077983 */ /* 0x000ee80000300800 */
[----:B------:R4:W-:Y:S04]  /*26e80*/  STL [R1+0x54c], R15 ;  /* 0x00054c0f01007387 */ /* 0x0009e80000100800 */
[----:B------:R5:W-:Y:S01]  /*26e90*/  STL [R1+0x548], R12 ;  /* 0x0005480c01007387 */ /* 0x000be20000100800 */
[----:B----4-:R-:W-:-:S03]  /*26ea0*/  SEL R15, R28, R11, !P2 ;  /* 0x0000000b1c0f7207 */ /* 0x010fc60005000000 */
[----:B------:R-:W4:Y:S04]  /*26eb0*/  LDL.LU R11, [R1+0x4cc] ;  /* 0x0004cc00010b7983 */ /* 0x000f280000300800 */
[----:B------:R0:W-:Y:S01]  /*26ec0*/  STL [R1+0x544], R15 ;  /* 0x0005440f01007387 */ /* 0x0001e20000100800 */
[----:B-----5:R-:W-:-:S03]  /*26ed0*/  SEL R12, R28, R10, !P2 ;  /* 0x0000000a1c0c7207 */ /* 0x020fc60005000000 */
[----:B------:R-:W5:Y:S04]  /*26ee0*/  LDL.LU R10, [R1+0x4c8] ;  /* 0x0004c800010a7983 */ /* 0x000f680000300800 */
[----:B------:R1:W-:Y:S01]  /*26ef0*/  STL [R1+0x540], R12 ;  /* 0x0005400c01007387 */ /* 0x0003e20000100800 */
[----:B------:R-:W-:-:S03]  /*26f00*/  SEL R9, R28, R9, !P2 ;  /* 0x000000091c097207 */ /* 0x000fc60005000000 */
        /* <DEDUP_REMOVED lines=14> */
[----:B--2---:R-:W-:-:S05]  /*26ff0*/  SEL R5, R28, R5, !P2 ;  /* 0x000000051c057207 */ /* 0x004fca0005000000 */
        /* <DEDUP_REMOVED lines=15> */
[----:B0-----:R-:W2:Y:S04]  /*270f0*/  LDL.LU R13, [R1+0x48c] ;  /* 0x00048c00010d7983 */ /* 0x001ea80000300800 */
[----:B------:R3:W-:Y:S04]  /*27100*/  STL [R1+0x518], R4 ;  /* 0x0005180401007387 */ /* 0x0007e80000100800 */
[----:B------:R-:W2:Y:S04]  /*27110*/  LDL.LU R29, [R1+0x488] ;  /* 0x00048800011d7983 */ /* 0x000ea80000300800 */
[----:B------:R-:W2:Y:S01]  /*27120*/  LDL.LU R8, [R1+0x484] ;  /* 0x0004840001087983 */ /* 0x000ea20000300800 */
[----:B---3--:R-:W-:-:S03]  /*27130*/  SEL R4, R28, R7, !P2 ;  /* 0x000000071c047207 */ /* 0x008fc60005000000 */
[----:B------:R-:W3:Y:S04]  /*27140*/  LDL.LU R7, [R1+0x480] ;  /* 0x0004800001077983 */ /* 0x000ee80000300800 */
[----:B------:R5:W-:Y:S01]  /*27150*/  STL [R1+0x514], R4 ;  /* 0x0005140401007387 */ /* 0x000be20000100800 */
[----:B----4-:R-:W-:-:S03]  /*27160*/  SEL R5, R28, R11, !P2 ;  /* 0x0000000b1c057207 */ /* 0x010fc60005000000 */
[----:B------:R-:W4:Y:S04]  /*27170*/  LDL.LU R11, [R1+0x47c] ;  /* 0x00047c00010b7983 */ /* 0x000f280000300800 */
[----:B------:R0:W-:Y:S01]  /*27180*/  STL [R1+0x510], R5 ;  /* 0x0005100501007387 */ /* 0x0001e20000100800 */
[----:B-----5:R-:W-:-:S03]  /*27190*/  SEL R4, R28, R10, !P2 ;  /* 0x0000000a1c047207 */ /* 0x020fc60005000000 */
[----:B------:R-:W5:Y:S01]  /*271a0*/  LDL.LU R10, [R1+0x478] ;  /* 0x00047800010a7983 */ /* 0x000f620000300800 */
        /* <DEDUP_REMOVED lines=36> */
[----:B------:R-:W-:-:S03]  /*273f0*/  SEL R17, R28, R13, !P2 ;  /* 0x0000000d1c117207 */ /* 0x000fc60005000000 */
[----:B------:R-:W-:Y:S04]  /*27400*/  STL [R1+0x4d4], R18 ;  /* 0x0004d41201007387 */ /* 0x000fe80000100800 */
[----:B------:R-:W-:Y:S01]  /*27410*/  STL [R1+0x4d0], R17 ;  /* 0x0004d01101007387 */ /* 0x000fe20000100800 */
[C---:B------:R-:W-:Y:S02]  /*27420*/  SEL R14, R28.reuse, R29, !P2 ;  /* 0x0000001d1c0e7207 */ /* 0x040fe40005000000 */
[C---:B------:R-:W-:Y:S02]  /*27430*/  SEL R13, R28.reuse, R8, !P2 ;  /* 0x000000081c0d7207 */ /* 0x040fe40005000000 */
[----:B------:R-:W2:Y:S04]  /*27440*/  LDL.LU R8, [R1+0x454] ;  /* 0x0004540001087983 */ /* 0x000ea80000300800 */
[----:B------:R3:W-:Y:S04]  /*27450*/  STL [R1+0x4cc], R14 ;  /* 0x0004cc0e01007387 */ /* 0x0007e80000100800 */
[----:B------:R4:W-:Y:S01]  /*27460*/  STL [R1+0x4c8], R13 ;  /* 0x0004c80d01007387 */ /* 0x0009e20000100800 */
[----:B---3--:R-:W-:-:S03]  /*27470*/  SEL R14, R28, R7, !P2 ;  /* 0x000000071c0e7207 */ /* 0x008fc60005000000 */
[----:B------:R-:W3:Y:S04]  /*27480*/  LDL.LU R7, [R1+0x450] ;  /* 0x0004500001077983 */ /* 0x000ee80000300800 */
[----:B------:R0:W-:Y:S01]  /*27490*/  STL [R1+0x4c4], R14 ;  /* 0x0004c40e01007387 */ /* 0x0001e20000100800 */
[----:B----4-:R-:W-:-:S03]  /*274a0*/  SEL R13, R28, R11, !P2 ;  /* 0x0000000b1c0d7207 */ /* 0x010fc60005000000 */
[----:B------:R-:W4:Y:S04]  /*274b0*/  LDL.LU R11, [R1+0x44c] ;  /* 0x00044c00010b7983 */ /* 0x000f280000300800 */
[----:B------:R1:W-:Y:S04]  /*274c0*/  STL [R1+0x4c0], R13 ;  /* 0x0004c00d01007387 */ /* 0x0003e80000100800 */
[----:B------:R-:W4:Y:S01]  /*274d0*/  LDL.LU R25, [R1+0x448] ;  /* 0x0004480001197983 */ /* 0x000f220000300800 */
[----:B-----5:R-:W-:-:S03]  /*274e0*/  SEL R10, R28, R10, !P2 ;  /* 0x0000000a1c0a7207 */ /* 0x020fc60005000000 */
        /* <DEDUP_REMOVED lines=41> */
[----:B------:R-:W-:-:S03]  /*27780*/  SEL R25, R28, R25, !P2 ;  /* 0x000000191c197207 */ /* 0x000fc60005000000 */
[----:B------:R0:W-:Y:S01]  /*27790*/  STL [R1+0x490], R4 ;  /* 0x0004900401007387 */ /* 0x0001e20000100800 */
[----:B-----5:R-:W-:-:S03]  /*277a0*/  SEL R5, R28, R24, !P2 ;  /* 0x000000181c057207 */ /* 0x020fc60005000000 */
        /* <DEDUP_REMOVED lines=46> */
[----:B------:R1:W-:Y:S04]  /*27a90*/  STL [R1+0x444], R12 ;  /* 0x0004440c01007387 */ /* 0x0003e80000100800 */
[----:B------:R-:W3:Y:S04]  /*27aa0*/  LDL.LU R25, [R1+0x400] ;  /* 0x0004000001197983 */ /* 0x000ee80000300800 */
[----:B------:R-:W3:Y:S01]  /*27ab0*/  LDL.LU R24, [R1+0x3fc] ;  /* 0x0003fc0001187983 */ /* 0x000ee20000300800 */
[----:B----4-:R-:W-:-:S05]  /*27ac0*/  SEL R11, R28, R11, !P2 ;  /* 0x0000000b1c0b7207 */ /* 0x010fca0005000000 */
[----:B------:R4:W-:Y:S04]  /*27ad0*/  STL [R1+0x43c], R11 ;  /* 0x00043c0b01007387 */ /* 0x0009e80000100800 */
[----:B------:R-:W3:Y:S04]  /*27ae0*/  LDL.LU R23, [R1+0x3f8] ;  /* 0x0003f80001177983 */ /* 0x000ee80000300800 */
[----:B------:R-:W3:Y:S04]  /*27af0*/  LDL.LU R22, [R1+0x3d0] ;  /* 0x0003d00001167983 */ /* 0x000ee80000300800 */
[----:B------:R-:W3:Y:S04]  /*27b00*/  LDL.LU R21, [R1+0x3e8] ;  /* 0x0003e80001157983 */ /* 0x000ee80000300800 */
[----:B------:R-:W3:Y:S04]  /*27b10*/  LDL.LU R20, [R1+0x3ec] ;  /* 0x0003ec0001147983 */ /* 0x000ee80000300800 */
[----:B------:R-:W3:Y:S04]  /*27b20*/  LDL.LU R19, [R1+0x3e4] ;  /* 0x0003e40001137983 */ /* 0x000ee80000300800 */
[----:B------:R-:W3:Y:S04]  /*27b30*/  LDL.LU R18, [R1+0x3d4] ;  /* 0x0003d40001127983 */ /* 0x000ee80000300800 */
[----:B------:R-:W3:Y:S04]  /*27b40*/  LDL.LU R17, [R1+0x3dc] ;  /* 0x0003dc0001117983 */ /* 0x000ee80000300800 */
[----:B------:R-:W3:Y:S04]  /*27b50*/  LDL.LU R16, [R1+0x3e0] ;  /* 0x0003e00001107983 */ /* 0x000ee80000300800 */
[----:B0-----:R-:W3:Y:S04]  /*27b60*/  LDL.LU R15, [R1+0x3d8] ;  /* 0x0003d800010f7983 */ /* 0x001ee80000300800 */
[----:B-1----:R-:W3:Y:S04]  /*27b70*/  LDL.LU R12, [R1+0x3cc] ;  /* 0x0003cc00010c7983 */ /* 0x002ee80000300800 */
[----:B----4-:R-:W4:Y:S01]  /*27b80*/  LDL.LU R11, [R1+0x3c8] ;  /* 0x0003c800010b7983 */ /* 0x010f220000300800 */
        /* <DEDUP_REMOVED lines=50> */
[C---:B----4-:R-:W-:Y:S02]  /*27eb0*/  SEL R11, R28.reuse, R11, !P2 ;  /* 0x0000000b1c0b7207 */ /* 0x050fe40005000000 */
        /* <DEDUP_REMOVED lines=40> */
[----:B------:R-:W2:Y:S04]  /*28140*/  LDL.LU R29, [R1+0x350] ;  /* 0x00035000011d7983 */ /* 0x000ea80000300800 */
        /* <DEDUP_REMOVED lines=161> */
[----:B------:R-:W-:-:S03]  /*28b60*/  SEL R13, R28, R7, !P2 ;  /* 0x000000071c0d7207 */ /* 0x000fc60005000000 */
[----:B------:R-:W3:Y:S01]  /*28b70*/  LDL.LU R7, [R1+0x288] ;  /* 0x0002880001077983 */ /* 0x000ee20000300800 */
[----:B------:R-:W-:-:S05]  /*28b80*/  SEL R14, R28, R29, !P2 ;  /* 0x0000001d1c0e7207 */ /* 0x000fca0005000000 */
[----:B------:R4:W-:Y:S04]  /*28b90*/  STL [R1+0x2d4], R14 ;  /* 0x0002d40e01007387 */ /* 0x0009e80000100800 */
[----:B------:R5:W-:Y:S01]  /*28ba0*/  STL [R1+0x2d0], R13 ;  /* 0x0002d00d01007387 */ /* 0x000be20000100800 */
[----:B----4-:R-:W-:-:S03]  /*28bb0*/  SEL R14, R28, R11, !P2 ;  /* 0x0000000b1c0e7207 */ /* 0x010fc60005000000 */
[----:B------:R-:W4:Y:S04]  /*28bc0*/  LDL.LU R11, [R1+0x284] ;  /* 0x00028400010b7983 */ /* 0x000f280000300800 */
[----:B------:R0:W-:Y:S01]  /*28bd0*/  STL [R1+0x2cc], R14 ;  /* 0x0002cc0e01007387 */ /* 0x0001e20000100800 */
[----:B-----5:R-:W-:-:S03]  /*28be0*/  SEL R13, R28, R10, !P2 ;  /* 0x0000000a1c0d7207 */ /* 0x020fc60005000000 */
[----:B------:R-:W5:Y:S04]  /*28bf0*/  LDL.LU R10, [R1+0x270] ;  /* 0x00027000010a7983 */ /* 0x000f680000300800 */
[----:B------:R1:W-:Y:S04]  /*28c00*/  STL [R1+0x2c8], R13 ;  /* 0x0002c80d01007387 */ /* 0x0003e80000100800 */
[----:B------:R-:W5:Y:S01]  /*28c10*/  LDL.LU R25, [R1+0x274] ;  /* 0x0002740001197983 */ /* 0x000f620000300800 */
[----:B------:R-:W-:-:S03]  /*28c20*/  SEL R9, R28, R9, !P2 ;  /* 0x000000091c097207 */ /* 0x000fc60005000000 */
        /* <DEDUP_REMOVED lines=134> */
[----:B------:R0:W-:Y:S01]  /*29490*/  STL [R1+0x21c], R4 ;  /* 0x00021c0401007387 */ /* 0x0001e20000100800 */
[C---:B------:R-:W-:Y:S02]  /*294a0*/  SEL R25, R28.reuse, R25, !P2 ;  /* 0x000000191c197207 */ /* 0x040fe40005000000 */
[----:B-----5:R-:W-:-:S03]  /*294b0*/  SEL R5, R28, R24, !P2 ;  /* 0x000000181c057207 */ /* 0x020fc60005000000 */
[----:B------:R-:W-:Y:S04]  /*294c0*/  STL [R1+0x218], R25 ;  /* 0x0002181901007387 */ /* 0x000fe80000100800 */
[----:B------:R1:W-:Y:S01]  /*294d0*/  STL [R1+0x214], R5 ;  /* 0x0002140501007387 */ /* 0x0003e20000100800 */
[C---:B0-----:R-:W-:Y:S02]  /*294e0*/  SEL R4, R28.reuse, R23, !P2 ;  /* 0x000000171c047207 */ /* 0x041fe40005000000 */
[----:B------:R-:W-:-:S03]  /*294f0*/  SEL R22, R28, R22, !P2 ;  /* 0x000000161c167207 */ /* 0x000fc60005000000 */
[----:B------:R0:W-:Y:S01]  /*29500*/  STL [R1+0x210], R4 ;  /* 0x0002100401007387 */ /* 0x0001e20000100800 */
[----:B-1----:R-:W-:-:S03]  /*29510*/  SEL R5, R28, R21, !P2 ;  /* 0x000000151c057207 */ /* 0x002fc60005000000 */
[----:B------:R-:W-:Y:S01]  /*29520*/  STL [R1+0x20c], R22 ;  /* 0x00020c1601007387 */ /* 0x000fe20000100800 */
[----:B0-----:R-:W-:-:S03]  /*29530*/  SEL R4, R28, R20, !P2 ;  /* 0x000000141c047207 */ /* 0x001fc60005000000 */
[----:B------:R0:W-:Y:S01]  /*29540*/  STL [R1+0x208], R5 ;  /* 0x0002080501007387 */ /* 0x0001e20000100800 */
[----:B------:R-:W-:-:S03]  /*29550*/  SEL R19, R28, R19, !P2 ;  /* 0x000000131c137207 */ /* 0x000fc60005000000 */
[----:B------:R1:W-:Y:S01]  /*29560*/  STL [R1+0x204], R4 ;  /* 0x0002040401007387 */ /* 0x0003e20000100800 */
[----:B0-----:R-:W-:-:S03]  /*29570*/  SEL R5, R28, R18, !P2 ;  /* 0x000000121c057207 */ /* 0x001fc60005000000 */
[----:B------:R-:W-:Y:S01]  /*29580*/  STL [R1+0x200], R19 ;  /* 0x0002001301007387 */ /* 0x000fe20000100800 */
[----:B-1----:R-:W-:-:S03]  /*29590*/  SEL R4, R28, R17, !P2 ;  /* 0x000000111c047207 */ /* 0x002fc60005000000 */
        /* <DEDUP_REMOVED lines=46> */
[----:B------:R-:W3:Y:S04]  /*29880*/  LDL.LU R29, [R1+0x168] ;  /* 0x00016800011d7983 */ /* 0x000ee80000300800 */
        /* <DEDUP_REMOVED lines=28> */
[----:B------:R-:W3:Y:S04]  /*29a50*/  LDL.LU R7, [R1+0x144] ;  /* 0x0001440001077983 */ /* 0x000ee80000300800 */
[----:B------:R1:W-:Y:S01]  /*29a60*/  STL [R1+0x1a0], R4 ;  /* 0x0001a00401007387 */ /* 0x0003e20000100800 */
[C---:B------:R-:W-:Y:S02]  /*29a70*/  SEL R25, R28.reuse, R25, !P2 ;  /* 0x000000191c197207 */ /* 0x040fe40005000000 */
        /* <DEDUP_REMOVED lines=22> */
[----:B----4-:R-:W-:-:S03]  /*29be0*/  SEL R11, R28, R11, !P2 ;  /* 0x0000000b1c0b7207 */ /* 0x010fc60005000000 */
        /* <DEDUP_REMOVED lines=55> */
[----:B------:R5:W-:Y:S04]  /*29f60*/  STL [R1+0x138], R5 ;  /* 0x0001380501007387 */ /* 0x000be80000100800 */
[----:B0-----:R-:W4:Y:S04]  /*29f70*/  LDL.LU R13, [R1+0xbc] ;  /* 0x0000bc00010d7983 */ /* 0x001f280000300800 */
[----:B------:R0:W-:Y:S04]  /*29f80*/  STL [R1+0x124], R4 ;  /* 0x0001240401007387 */ /* 0x0001e80000100800 */
[----:B------:R-:W4:Y:S04]  /*29f90*/  LDL.LU R29, [R1+0xb8] ;  /* 0x0000b800011d7983 */ /* 0x000f280000300800 */
[----:B------:R-:W4:Y:S01]  /*29fa0*/  LDL.LU R11, [R1+0xb4] ;  /* 0x0000b400010b7983 */ /* 0x000f220000300800 */
[----:B-----5:R-:W-:-:S03]  /*29fb0*/  SEL R5, R28, R10, !P2 ;  /* 0x0000000a1c057207 */ /* 0x020fc60005000000 */
[----:B------:R-:W5:Y:S04]  /*29fc0*/  LDL.LU R10, [R1+0xb0] ;  /* 0x0000b000010a7983 */ /* 0x000f680000300800 */
[----:B------:R2:W-:Y:S01]  /*29fd0*/  STL [R1+0x120], R5 ;  /* 0x0001200501007387 */ /* 0x0005e20000100800 */
[----:B0-----:R-:W-:-:S03]  /*29fe0*/  SEL R4, R28, R9, !P2 ;  /* 0x000000091c047207 */ /* 0x001fc60005000000 */
[----:B------:R-:W5:Y:S04]  /*29ff0*/  LDL.LU R9, [R1+0xa8] ;  /* 0x0000a80001097983 */ /* 0x000f680000300800 */
[----:B------:R0:W-:Y:S01]  /*2a000*/  STL [R1+0x11c], R4 ;  /* 0x00011c0401007387 */ /* 0x0001e20000100800 */
[----:B--2---:R-:W-:-:S03]  /*2a010*/  SEL R5, R28, R8, !P2 ;  /* 0x000000081c057207 */ /* 0x004fc60005000000 */
[----:B------:R-:W2:Y:S01]  /*2a020*/  LDL.LU R8, [R1+0xa4] ;  /* 0x0000a40001087983 */ /* 0x000ea20000300800 */
[----:B0-----:R-:W-:-:S03]  /*2a030*/  SEL R4, R28, R25, !P2 ;  /* 0x000000191c047207 */ /* 0x001fc60005000000 */
[----:B------:R0:W-:Y:S01]  /*2a040*/  STL [R1+0x118], R5 ;  /* 0x0001180501007387 */ /* 0x0001e20000100800 */
[----:B------:R-:W-:-:S03]  /*2a050*/  SEL R24, R28, R24, !P2 ;  /* 0x000000181c187207 */ /* 0x000fc60005000000 */
[----:B------:R1:W-:Y:S04]  /*2a060*/  STL [R1+0x114], R4 ;  /* 0x0001140401007387 */ /* 0x0003e80000100800 */
[----:B------:R-:W-:Y:S01]  /*2a070*/  STL [R1+0x110], R24 ;  /* 0x0001101801007387 */ /* 0x000fe20000100800 */
[C---:B0-----:R-:W-:Y:S02]  /*2a080*/  SEL R5, R28.reuse, R23, !P2 ;  /* 0x000000171c057207 */ /* 0x041fe40005000000 */
        /* <DEDUP_REMOVED lines=18> */
[----:B---3--:R-:W-:-:S03]  /*2a1b0*/  SEL R4, R28, R7, !P2 ;  /* 0x000000071c047207 */ /* 0x008fc60005000000 */
[----:B------:R-:W3:Y:S04]  /*2a1c0*/  LDL.LU R27, [R1+0x9c] ;  /* 0x00009c00011b7983 */ /* 0x000ee80000300800 */
[----:B------:R0:W-:Y:S04]  /*2a1d0*/  STL [R1+0xe0], R5 ;  /* 0x0000e00501007387 */ /* 0x0001e80000100800 */
[----:B------:R-:W3:Y:S04]  /*2a1e0*/  LDL.LU R26, [R1+0x90] ;  /* 0x00009000011a7983 */ /* 0x000ee80000300800 */
[----:B------:R1:W-:Y:S04]  /*2a1f0*/  STL [R1+0xdc], R4 ;  /* 0x0000dc0401007387 */ /* 0x0003e80000100800 */
[----:B------:R-:W3:Y:S04]  /*2a200*/  LDL.LU R25, [R1+0x94] ;  /* 0x0000940001197983 */ /* 0x000ee80000300800 */
[----:B------:R-:W3:Y:S04]  /*2a210*/  LDL.LU R24, [R1+0x98] ;  /* 0x0000980001187983 */ /* 0x000ee80000300800 */
[----:B------:R-:W3:Y:S04]  /*2a220*/  LDL.LU R23, [R1+0x84] ;  /* 0x0000840001177983 */ /* 0x000ee80000300800 */
[----:B------:R-:W3:Y:S04]  /*2a230*/  LDL.LU R7, [R1+0x88] ;  /* 0x0000880001077983 */ /* 0x000ee80000300800 */
[----:B0-----:R-:W3:Y:S04]  /*2a240*/  LDL.LU R5, [R1+0x14] ;  /* 0x0000140001057983 */ /* 0x001ee80000300800 */
[----:B------:R-:W3:Y:S01]  /*2a250*/  LDL.LU R12, [R1+0x10] ;  /* 0x00001000010c7983 */ /* 0x000ee20000300800 */
[----:B----4-:R-:W-:-:S02]  /*2a260*/  SEL R14, R28, R14, !P2 ;  /* 0x0000000e1c0e7207 */ /* 0x010fc40005000000 */
[----:B-1----:R-:W-:-:S03]  /*2a270*/  SEL R4, R28, R13, !P2 ;  /* 0x0000000d1c047207 */ /* 0x002fc60005000000 */
[----:B------:R-:W-:Y:S04]  /*2a280*/  STL [R1+0xd8], R14 ;  /* 0x0000d80e01007387 */ /* 0x000fe80000100800 */
[----:B------:R0:W-:Y:S01]  /*2a290*/  STL [R1+0xd4], R4 ;  /* 0x0000d40401007387 */ /* 0x0001e20000100800 */
[C---:B------:R-:W-:Y:S02]  /*2a2a0*/  SEL R13, R28.reuse, R29, !P2 ;  /* 0x0000001d1c0d7207 */ /* 0x040fe40005000000 */
[C---:B------:R-:W-:Y:S01]  /*2a2b0*/  SEL R11, R28.reuse, R11, !P2 ;  /* 0x0000000b1c0b7207 */ /* 0x040fe20005000000 */
[----:B0-----:R-:W4:Y:S04]  /*2a2c0*/  LDL.LU R4, [R1+0x54] ;  /* 0x0000540001047983 */ /* 0x001f280000300800 */
[----:B------:R0:W-:Y:S04]  /*2a2d0*/  STL [R1+0xd0], R13 ;  /* 0x0000d00d01007387 */ /* 0x0001e80000100800 */
[----:B------:R1:W-:Y:S01]  /*2a2e0*/  STL [R1+0xcc], R11 ;  /* 0x0000cc0b01007387 */ /* 0x0003e20000100800 */
[----:B-----5:R-:W-:-:S03]  /*2a2f0*/  SEL R10, R28, R10, !P2 ;  /* 0x0000000a1c0a7207 */ /* 0x020fc60005000000 */
[----:B------:R-:W5:Y:S04]  /*2a300*/  LDL.LU R29, [R1+0x58] ;  /* 0x00005800011d7983 */ /* 0x000f680000300800 */
[----:B------:R1:W-:Y:S04]  /*2a310*/  STL [R1+0xc8], R10 ;  /* 0x0000c80a01007387 */ /* 0x0003e80000100800 */
[----:B------:R-:W5:Y:S01]  /*2a320*/  LDL.LU R22, [R1+0x64] ;  /* 0x0000640001167983 */ /* 0x000f620000300800 */
[----:B------:R-:W-:-:S05]  /*2a330*/  SEL R9, R28, R9, !P2 ;  /* 0x000000091c097207 */ /* 0x000fca0005000000 */
        /* <DEDUP_REMOVED lines=14> */
[----:B------:R-:W5:Y:S04]  /*2a420*/  LDL.LU R9, [R1+0x48] ;  /* 0x0000480001097983 */ /* 0x000f680000300800 */
[----:B--2---:R-:W2:Y:S01]  /*2a430*/  LDL.LU R8, [R1+0x44] ;  /* 0x0000440001087983 */ /* 0x004ea20000300800 */
[----:B---3--:R-:W-:-:S05]  /*2a440*/  SEL R27, R28, R27, !P2 ;  /* 0x0000001b1c1b7207 */ /* 0x008fca0005000000 */
[----:B------:R0:W-:Y:S01]  /*2a450*/  STL [R1+0xbc], R27 ;  /* 0x0000bc1b01007387 */ /* 0x0001e20000100800 */
[----:B------:R-:W-:-:S03]  /*2a460*/  SEL R26, R28, R26, !P2 ;  /* 0x0000001a1c1a7207 */ /* 0x000fc60005000000 */
[----:B0-----:R-:W3:Y:S01]  /*2a470*/  LDL.LU R27, [R1+0x5194] ;  /* 0x00519400011b7983 */ /* 0x001ee20000300800 */
[----:B------:R-:W-:-:S03]  /*2a480*/  SEL R25, R28, R25, !P2 ;  /* 0x000000191c197207 */ /* 0x000fc60005000000 */
[----:B------:R0:W-:Y:S01]  /*2a490*/  STL [R1+0xb8], R26 ;  /* 0x0000b81a01007387 */ /* 0x0001e20000100800 */
[C---:B------:R-:W-:Y:S02]  /*2a4a0*/  SEL R24, R28.reuse, R24, !P2 ;  /* 0x000000181c187207 */ /* 0x040fe40005000000 */
[C---:B------:R-:W-:Y:S01]  /*2a4b0*/  SEL R23, R28.reuse, R23, !P2 ;  /* 0x000000171c177207 */ /* 0x040fe20005000000 */
[----:B0-----:R-:W3:Y:S01]  /*2a4c0*/  LDL.LU R26, [R1+0x5190] ;  /* 0x00519000011a7983 */ /* 0x001ee20000300800 */
[----:B------:R-:W-:-:S03]  /*2a4d0*/  SEL R7, R28, R7, !P2 ;  /* 0x000000071c077207 */ /* 0x000fc60005000000 */
[----:B------:R0:W-:Y:S04]  /*2a4e0*/  STL [R1+0xb4], R25 ;  /* 0x0000b41901007387 */ /* 0x0001e80000100800 */
[----:B0-----:R-:W3:Y:S04]  /*2a4f0*/  LDL.LU R25, [R1+0x518c] ;  /* 0x00518c0001197983 */ /* 0x001ee80000300800 */
[----:B------:R0:W-:Y:S04]  /*2a500*/  STL [R1+0xb0], R24 ;  /* 0x0000b01801007387 */ /* 0x0001e80000100800 */
[----:B0-----:R-:W3:Y:S04]  /*2a510*/  LDL.LU R24, [R1+0x5188] ;  /* 0x0051880001187983 */ /* 0x001ee80000300800 */
[----:B------:R0:W-:Y:S04]  /*2a520*/  STL [R1+0xa8], R23 ;  /* 0x0000a81701007387 */ /* 0x0001e80000100800 */
[----:B0-----:R-:W3:Y:S04]  /*2a530*/  LDL.LU R23, [R1+0x5184] ;  /* 0x0051840001177983 */ /* 0x001ee80000300800 */
[----:B------:R0:W-:Y:S04]  /*2a540*/  STL [R1+0xa4], R7 ;  /* 0x0000a40701007387 */ /* 0x0001e80000100800 */
[----:B0-----:R-:W4:Y:S01]  /*2a550*/  LDL.LU R7, [R1+0x5180] ;  /* 0x0051800001077983 */ /* 0x001f220000300800 */
[----:B------:R-:W-:-:S05]  /*2a560*/  SEL R5, R28, R5, !P2 ;  /* 0x000000051c057207 */ /* 0x000fca0005000000 */
[----:B------:R0:W-:Y:S02]  /*2a570*/  STL [R1+0x9c], R5 ;  /* 0x00009c0501007387 */ /* 0x0001e40000100800 */
[C---:B0-----:R-:W-:Y:S02]  /*2a580*/  SEL R5, R28.reuse, R12, !P2 ;  /* 0x0000000c1c057207 */ /* 0x041fe40005000000 */
[----:B------:R-:W3:Y:S04]  /*2a590*/  LDL.LU R12, [R1+0x40] ;  /* 0x00004000010c7983 */ /* 0x000ee80000300800 */
[----:B------:R4:W-:Y:S02]  /*2a5a0*/  STL [R1+0x98], R5 ;  /* 0x0000980501007387 */ /* 0x0009e40000100800 */
[----:B----4-:R-:W-:-:S02]  /*2a5b0*/  SEL R5, R28, R7, !P2 ;  /* 0x000000071c057207 */ /* 0x010fc40005000000 */
[----:B------:R-:W4:Y:S01]  /*2a5c0*/  LDL.LU R7, [R1+0x70] ;  /* 0x0000700001077983 */ /* 0x000f220000300800 */
[C---:B------:R-:W-:Y:S02]  /*2a5d0*/  SEL R4, R28.reuse, R4, !P2 ;  /* 0x000000041c047207 */ /* 0x040fe40005000000 */
[C---:B-----5:R-:W-:Y:S01]  /*2a5e0*/  SEL R29, R28.reuse, R29, !P2 ;  /* 0x0000001d1c1d7207 */ /* 0x060fe20005000000 */
[----:B------:R0:W-:Y:S01]  /*2a5f0*/  STL [R1+0x94], R5 ;  /* 0x0000940501007387 */ /* 0x0001e20000100800 */
[C---:B------:R-:W-:Y:S02]  /*2a600*/  SEL R22, R28.reuse, R22, !P2 ;  /* 0x000000161c167207 */ /* 0x040fe40005000000 */
[C---:B------:R-:W-:Y:S01]  /*2a610*/  SEL R21, R28.reuse, R21, !P2 ;  /* 0x000000151c157207 */ /* 0x040fe20005000000 */
[----:B0-----:R-:W5:Y:S04]  /*2a620*/  LDL.LU R5, [R1+0x34] ;  /* 0x0000340001057983 */ /* 0x001f680000300800 */
[----:B------:R0:W-:Y:S01]  /*2a630*/  STL [R1+0x90], R4 ;  /* 0x0000900401007387 */ /* 0x0001e20000100800 */
[----:B------:R-:W-:-:S02]  /*2a640*/  SEL R20, R28, R20, !P2 ;  /* 0x000000141c147207 */ /* 0x000fc40005000000 */
[C---:B------:R-:W-:Y:S01]  /*2a650*/  SEL R19, R28.reuse, R19, !P2 ;  /* 0x000000131c137207 */ /* 0x040fe20005000000 */
[----:B0-----:R-:W5:Y:S04]  /*2a660*/  LDL.LU R4, [R1+0x38] ;  /* 0x0000380001047983 */ /* 0x001f680000300800 */
[----:B------:R0:W-:Y:S01]  /*2a670*/  STL [R1+0x8c], R29 ;  /* 0x00008c1d01007387 */ /* 0x0001e20000100800 */
[----:B------:R-:W-:-:S03]  /*2a680*/  SEL R18, R28, R18, !P2 ;  /* 0x000000121c127207 */ /* 0x000fc60005000000 */
[----:B0-----:R-:W5:Y:S04]  /*2a690*/  LDL.LU R29, [R1+0x2c] ;  /* 0x00002c00011d7983 */ /* 0x001f680000300800 */
[----:B------:R0:W-:Y:S01]  /*2a6a0*/  STL [R1+0x88], R22 ;  /* 0x0000881601007387 */ /* 0x0001e20000100800 */
[----:B------:R-:W-:-:S03]  /*2a6b0*/  SEL R17, R28, R17, !P2 ;  /* 0x000000111c117207 */ /* 0x000fc60005000000 */
[----:B0-----:R-:W5:Y:S01]  /*2a6c0*/  LDL.LU R22, [R1+0x517c] ;  /* 0x00517c0001167983 */ /* 0x001f620000300800 */
[C---:B------:R-:W-:Y:S02]  /*2a6d0*/  SEL R16, R28.reuse, R16, !P2 ;  /* 0x000000101c107207 */ /* 0x040fe40005000000 */
[C---:B------:R-:W-:Y:S02]  /*2a6e0*/  SEL R15, R28.reuse, R15, !P2 ;  /* 0x0000000f1c0f7207 */ /* 0x040fe40005000000 */
[C---:B------:R-:W-:Y:S02]  /*2a6f0*/  SEL R14, R28.reuse, R14, !P2 ;  /* 0x0000000e1c0e7207 */ /* 0x040fe40005000000 */
[C---:B------:R-:W-:Y:S02]  /*2a700*/  SEL R13, R28.reuse, R13, !P2 ;  /* 0x0000000d1c0d7207 */ /* 0x040fe40005000000 */
[C---:B------:R-:W-:Y:S02]  /*2a710*/  SEL R11, R28.reuse, R11, !P2 ;  /* 0x0000000b1c0b7207 */ /* 0x040fe40005000000 */
[----:B------:R-:W-:-:S02]  /*2a720*/  SEL R10, R28, R10, !P2 ;  /* 0x0000000a1c0a7207 */ /* 0x000fc40005000000 */
[C---:B------:R-:W-:Y:S02]  /*2a730*/  SEL R9, R28.reuse, R9, !P2 ;  /* 0x000000091c097207 */ /* 0x040fe40005000000 */
[C---:B--2---:R-:W-:Y:S02]  /*2a740*/  SEL R8, R28.reuse, R8, !P2 ;  /* 0x000000081c087207 */ /* 0x044fe40005000000 */
[----:B----4-:R-:W-:-:S05]  /*2a750*/  SEL R7, R28, R7, !P2 ;  /* 0x000000071c077207 */ /* 0x010fca0005000000 */
[----:B------:R0:W-:Y:S04]  /*2a760*/  STL [R1+0x84], R7 ;  /* 0x0000840701007387 */ /* 0x0001e80000100800 */
[----:B0-----:R-:W2:Y:S04]  /*2a770*/  LDL.LU R7, [R1+0x24] ;  /* 0x0000240001077983 */ /* 0x001ea80000300800 */
[----:B------:R0:W-:Y:S04]  /*2a780*/  STL [R1+0x80], R21 ;  /* 0x0000801501007387 */ /* 0x0001e80000100800 */
[----:B0-----:R-:W4:Y:S04]  /*2a790*/  LDL.LU R21, [R1+0x5178] ;  /* 0x0051780001157983 */ /* 0x001f280000300800 */
        /* <DEDUP_REMOVED lines=17> */
[----:B0-----:R-:W5:Y:S04]  /*2a8b0*/  LDL.LU R11, [R1+0x5154] ;  /* 0x00515400010b7983 */ /* 0x001f680000300800 */
[----:B------:R0:W-:Y:S04]  /*2a8c0*/  STL [R1+0x4c], R10 ;  /* 0x00004c0a01007387 */ /* 0x0001e80000100800 */
[----:B0-----:R-:W2:Y:S04]  /*2a8d0*/  LDL.LU R10, [R1+0x5150] ;  /* 0x00515000010a7983 */ /* 0x001ea80000300800 */
[----:B------:R0:W-:Y:S04]  /*2a8e0*/  STL [R1+0x48], R9 ;  /* 0x0000480901007387 */ /* 0x0001e80000100800 */
[----:B0-----:R-:W4:Y:S04]  /*2a8f0*/  LDL.LU R9, [R1+0x514c] ;  /* 0x00514c0001097983 */ /* 0x001f280000300800 */
[----:B------:R0:W-:Y:S04]  /*2a900*/  STL [R1+0x44], R8 ;  /* 0x0000440801007387 */ /* 0x0001e80000100800 */
[----:B0-----:R-:W4:Y:S01]  /*2a910*/  LDL.LU R8, [R1+0x5148] ;  /* 0x0051480001087983 */ /* 0x001f220000300800 */
[----:B---3--:R-:W-:-:S02]  /*2a920*/  SEL R12, R28, R12, !P2 ;  /* 0x0000000c1c0c7207 */ /* 0x008fc40005000000 */
[C---:B-----5:R-:W-:Y:S02]  /*2a930*/  SEL R11, R28.reuse, R11, !P2 ;  /* 0x0000000b1c0b7207 */ /* 0x060fe40005000000 */
[C---:B--2---:R-:W-:Y:S02]  /*2a940*/  SEL R10, R28.reuse, R10, !P2 ;  /* 0x0000000a1c0a7207 */ /* 0x044fe40005000000 */
[C---:B----4-:R-:W-:Y:S02]  /*2a950*/  SEL R9, R28.reuse, R9, !P2 ;  /* 0x000000091c097207 */ /* 0x050fe40005000000 */
[----:B------:R-:W-:-:S05]  /*2a960*/  SEL R8, R28, R8, !P2 ;  /* 0x000000081c087207 */ /* 0x000fca0005000000 */
[----:B------:R0:W-:Y:S04]  /*2a970*/  STL [R1+0x3c], R8 ;  /* 0x00003c0801007387 */ /* 0x0001e80000100800 */
[----:B0-----:R-:W2:Y:S04]  /*2a980*/  LDL.LU R8, [R1+0x30] ;  /* 0x0000300001087983 */ /* 0x001ea80000300800 */
[----:B------:R0:W-:Y:S04]  /*2a990*/  STL [R1+0x28], R9 ;  /* 0x0000280901007387 */ /* 0x0001e80000100800 */
[----:B0-----:R-:W3:Y:S04]  /*2a9a0*/  LDL.LU R9, [R1+0x6c] ;  /* 0x00006c0001097983 */ /* 0x001ee80000300800 */
[----:B------:R0:W-:Y:S04]  /*2a9b0*/  STL [R1+0x20], R10 ;  /* 0x0000200a01007387 */ /* 0x0001e80000100800 */
[----:B0-----:R-:W4:Y:S04]  /*2a9c0*/  LDL.LU R10, [R1+0x68] ;  /* 0x00006800010a7983 */ /* 0x001f280000300800 */
[----:B------:R0:W-:Y:S04]  /*2a9d0*/  STL [R1+0x1c], R11 ;  /* 0x00001c0b01007387 */ /* 0x0001e80000100800 */
[----:B0-----:R-:W5:Y:S04]  /*2a9e0*/  LDL.LU R11, [R1+0x50] ;  /* 0x00005000010b7983 */ /* 0x001f680000300800 */
[----:B------:R0:W-:Y:S04]  /*2a9f0*/  STL [R1+0x18], R12 ;  /* 0x0000180c01007387 */ /* 0x0001e80000100800 */
[----:B0-----:R-:W2:Y:S01]  /*2aa00*/  LDL.LU R12, [R1+0x5144] ;  /* 0x00514400010c7983 */ /* 0x001ea20000300800 */
[----:B------:R-:W-:-:S02]  /*2aa10*/  SEL R5, R28, R5, !P2 ;  /* 0x000000051c057207 */ /* 0x000fc40005000000 */
[C---:B------:R-:W-:Y:S02]  /*2aa20*/  SEL R4, R28.reuse, R4, !P2 ;  /* 0x000000041c047207 */ /* 0x040fe40005000000 */
[C---:B------:R-:W-:Y:S02]  /*2aa30*/  SEL R29, R28.reuse, R29, !P2 ;  /* 0x0000001d1c1d7207 */ /* 0x040fe40005000000 */
[C---:B------:R-:W-:Y:S02]  /*2aa40*/  SEL R7, R28.reuse, R7, !P2 ;  /* 0x000000071c077207 */ /* 0x040fe40005000000 */
[C---:B------:R-:W-:Y:S02]  /*2aa50*/  SEL R13, R28.reuse, R13, !P2 ;  /* 0x0000000d1c0d7207 */ /* 0x040fe40005000000 */
[C---:B------:R-:W-:Y:S02]  /*2aa60*/  SEL R14, R28.reuse, R14, !P2 ;  /* 0x0000000e1c0e7207 */ /* 0x040fe40005000000 */
        /* <DEDUP_REMOVED lines=15> */
[----:B-----5:R-:W-:-:S05]  /*2ab60*/  SEL R11, R28, R11, !P2 ;  /* 0x0000000b1c0b7207 */ /* 0x020fca0005000000 */
[----:B------:R4:W-:Y:S02]  /*2ab70*/  STL [R1+0x14], R11 ;  /* 0x0000140b01007387 */ /* 0x0009e40000100800 */
[C---:B----4-:R-:W-:Y:S02]  /*2ab80*/  SEL R11, R28.reuse, R10, !P2 ;  /* 0x0000000a1c0b7207 */ /* 0x050fe40005000000 */
[----:B---3--:R-:W-:-:S03]  /*2ab90*/  SEL R10, R28, R9, !P2 ;  /* 0x000000091c0a7207 */ /* 0x008fc60005000000 */
[----:B------:R-:W-:Y:S04]  /*2aba0*/  STL [R1+0x10], R11 ;  /* 0x0000100b01007387 */ /* 0x000fe80000100800 */
[----:B------:R0:W-:Y:S02]  /*2abb0*/  STL [R1+0xc], R10 ;  /* 0x00000c0a01007387 */ /* 0x0001e40000100800 */
[----:B0-----:R-:W0:Y:S02]  /*2abc0*/  S2R R10, SR_TID.X ;  /* 0x00000000000a7919 */ /* 0x001e240000002100 */
[----:B------:R1:W-:Y:S01]  /*2abd0*/  STL [R1+0x5070], R5 ;  /* 0x0050700501007387 */ /* 0x0003e20000100800 */
[C---:B--2---:R-:W-:Y:S01]  /*2abe0*/  SEL R9, R28.reuse, R12, !P2 ;  /* 0x0000000c1c097207 */ /* 0x044fe20005000000 */
[----:B-1----:R-:W1:Y:S01]  /*2abf0*/  LDC R5, c[0x0][0x23c] ;  /* 0x00008f00ff057b82 */ /* 0x002e620000000800 */
[----:B------:R-:W-:-:S03]  /*2ac00*/  SEL R12, R28, R8, !P2 ;  /* 0x000000081c0c7207 */ /* 0x000fc60005000000 */
[----:B------:R2:W-:Y:S04]  /*2ac10*/  STL [R1+0x8], R9 ;  /* 0x0000080901007387 */ /* 0x0005e80000100800 */
[----:B------:R-:W-:Y:S04]  /*2ac20*/  STL [R1+0x5074], R4 ;  /* 0x0050740401007387 */ /* 0x000fe80000100800 */
[----:B------:R-:W-:Y:S04]  /*2ac30*/  STL [R1+0x5078], R29 ;  /* 0x0050781d01007387 */ /* 0x000fe80000100800 */
[----:B------:R-:W-:Y:S04]  /*2ac40*/  STL [R1+0x507c], R12 ;  /* 0x00507c0c01007387 */ /* 0x000fe80000100800 */
[----:B------:R-:W-:Y:S04]  /*2ac50*/  STL [R1+0x5080], R7 ;  /* 0x0050800701007387 */ /* 0x000fe80000100800 */
[----:B------:R-:W-:Y:S01]  /*2ac60*/  STL [R1+0x5084], R13 ;  /* 0x0050840d01007387 */ /* 0x000fe20000100800 */
[----:B0-----:R-:W-:-:S03]  /*2ac70*/  LOP3.LUT R10, R10, 0x3f, RZ, 0xc0, !PT ;  /* 0x0000003f0a0a7812 */ /* 0x001fc600078ec0ff */
[----:B------:R-:W-:Y:S04]  /*2ac80*/  STL [R1+0x5088], R14 ;  /* 0x0050880e01007387 */ /* 0x000fe80000100800 */
[----:B------:R-:W-:Y:S04]  /*2ac90*/  STL [R1+0x508c], R15 ;  /* 0x00508c0f01007387 */ /* 0x000fe80000100800 */
[----:B------:R-:W-:Y:S04]  /*2aca0*/  STL [R1+0x5090], R16 ;  /* 0x0050901001007387 */ /* 0x000fe80000100800 */
[----:B------:R-:W-:Y:S04]  /*2acb0*/  STL [R1+0x5094], R17 ;  /* 0x0050941101007387 */ /* 0x000fe80000100800 */
[----:B------:R-:W-:Y:S01]  /*2acc0*/  STL [R1+0x5098], R18 ;  /* 0x0050981201007387 */ /* 0x000fe20000100800 */
[----:B-1----:R-:W-:-:S03]  /*2acd0*/  IMAD R11, R10, R5, RZ ;  /* 0x000000050a0b7224 */ /* 0x002fc600078e02ff */
[----:B------:R-:W-:Y:S01]  /*2ace0*/  STL [R1+0x509c], R19 ;  /* 0x00509c1301007387 */ /* 0x000fe20000100800 */
[----:B------:R-:W-:-:S03]  /*2acf0*/  SEL R8, R28, R2, !P2 ;  /* 0x000000021c087207 */ /* 0x000fc60005000000 */
[----:B------:R-:W-:Y:S01]  /*2ad00*/  STL [R1+0x50a0], R20 ;  /* 0x0050a01401007387 */ /* 0x000fe20000100800 */
[----:B------:R-:W-:-:S03]  /*2ad10*/  IMAD R10, R10, R5, RZ ;  /* 0x000000050a0a7224 */ /* 0x000fc600078e02ff */
[----:B------:R-:W-:Y:S01]  /*2ad20*/  STL [R1+0x50a4], R21 ;  /* 0x0050a41501007387 */ /* 0x000fe20000100800 */
[----:B--2---:R-:W-:-:S03]  /*2ad30*/  SEL R9, R28, R3, !P2 ;  /* 0x000000031c097207 */ /* 0x004fc60005000000 */
[----:B------:R-:W-:Y:S04]  /*2ad40*/  STL [R1+0x50a8], R22 ;  /* 0x0050a81601007387 */ /* 0x000fe80000100800 */
[----:B------:R-:W-:Y:S01]  /*2ad50*/  STL [R1+0x50ac], R23 ;  /* 0x0050ac1701007387 */ /* 0x000fe20000100800 */
[----:B------:R-:W-:-:S03]  /*2ad60*/  IMAD R10, R5, 0x40, R10 ;  /* 0x00000040050a7824 */ /* 0x000fc600078e020a */
[----:B------:R-:W-:Y:S01]  /*2ad70*/  STL [R1+0x50b0], R24 ;  /* 0x0050b01801007387 */ /* 0x000fe20000100800 */
[----:B------:R-:W-:-:S03]  /*2ad80*/  LEA.HI.X.SX32 R2, R11, UR7, 0x1, P0 ;  /* 0x000000070b027c11 */ /* 0x000fc600080f0eff */
[----:B------:R-:W-:Y:S04]  /*2ad90*/  STL [R1+0x50b4], R25 ;  /* 0x0050b41901007387 */ /* 0x000fe80000100800 */
[----:B------:R-:W-:Y:S04]  /*2ada0*/  STL [R1+0x50b8], R26 ;  /* 0x0050b81a01007387 */ /* 0x000fe80000100800 */
[----:B------:R-:W-:Y:S04]  /*2adb0*/  STL [R1+0x50bc], R27 ;  /* 0x0050bc1b01007387 */ /* 0x000fe80000100800 */
[----:B------:R-:W-:Y:S01]  /*2adc0*/  STL [R1+0x50c0], R8 ;  /* 0x0050c00801007387 */ /* 0x000fe20000100800 */
[----:B------:R-:W-:Y:S01]  /*2add0*/  LEA.HI.X.SX32 R3, R10, UR7, 0x1, P6 ;  /* 0x000000070a037c11 */ /* 0x000fe2000b0f0eff */
[----:B------:R-:W-:-:S02]  /*2ade0*/  UIMAD UR6, UR6, 0x35, URZ ;  /* 0x00000035060678a4 */ /* 0x000fc4000f8e023f */
[----:B------:R-:W-:Y:S01]  /*2adf0*/  STL [R1+0x50c4], R9 ;  /* 0x0050c40901007387 */ /* 0x000fe20000100800 */
[----:B------:R-:W-:Y:S02]  /*2ae00*/  UIMAD UR49, UR49, 0x34, URZ ;  /* 0x00000034313178a4 */ /* 0x000fe4000f8e023f */
[----:B------:R-:W-:Y:S01]  /*2ae10*/  UIMAD UR30, UR30, 0x33, URZ ;  /* 0x000000331e1e78a4 */ /* 0x000fe2000f8e023f */
[----:B------:R-:W-:Y:S01]  /*2ae20*/  STL [R1+0x50c8], R0 ;  /* 0x0050c80001007387 */ /* 0x000fe20000100800 */
[----:B------:R-:W-:Y:S02]  /*2ae30*/  UIMAD UR36, UR36, 0x32, URZ ;  /* 0x00000032242478a4 */ /* 0x000fe4000f8e023f */
[----:B------:R-:W-:Y:S01]  /*2ae40*/  UIMAD UR39, UR39, 0x31, URZ ;  /* 0x00000031272778a4 */ /* 0x000fe2000f8e023f */
[----:B------:R-:W-:Y:S01]  /*2ae50*/  STL [R1+0x50cc], R6 ;  /* 0x0050cc0601007387 */ /* 0x000fe20000100800 */
[----:B------:R-:W-:Y:S02]  /*2ae60*/  UIMAD UR57, UR57, 0x30, URZ ;  /* 0x00000030393978a4 */ /* 0x000fe4000f8e023f */
[----:B------:R-:W-:Y:S01]  /*2ae70*/  UIMAD UR43, UR43, 0x2f, URZ ;  /* 0x0000002f2b2b78a4 */ /* 0x000fe2000f8e023f */
[----:B------:R0:W-:Y:S01]  /*2ae80*/  STL [R1+0x5040], R2 ;  /* 0x0050400201007387 */ /* 0x0001e20000100800 */
[----:B------:R-:W-:-:S02]  /*2ae90*/  UIMAD UR53, UR53, 0x2e, URZ ;  /* 0x0000002e353578a4 */ /* 0x000fc4000f8e023f */
[----:B------:R-:W-:Y:S01]  /*2aea0*/  UIMAD UR37, UR37, 0x2d, URZ ;  /* 0x0000002d252578a4 */ /* 0x000fe2000f8e023f */
[----:B------:R-:W2:Y:S01]  /*2aeb0*/  LDL.LU R10, [R1+0xb90] ;  /* 0x000b9000010a7983 */ /* 0x000ea20000300800 */
[----:B------:R-:W-:Y:S02]  /*2aec0*/  UIMAD UR41, UR41, 0x2c, URZ ;  /* 0x0000002c292978a4 */ /* 0x000fe4000f8e023f */
[----:B------:R-:W-:Y:S01]  /*2aed0*/  UIMAD UR45, UR45, 0x2b, URZ ;  /* 0x0000002b2d2d78a4 */ /* 0x000fe2000f8e023f */
[----:B------:R-:W3:Y:S01]  /*2aee0*/  LDL.LU R11, [R1+0xb8c] ;  /* 0x000b8c00010b7983 */ /* 0x000ee20000300800 */
[----:B------:R-:W-:Y:S02]  /*2aef0*/  UIMAD UR51, UR51, 0x2a, URZ ;  /* 0x0000002a333378a4 */ /* 0x000fe4000f8e023f */
[----:B------:R-:W-:Y:S01]  /*2af00*/  UIMAD UR55, UR55, 0x29, URZ ;  /* 0x00000029373778a4 */ /* 0x000fe2000f8e023f */
[----:B------:R1:W-:Y:S01]  /*2af10*/  STL [R1+0x5044], R3 ;  /* 0x0050440301007387 */ /* 0x0003e20000100800 */
[----:B------:R-:W-:-:S02]  /*2af20*/  UIMAD UR59, UR59, 0x28, URZ ;  /* 0x000000283b3b78a4 */ /* 0x000fc4000f8e023f */
[----:B------:R-:W-:Y:S01]  /*2af30*/  UIMAD UR38, UR38, 0x27, URZ ;  /* 0x00000027262678a4 */ /* 0x000fe2000f8e023f */
[----:B0-----:R-:W4:Y:S01]  /*2af40*/  LDL.LU R2, [R1+0x7f0] ;  /* 0x0007f00001027983 */ /* 0x001f220000300800 */
[----:B------:R-:W-:Y:S02]  /*2af50*/  UIMAD UR40, UR40, 0x26, URZ ;  /* 0x00000026282878a4 */ /* 0x000fe4000f8e023f */
[----:B------:R-:W-:Y:S02]  /*2af60*/  UIMAD UR42, UR42, 0x25, URZ ;  /* 0x000000252a2a78a4 */ /* 0x000fe4000f8e023f */
[----:B------:R-:W-:Y:S02]  /*2af70*/  UIMAD UR44, UR44, 0x24, URZ ;  /* 0x000000242c2c78a4 */ /* 0x000fe4000f8e023f */
[----:B------:R-:W-:Y:S02]  /*2af80*/  UIMAD UR48, UR48, 0x23, URZ ;  /* 0x00000023303078a4 */ /* 0x000fe4000f8e023f */
[----:B------:R-:W-:-:S02]  /*2af90*/  UIMAD UR50, UR50, 0x22, URZ ;  /* 0x00000022323278a4 */ /* 0x000fc4000f8e023f */
[----:B------:R-:W-:Y:S02]  /*2afa0*/  UIMAD UR52, UR52, 0x21, URZ ;  /* 0x00000021343478a4 */ /* 0x000fe4000f8e023f */
[----:B------:R-:W-:Y:S02]  /*2afb0*/  USHF.L.U32 UR54, UR54, 0x5, URZ ;  /* 0x0000000536367899 */ /* 0x000fe4000800063f */
[----:B------:R-:W-:Y:S02]  /*2afc0*/  UIMAD UR56, UR56, 0x1f, URZ ;  /* 0x0000001f383878a4 */ /* 0x000fe4000f8e023f */
[----:B------:R-:W-:Y:S01]  /*2afd0*/  UIMAD UR58, UR58, 0x1e, URZ ;  /* 0x0000001e3a3a78a4 */ /* 0x000fe2000f8e023f */
[----:B------:R-:W-:Y:S01]  /*2afe0*/  ULDC UR7, c[0x0][0x238] ;  /* 0x00008e0000077ab9 */ /* 0x000fe20000000800 */
[----:B--2---:R-:W-:Y:S02]  /*2aff0*/  IMAD R10, R10, UR23, RZ ;  /* 0x000000170a0a7c24 */ /* 0x004fe4000f8e02ff */
[----:B---3--:R-:W-:-:S03]  /*2b000*/  IMAD R11, R11, UR23, RZ ;  /* 0x000000170b0b7c24 */ /* 0x008fc6000f8e02ff */
[----:B-1----:R-:W-:Y:S01]  /*2b010*/  IADD3 R3, P0, R10, UR32, RZ ;  /* 0x000000200a037c10 */ /* 0x002fe2000ff1e0ff */
[----:B------:R-:W-:Y:S01]  /*2b020*/  ULDC UR23, c[0x0][0x238] ;  /* 0x00008e0000177ab9 */ /* 0x000fe20000000800 */
[----:B------:R-:W-:-:S03]  /*2b030*/  IADD3 R0, P1, R11, UR32, RZ ;  /* 0x000000200b007c10 */ /* 0x000fc6000ff3e0ff */
[----:B------:R-:W-:Y:S01]  /*2b040*/  STL [R1+0x1eac], R3 ;  /* 0x001eac0301007387 */ /* 0x000fe20000100800 */
[----:B------:R-:W-:-:S03]  /*2b050*/  ULDC UR32, c[0x0][0x238] ;  /* 0x00008e0000207ab9 */ /* 0x000fc60000000800 */
[----:B------:R-:W2:Y:S04]  /*2b060*/  LDL.LU R6, [R1+0x7ec] ;  /* 0x0007ec0001067983 */ /* 0x000ea80000300800 */
[----:B------:R0:W-:Y:S04]  /*2b070*/  STL [R1+0x1eb0], R0 ;  /* 0x001eb00001007387 */ /* 0x0001e80000100800 */
[----:B------:R-:W3:Y:S04]  /*2b080*/  LDL.LU R28, [R1+0x7e8] ;  /* 0x0007e800011c7983 */ /* 0x000ee80000300800 */
[----:B0-----:R-:W5:Y:S04]  /*2b090*/  LDL.LU R0, [R1+0x7e4] ;  /* 0x0007e40001007983 */ /* 0x001f680000300800 */
        /* <DEDUP_REMOVED lines=11> */
[----:B------:R-:W5:Y:S01]  /*2b150*/  LDL.LU R4, [R1+0x7b4] ;  /* 0x0007b40001047983 */ /* 0x000f620000300800 */
[----:B------:R-:W-:-:S03]  /*2b160*/  LEA.HI.X.SX32 R3, R10, UR33, 0x1, P0 ;  /* 0x000000210a037c11 */ /* 0x000fc600080f0eff */
        /* <DEDUP_REMOVED lines=8> */
[----:B------:R-:W5:Y:S01]  /*2b1f0*/  LDL.LU R12, [R1+0x794] ;  /* 0x00079400010c7983 */ /* 0x000f620000300800 */
[----:B------:R-:W-:Y:S01]  /*2b200*/  LEA.HI.X.SX32 R10, R11, UR33, 0x1, P1 ;  /* 0x000000210b0a7c11 */ /* 0x000fe200088f0eff */
[----:B----4-:R-:W-:-:S02]  /*2b210*/  IMAD R3, R2, UR60, RZ ;  /* 0x0000003c02037c24 */ /* 0x010fc4000f8e02ff */
[----:B------:R-:W4:Y:S04]  /*2b220*/  LDL.LU R29, [R1+0x790] ;  /* 0x00079000011d7983 */ /* 0x000f280000300800 */
[----:B------:R-:W4:Y:S04]  /*2b230*/  LDL.LU R5, [R1+0x78c] ;  /* 0x00078c0001057983 */ /* 0x000f280000300800 */
[----:B------:R-:W-:Y:S04]  /*2b240*/  STL [R1+0x1ea4], R10 ;  /* 0x001ea40a01007387 */ /* 0x000fe80000100800 */
[----:B------:R-:W-:Y:S01]  /*2b250*/  STL [R1+0x50d0], R3 ;  /* 0x0050d00301007387 */ /* 0x000fe20000100800 */
[----:B--2---:R-:W-:-:S05]  /*2b260*/  IMAD R2, R6, UR60, RZ ;  /* 0x0000003c06027c24 */ /* 0x004fca000f8e02ff */
[----:B------:R5:W-:Y:S01]  /*2b270*/  STL [R1+0x50d4], R2 ;  /* 0x0050d40201007387 */ /* 0x000be20000100800 */
[----:B---3--:R-:W-:Y:S02]  /*2b280*/  IMAD R6, R28, UR60, RZ ;  /* 0x0000003c1c067c24 */ /* 0x008fe4000f8e02ff */
[----:B-----5:R-:W-:-:S03]  /*2b290*/  IMAD R2, R0, UR60, RZ ;  /* 0x0000003c00027c24 */ /* 0x020fc6000f8e02ff */
[----:B------:R-:W-:Y:S01]  /*2b2a0*/  STL [R1+0x130], R6 ;  /* 0x0001300601007387 */ /* 0x000fe20000100800 */
[----:B------:R-:W-:-:S03]  /*2b2b0*/  IMAD R3, R9, UR60, RZ ;  /* 0x0000003c09037c24 */ /* 0x000fc6000f8e02ff */
[----:B------:R0:W-:Y:S01]  /*2b2c0*/  STL [R1+0x134], R2 ;  /* 0x0001340201007387 */ /* 0x0001e20000100800 */
[----:B------:R-:W-:-:S03]  /*2b2d0*/  IMAD R0, R8, UR60, RZ ;  /* 0x0000003c08007c24 */ /* 0x000fc6000f8e02ff */
[----:B------:R1:W-:Y:S01]  /*2b2e0*/  STL [R1+0x42c], R3 ;  /* 0x00042c0301007387 */ /* 0x0003e20000100800 */
[----:B0-----:R-:W-:-:S03]  /*2b2f0*/  IMAD R2, R27, UR60, RZ ;  /* 0x0000003c1b027c24 */ /* 0x001fc6000f8e02ff */
[----:B------:R0:W-:Y:S01]  /*2b300*/  STL [R1+0x440], R0 ;  /* 0x0004400001007387 */ /* 0x0001e20000100800 */
[----:B-1----:R-:W-:-:S03]  /*2b310*/  IMAD R3, R26, UR60, RZ ;  /* 0x0000003c1a037c24 */ /* 0x002fc6000f8e02ff */
[----:B------:R1:W-:Y:S01]  /*2b320*/  STL [R1+0x538], R2 ;  /* 0x0005380201007387 */ /* 0x0003e20000100800 */
[----:B0-----:R-:W-:-:S03]  /*2b330*/  IMAD R0, R25, UR60, RZ ;  /* 0x0000003c19007c24 */ /* 0x001fc6000f8e02ff */
[----:B------:R0:W-:Y:S01]  /*2b340*/  STL [R1+0x7d4], R3 ;  /* 0x0007d40301007387 */ /* 0x0001e20000100800 */
[----:B-1----:R-:W-:-:S03]  /*2b350*/  IMAD R2, R24, UR60, RZ ;  /* 0x0000003c18027c24 */ /* 0x002fc6000f8e02ff */
[----:B------:R1:W-:Y:S04]  /*2b360*/  STL [R1+0x7d0], R0 ;  /* 0x0007d00001007387 */ /* 0x0003e80000100800 */
[----:B------:R2:W-:Y:S01]  /*2b370*/  STL [R1+0x7cc], R2 ;  /* 0x0007cc0201007387 */ /* 0x0005e20000100800 */
[----:B0-----:R-:W-:Y:S02]  /*2b380*/  IMAD R3, R23, UR60, RZ ;  /* 0x0000003c17037c24 */ /* 0x001fe4000f8e02ff */
[----:B-1----:R-:W-:-:S03]  /*2b390*/  IMAD R0, R22, UR60, RZ ;  /* 0x0000003c16007c24 */ /* 0x002fc6000f8e02ff */
[----:B------:R0:W-:Y:S01]  /*2b3a0*/  STL [R1+0x7c8], R3 ;  /* 0x0007c80301007387 */ /* 0x0001e20000100800 */
[----:B--2---:R-:W-:-:S03]  /*2b3b0*/  IMAD R2, R21, UR60, RZ ;  /* 0x0000003c15027c24 */ /* 0x004fc6000f8e02ff */
[----:B------:R1:W-:Y:S04]  /*2b3c0*/  STL [R1+0x7c4], R0 ;  /* 0x0007c40001007387 */ /* 0x0003e80000100800 */
[----:B------:R2:W-:Y:S01]  /*2b3d0*/  STL [R1+0x7c0], R2 ;  /* 0x0007c00201007387 */ /* 0x0005e20000100800 */
[----:B0-----:R-:W-:Y:S02]  /*2b3e0*/  IMAD R3, R20, UR60, RZ ;  /* 0x0000003c14037c24 */ /* 0x001fe4000f8e02ff */
[----:B-1----:R-:W-:-:S03]  /*2b3f0*/  IMAD R0, R19, UR60, RZ ;  /* 0x0000003c13007c24 */ /* 0x002fc6000f8e02ff */
[----:B------:R0:W-:Y:S01]  /*2b400*/  STL [R1+0x7bc], R3 ;  /* 0x0007bc0301007387 */ /* 0x0001e20000100800 */
[----:B--2---:R-:W-:-:S03]  /*2b410*/  IMAD R2, R4, UR60, RZ ;  /* 0x0000003c04027c24 */ /* 0x004fc6000f8e02ff */
[----:B------:R-:W2:Y:S04]  /*2b420*/  LDL.LU R4, [R1+0x788] ;  /* 0x0007880001047983 */ /* 0x000ea80000300800 */
[----:B------:R1:W-:Y:S04]  /*2b430*/  STL [R1+0x7b8], R0 ;  /* 0x0007b80001007387 */ /* 0x0003e80000100800 */
[----:B------:R3:W-:Y:S01]  /*2b440*/  STL [R1+0x7b4], R2 ;  /* 0x0007b40201007387 */ /* 0x0007e20000100800 */
[----:B0-----:R-:W-:Y:S02]  /*2b450*/  IMAD R3, R16, UR60, RZ ;  /* 0x0000003c10037c24 */ /* 0x001fe4000f8e02ff */
[----:B-1----:R-:W-:-:S02]  /*2b460*/  IMAD R0, R18, UR60, RZ ;  /* 0x0000003c12007c24 */ /* 0x002fc4000f8e02ff */
[----:B---3--:R-:W-:-:S03]  /*2b470*/  IMAD R2, R17, UR60, RZ ;  /* 0x0000003c11027c24 */ /* 0x008fc6000f8e02ff */
[----:B------:R0:W-:Y:S04]  /*2b480*/  STL [R1+0x7b0], R0 ;  /* 0x0007b00001007387 */ /* 0x0001e80000100800 */
        /* <DEDUP_REMOVED lines=8> */
[----:B------:R-:W-:Y:S01]  /*2b510*/  STL [R1+0x79c], R3 ;  /* 0x00079c0301007387 */ /* 0x000fe20000100800 */
[----:B---3--:R-:W-:-:S03]  /*2b520*/  IMAD R2, R12, UR60, RZ ;  /* 0x0000003c0c027c24 */ /* 0x008fc6000f8e02ff */
[----:B------:R-:W-:Y:S04]  /*2b530*/  STL [R1+0x798], R0 ;  /* 0x0007980001007387 */ /* 0x000fe80000100800 */
[----:B------:R0:W-:Y:S04]  /*2b540*/  STL [R1+0x794], R2 ;  /* 0x0007940201007387 */ /* 0x0001e80000100800 */
[----:B0-----:R-:W3:Y:S01]  /*2b550*/  LDL.LU R2, [R1+0x780] ;  /* 0x0007800001027983 */ /* 0x001ee20000300800 */
[----:B----4-:R-:W-:Y:S02]  /*2b560*/  IMAD R3, R29, UR60, RZ ;  /* 0x0000003c1d037c24 */ /* 0x010fe4000f8e02ff */
[----:B------:R-:W-:-:S03]  /*2b570*/  IMAD R0, R5, UR60, RZ ;  /* 0x0000003c05007c24 */ /* 0x000fc6000f8e02ff */
[----:B------:R-:W-:Y:S04]  /*2b580*/  STL [R1+0x790], R3 ;  /* 0x0007900301007387 */ /* 0x000fe80000100800 */
[----:B---3--:R0:W-:Y:S04]  /*2b590*/  STL [R1+0x5140], R2 ;  /* 0x0051400201007387 */ /* 0x0081e80000100800 */
[----:B------:R1:W-:Y:S04]  /*2b5a0*/  STL [R1+0x78c], R0 ;  /* 0x00078c0001007387 */ /* 0x0003e80000100800 */
[----:B0-----:R-:W3:Y:S04]  /*2b5b0*/  LDL.LU R2, [R1+0x784] ;  /* 0x0007840001027983 */ /* 0x001ee80000300800 */
[----:B------:R-:W4:Y:S04]  /*2b5c0*/  LDL.LU R3, [R1+0x77c] ;  /* 0x00077c0001037983 */ /* 0x000f280000300800 */
[----:B------:R-:W5:Y:S04]  /*2b5d0*/  LDL.LU R11, [R1+0x778] ;  /* 0x00077800010b7983 */ /* 0x000f680000300800 */
[----:B------:R-:W5:Y:S04]  /*2b5e0*/  LDL.LU R10, [R1+0x774] ;  /* 0x00077400010a7983 */ /* 0x000f680000300800 */
[----:B------:R-:W5:Y:S04]  /*2b5f0*/  LDL.LU R6, [R1+0x770] ;  /* 0x0007700001067983 */ /* 0x000f680000300800 */
[----:B------:R-:W5:Y:S04]  /*2b600*/  LDL.LU R28, [R1+0x76c] ;  /* 0x00076c00011c7983 */ /* 0x000f680000300800 */
[----:B-1----:R-:W5:Y:S04]  /*2b610*/  LDL.LU R0, [R1+0x768] ;  /* 0x0007680001007983 */ /* 0x002f680000300800 */
[----:B------:R-:W5:Y:S04]  /*2b620*/  LDL.LU R9, [R1+0x764] ;  /* 0x0007640001097983 */ /* 0x000f680000300800 */
[----:B------:R-:W5:Y:S04]  /*2b630*/  LDL.LU R8, [R1+0x760] ;  /* 0x0007600001087983 */ /* 0x000f680000300800 */
[----:B------:R-:W5:Y:S04]  /*2b640*/  LDL.LU R27, [R1+0x75c] ;  /* 0x00075c00011b7983 */ /* 0x000f680000300800 */
[----:B------:R-:W5:Y:S04]  /*2b650*/  LDL.LU R26, [R1+0x758] ;  /* 0x00075800011a7983 */ /* 0x000f680000300800 */
[----:B------:R-:W5:Y:S01]  /*2b660*/  LDL.LU R25, [R1+0x754] ;  /* 0x0007540001197983 */ /* 0x000f620000300800 */
[----:B--2---:R-:W-:-:S03]  /*2b670*/  IMAD R4, R4, UR60, RZ ;  /* 0x0000003c04047c24 */ /* 0x004fc6000f8e02ff */
        /* <DEDUP_REMOVED lines=17> */
[----:B0-----:R-:W2:Y:S01]  /*2b790*/  LDL.LU R4, [R1+0x710] ;  /* 0x0007100001047983 */ /* 0x001ea20000300800 */
[----:B---3--:R-:W-:-:S05]  /*2b7a0*/  IMAD R2, R2, UR60, RZ ;  /* 0x0000003c02027c24 */ /* 0x008fca000f8e02ff */
[----:B------:R0:W-:Y:S04]  /*2b7b0*/  STL [R1+0x784], R2 ;  /* 0x0007840201007387 */ /* 0x0001e80000100800 */
[----:B0-----:R-:W3:Y:S01]  /*2b7c0*/  LDL.LU R2, [R1+0x5140] ;  /* 0x0051400001027983 */ /* 0x001ee20000300800 */
[----:B----4-:R-:W-:Y:S02]  /*2b7d0*/  IMAD R3, R3, UR60, RZ ;  /* 0x0000003c03037c24 */ /* 0x010fe4000f8e02ff */
[----:B-----5:R-:W-:Y:S02]  /*2b7e0*/  IMAD R6, R6, UR60, RZ ;  /* 0x0000003c06067c24 */ /* 0x020fe4000f8e02ff */
[----:B---3--:R-:W-:-:S05]  /*2b7f0*/  IMAD R2, R2, UR60, RZ ;  /* 0x0000003c02027c24 */ /* 0x008fca000f8e02ff */
[----:B------:R0:W-:Y:S04]  /*2b800*/  STL [R1+0x780], R2 ;  /* 0x0007800201007387 */ /* 0x0001e80000100800 */
[----:B------:R1:W-:Y:S01]  /*2b810*/  STL [R1+0x77c], R3 ;  /* 0x00077c0301007387 */ /* 0x0003e20000100800 */
[----:B0-----:R-:W-:Y:S02]  /*2b820*/  IMAD R2, R11, UR60, RZ ;  /* 0x0000003c0b027c24 */ /* 0x001fe4000f8e02ff */
[----:B-1----:R-:W-:-:S03]  /*2b830*/  IMAD R3, R10, UR60, RZ ;  /* 0x0000003c0a037c24 */ /* 0x002fc6000f8e02ff */
[----:B------:R0:W-:Y:S04]  /*2b840*/  STL [R1+0x778], R2 ;  /* 0x0007780201007387 */ /* 0x0001e80000100800 */
[----:B------:R1:W-:Y:S01]  /*2b850*/  STL [R1+0x774], R3 ;  /* 0x0007740301007387 */ /* 0x0003e20000100800 */
[----:B0-----:R-:W-:-:S03]  /*2b860*/  IMAD R2, R28, UR60, RZ ;  /* 0x0000003c1c027c24 */ /* 0x001fc6000f8e02ff */
[----:B------:R-:W-:Y:S01]  /*2b870*/  STL [R1+0x770], R6 ;  /* 0x0007700601007387 */ /* 0x000fe20000100800 */
[----:B-1----:R-:W-:-:S03]  /*2b880*/  IMAD R3, R0, UR60, RZ ;  /* 0x0000003c00037c24 */ /* 0x002fc6000f8e02ff */
[----:B------:R0:W-:Y:S01]  /*2b890*/  STL [R1+0x76c], R2 ;  /* 0x00076c0201007387 */ /* 0x0001e20000100800 */
[----:B------:R-:W-:-:S03]  /*2b8a0*/  IMAD R0, R9, UR60, RZ ;  /* 0x0000003c09007c24 */ /* 0x000fc6000f8e02ff */
        /* <DEDUP_REMOVED lines=14> */
[----:B------:R-:W-:Y:S01]  /*2b990*/  STL [R1+0x74c], R0 ;  /* 0x00074c0001007387 */ /* 0x000fe20000100800 */
[----:B--2---:R-:W-:-:S03]  /*2b9a0*/  IMAD R3, R21, UR60, RZ ;  /* 0x0000003c15037c24 */ /* 0x004fc6000f8e02ff */
[----:B------:R0:W-:Y:S04]  /*2b9b0*/  STL [R1+0x748], R2 ;  /* 0x0007480201007387 */ /* 0x0001e80000100800 */
[----:B------:R1:W-:Y:S01]  /*2b9c0*/  STL [R1+0x744], R3 ;  /* 0x0007440301007387 */ /* 0x0003e20000100800 */
[----:B0-----:R-:W-:-:S03]  /*2b9d0*/  IMAD R2, R5, UR60, RZ ;  /* 0x0000003c05027c24 */ /* 0x001fc6000f8e02ff */
[----:B------:R-:W2:Y:S01]  /*2b9e0*/  LDL.LU R5, [R1+0x70c] ;  /* 0x00070c0001057983 */ /* 0x000ea20000300800 */
[----:B------:R-:W-:-:S05]  /*2b9f0*/  IMAD R0, R20, UR60, RZ ;  /* 0x0000003c14007c24 */ /* 0x000fca000f8e02ff */
[----:B------:R0:W-:Y:S01]  /*2ba00*/  STL [R1+0x740], R0 ;  /* 0x0007400001007387 */ /* 0x0001e20000100800 */
[----:B-1----:R-:W-:-:S03]  /*2ba10*/  IMAD R3, R18, UR60, RZ ;  /* 0x0000003c12037c24 */ /* 0x002fc6000f8e02ff */
[----:B------:R1:W-:Y:S01]  /*2ba20*/  STL [R1+0x73c], R2 ;  /* 0x00073c0201007387 */ /* 0x0003e20000100800 */
[----:B0-----:R-:W-:Y:S02]  /*2ba30*/  IMAD R0, R19, UR60, RZ ;  /* 0x0000003c13007c24 */ /* 0x001fe4000f8e02ff */
[----:B-1----:R-:W-:-:S03]  /*2ba40*/  IMAD R2, R17, UR60, RZ ;  /* 0x0000003c11027c24 */ /* 0x002fc6000f8e02ff */
[----:B------:R0:W-:Y:S04]  /*2ba50*/  STL [R1+0x738], R0 ;  /* 0x0007380001007387 */ /* 0x0001e80000100800 */
        /* <DEDUP_REMOVED lines=10> */
[----:B0-----:R-:W-:-:S03]  /*2bb00*/  IMAD R3, R29, UR60, RZ ;  /* 0x0000003c1d037c24 */ /* 0x001fc6000f8e02ff */
[----:B-1----:R-:W4:Y:S01]  /*2bb10*/  LDL.LU R2, [R1+0x708] ;  /* 0x0007080001027983 */ /* 0x002f220000300800 */
[----:B---3--:R-:W-:-:S03]  /*2bb20*/  IMAD R0, R4, UR60, RZ ;  /* 0x0000003c04007c24 */ /* 0x008fc6000f8e02ff */
[----:B------:R0:W-:Y:S04]  /*2bb30*/  STL [R1+0x714], R3 ;  /* 0x0007140301007387 */ /* 0x0001e80000100800 */
[----:B0-----:R-:W3:Y:S04]  /*2bb40*/  LDL.LU R3, [R1+0x704] ;  /* 0x0007040001037983 */ /* 0x001ee80000300800 */
[----:B------:R0:W-:Y:S04]  /*2bb50*/  STL [R1+0x710], R0 ;  /* 0x0007100001007387 */ /* 0x0001e80000100800 */
[----:B------:R-:W5:Y:S04]  /*2bb60*/  LDL.LU R6, [R1+0x700] ;  /* 0x0007000001067983 */ /* 0x000f680000300800 */
[----:B------:R-:W5:Y:S04]  /*2bb70*/  LDL.LU R28, [R1+0x6fc] ;  /* 0x0006fc00011c7983 */ /* 0x000f680000300800 */
        /* <DEDUP_REMOVED lines=10> */
[----:B------:R-:W-:-:S03]  /*2bc20*/  IMAD R10, R7, UR60, RZ ;  /* 0x0000003c070a7c24 */ /* 0x000fc6000f8e02ff */
[----:B------:R-:W5:Y:S04]  /*2bc30*/  LDL.LU R20, [R1+0x6d0] ;  /* 0x0006d00001147983 */ /* 0x000f680000300800 */
[----:B------:R-:W5:Y:S04]  /*2bc40*/  LDL.LU R19, [R1+0x6cc] ;  /* 0x0006cc0001137983 */ /* 0x000f680000300800 */
[----:B------:R-:W5:Y:S04]  /*2bc50*/  LDL.LU R18, [R1+0x6c8] ;  /* 0x0006c80001127983 */ /* 0x000f680000300800 */
[----:B------:R-:W-:Y:S04]  /*2bc60*/  STL [R1+0x71c], R10 ;  /* 0x00071c0a01007387 */ /* 0x000fe80000100800 */
[----:B------:R-:W-:Y:S04]  /*2bc70*/  STL [R1+0x5060], R10 ;  /* 0x0050600a01007387 */ /* 0x000fe80000100800 */
[----:B------:R-:W5:Y:S04]  /*2bc80*/  LDL.LU R17, [R1+0x6c4] ;  /* 0x0006c40001117983 */ /* 0x000f680000300800 */
[----:B------:R-:W5:Y:S01]  /*2bc90*/  LDL.LU R16, [R1+0x6c0] ;  /* 0x0006c00001107983 */ /* 0x000f620000300800 */
[----:B------:R-:W-:-:S02]  /*2bca0*/  IMAD R11, R12, UR60, RZ ;  /* 0x0000003c0c0b7c24 */ /* 0x000fc4000f8e02ff */
[----:B--2---:R-:W-:-:S05]  /*2bcb0*/  IMAD R4, R5, UR60, RZ ;  /* 0x0000003c05047c24 */ /* 0x004fca000f8e02ff */
[----:B------:R0:W-:Y:S04]  /*2bcc0*/  STL [R1+0x70c], R4 ;  /* 0x00070c0401007387 */ /* 0x0001e80000100800 */
[----:B------:R-:W2:Y:S04]  /*2bcd0*/  LDL.LU R15, [R1+0x6bc] ;  /* 0x0006bc00010f7983 */ /* 0x000ea80000300800 */
[----:B------:R-:W2:Y:S04]  /*2bce0*/  LDL.LU R14, [R1+0x6b8] ;  /* 0x0006b800010e7983 */ /* 0x000ea80000300800 */
[----:B------:R-:W2:Y:S04]  /*2bcf0*/  LDL.LU R13, [R1+0x6b4] ;  /* 0x0006b400010d7983 */ /* 0x000ea80000300800 */
[----:B------:R-:W2:Y:S04]  /*2bd00*/  LDL.LU R7, [R1+0x6b0] ;  /* 0x0006b00001077983 */ /* 0x000ea80000300800 */
[----:B------:R-:W2:Y:S04]  /*2bd10*/  LDL.LU R12, [R1+0x6ac] ;  /* 0x0006ac00010c7983 */ /* 0x000ea80000300800 */
[----:B------:R-:W2:Y:S04]  /*2bd20*/  LDL.LU R29, [R1+0x6a8] ;  /* 0x0006a800011d7983 */ /* 0x000ea80000300800 */
[----:B0-----:R-:W2:Y:S04]  /*2bd30*/  LDL.LU R4, [R1+0x6a4] ;  /* 0x0006a40001047983 */ /* 0x001ea80000300800 */
[----:B------:R-:W2:Y:S04]  /*2bd40*/  LDL.LU R5, [R1+0x6a0] ;  /* 0x0006a00001057983 */ /* 0x000ea80000300800 */
[----:B------:R-:W-:Y:S04]  /*2bd50*/  STL [R1+0x718], R11 ;  /* 0x0007180b01007387 */ /* 0x000fe80000100800 */
[----:B------:R-:W-:Y:S01]  /*2bd60*/  STL [R1+0x5064], R11 ;  /* 0x0050640b01007387 */ /* 0x000fe20000100800 */
[----:B----4-:R-:W-:-:S05]  /*2bd70*/  IMAD R10, R2, UR60, RZ ;  /* 0x0000003c020a7c24 */ /* 0x010fca000f8e02ff */
[----:B------:R-:W-:Y:S01]  /*2bd80*/  STL [R1+0x708], R10 ;  /* 0x0007080a01007387 */ /* 0x000fe20000100800 */
[----:B---3--:R-:W-:-:S05]  /*2bd90*/  IMAD R3, R3, UR60, RZ ;  /* 0x0000003c03037c24 */ /* 0x008fca000f8e02ff */
[----:B------:R0:W-:Y:S01]  /*2bda0*/  STL [R1+0x704], R3 ;  /* 0x0007040301007387 */ /* 0x0001e20000100800 */
[----:B-----5:R-:W-:Y:S02]  /*2bdb0*/  IMAD R2, R6, UR60, RZ ;  /* 0x0000003c06027c24 */ /* 0x020fe4000f8e02ff */
[----:B------:R-:W-:-:S03]  /*2bdc0*/  IMAD R6, R28, UR60, RZ ;  /* 0x0000003c1c067c24 */ /* 0x000fc6000f8e02ff */
        /* <DEDUP_REMOVED lines=19> */
[----:B------:R-:W-:Y:S02]  /*2bf00*/  IMAD R28, R21, UR60, RZ ;  /* 0x0000003c151c7c24 */ /* 0x000fe4000f8e02ff */
[----:B0-----:R-:W-:Y:S01]  /*2bf10*/  IMAD R3, R20, UR60, RZ ;  /* 0x0000003c14037c24 */ /* 0x001fe2000f8e02ff */
[----:B------:R0:W-:Y:S01]  /*2bf20*/  STL [R1+0x6d8], R0 ;  /* 0x0006d80001007387 */ /* 0x0001e20000100800 */
[----:B-1----:R-:W-:-:S03]  /*2bf30*/  IMAD R2, R19, UR60, RZ ;  /* 0x0000003c13027c24 */ /* 0x002fc6000f8e02ff */
[----:B------:R1:W-:Y:S04]  /*2bf40*/  STL [R1+0x6d0], R3 ;  /* 0x0006d00301007387 */ /* 0x0003e80000100800 */
[----:B------:R-:W-:Y:S01]  /*2bf50*/  STL [R1+0x6d4], R28 ;  /* 0x0006d41c01007387 */ /* 0x000fe20000100800 */
[----:B0-----:R-:W-:-:S03]  /*2bf60*/  IMAD R0, R18, UR60, RZ ;  /* 0x0000003c12007c24 */ /* 0x001fc6000f8e02ff */
[----:B------:R-:W-:Y:S04]  /*2bf70*/  STL [R1+0x6cc], R2 ;  /* 0x0006cc0201007387 */ /* 0x000fe80000100800 */
[----:B------:R-:W-:Y:S01]  /*2bf80*/  STL [R1+0x5068], R28 ;  /* 0x0050681c01007387 */ /* 0x000fe20000100800 */
[----:B-1----:R-:W-:-:S03]  /*2bf90*/  IMAD R3, R16, UR60, RZ ;  /* 0x0000003c10037c24 */ /* 0x002fc6000f8e02ff */
[----:B------:R0:W-:Y:S02]  /*2bfa0*/  STL [R1+0x6c8], R0 ;  /* 0x0006c80001007387 */ /* 0x0001e40000100800 */
[----:B0-----:R-:W-:-:S05]  /*2bfb0*/  IMAD R0, R17, UR60, RZ ;  /* 0x0000003c11007c24 */ /* 0x001fca000f8e02ff */
[----:B------:R0:W-:Y:S04]  /*2bfc0*/  STL [R1+0x6c4], R0 ;  /* 0x0006c40001007387 */ /* 0x0001e80000100800 */
[----:B------:R1:W-:Y:S01]  /*2bfd0*/  STL [R1+0x6c0], R3 ;  /* 0x0006c00301007387 */ /* 0x0003e20000100800 */
[----:B--2---:R-:W-:Y:S02]  /*2bfe0*/  IMAD R2, R15, UR60, RZ ;  /* 0x0000003c0f027c24 */ /* 0x004fe4000f8e02ff */
        /* <DEDUP_REMOVED lines=10> */
[----:B------:R-:W-:Y:S04]  /*2c090*/  STL [R1+0x6a8], R3 ;  /* 0x0006a80301007387 */ /* 0x000fe80000100800 */
[----:B------:R-:W2:Y:S01]  /*2c0a0*/  LDL.LU R28, [R1+0x694] ;  /* 0x00069400011c7983 */ /* 0x000ea20000300800 */
[----:B0-----:R-:W-:Y:S02]  /*2c0b0*/  IMAD R2, R4, UR60, RZ ;  /* 0x0000003c04027c24 */ /* 0x001fe4000f8e02ff */
[----:B-1----:R-:W-:-:S03]  /*2c0c0*/  IMAD R0, R5, UR60, RZ ;  /* 0x0000003c05007c24 */ /* 0x002fc6000f8e02ff */
[----:B------:R-:W-:Y:S04]  /*2c0d0*/  STL [R1+0x6a4], R2 ;  /* 0x0006a40201007387 */ /* 0x000fe80000100800 */
[----:B--2---:R0:W-:Y:S04]  /*2c0e0*/  STL [R1+0x5138], R28 ;  /* 0x0051381c01007387 */ /* 0x0041e80000100800 */
[----:B------:R-:W-:Y:S04]  /*2c0f0*/  STL [R1+0x6a0], R0 ;  /* 0x0006a00001007387 */ /* 0x000fe80000100800 */
[----:B0-----:R-:W2:Y:S04]  /*2c100*/  LDL.LU R28, [R1+0x698] ;  /* 0x00069800011c7983 */ /* 0x001ea80000300800 */
[----:B--2---:R0:W-:Y:S04]  /*2c110*/  STL [R1+0x513c], R28 ;  /* 0x00513c1c01007387 */ /* 0x0041e80000100800 */
[----:B0-----:R-:W2:Y:S04]  /*2c120*/  LDL.LU R28, [R1+0x69c] ;  /* 0x00069c00011c7983 */ /* 0x001ea80000300800 */
[----:B------:R-:W3:Y:S04]  /*2c130*/  LDL.LU R11, [R1+0x690] ;  /* 0x00069000010b7983 */ /* 0x000ee80000300800 */
[----:B------:R-:W4:Y:S04]  /*2c140*/  LDL.LU R10, [R1+0x68c] ;  /* 0x00068c00010a7983 */ /* 0x000f280000300800 */
[----:B------:R-:W5:Y:S04]  /*2c150*/  LDL.LU R2, [R1+0x688] ;  /* 0x0006880001027983 */ /* 0x000f680000300800 */
[----:B------:R-:W4:Y:S04]  /*2c160*/  LDL.LU R3, [R1+0x684] ;  /* 0x0006840001037983 */ /* 0x000f280000300800 */
        /* <DEDUP_REMOVED lines=23> */
[----:B------:R-:W4:Y:S01]  /*2c2e0*/  LDL.LU R5, [R1+0x624] ;  /* 0x0006240001057983 */ /* 0x000f220000300800 */
[----:B--2---:R-:W-:-:S05]  /*2c2f0*/  IMAD R28, R28, UR60, RZ ;  /* 0x0000003c1c1c7c24 */ /* 0x004fca000f8e02ff */
[----:B------:R0:W-:Y:S04]  /*2c300*/  STL [R1+0x69c], R28 ;  /* 0x00069c1c01007387 */ /* 0x0001e80000100800 */
[----:B0-----:R-:W2:Y:S02]  /*2c310*/  LDL.LU R28, [R1+0x513c] ;  /* 0x00513c00011c7983 */ /* 0x001ea40000300800 */
[----:B--2---:R-:W-:-:S05]  /*2c320*/  IMAD R28, R28, UR60, RZ ;  /* 0x0000003c1c1c7c24 */ /* 0x004fca000f8e02ff */
[----:B------:R0:W-:Y:S04]  /*2c330*/  STL [R1+0x698], R28 ;  /* 0x0006981c01007387 */ /* 0x0001e80000100800 */
[----:B0-----:R-:W2:Y:S01]  /*2c340*/  LDL.LU R28, [R1+0x5138] ;  /* 0x00513800011c7983 */ /* 0x001ea20000300800 */
[----:B-----5:R-:W-:Y:S02]  /*2c350*/  IMAD R2, R2, UR60, RZ ;  /* 0x0000003c02027c24 */ /* 0x020fe4000f8e02ff */
[----:B--2---:R-:W-:-:S05]  /*2c360*/  IMAD R28, R28, UR60, RZ ;  /* 0x0000003c1c1c7c24 */ /* 0x004fca000f8e02ff */
[----:B------:R3:W-:Y:S02]  /*2c370*/  STL [R1+0x694], R28 ;  /* 0x0006941c01007387 */ /* 0x0007e40000100800 */
[----:B---3--:R-:W-:Y:S02]  /*2c380*/  IMAD R28, R11, UR60, RZ ;  /* 0x0000003c0b1c7c24 */ /* 0x008fe4000f8e02ff */
[----:B----4-:R-:W-:Y:S02]  /*2c390*/  IMAD R11, R10, UR60, RZ ;  /* 0x0000003c0a0b7c24 */ /* 0x010fe4000f8e02ff */
[----:B------:R-:W-:Y:S01]  /*2c3a0*/  IMAD R10, R3, UR60, RZ ;  /* 0x0000003c030a7c24 */ /* 0x000fe2000f8e02ff */
[----:B------:R-:W-:Y:S01]  /*2c3b0*/  STL [R1+0x690], R28 ;  /* 0x0006901c01007387 */ /* 0x000fe20000100800 */
[----:B------:R-:W-:-:S03]  /*2c3c0*/  IMAD R3, R6, UR60, RZ ;  /* 0x0000003c06037c24 */ /* 0x000fc6000f8e02ff */
[----:B------:R-:W-:Y:S04]  /*2c3d0*/  STL [R1+0x68c], R11 ;  /* 0x00068c0b01007387 */ /* 0x000fe80000100800 */
[----:B------:R0:W-:Y:S04]  /*2c3e0*/  STL [R1+0x688], R2 ;  /* 0x0006880201007387 */ /* 0x0001e80000100800 */
[----:B------:R-:W-:Y:S04]  /*2c3f0*/  STL [R1+0x684], R10 ;  /* 0x0006840a01007387 */ /* 0x000fe80000100800 */
[----:B------:R1:W-:Y:S01]  /*2c400*/  STL [R1+0x680], R3 ;  /* 0x0006800301007387 */ /* 0x0003e20000100800 */
[----:B0-----:R-:W-:-:S02]  /*2c410*/  IMAD R2, R0, UR60, RZ ;  /* 0x0000003c00027c24 */ /* 0x001fc4000f8e02ff */
[----:B------:R-:W-:-:S03]  /*2c420*/  IMAD R0, R9, UR60, RZ ;  /* 0x0000003c09007c24 */ /* 0x000fc6000f8e02ff */
        /* <DEDUP_REMOVED lines=282> */
[----:B------:R-:W-:Y:S02]  /*2d5d0*/  IMAD R10, R3, UR60, RZ ;  /* 0x0000003c030a7c24 */ /* 0x000fe4000f8e02ff */
[----:B------:R-:W-:Y:S01]  /*2d5e0*/  IMAD R3, R6, UR60, RZ ;  /* 0x0000003c06037c24 */ /* 0x000fe2000f8e02ff */
[----:B------:R-:W-:Y:S04]  /*2d5f0*/  STL [R1+0x518], R28 ;  /* 0x0005181c01007387 */ /* 0x000fe80000100800 */
[----:B------:R-:W-:Y:S04]  /*2d600*/  STL [R1+0x514], R11 ;  /* 0x0005140b01007387 */ /* 0x000fe80000100800 */
[----:B------:R0:W-:Y:S04]  /*2d610*/  STL [R1+0x510], R2 ;  /* 0x0005100201007387 */ /* 0x0001e80000100800 */
[----:B------:R-:W-:Y:S04]  /*2d620*/  STL [R1+0x50c], R10 ;  /* 0x00050c0a01007387 */ /* 0x000fe80000100800 */
[----:B------:R1:W-:Y:S01]  /*2d630*/  STL [R1+0x508], R3 ;  /* 0x0005080301007387 */ /* 0x0003e20000100800 */
[----:B0-----:R-:W-:-:S02]  /*2d640*/  IMAD R2, R0, UR60, RZ ;  /* 0x0000003c00027c24 */ /* 0x001fc4000f8e02ff */
[----:B------:R-:W-:Y:S02]  /*2d650*/  IMAD R0, R9, UR60, RZ ;  /* 0x0000003c09007c24 */ /* 0x000fe4000f8e02ff */
[----:B-1----:R-:W-:Y:S01]  /*2d660*/  IMAD R3, R8, UR60, RZ ;  /* 0x0000003c08037c24 */ /* 0x002fe2000f8e02ff */
[----:B------:R0:W-:Y:S04]  /*2d670*/  STL [R1+0x504], R2 ;  /* 0x0005040201007387 */ /* 0x0001e80000100800 */
[----:B------:R1:W-:Y:S04]  /*2d680*/  STL [R1+0x500], R0 ;  /* 0x0005000001007387 */ /* 0x0003e80000100800 */
[----:B------:R2:W-:Y:S01]  /*2d690*/  STL [R1+0x4fc], R3 ;  /* 0x0004fc0301007387 */ /* 0x0005e20000100800 */
[----:B0-----:R-:W-:-:S02]  /*2d6a0*/  IMAD R2, R27, UR60, RZ ;  /* 0x0000003c1b027c24 */ /* 0x001fc4000f8e02ff */
[----:B-1----:R-:W-:Y:S02]  /*2d6b0*/  IMAD R0, R26, UR60, RZ ;  /* 0x0000003c1a007c24 */ /* 0x002fe4000f8e02ff */
[----:B--2---:R-:W-:Y:S01]  /*2d6c0*/  IMAD R3, R25, UR60, RZ ;  /* 0x0000003c19037c24 */ /* 0x004fe2000f8e02ff */
        /* <DEDUP_REMOVED lines=32> */
[----:B------:R-:W-:Y:S04]  /*2d8d0*/  STL [R1+0x4b4], R3 ;  /* 0x0004b40301007387 */ /* 0x000fe80000100800 */
[----:B------:R-:W2:Y:S01]  /*2d8e0*/  LDL.LU R28, [R1+0x4a0] ;  /* 0x0004a000011c7983 */ /* 0x000ea20000300800 */
[----:B0-----:R-:W-:-:S02]  /*2d8f0*/  IMAD R2, R4, UR60, RZ ;  /* 0x0000003c04027c24 */ /* 0x001fc4000f8e02ff */
        /* <DEDUP_REMOVED lines=714> */
[----:B--2---:R-:W-:-:S05]  /*305a0*/  IMAD R28, R28, UR60, RZ ;  /* 0x0000003c1c1c7c24 */ /* 0x004fca000f8e02ff */
[----:B------:R0:W-:Y:S04]  /*305b0*/  STL [R1+0xbb4], R28 ;  /* 0x000bb41c01007387 */ /* 0x0001e80000100800 */
[----:B0-----:R-:W2:Y:S02]  /*305c0*/  LDL.LU R28, [R1+0x50e4] ;  /* 0x0050e400011c7983 */ /* 0x001ea40000300800 */
[----:B--2---:R-:W-:-:S05]  /*305d0*/  IMAD R28, R28, UR60, RZ ;  /* 0x0000003c1c1c7c24 */ /* 0x004fca000f8e02ff */
[----:B------:R0:W-:Y:S04]  /*305e0*/  STL [R1+0xbb8], R28 ;  /* 0x000bb81c01007387 */ /* 0x0001e80000100800 */
[----:B0-----:R-:W2:Y:S01]  /*305f0*/  LDL.LU R28, [R1+0x50e0] ;  /* 0x0050e000011c7983 */ /* 0x001ea20000300800 */
[----:B---3--:R-:W-:Y:S02]  /*30600*/  IMAD R11, R11, UR60, RZ ;  /* 0x0000003c0b0b7c24 */ /* 0x008fe4000f8e02ff */
[----:B--2---:R-:W-:-:S05]  /*30610*/  IMAD R28, R28, UR60, RZ ;  /* 0x0000003c1c1c7c24 */ /* 0x004fca000f8e02ff */
[----:B------:R4:W-:Y:S04]  /*30620*/  STL [R1+0xbc4], R28 ;  /* 0x000bc41c01007387 */ /* 0x0009e80000100800 */
[----:B------:R5:W-:Y:S01]  /*30630*/  STL [R1+0xbc8], R11 ;  /* 0x000bc80b01007387 */ /* 0x000be20000100800 */
[----:B----4-:R-:W-:Y:S02]  /*30640*/  IMAD R28, R10, UR60, RZ ;  /* 0x0000003c0a1c7c24 */ /* 0x010fe4000f8e02ff */
[----:B-----5:R-:W-:Y:S02]  /*30650*/  IMAD R11, R2, UR60, RZ ;  /* 0x0000003c020b7c24 */ /* 0x020fe4000f8e02ff */
[----:B------:R-:W-:Y:S02]  /*30660*/  IMAD R10, R3, UR60, RZ ;  /* 0x0000003c030a7c24 */ /* 0x000fe4000f8e02ff */
[----:B------:R-:W-:Y:S01]  /*30670*/  IMAD R2, R6, UR60, RZ ;  /* 0x0000003c06027c24 */ /* 0x000fe2000f8e02ff */
[----:B------:R-:W-:Y:S04]  /*30680*/  STL [R1+0xbd0], R28 ;  /* 0x000bd01c01007387 */ /* 0x000fe80000100800 */
[----:B------:R-:W-:Y:S01]  /*30690*/  STL [R1+0xbd4], R11 ;  /* 0x000bd40b01007387 */ /* 0x000fe20000100800 */
[----:B------:R-:W-:-:S03]  /*306a0*/  IMAD R3, R0, UR60, RZ ;  /* 0x0000003c00037c24 */ /* 0x000fc6000f8e02ff */
[----:B------:R-:W-:Y:S01]  /*306b0*/  STL [R1+0xbdc], R10 ;  /* 0x000bdc0a01007387 */ /* 0x000fe20000100800 */
[----:B------:R-:W-:-:S03]  /*306c0*/  IMAD R0, R9, UR60, RZ ;  /* 0x0000003c09007c24 */ /* 0x000fc6000f8e02ff */
[----:B------:R0:W-:Y:S04]  /*306d0*/  STL [R1+0xbe4], R2 ;  /* 0x000be40201007387 */ /* 0x0001e80000100800 */
[----:B------:R1:W-:Y:S04]  /*306e0*/  STL [R1+0xbe8], R3 ;  /* 0x000be80301007387 */ /* 0x0003e80000100800 */
[----:B------:R2:W-:Y:S01]  /*306f0*/  STL [R1+0xbf0], R0 ;  /* 0x000bf00001007387 */ /* 0x0005e20000100800 */
[----:B0-----:R-:W-:Y:S02]  /*30700*/  IMAD R2, R8, UR60, RZ ;  /* 0x0000003c08027c24 */ /* 0x001fe4000f8e02ff */
[----:B-1----:R-:W-:-:S02]  /*30710*/  IMAD R3, R27, UR60, RZ ;  /* 0x0000003c1b037c24 */ /* 0x002fc4000f8e02ff */
        /* <DEDUP_REMOVED lines=32> */
[----:B------:R-:W-:Y:S04]  /*30920*/  STL [R1+0xc5c], R3 ;  /* 0x000c5c0301007387 */ /* 0x000fe80000100800 */
[----:B------:R-:W-:Y:S01]  /*30930*/  STL [R1+0xc60], R0 ;  /* 0x000c600001007387 */ /* 0x000fe20000100800 */
[----:B0-----:R-:W-:-:S05]  /*30940*/  IMAD R2, R29, UR60, RZ ;  /* 0x0000003c1d027c24 */ /* 0x001fca000f8e02ff */
[----:B------:R0:W-:Y:S04]  /*30950*/  STL [R1+0xc68], R2 ;  /* 0x000c680201007387 */ /* 0x0001e80000100800 */
[----:B0-----:R-:W2:Y:S01]  /*30960*/  LDL.LU R2, [R1+0x9c] ;  /* 0x00009c0001027983 */ /* 0x001ea20000300800 */
[----:B------:R-:W-:Y:S02]  /*30970*/  IMAD R3, R4, UR60, RZ ;  /* 0x0000003c04037c24 */ /* 0x000fe4000f8e02ff */
[----:B------:R-:W-:-:S03]  /*30980*/  IMAD R0, R5, UR60, RZ ;  /* 0x0000003c05007c24 */ /* 0x000fc6000f8e02ff */
        /* <DEDUP_REMOVED lines=41> */
[----:B----4-:R-:W-:Y:S02]  /*30c20*/  IMAD R6, R6, UR60, RZ ;  /* 0x0000003c06067c24 */ /* 0x010fe4000f8e02ff */
[----:B-----5:R-:W-:Y:S02]  /*30c30*/  IMAD R0, R0, UR60, RZ ;  /* 0x0000003c00007c24 */ /* 0x020fe4000f8e02ff */
[----:B------:R-:W-:-:S02]  /*30c40*/  IMAD R9, R9, UR60, RZ ;  /* 0x0000003c09097c24 */ /* 0x000fc4000f8e02ff */
[----:B------:R-:W-:Y:S02]  /*30c50*/  IMAD R8, R8, UR60, RZ ;  /* 0x0000003c08087c24 */ /* 0x000fe4000f8e02ff */
[----:B------:R-:W-:Y:S02]  /*30c60*/  IMAD R27, R27, UR60, RZ ;  /* 0x0000003c1b1b7c24 */ /* 0x000fe4000f8e02ff */
[----:B------:R-:W-:Y:S02]  /*30c70*/  IMAD R26, R26, UR60, RZ ;  /* 0x0000003c1a1a7c24 */ /* 0x000fe4000f8e02ff */
[----:B------:R-:W-:Y:S02]  /*30c80*/  IMAD R25, R25, UR60, RZ ;  /* 0x0000003c19197c24 */ /* 0x000fe4000f8e02ff */
[----:B------:R-:W-:Y:S02]  /*30c90*/  IMAD R24, R24, UR60, RZ ;  /* 0x0000003c18187c24 */ /* 0x000fe4000f8e02ff */
        /* <DEDUP_REMOVED lines=16> */
[----:B--2---:R-:W-:-:S05]  /*30da0*/  IMAD R2, R2, UR60, RZ ;  /* 0x0000003c02027c24 */ /* 0x004fca000f8e02ff */
        /* <DEDUP_REMOVED lines=51> */
[----:B0-----:R-:W3:Y:S01]  /*310e0*/  LDL.LU R5, [R1+0x5070] ;  /* 0x0050700001057983 */ /* 0x001ee20000300800 */
[----:B------:R-:W-:-:S02]  /*310f0*/  IMAD R28, R28, UR60, RZ ;  /* 0x0000003c1c1c7c24 */ /* 0x000fc4000f8e02ff */
[----:B------:R-:W-:Y:S02]  /*31100*/  IMAD R11, R11, UR60, RZ ;  /* 0x0000003c0b0b7c24 */ /* 0x000fe4000f8e02ff */
[----:B------:R-:W-:Y:S01]  /*31110*/  IMAD R10, R10, UR60, RZ ;  /* 0x0000003c0a0a7c24 */ /* 0x000fe2000f8e02ff */
[----:B------:R0:W-:Y:S04]  /*31120*/  STL [R1+0xd2c], R28 ;  /* 0x000d2c1c01007387 */ /* 0x0001e80000100800 */
[----:B------:R1:W-:Y:S04]  /*31130*/  STL [R1+0xd34], R11 ;  /* 0x000d340b01007387 */ /* 0x0003e80000100800 */
[----:B------:R3:W-:Y:S01]  /*31140*/  STL [R1+0xd38], R10 ;  /* 0x000d380a01007387 */ /* 0x0007e20000100800 */
[----:B------:R-:W-:Y:S01]  /*31150*/  USHF.R.S32.HI UR33, URZ, 0x1f, UR61 ;  /* 0x0000001f3f217899 */ /* 0x000fe2000801143d */
[----:B0-----:R-:W0:Y:S02]  /*31160*/  LDC R28, c[0x0][0x230] ;  /* 0x00008c00ff1c7b82 */ /* 0x001e240000000800 */
[----:B-1----:R-:W5:Y:S01]  /*31170*/  LDL R11, [R1+0x1eb0] ;  /* 0x001eb000010b7983 */ /* 0x002f620000100800 */
[----:B----4-:R-:W-:-:S02]  /*31180*/  IMAD R12, R12, UR60, RZ ;  /* 0x0000003c0c0c7c24 */ /* 0x010fc4000f8e02ff */
[----:B--2---:R-:W-:Y:S02]  /*31190*/  IMAD R4, R4, UR60, RZ ;  /* 0x0000003c04047c24 */ /* 0x004fe4000f8e02ff */
[----:B---3--:R-:W-:-:S05]  /*311a0*/  IMAD R5, R5, UR60, RZ ;  /* 0x0000003c05057c24 */ /* 0x008fca000f8e02ff */
[----:B------:R5:W-:Y:S04]  /*311b0*/  STL [R1+0xd40], R5 ;  /* 0x000d400501007387 */ /* 0x000be80000100800 */
[----:B------:R-:W2:Y:S04]  /*311c0*/  LDL R10, [R1+0x1eac] ;  /* 0x001eac00010a7983 */ /* 0x000ea80000100800 */
[----:B------:R1:W-:Y:S01]  /*311d0*/  STL [R1+0xd44], R4 ;  /* 0x000d440401007387 */ /* 0x0003e20000100800 */
[----:B-----5:R-:W-:Y:S02]  /*311e0*/  IMAD R5, R29, UR60, RZ ;  /* 0x0000003c1d057c24 */ /* 0x020fe4000f8e02ff */
[----:B-1----:R-:W-:-:S02]  /*311f0*/  IMAD R4, R7, UR60, RZ ;  /* 0x0000003c07047c24 */ /* 0x002fc4000f8e02ff */
[----:B------:R-:W-:Y:S01]  /*31200*/  IMAD R7, R14, UR60, RZ ;  /* 0x0000003c0e077c24 */ /* 0x000fe2000f8e02ff */
[----:B------:R1:W-:Y:S04]  /*31210*/  STL [R1+0xd4c], R5 ;  /* 0x000d4c0501007387 */ /* 0x0003e80000100800 */
[----:B------:R-:W-:Y:S04]  /*31220*/  STL [R1+0xd54], R12 ;  /* 0x000d540c01007387 */ /* 0x000fe80000100800 */
[----:B------:R3:W-:Y:S01]  /*31230*/  STL [R1+0xd58], R4 ;  /* 0x000d580401007387 */ /* 0x0007e20000100800 */
[----:B-1----:R-:W-:-:S02]  /*31240*/  IMAD R5, R13, UR60, RZ ;  /* 0x0000003c0d057c24 */ /* 0x002fc4000f8e02ff */
[----:B---3--:R-:W-:-:S03]  /*31250*/  IMAD R4, R15, UR60, RZ ;  /* 0x0000003c0f047c24 */ /* 0x008fc6000f8e02ff */
[----:B------:R1:W-:Y:S04]  /*31260*/  STL [R1+0xd60], R5 ;  /* 0x000d600501007387 */ /* 0x0003e80000100800 */
[----:B------:R3:W-:Y:S04]  /*31270*/  STL [R1+0xd68], R7 ;  /* 0x000d680701007387 */ /* 0x0007e80000100800 */
[----:B------:R4:W-:Y:S01]  /*31280*/  STL [R1+0xd6c], R4 ;  /* 0x000d6c0401007387 */ /* 0x0009e20000100800 */
[----:B-1----:R-:W-:Y:S02]  /*31290*/  IMAD R5, R16, UR60, RZ ;  /* 0x0000003c10057c24 */ /* 0x002fe4000f8e02ff */
[----:B---3--:R-:W-:-:S02]  /*312a0*/  IMAD R7, R17, UR60, RZ ;  /* 0x0000003c11077c24 */ /* 0x008fc4000f8e02ff */
[----:B----4-:R-:W-:Y:S01]  /*312b0*/  IMAD R4, R18, UR60, RZ ;  /* 0x0000003c12047c24 */ /* 0x010fe2000f8e02ff */
[----:B------:R1:W-:Y:S04]  /*312c0*/  STL [R1+0xd74], R5 ;  /* 0x000d740501007387 */ /* 0x0003e80000100800 */
[----:B------:R3:W-:Y:S04]  /*312d0*/  STL [R1+0xd78], R7 ;  /* 0x000d780701007387 */ /* 0x0007e80000100800 */
[----:B------:R4:W-:Y:S01]  /*312e0*/  STL [R1+0xde0], R4 ;  /* 0x000de00401007387 */ /* 0x0009e20000100800 */
[----:B-1----:R-:W-:-:S02]  /*312f0*/  IMAD R5, R19, UR60, RZ ;  /* 0x0000003c13057c24 */ /* 0x002fc4000f8e02ff */
[----:B---3--:R-:W-:Y:S02]  /*31300*/  IMAD R7, R20, UR60, RZ ;  /* 0x0000003c14077c24 */ /* 0x008fe4000f8e02ff */
        /* <DEDUP_REMOVED lines=8> */
[----:B------:R-:W-:Y:S01]  /*31390*/  STL [R1+0xda0], R7 ;  /* 0x000da00701007387 */ /* 0x000fe20000100800 */
[----:B-1----:R-:W-:-:S03]  /*313a0*/  IMAD R5, R25, UR60, RZ ;  /* 0x0000003c19057c24 */ /* 0x002fc6000f8e02ff */
[----:B------:R-:W3:Y:S04]  /*313b0*/  LDL R25, [R1+0x1ea8] ;  /* 0x001ea80001197983 */ /* 0x000ee80000100800 */
[----:B------:R1:W-:Y:S02]  /*313c0*/  STL [R1+0xda8], R4 ;  /* 0x000da80401007387 */ /* 0x0003e40000100800 */
[----:B-1----:R-:W-:Y:S02]  /*313d0*/  IMAD R4, R26, UR60, RZ ;  /* 0x0000003c1a047c24 */ /* 0x002fe4000f8e02ff */
[----:B------:R-:W4:Y:S01]  /*313e0*/  LDL R26, [R1+0x1ea4] ;  /* 0x001ea400011a7983 */ /* 0x000f220000100800 */
[----:B------:R-:W-:Y:S02]  /*313f0*/  IMAD R12, R27, UR60, RZ ;  /* 0x0000003c1b0c7c24 */ /* 0x000fe4000f8e02ff */
[----:B------:R-:W-:Y:S01]  /*31400*/  IMAD R7, R8, UR60, RZ ;  /* 0x0000003c08077c24 */ /* 0x000fe2000f8e02ff */
[----:B------:R-:W-:Y:S04]  /*31410*/  STL [R1+0xdac], R5 ;  /* 0x000dac0501007387 */ /* 0x000fe80000100800 */
[----:B------:R-:W-:Y:S04]  /*31420*/  STL [R1+0xdb8], R12 ;  /* 0x000db80c01007387 */ /* 0x000fe80000100800 */
[----:B------:R1:W-:Y:S01]  /*31430*/  STL [R1+0x5050], R5 ;  /* 0x0050500501007387 */ /* 0x0003e20000100800 */
[----:B------:R-:W-:-:S03]  /*31440*/  IMAD R0, R0, UR60, RZ ;  /* 0x0000003c00007c24 */ /* 0x000fc6000f8e02ff */
[----:B------:R-:W-:Y:S04]  /*31450*/  STL [R1+0xdc0], R7 ;  /* 0x000dc00701007387 */ /* 0x000fe80000100800 */
[----:B------:R-:W-:Y:S04]  /*31460*/  STL [R1+0xdb4], R4 ;  /* 0x000db40401007387 */ /* 0x000fe80000100800 */
[----:B------:R5:W-:Y:S01]  /*31470*/  STL [R1+0x5054], R4 ;  /* 0x0050540401007387 */ /* 0x000be20000100800 */
[----:B-1----:R-:W-:Y:S02]  /*31480*/  IMAD R5, R9, UR60, RZ ;  /* 0x0000003c09057c24 */ /* 0x002fe4000f8e02ff */
[----:B-----5:R-:W-:-:S03]  /*31490*/  IMAD R4, R6, UR60, RZ ;  /* 0x0000003c06047c24 */ /* 0x020fc6000f8e02ff */
[----:B------:R-:W-:Y:S04]  /*314a0*/  STL [R1+0xdc8], R5 ;  /* 0x000dc80501007387 */ /* 0x000fe80000100800 */
[----:B------:R1:W-:Y:S01]  /*314b0*/  STL [R1+0xb10], R0 ;  /* 0x000b100001007387 */ /* 0x0003e20000100800 */
[----:B------:R-:W-:-:S03]  /*314c0*/  UIMAD UR60, UR26, 0x7e, URZ ;  /* 0x0000007e1a3c78a4 */ /* 0x000fc6000f8e023f */
[----:B------:R2:W-:Y:S01]  /*314d0*/  STL [R1+0xdcc], R4 ;  /* 0x000dcc0401007387 */ /* 0x0005e20000100800 */
[----:B-1----:R-:W-:-:S05]  /*314e0*/  IADD3 R0, P0, R11, UR61, RZ ;  /* 0x0000003d0b007c10 */ /* 0x002fca000ff1e0ff */
[----:B------:R-:W-:Y:S01]  /*314f0*/  STL [R1+0x47f0], R0 ;  /* 0x0047f00001007387 */ /* 0x000fe20000100800 */
[----:B--2---:R-:W-:Y:S01]  /*31500*/  IADD3 R4, P1, R10, UR61, RZ ;  /* 0x0000003d0a047c10 */ /* 0x004fe2000ff3e0ff */
[----:B------:R-:W-:-:S04]  /*31510*/  USHF.R.S32.HI UR61, URZ, 0x1f, UR60 ;  /* 0x0000001f3f3d7899 */ /* 0x000fc8000801143c */
[----:B------:R3:W-:Y:S02]  /*31520*/  STL [R1+0x47f8], R4 ;  /* 0x0047f80401007387 */ /* 0x0007e40000100800 */
[----:B---3--:R-:W-:Y:S02]  /*31530*/  IADD3.X R4, R25, UR33, RZ, P1, !PT ;  /* 0x0000002119047c10 */ /* 0x008fe40008ffe4ff */
[----:B----4-:R-:W-:-:S05]  /*31540*/  IADD3.X R0, R26, UR33, RZ, P0, !PT ;  /* 0x000000211a007c10 */ /* 0x010fca00087fe4ff */
[----:B------:R1:W-:Y:S04]  /*31550*/  STL [R1+0x47ec], R0 ;  /* 0x0047ec0001007387 */ /* 0x0003e80000100800 */
[----:B------:R2:W-:Y:S01]  /*31560*/  STL [R1+0x47f4], R4 ;  /* 0x0047f40401007387 */ /* 0x0005e20000100800 */
[----:B------:R-:W-:Y:S01]  /*31570*/  UIMAD UR33, UR26, 0x7d, URZ ;  /* 0x0000007d1a2178a4 */ /* 0x000fe2000f8e023f */
[----:B-1----:R-:W-:Y:S02]  /*31580*/  IADD3 R0, P0, R11, UR60, RZ ;  /* 0x0000003c0b007c10 */ /* 0x002fe4000ff1e0ff */
[----:B--2---:R-:W-:-:S03]  /*31590*/  IADD3 R4, P1, R10, UR60, RZ ;  /* 0x0000003c0a047c10 */ /* 0x004fc6000ff3e0ff */
[----:B------:R1:W-:Y:S04]  /*315a0*/  STL [R1+0x4800], R0 ;  /* 0x0048000001007387 */ /* 0x0003e80000100800 */
[----:B------:R2:W-:Y:S01]  /*315b0*/  STL [R1+0x4808], R4 ;  /* 0x0048080401007387 */ /* 0x0005e20000100800 */
[----:B------:R-:W-:Y:S01]  /*315c0*/  USHF.R.S32.HI UR60, URZ, 0x1f, UR33 ;  /* 0x0000001f3f3c7899 */ /* 0x000fe20008011421 */
[----:B-1----:R-:W-:Y:S02]  /*315d0*/  IADD3.X R0, R26, UR61, RZ, P0, !PT ;  /* 0x0000003d1a007c10 */ /* 0x002fe400087fe4ff */
[----:B--2---:R-:W-:-:S03]  /*315e0*/  IADD3.X R4, R25, UR61, RZ, P1, !PT ;  /* 0x0000003d19047c10 */ /* 0x004fc60008ffe4ff */
        /* <DEDUP_REMOVED lines=602> */
[----:B------:R-:W-:Y:S01]  /*33b90*/  USHF.L.U32 UR61, UR26, 0x6, URZ ;  /* 0x000000061a3d7899 */ /* 0x000fe2000800063f */
[----:B-1----:R-:W-:Y:S02]  /*33ba0*/  IADD3 R0, P0, R11, UR33, RZ ;  /* 0x000000210b007c10 */ /* 0x002fe4000ff1e0ff */
[----:B--2---:R-:W-:-:S03]  /*33bb0*/  IADD3 R4, P1, R10, UR33, RZ ;  /* 0x000000210a047c10 */ /* 0x004fc6000ff3e0ff */
[----:B------:R1:W-:Y:S04]  /*33bc0*/  STL [R1+0x4bd0], R0 ;  /* 0x004bd00001007387 */ /* 0x0003e80000100800 */
[----:B------:R2:W-:Y:S01]  /*33bd0*/  STL [R1+0x4bd8], R4 ;  /* 0x004bd80401007387 */ /* 0x0005e20000100800 */
[----:B------:R-:W-:Y:S01]  /*33be0*/  UIMAD UR33, UR26, 0x3f, URZ ;  /* 0x0000003f1a2178a4 */ /* 0x000fe2000f8e023f */
[----:B-1----:R-:W-:Y:S02]  /*33bf0*/  IADD3.X R0, R26, UR60, RZ, P0, !PT ;  /* 0x0000003c1a007c10 */ /* 0x002fe400087fe4ff */
[----:B--2---:R-:W-:-:S03]  /*33c00*/  IADD3.X R4, R25, UR60, RZ, P1, !PT ;  /* 0x0000003c19047c10 */ /* 0x004fc60008ffe4ff */
[----:B------:R1:W-:Y:S04]  /*33c10*/  STL [R1+0x4bcc], R0 ;  /* 0x004bcc0001007387 */ /* 0x0003e80000100800 */
[----:B------:R2:W-:Y:S01]  /*33c20*/  STL [R1+0x4bd4], R4 ;  /* 0x004bd40401007387 */ /* 0x0005e20000100800 */
[----:B------:R-:W-:Y:S02]  /*33c30*/  USHF.R.S32.HI UR60, URZ, 0x1f, UR61 ;  /* 0x0000001f3f3c7899 */ /* 0x000fe4000801143d */
[----:B-1----:R-:W-:Y:S02]  /*33c40*/  IADD3 R0, P0, R11, UR61, RZ ;  /* 0x0000003d0b007c10 */ /* 0x002fe4000ff1e0ff */
[----:B--2---:R-:W-:-:S03]  /*33c50*/  IADD3 R4, P1, R10, UR61, RZ ;  /* 0x0000003d0a047c10 */ /* 0x004fc6000ff3e0ff */
[----:B------:R1:W-:Y:S04]  /*33c60*/  STL [R1+0x4be0], R0 ;  /* 0x004be00001007387 */ /* 0x0003e80000100800 */
[----:B------:R2:W-:Y:S01]  /*33c70*/  STL [R1+0x4be8], R4 ;  /* 0x004be80401007387 */ /* 0x0005e20000100800 */
[----:B------:R-:W-:Y:S01]  /*33c80*/  IADD3 R5, P3, R10, UR33, RZ ;  /* 0x000000210a057c10 */ /* 0x000fe2000ff7e0ff */
[----:B------:R-:W-:Y:S02]  /*33c90*/  USHF.R.S32.HI UR61, URZ, 0x1f, UR33 ;  /* 0x0000001f3f3d7899 */ /* 0x000fe40008011421 */
[----:B-1----:R-:W-:Y:S02]  /*33ca0*/  IADD3 R0, P2, R11, UR33, RZ ;  /* 0x000000210b007c10 */ /* 0x002fe4000ff5e0ff */
[----:B--2---:R-:W-:Y:S01]  /*33cb0*/  IADD3.X R4, R26, UR60, RZ, P0, !PT ;  /* 0x0000003c1a047c10 */ /* 0x004fe200087fe4ff */
[----:B0-----:R-:W-:Y:S01]  /*33cc0*/  VIADD R28, R28, 0x7f ;  /* 0x0000007f1c1c7836 */ /* 0x001fe20000000000 */
[----:B------:R-:W-:Y:S01]  /*33cd0*/  ULDC UR33, c[0x0][0x238] ;  /* 0x00008e0000217ab9 */ /* 0x000fe20000000800 */
[----:B------:R0:W-:Y:S04]  /*33ce0*/  STL [R1+0x4bf0], R0 ;  /* 0x004bf00001007387 */ /* 0x0001e80000100800 */
[----:B------:R-:W-:Y:S04]  /*33cf0*/  STL [R1+0x4bf8], R5 ;  /* 0x004bf80501007387 */ /* 0x000fe80000100800 */
[----:B------:R1:W-:Y:S01]  /*33d00*/  STL [R1+0x4bdc], R4 ;  /* 0x004bdc0401007387 */ /* 0x0003e20000100800 */
[----:B0-----:R-:W-:Y:S01]  /*33d10*/  IADD3.X R0, R25, UR60, RZ, P1, !PT ;  /* 0x0000003c19007c10 */ /* 0x001fe20008ffe4ff */
[----:B------:R-:W-:Y:S01]  /*33d20*/  UIMAD UR60, UR26, 0x3e, URZ ;  /* 0x0000003e1a3c78a4 */ /* 0x000fe2000f8e023f */
[----:B-1----:R-:W-:-:S03]  /*33d30*/  IADD3.X R4, R26, UR61, RZ, P2, !PT ;  /* 0x0000003d1a047c10 */ /* 0x002fc600097fe4ff */
[----:B------:R0:W-:Y:S04]  /*33d40*/  STL [R1+0x4be4], R0 ;  /* 0x004be40001007387 */ /* 0x0001e80000100800 */
[----:B------:R1:W-:Y:S01]  /*33d50*/  STL [R1+0x4bec], R4 ;  /* 0x004bec0401007387 */ /* 0x0003e20000100800 */
[----:B0-----:R-:W-:Y:S01]  /*33d60*/  IADD3.X R0, R25, UR61, RZ, P3, !PT ;  /* 0x0000003d19007c10 */ /* 0x001fe20009ffe4ff */
[----:B------:R-:W-:Y:S02]  /*33d70*/  USHF.R.S32.HI UR61, URZ, 0x1f, UR60 ;  /* 0x0000001f3f3d7899 */ /* 0x000fe4000801143c */
[----:B-1----:R-:W-:Y:S02]  /*33d80*/  IADD3 R4, P0, R11, UR60, RZ ;  /* 0x0000003c0b047c10 */ /* 0x002fe4000ff1e0ff */
[----:B------:R0:W-:Y:S04]  /*33d90*/  STL [R1+0x4bf4], R0 ;  /* 0x004bf40001007387 */ /* 0x0001e80000100800 */
[----:B------:R1:W-:Y:S01]  /*33da0*/  STL [R1+0x4c00], R4 ;  /* 0x004c000401007387 */ /* 0x0003e20000100800 */
[----:B------:R-:W-:Y:S01]  /*33db0*/  UIMAD UR26, UR26, 0x3d, URZ ;  /* 0x0000003d1a1a78a4 */ /* 0x000fe2000f8e023f */
[----:B0-----:R-:W-:-:S02]  /*33dc0*/  IADD3 R0, P1, R10, UR60, RZ ;  /* 0x0000003c0a007c10 */ /* 0x001fc4000ff3e0ff */
[----:B-1----:R-:W-:-:S03]  /*33dd0*/  IADD3.X R4, R26, UR61, RZ, P0, !PT ;  /* 0x0000003d1a047c10 */ /* 0x002fc600087fe4ff */
[----:B------:R0:W-:Y:S04]  /*33de0*/  STL [R1+0x4c08], R0 ;  /* 0x004c080001007387 */ /* 0x0001e80000100800 */
[----:B------:R1:W-:Y:S01]  /*33df0*/  STL [R1+0x4bfc], R4 ;  /* 0x004bfc0401007387 */ /* 0x0003e20000100800 */
[----:B------:R-:W-:Y:S01]  /*33e00*/  USHF.R.S32.HI UR60, URZ, 0x1f, UR26 ;  /* 0x0000001f3f3c7899 */ /* 0x000fe2000801141a */
[----:B0-----:R-:W-:Y:S02]  /*33e10*/  IADD3.X R0, R25, UR61, RZ, P1, !PT ;  /* 0x0000003d19007c10 */ /* 0x001fe40008ffe4ff */
[----:B-1----:R-:W-:Y:S01]  /*33e20*/  IADD3 R4, P0, R11, UR26, RZ ;  /* 0x0000001a0b047c10 */ /* 0x002fe2000ff1e0ff */
[----:B------:R-:W-:Y:S02]  /*33e30*/  UIMAD UR31, UR31, 0x1d, URZ ;  /* 0x0000001d1f1f78a4 */ /* 0x000fe4000f8e023f */
[----:B------:R-:W-:-:S02]  /*33e40*/  UIMAD UR7, UR7, 0x1c, URZ ;  /* 0x0000001c070778a4 */ /* 0x000fc4000f8e023f */
[----:B------:R-:W-:Y:S01]  /*33e50*/  UIMAD UR8, UR8, 0x1b, URZ ;  /* 0x0000001b080878a4 */ /* 0x000fe2000f8e023f */
[----:B------:R0:W-:Y:S04]  /*33e60*/  STL [R1+0x4c04], R0 ;  /* 0x004c040001007387 */ /* 0x0001e80000100800 */
[----:B------:R1:W-:Y:S01]  /*33e70*/  STL [R1+0x4c10], R4 ;  /* 0x004c100401007387 */ /* 0x0003e20000100800 */
[----:B------:R-:W-:Y:S02]  /*33e80*/  UIMAD UR9, UR9, 0x1a, URZ ;  /* 0x0000001a090978a4 */ /* 0x000fe4000f8e023f */
[----:B------:R-:W-:Y:S02]  /*33e90*/  UIMAD UR10, UR10, 0x19, URZ ;  /* 0x000000190a0a78a4 */ /* 0x000fe4000f8e023f */
[----:B------:R-:W-:-:S02]  /*33ea0*/  UIMAD UR11, UR11, 0x18, URZ ;  /* 0x000000180b0b78a4 */ /* 0x000fc4000f8e023f */
[----:B------:R-:W-:Y:S02]  /*33eb0*/  UIMAD UR12, UR12, 0x17, URZ ;  /* 0x000000170c0c78a4 */ /* 0x000fe4000f8e023f */
[----:B------:R-:W-:Y:S02]  /*33ec0*/  UIMAD UR13, UR13, 0x16, URZ ;  /* 0x000000160d0d78a4 */ /* 0x000fe4000f8e023f */
[----:B------:R-:W-:Y:S02]  /*33ed0*/  UIMAD UR14, UR14, 0x15, URZ ;  /* 0x000000150e0e78a4 */ /* 0x000fe4000f8e023f */
[----:B------:R-:W-:Y:S02]  /*33ee0*/  UIMAD UR15, UR15, 0x14, URZ ;  /* 0x000000140f0f78a4 */ /* 0x000fe4000f8e023f */
[----:B------:R-:W-:Y:S01]  /*33ef0*/  UIMAD UR16, UR16, 0x13, URZ ;  /* 0x00000013101078a4 */ /* 0x000fe2000f8e023f */
[----:B0-----:R-:W-:Y:S01]  /*33f00*/  IADD3 R0, P1, R10, UR26, RZ ;  /* 0x0000001a0a007c10 */ /* 0x001fe2000ff3e0ff */
[----:B------:R-:W-:Y:S01]  /*33f10*/  UIMAD UR26, UR25, 0x3c, URZ ;  /* 0x0000003c191a78a4 */ /* 0x000fe2000f8e023f */
[----:B-1----:R-:W-:Y:S01]  /*33f20*/  IADD3.X R4, R26, UR60, RZ, P0, !PT ;  /* 0x0000003c1a047c10 */ /* 0x002fe200087fe4ff */
[----:B------:R-:W-:-:S02]  /*33f30*/  UIMAD UR17, UR17, 0x12, URZ ;  /* 0x00000012111178a4 */ /* 0x000fc4000f8e023f */
[----:B------:R-:W-:Y:S01]  /*33f40*/  UIMAD UR18, UR18, 0x11, URZ ;  /* 0x00000011121278a4 */ /* 0x000fe2000f8e023f */
[----:B------:R0:W-:Y:S04]  /*33f50*/  STL [R1+0x4c18], R0 ;  /* 0x004c180001007387 */ /* 0x0001e80000100800 */
[----:B------:R1:W-:Y:S01]  /*33f60*/  STL [R1+0x4c0c], R4 ;  /* 0x004c0c0401007387 */ /* 0x0003e20000100800 */
[----:B------:R-:W-:Y:S02]  /*33f70*/  USHF.L.U32 UR19, UR19, 0x4, URZ ;  /* 0x0000000413137899 */ /* 0x000fe4000800063f */
[----:B------:R-:W-:Y:S02]  /*33f80*/  UIMAD UR20, UR20, 0xf, URZ ;  /* 0x0000000f141478a4 */ /* 0x000fe4000f8e023f */
[----:B------:R-:W-:-:S02]  /*33f90*/  UIMAD UR21, UR21, 0xe, URZ ;  /* 0x0000000e151578a4 */ /* 0x000fc4000f8e023f */
[----:B------:R-:W-:Y:S02]  /*33fa0*/  UIMAD UR22, UR22, 0xd, URZ ;  /* 0x0000000d161678a4 */ /* 0x000fe4000f8e023f */
[----:B------:R-:W-:Y:S02]  /*33fb0*/  UIMAD UR23, UR23, 0xc, URZ ;  /* 0x0000000c171778a4 */ /* 0x000fe4000f8e023f */
[----:B------:R-:W-:Y:S02]  /*33fc0*/  UIMAD UR24, UR24, 0xb, URZ ;  /* 0x0000000b181878a4 */ /* 0x000fe4000f8e023f */
[----:B------:R-:W-:Y:S02]  /*33fd0*/  UIMAD UR32, UR32, 0xa, URZ ;  /* 0x0000000a202078a4 */ /* 0x000fe4000f8e023f */
[----:B------:R-:W-:Y:S01]  /*33fe0*/  UIMAD UR33, UR33, 0x9, URZ ;  /* 0x00000009212178a4 */ /* 0x000fe2000f8e023f */
[----:B0-----:R-:W-:Y:S01]  /*33ff0*/  IADD3.X R0, R25, UR60, RZ, P1, !PT ;  /* 0x0000003c19007c10 */ /* 0x001fe20008ffe4ff */
[----:B------:R-:W-:-:S02]  /*34000*/  USHF.R.S32.HI UR60, URZ, 0x1f, UR26 ;  /* 0x0000001f3f3c7899 */ /* 0x000fc4000801141a */
[----:B-1----:R-:W-:Y:S01]  /*34010*/  IADD3 R4, P0, R11, UR26, RZ ;  /* 0x0000001a0b047c10 */ /* 0x002fe2000ff1e0ff */
[----:B------:R-:W-:Y:S01]  /*34020*/  ULDC UR61, c[0x0][0x238] ;  /* 0x00008e00003d7ab9 */ /* 0x000fe20000000800 */
[----:B------:R-:W-:Y:S01]  /*34030*/  ULDC UR25, c[0x0][0x238] ;  /* 0x00008e0000197ab9 */ /* 0x000fe20000000800 */
[----:B------:R0:W-:Y:S04]  /*34040*/  STL [R1+0x4c14], R0 ;  /* 0x004c140001007387 */ /* 0x0001e80000100800 */
[----:B------:R1:W-:Y:S01]  /*34050*/  STL [R1+0x4c20], R4 ;  /* 0x004c200401007387 */ /* 0x0003e20000100800 */
[----:B0-----:R-:W-:Y:S02]  /*34060*/  IADD3 R0, P1, R10, UR26, RZ ;  /* 0x0000001a0a007c10 */ /* 0x001fe4000ff3e0ff */
[----:B-1----:R-:W-:-:S03]  /*34070*/  IADD3.X R4, R26, UR60, RZ, P0, !PT ;  /* 0x0000003c1a047c10 */ /* 0x002fc600087fe4ff */
[----:B------:R0:W-:Y:S04]  /*34080*/  STL [R1+0x4c28], R0 ;  /* 0x004c280001007387 */ /* 0x0001e80000100800 */
[----:B------:R1:W-:Y:S01]  /*34090*/  STL [R1+0x4c1c], R4 ;  /* 0x004c1c0401007387 */ /* 0x0003e20000100800 */
[----:B------:R-:W-:Y:S01]  /*340a0*/  USHF.R.S32.HI UR26, URZ, 0x1f, UR28 ;  /* 0x0000001f3f1a7899 */ /* 0x000fe2000801141c */
[----:B0-----:R-:W-:Y:S02]  /*340b0*/  IADD3.X R0, R25, UR60, RZ, P1, !PT ;  /* 0x0000003c19007c10 */ /* 0x001fe40008ffe4ff */
[----:B-1----:R-:W-:Y:S01]  /*340c0*/  IADD3 R4, P0, R11, UR28, RZ ;  /* 0x0000001c0b047c10 */ /* 0x002fe2000ff1e0ff */
[----:B------:R-:W-:Y:S02]  /*340d0*/  ULDC UR60, c[0x0][0x238] ;  /* 0x00008e00003c7ab9 */ /* 0x000fe40000000800 */
[----:B------:R0:W-:Y:S04]  /*340e0*/  STL [R1+0x4c24], R0 ;  /* 0x004c240001007387 */ /* 0x0001e80000100800 */
[----:B------:R1:W-:Y:S01]  /*340f0*/  STL [R1+0x4c30], R4 ;  /* 0x004c300401007387 */ /* 0x0003e20000100800 */
[----:B0-----:R-:W-:-:S02]  /*34100*/  IADD3 R0, P1, R10, UR28, RZ ;  /* 0x0000001c0a007c10 */ /* 0x001fc4000ff3e0ff */
[----:B-1----:R-:W-:Y:S01]  /*34110*/  IADD3.X R4, R26, UR26, RZ, P0, !PT ;  /* 0x0000001a1a047c10 */ /* 0x002fe200087fe4ff */
[----:B------:R-:W-:Y:S02]  /*34120*/  UIMAD UR28, UR27, 0x3a, URZ ;  /* 0x0000003a1b1c78a4 */ /* 0x000fe4000f8e023f */
[----:B------:R0:W-:Y:S04]  /*34130*/  STL [R1+0x4c38], R0 ;  /* 0x004c380001007387 */ /* 0x0001e80000100800 */
[----:B------:R1:W-:Y:S01]  /*34140*/  STL [R1+0x4c2c], R4 ;  /* 0x004c2c0401007387 */ /* 0x0003e20000100800 */
[----:B------:R-:W-:Y:S01]  /*34150*/  ULDC UR27, c[0x0][0x238] ;  /* 0x00008e00001b7ab9 */ /* 0x000fe20000000800 */
[----:B0-----:R-:W-:Y:S01]  /*34160*/  IADD3.X R0, R25, UR26, RZ, P1, !PT ;  /* 0x0000001a19007c10 */ /* 0x001fe20008ffe4ff */
[----:B------:R-:W-:-:S02]  /*34170*/  USHF.R.S32.HI UR26, URZ, 0x1f, UR28 ;  /* 0x0000001f3f1a7899 */ /* 0x000fc4000801141c */
[----:B-1----:R-:W-:Y:S02]  /*34180*/  IADD3 R4, P1, R10, UR28, RZ ;  /* 0x0000001c0a047c10 */ /* 0x002fe4000ff3e0ff */
[----:B------:R0:W-:Y:S02]  /*34190*/  STL [R1+0x4c34], R0 ;  /* 0x004c340001007387 */ /* 0x0001e40000100800 */
[----:B0-----:R-:W-:Y:S01]  /*341a0*/  IADD3 R0, P0, R11, UR28, RZ ;  /* 0x0000001c0b007c10 */ /* 0x001fe2000ff1e0ff */
[----:B------:R-:W-:-:S03]  /*341b0*/  ULDC UR28, c[0x0][0x238] ;  /* 0x00008e00001c7ab9 */ /* 0x000fc60000000800 */
[----:B------:R-:W-:Y:S01]  /*341c0*/  IADD3.X R5, R26, UR26, RZ, P0, !PT ;  /* 0x0000001a1a057c10 */ /* 0x000fe200087fe4ff */
[----:B------:R-:W-:Y:S04]  /*341d0*/  STL [R1+0x4c40], R0 ;  /* 0x004c400001007387 */ /* 0x000fe80000100800 */
[----:B------:R0:W-:Y:S04]  /*341e0*/  STL [R1+0x4c48], R4 ;  /* 0x004c480401007387 */ /* 0x0001e80000100800 */
[----:B------:R1:W-:Y:S01]  /*341f0*/  STL [R1+0x4c3c], R5 ;  /* 0x004c3c0501007387 */ /* 0x0003e20000100800 */
[----:B0-----:R-:W-:Y:S01]  /*34200*/  IADD3.X R4, R25, UR26, RZ, P1, !PT ;  /* 0x0000001a19047c10 */ /* 0x001fe20008ffe4ff */
[----:B------:R-:W-:-:S02]  /*34210*/  USHF.R.S32.HI UR26, URZ, 0x1f, UR29 ;  /* 0x0000001f3f1a7899 */ /* 0x000fc4000801141d */
[----:B-1----:R-:W-:Y:S02]  /*34220*/  IADD3 R5, P0, R11, UR29, RZ ;  /* 0x0000001d0b057c10 */ /* 0x002fe4000ff1e0ff */
[----:B------:R0:W-:Y:S04]  /*34230*/  STL [R1+0x4c44], R4 ;  /* 0x004c440401007387 */ /* 0x0001e80000100800 */
[----:B------:R-:W-:Y:S01]  /*34240*/  STL [R1+0x4c50], R5 ;  /* 0x004c500501007387 */ /* 0x000fe20000100800 */
[----:B------:R-:W-:Y:S02]  /*34250*/  SHF.R.S32.HI R0, RZ, 0x1f, R28 ;  /* 0x0000001fff007819 */ /* 0x000fe4000001141c */
[----:B0-----:R-:W-:Y:S02]  /*34260*/  IADD3 R4, P1, R10, UR29, RZ ;  /* 0x0000001d0a047c10 */ /* 0x001fe4000ff3e0ff */
[----:B------:R-:W-:Y:S01]  /*34270*/  LEA.HI R0, R0, R28, RZ, 0x7 ;  /* 0x0000001c00007211 */ /* 0x000fe200078f38ff */
[----:B------:R-:W-:-:S02]  /*34280*/  ULDC UR29, c[0x0][0x238] ;  /* 0x00008e00001d7ab9 */ /* 0x000fc40000000800 */
[----:B------:R0:W-:Y:S01]  /*34290*/  STL [R1+0x4c58], R4 ;  /* 0x004c580401007387 */ /* 0x0001e20000100800 */
[----:B------:R-:W-:Y:S02]  /*342a0*/  IADD3.X R0, R25, UR26, RZ, P1, !PT ;  /* 0x0000001a19007c10 */ /* 0x000fe40008ffe4ff */
[----:B0-----:R-:W-:Y:S02]  /*342b0*/  IADD3.X R4, R26, UR26, RZ, P0, !PT ;  /* 0x0000001a1a047c10 */ /* 0x001fe400087fe4ff */
[----:B------:R-:W-:Y:S01]  /*342c0*/  IADD3 R5, P0, R11, UR35, RZ ;  /* 0x000000230b057c10 */ /* 0x000fe2000ff1e0ff */
[----:B------:R-:W0:Y:S02]  /*342d0*/  S2R R28, SR_TID.X ;  /* 0x00000000001c7919 */ /* 0x000e240000002100 */
[----:B------:R1:W-:Y:S04]  /*342e0*/  STL [R1+0x4c4c], R4 ;  /* 0x004c4c0401007387 */ /* 0x0003e80000100800 */
[----:B------:R-:W-:Y:S04]  /*342f0*/  STL [R1+0x4c54], R0 ;  /* 0x004c540001007387 */ /* 0x000fe80000100800 */
[----:B------:R2:W-:Y:S01]  /*34300*/  STL [R1+0x4c60], R5 ;  /* 0x004c600501007387 */ /* 0x0005e20000100800 */
[----:B------:R-:W-:Y:S01]  /*34310*/  ULDC UR26, c[0x0][0x238] ;  /* 0x00008e00001a7ab9 */ /* 0x000fe20000000800 */
[----:B-1----:R-:W-:Y:S01]  /*34320*/  IADD3 R4, P1, R10, UR35, RZ ;  /* 0x000000230a047c10 */ /* 0x002fe2000ff3e0ff */
[----:B------:R-:W-:-:S04]  /*34330*/  USHF.R.S32.HI UR35, URZ, 0x1f, UR35 ;  /* 0x0000001f3f237899 */ /* 0x000fc80008011423 */
[----:B------:R1:W-:Y:S02]  /*34340*/  STL [R1+0x4c68], R4 ;  /* 0x004c680401007387 */ /* 0x0003e40000100800 */
[----:B--2---:R-:W-:Y:S02]  /*34350*/  IADD3.X R5, R25, UR35, RZ, P1, !PT ;  /* 0x0000002319057c10 */ /* 0x004fe40008ffe4ff */
[----:B-1----:R-:W-:-:S05]  /*34360*/  IADD3.X R4, R26, UR35, RZ, P0, !PT ;  /* 0x000000231a047c10 */ /* 0x002fca00087fe4ff */
[----:B------:R1:W-:Y:S04]  /*34370*/  STL [R1+0x4c5c], R4 ;  /* 0x004c5c0401007387 */ /* 0x0003e80000100800 */
[----:B------:R-:W-:Y:S04]  /*34380*/  STL [R1+0x4c64], R5 ;  /* 0x004c640501007387 */ /* 0x000fe80000100800 */
[----:B------:R-:W2:Y:S04]  /*34390*/  LDL R24, [R1+0x130] ;  /* 0x0001300001187983 */ /* 0x000ea80000100800 */
[----:B------:R-:W3:Y:S01]  /*343a0*/  LDL R23, [R1+0x134] ;  /* 0x0001340001177983 */ /* 0x000ee20000100800 */
[----:B-1----:R-:W-:-:S05]  /*343b0*/  IADD3 R4, P0, R11, UR5, RZ ;  /* 0x000000050b047c10 */ /* 0x002fca000ff1e0ff */
[----:B------:R1:W-:Y:S04]  /*343c0*/  STL [R1+0x4c70], R4 ;  /* 0x004c700401007387 */ /* 0x0003e80000100800 */
[----:B------:R-:W4:Y:S04]  /*343d0*/  LDL R22, [R1+0x42c] ;  /* 0x00042c0001167983 */ /* 0x000f280000100800 */
[----:B------:R-:W5:Y:S04]  /*343e0*/  LDL R21, [R1+0x440] ;  /* 0x0004400001157983 */ /* 0x000f680000100800 */
        /* <DEDUP_REMOVED lines=9> */
[----:B------:R-:W5:Y:S01]  /*34480*/  LDL R29, [R1+0x7b4] ;  /* 0x0007b400011d7983 */ /* 0x000f620000100800 */
[----:B0-----:R-:W-:-:S02]  /*34490*/  LOP3.LUT R6, R28, 0x3, RZ, 0xc0, !PT ;  /* 0x000000031c067812 */ /* 0x001fc400078ec0ff */
[----:B------:R-:W-:Y:S02]  /*344a0*/  LOP3.LUT R7, R28, 0x7, RZ, 0xc0, !PT ;  /* 0x000000071c077812 */ /* 0x000fe400078ec0ff */
[----:B------:R-:W-:Y:S02]  /*344b0*/  SHF.R.U32.HI R0, RZ, 0x2, R28 ;  /* 0x00000002ff007819 */ /* 0x000fe4000001161c */
[----:B-1----:R-:W-:Y:S01]  /*344c0*/  IADD3 R4, P1, R10, UR5, RZ ;  /* 0x000000050a047c10 */ /* 0x002fe2000ff3e0ff */
[----:B------:R-:W-:Y:S02]  /*344d0*/  IMAD.SHL.U32 R8, R28, 0x2, RZ ;  /* 0x000000021c087824 */ /* 0x000fe400078e00ff */
[----:B------:R-:W-:Y:S01]  /*344e0*/  IMAD R6, R6, 0x220, RZ ;  /* 0x0000022006067824 */ /* 0x000fe200078e02ff */
[----:B------:R-:W-:Y:S01]  /*344f0*/  SGXT.U32 R0, R0, 0x3 ;  /* 0x000000030000781a */ /* 0x000fe20000000000 */
[----:B------:R-:W-:Y:S01]  /*34500*/  IMAD R7, R7, 0x90, RZ ;  /* 0x0000009007077824 */ /* 0x000fe200078e02ff */
[----:B------:R-:W5:Y:S04]  /*34510*/  LDL R28, [R1+0x7b0] ;  /* 0x0007b000011c7983 */ /* 0x000f680000100800 */
[----:B------:R-:W5:Y:S04]  /*34520*/  LDL R11, [R1+0x7ac] ;  /* 0x0007ac00010b7983 */ /* 0x000f680000100800 */
[----:B------:R-:W5:Y:S01]  /*34530*/  LDL R10, [R1+0x7a8] ;  /* 0x0007a800010a7983 */ /* 0x000f620000100800 */
[----:B------:R-:W-:-:S03]  /*34540*/  USHF.R.S32.HI UR35, URZ, 0x1f, UR5 ;  /* 0x0000001f3f237899 */ /* 0x000fc60008011405 */
[----:B------:R0:W-:Y:S01]  /*34550*/  STL [R1+0x4c78], R4 ;  /* 0x004c780401007387 */ /* 0x0001e20000100800 */
[----:B------:R-:W-:Y:S01]  /*34560*/  LOP3.LUT R0, R6, R0, RZ, 0xfc, !PT ;  /* 0x0000000006007212 */ /* 0x000fe200078efcff */
[----:B------:R-:W-:-:S04]  /*34570*/  ULDC UR5, c[0x0][0x238] ;  /* 0x00008e0000057ab9 */ /* 0x000fc80000000800 */
[----:B------:R1:W-:Y:S01]  /*34580*/  STL [R1+0x4fe4], R0 ;  /* 0x004fe40001007387 */ /* 0x0003e20000100800 */
[----:B0-----:R-:W-:-:S05]  /*34590*/  LOP3.LUT R4, R7, 0x30, R8, 0x78, !PT ;  /* 0x0000003007047812 */ /* 0x001fca00078e7808 */
[----:B------:R0:W-:Y:S01]  /*345a0*/  STL [R1+0x10b4], R4 ;  /* 0x0010b40401007387 */ /* 0x0001e20000100800 */
[----:B-1----:R-:W-:-:S05]  /*345b0*/  IADD3.X R0, R26, UR35, RZ, P0, !PT ;  /* 0x000000231a007c10 */ /* 0x002fca00087fe4ff */
[----:B------:R1:W-:Y:S01]  /*345c0*/  STL [R1+0x4c6c], R0 ;  /* 0x004c6c0001007387 */ /* 0x0003e20000100800 */
[----:B0-----:R-:W-:-:S05]  /*345d0*/  IADD3.X R4, R25, UR35, RZ, P1, !PT ;  /* 0x0000002319047c10 */ /* 0x001fca0008ffe4ff */
[----:B------:R-:W-:Y:S01]  /*345e0*/  STL [R1+0x4c74], R4 ;  /* 0x004c740401007387 */ /* 0x000fe20000100800 */
[----:B-1----:R-:W-:-:S03]  /*345f0*/  SHF.R.S32.HI R0, RZ, 0x1f, R3 ;  /* 0x0000001fff007819 */ /* 0x002fc60000011403 */
[----:B------:R0:W-:Y:S04]  /*34600*/  STL [R1+0x5058], R3 ;  /* 0x0050580301007387 */ /* 0x0001e80000100800 */
[----:B------:R2:W-:Y:S04]  /*34610*/  STL [R1+0xbc], R0 ;  /* 0x0000bc0001007387 */ /* 0x0005e80000100800 */
[----:B------:R-:W-:Y:S01]  /*34620*/  STL [R1+0x505c], R2 ;  /* 0x00505c0201007387 */ /* 0x000fe20000100800 */
[----:B0-----:R-:W-:-:S05]  /*34630*/  SHF.R.S32.HI R3, RZ, 0x1f, R2 ;  /* 0x0000001fff037819 */ /* 0x001fca0000011402 */
[----:B------:R3:W-:Y:S01]  /*34640*/  STL [R1+0xb8], R3 ;  /* 0x0000b80301007387 */ /* 0x0007e20000100800 */
[----:B--2---:R-:W-:Y:S02]  /*34650*/  SHF.R.S32.HI R0, RZ, 0x1f, R24 ;  /* 0x0000001fff007819 */ /* 0x004fe40000011418 */
[----:B---3--:R-:W-:-:S03]  /*34660*/  SHF.R.S32.HI R3, RZ, 0x1f, R23 ;  /* 0x0000001fff037819 */ /* 0x008fc60000011417 */
[----:B------:R5:W-:Y:S04]  /*34670*/  STL [R1+0xb4], R0 ;  /* 0x0000b40001007387 */ /* 0x000be80000100800 */
[----:B------:R0:W-:Y:S01]  /*34680*/  STL [R1+0xb0], R3 ;  /* 0x0000b00301007387 */ /* 0x0001e20000100800 */
[----:B----4-:R-:W-:Y:S02]  /*34690*/  SHF.R.S32.HI R2, RZ, 0x1f, R22 ;  /* 0x0000001fff027819 */ /* 0x010fe40000011416 */
[----:B-----5:R-:W-:Y:S02]  /*346a0*/  SHF.R.S32.HI R0, RZ, 0x1f, R21 ;  /* 0x0000001fff007819 */ /* 0x020fe40000011415 */
[----:B0-----:R-:W-:Y:S01]  /*346b0*/  SHF.R.S32.HI R3, RZ, 0x1f, R20 ;  /* 0x0000001fff037819 */ /* 0x001fe20000011414 */
[----:B------:R0:W-:Y:S04]  /*346c0*/  STL [R1+0xac], R2 ;  /* 0x0000ac0201007387 */ /* 0x0001e80000100800 */
[----:B------:R1:W-:Y:S04]  /*346d0*/  STL [R1+0xa8], R0 ;  /* 0x0000a80001007387 */ /* 0x0003e80000100800 */
[----:B------:R2:W-:Y:S01]  /*346e0*/  STL [R1+0xa4], R3 ;  /* 0x0000a40301007387 */ /* 0x0005e20000100800 */
[----:B0-----:R-:W-:-:S02]  /*346f0*/  SHF.R.S32.HI R2, RZ, 0x1f, R19 ;  /* 0x0000001fff027819 */ /* 0x001fc40000011413 */
[----:B-1----:R-:W-:Y:S02]  /*34700*/  SHF.R.S32.HI R0, RZ, 0x1f, R18 ;  /* 0x0000001fff007819 */ /* 0x002fe40000011412 */
[----:B--2---:R-:W-:Y:S01]  /*34710*/  SHF.R.S32.HI R3, RZ, 0x1f, R17 ;  /* 0x0000001fff037819 */ /* 0x004fe20000011411 */
        /* <DEDUP_REMOVED lines=14> */
[----:B------:R-:W-:Y:S04]  /*34800*/  STL [R1+0x80], R3 ;  /* 0x0000800301007387 */ /* 0x000fe80000100800 */
[----:B------:R-:W2:Y:S01]  /*34810*/  LDL R12, [R1+0x7a0] ;  /* 0x0007a000010c7983 */ /* 0x000ea20000100800 */
[----:B0-----:R-:W-:-:S02]  /*34820*/  SHF.R.S32.HI R2, RZ, 0x1f, R28 ;  /* 0x0000001fff027819 */ /* 0x001fc4000001141c */
[----:B-1----:R-:W-:-:S03]  /*34830*/  SHF.R.S32.HI R0, RZ, 0x1f, R11 ;  /* 0x0000001fff007819 */ /* 0x002fc6000001140b */
[----:B------:R-:W-:Y:S04]  /*34840*/  STL [R1+0x7c], R2 ;  /* 0x00007c0201007387 */ /* 0x000fe80000100800 */
[----:B--2---:R0:W-:Y:S04]  /*34850*/  STL [R1+0x506c], R12 ;  /* 0x00506c0c01007387 */ /* 0x0041e80000100800 */
[----:B------:R1:W-:Y:S04]  /*34860*/  STL [R1+0x78], R0 ;  /* 0x0000780001007387 */ /* 0x0003e80000100800 */
[----:B------:R-:W2:Y:S04]  /*34870*/  LDL R28, [R1+0x79c] ;  /* 0x00079c00011c7983 */ /* 0x000ea80000100800 */
[----:B------:R-:W3:Y:S04]  /*34880*/  LDL R11, [R1+0x798] ;  /* 0x00079800010b7983 */ /* 0x000ee80000100800 */
[----:B0-----:R-:W4:Y:S01]  /*34890*/  LDL R12, [R1+0x7a4] ;  /* 0x0007a400010c7983 */ /* 0x001f220000100800 */
[----:B-1----:R-:W-:-:S05]  /*348a0*/  SHF.R.S32.HI R0, RZ, 0x1f, R10 ;  /* 0x0000001fff007819 */ /* 0x002fca000001140a */
[----:B------:R0:W-:Y:S04]  /*348b0*/  STL [R1+0x74], R0 ;  /* 0x0000740001007387 */ /* 0x0001e80000100800 */
[----:B------:R-:W5:Y:S04]  /*348c0*/  LDL R10, [R1+0x794] ;  /* 0x00079400010a7983 */ /* 0x000f680000100800 */
[----:B------:R-:W5:Y:S04]  /*348d0*/  LDL R2, [R1+0x790] ;  /* 0x0007900001027983 */ /* 0x000f680000100800 */
[----:B------:R-:W5:Y:S04]  /*348e0*/  LDL R3, [R1+0x78c] ;  /* 0x00078c0001037983 */ /* 0x000f680000100800 */
[----:B------:R-:W5:Y:S04]  /*348f0*/  LDL R7, [R1+0x788] ;  /* 0x0007880001077983 */ /* 0x000f680000100800 */
[----:B------:R-:W5:Y:S04]  /*34900*/  LDL R8, [R1+0x784] ;  /* 0x0007840001087983 */ /* 0x000f680000100800 */
[----:B------:R-:W5:Y:S04]  /*34910*/  LDL R6, [R1+0x77c] ;  /* 0x00077c0001067983 */ /* 0x000f680000100800 */
[----:B------:R-:W5:Y:S04]  /*34920*/  LDL R4, [R1+0x778] ;  /* 0x0007780001047983 */ /* 0x000f680000100800 */
[----:B0-----:R-:W5:Y:S04]  /*34930*/  LDL R0, [R1+0x780] ;  /* 0x0007800001007983 */ /* 0x001f680000100800 */
        /* <DEDUP_REMOVED lines=18> */
[----:B----4-:R-:W-:-:S05]  /*34a60*/  SHF.R.S32.HI R12, RZ, 0x1f, R12 ;  /* 0x0000001fff0c7819 */ /* 0x010fca000001140c */
[----:B------:R0:W-:Y:S04]  /*34a70*/  STL [R1+0x70], R12 ;  /* 0x0000700c01007387 */ /* 0x0001e80000100800 */
[----:B0-----:R-:W4:Y:S01]  /*34a80*/  LDL.LU R12, [R1+0x506c] ;  /* 0x00506c00010c7983 */ /* 0x001f220000300800 */
[----:B--2---:R-:W-:Y:S02]  /*34a90*/  SHF.R.S32.HI R28, RZ, 0x1f, R28 ;  /* 0x0000001fff1c7819 */ /* 0x004fe4000001141c */
[----:B---3--:R-:W-:Y:S02]  /*34aa0*/  SHF.R.S32.HI R11, RZ, 0x1f, R11 ;  /* 0x0000001fff0b7819 */ /* 0x008fe4000001140b */
[----:B-----5:R-:W-:Y:S02]  /*34ab0*/  SHF.R.S32.HI R10, RZ, 0x1f, R10 ;  /* 0x0000001fff0a7819 */ /* 0x020fe4000001140a */
[----:B------:R-:W-:-:S02]  /*34ac0*/  SHF.R.S32.HI R2, RZ, 0x1f, R2 ;  /* 0x0000001fff027819 */ /* 0x000fc40000011402 */
[----:B------:R-:W-:Y:S02]  /*34ad0*/  SHF.R.S32.HI R7, RZ, 0x1f, R7 ;  /* 0x0000001fff077819 */ /* 0x000fe40000011407 */
[----:B----4-:R-:W-:-:S05]  /*34ae0*/  SHF.R.S32.HI R12, RZ, 0x1f, R12 ;  /* 0x0000001fff0c7819 */ /* 0x010fca000001140c */
[----:B------:R0:W-:Y:S04]  /*34af0*/  STL [R1+0x6c], R12 ;  /* 0x00006c0c01007387 */ /* 0x0001e80000100800 */
[----:B0-----:R-:W2:Y:S04]  /*34b00*/  LDL R12, [R1+0x72c] ;  /* 0x00072c00010c7983 */ /* 0x001ea80000100800 */
[----:B------:R0:W-:Y:S04]  /*34b10*/  STL [R1+0x68], R28 ;  /* 0x0000681c01007387 */ /* 0x0001e80000100800 */
[----:B0-----:R-:W3:Y:S04]  /*34b20*/  LDL.LU R28, [R1+0x5068] ;  /* 0x00506800011c7983 */ /* 0x001ee80000300800 */
[----:B------:R0:W-:Y:S04]  /*34b30*/  STL [R1+0x64], R11 ;  /* 0x0000640b01007387 */ /* 0x0001e80000100800 */
[----:B0-----:R-:W4:Y:S04]  /*34b40*/  LDL.LU R11, [R1+0x5064] ;  /* 0x00506400010b7983 */ /* 0x001f280000300800 */
[----:B------:R0:W-:Y:S04]  /*34b50*/  STL [R1+0x60], R10 ;  /* 0x0000600a01007387 */ /* 0x0001e80000100800 */
[----:B0-----:R-:W5:Y:S04]  /*34b60*/  LDL.LU R10, [R1+0x5060] ;  /* 0x00506000010a7983 */ /* 0x001f680000300800 */
[----:B------:R0:W-:Y:S02]  /*34b70*/  STL [R1+0x5c], R2 ;  /* 0x00005c0201007387 */ /* 0x0001e40000100800 */
[----:B0-----:R-:W-:-:S02]  /*34b80*/  SHF.R.S32.HI R2, RZ, 0x1f, R3 ;  /* 0x0000001fff027819 */ /* 0x001fc40000011403 */
[----:B------:R-:W-:-:S03]  /*34b90*/  SHF.R.S32.HI R3, RZ, 0x1f, R8 ;  /* 0x0000001fff037819 */ /* 0x000fc60000011408 */
[----:B------:R0:W-:Y:S04]  /*34ba0*/  STL [R1+0x58], R2 ;  /* 0x0000580201007387 */ /* 0x0001e80000100800 */
[----:B------:R-:W-:Y:S04]  /*34bb0*/  STL [R1+0x54], R7 ;  /* 0x0000540701007387 */ /* 0x000fe80000100800 */
[----:B------:R1:W-:Y:S01]  /*34bc0*/  STL [R1+0x50], R3 ;  /* 0x0000500301007387 */ /* 0x0003e20000100800 */
[----:B0-----:R-:W-:Y:S02]  /*34bd0*/  SHF.R.S32.HI R2, RZ, 0x1f, R0 ;  /* 0x0000001fff027819 */ /* 0x001fe40000011400 */
[----:B------:R-:W-:-:S02]  /*34be0*/  SHF.R.S32.HI R0, RZ, 0x1f, R6 ;  /* 0x0000001fff007819 */ /* 0x000fc40000011406 */
[----:B-1----:R-:W-:Y:S01]  /*34bf0*/  SHF.R.S32.HI R3, RZ, 0x1f, R4 ;  /* 0x0000001fff037819 */ /* 0x002fe20000011404 */
[----:B------:R0:W-:Y:S04]  /*34c00*/  STL [R1+0x4c], R2 ;  /* 0x00004c0201007387 */ /* 0x0001e80000100800 */
[----:B------:R1:W-:Y:S04]  /*34c10*/  STL [R1+0x48], R0 ;  /* 0x0000480001007387 */ /* 0x0003e80000100800 */
[----:B------:R1:W-:Y:S01]  /*34c20*/  STL [R1+0x44], R3 ;  /* 0x0000440301007387 */ /* 0x0003e20000100800 */
[----:B0-----:R-:W-:-:S02]  /*34c30*/  SHF.R.S32.HI R2, RZ, 0x1f, R9 ;  /* 0x0000001fff027819 */ /* 0x001fc40000011409 */
[----:B-1----:R-:W-:Y:S02]  /*34c40*/  SHF.R.S32.HI R0, RZ, 0x1f, R5 ;  /* 0x0000001fff007819 */ /* 0x002fe40000011405 */
[----:B------:R-:W-:Y:S01]  /*34c50*/  SHF.R.S32.HI R3, RZ, 0x1f, R27 ;  /* 0x0000001fff037819 */ /* 0x000fe2000001141b */
        /* <DEDUP_REMOVED lines=25> */
[----:B------:R1:W-:Y:S01]  /*34df0*/  STL [R1+0xc], R0 ;  /* 0x00000c0001007387 */ /* 0x0003e20000100800 */
[----:B------:R-:W-:-:S03]  /*34e00*/  SHF.R.S32.HI R29, RZ, 0x1f, R29 ;  /* 0x0000001fff1d7819 */ /* 0x000fc6000001141d */
[----:B------:R-:W-:Y:S01]  /*34e10*/  STL [R1+0x8], R3 ;  /* 0x0000080301007387 */ /* 0x000fe20000100800 */
[----:B0-----:R-:W-:Y:S02]  /*34e20*/  SHF.R.S32.HI R2, RZ, 0x1f, R14 ;  /* 0x0000001fff027819 */ /* 0x001fe4000001140e */
[----:B-1----:R-:W-:-:S03]  /*34e30*/  SHF.R.S32.HI R0, RZ, 0x1f, R13 ;  /* 0x0000001fff007819 */ /* 0x002fc6000001140d */
[----:B------:R-:W-:Y:S04]  /*34e40*/  STL [R1+0x4], R2 ;  /* 0x0000040201007387 */ /* 0x000fe80000100800 */
[----:B------:R-:W3:Y:S04]  /*34e50*/  LDL R13, [R1+0x710] ;  /* 0x00071000010d7983 */ /* 0x000ee80000100800 */
[----:B------:R-:W-:Y:S04]  /*34e60*/  STL [R1], R0 ;  /* 0x0000000001007387 */ /* 0x000fe80000100800 */
[----:B------:R-:W-:Y:S04]  /*34e70*/  STL [R1+0x4ffc], R29 ;  /* 0x004ffc1d01007387 */ /* 0x000fe80000100800 */
[----:B------:R-:W3:Y:S04]  /*34e80*/  LDL R15, [R1+0x708] ;  /* 0x00070800010f7983 */ /* 0x000ee80000100800 */
[----:B------:R-:W3:Y:S01]  /*34e90*/  LDL R16, [R1+0x704] ;  /* 0x0007040001107983 */ /* 0x000ee20000100800 */
[----:B--2---:R-:W-:-:S05]  /*34ea0*/  SHF.R.S32.HI R6, RZ, 0x1f, R12 ;  /* 0x0000001fff067819 */ /* 0x004fca000001140c */
[----:B------:R0:W-:Y:S04]  /*34eb0*/  STL [R1+0x4ff8], R6 ;  /* 0x004ff80601007387 */ /* 0x0001e80000100800 */
[----:B0-----:R-:W2:Y:S02]  /*34ec0*/  LDL.LU R6, [R1+0x728] ;  /* 0x0007280001067983 */ /* 0x001ea40000300800 */
[----:B--2---:R-:W-:Y:S02]  /*34ed0*/  SHF.R.S32.HI R7, RZ, 0x1f, R6 ;  /* 0x0000001fff077819 */ /* 0x004fe40000011406 */
[----:B------:R-:W-:Y:S04]  /*34ee0*/  STL [R1+0x5004], R6 ;  /* 0x0050040601007387 */ /* 0x000fe80000100800 */
[----:B------:R0:W-:Y:S04]  /*34ef0*/  STL [R1+0x4ff4], R7 ;  /* 0x004ff40701007387 */ /* 0x0001e80000100800 */
[----:B0-----:R-:W2:Y:S02]  /*34f00*/  LDL.LU R7, [R1+0x724] ;  /* 0x0007240001077983 */ /* 0x001ea40000300800 */
[----:B--2---:R-:W-:-:S02]  /*34f10*/  SHF.R.S32.HI R8, RZ, 0x1f, R7 ;  /* 0x0000001fff087819 */ /* 0x004fc40000011407 */
[----:B------:R-:W-:Y:S04]  /*34f20*/  STL [R1+0x5000], R7 ;  /* 0x0050000701007387 */ /* 0x000fe80000100800 */
[----:B------:R0:W-:Y:S04]  /*34f30*/  STL [R1+0x4ff0], R8 ;  /* 0x004ff00801007387 */ /* 0x0001e80000100800 */
[----:B0-----:R-:W2:Y:S01]  /*34f40*/  LDL.LU R8, [R1+0x720] ;  /* 0x0007200001087983 */ /* 0x001ea20000300800 */
[----:B-----5:R-:W-:Y:S02]  /*34f50*/  SHF.R.S32.HI R10, RZ, 0x1f, R10 ;  /* 0x0000001fff0a7819 */ /* 0x020fe4000001140a */
[----:B----4-:R-:W-:-:S02]  /*34f60*/  SHF.R.S32.HI R11, RZ, 0x1f, R11 ;  /* 0x0000001fff0b7819 */ /* 0x010fc4000001140b */
[----:B--2---:R-:W-:-:S05]  /*34f70*/  SHF.R.S32.HI R9, RZ, 0x1f, R8 ;  /* 0x0000001fff097819 */ /* 0x004fca0000011408 */
[----:B------:R-:W-:Y:S04]  /*34f80*/  STL [R1+0x500c], R9 ;  /* 0x00500c0901007387 */ /* 0x000fe80000100800 */
[----:B------:R-:W-:Y:S04]  /*34f90*/  STL [R1+0x5008], R8 ;  /* 0x0050080801007387 */ /* 0x000fe80000100800 */
[----:B------:R-:W2:Y:S04]  /*34fa0*/  LDL R17, [R1+0x700] ;  /* 0x0007000001117983 */ /* 0x000ea80000100800 */
[----:B------:R-:W4:Y:S04]  /*34fb0*/  LDL R18, [R1+0x6fc] ;  /* 0x0006fc0001127983 */ /* 0x000f280000100800 */
[----:B------:R-:W-:Y:S04]  /*34fc0*/  STL [R1+0x5010], R10 ;  /* 0x0050100a01007387 */ /* 0x000fe80000100800 */
[----:B------:R-:W5:Y:S04]  /*34fd0*/  LDL R19, [R1+0x6f8] ;  /* 0x0006f80001137983 */ /* 0x000f680000100800 */
[----:B------:R-:W5:Y:S04]  /*34fe0*/  LDL R20, [R1+0x6f4] ;  /* 0x0006f40001147983 */ /* 0x000f680000100800 */
[----:B------:R-:W5:Y:S04]  /*34ff0*/  LDL R21, [R1+0x6f0] ;  /* 0x0006f00001157983 */ /* 0x000f680000100800 */
[----:B------:R0:W-:Y:S04]  /*35000*/  STL [R1+0x4fec], R11 ;  /* 0x004fec0b01007387 */ /* 0x0001e80000100800 */
[----:B0-----:R-:W2:Y:S01]  /*35010*/  LDL.LU R11, [R1+0x714] ;  /* 0x00071400010b7983 */ /* 0x001ea20000300800 */
[----:B---3--:R-:W-:-:S02]  /*35020*/  SHF.R.S32.HI R13, RZ, 0x1f, R13 ;  /* 0x0000001fff0d7819 */ /* 0x008fc4000001140d */
[----:B--2---:R-:W-:-:S05]  /*35030*/  SHF.R.S32.HI R12, RZ, 0x1f, R11 ;  /* 0x0000001fff0c7819 */ /* 0x004fca000001140b */
[----:B------:R-:W-:Y:S04]  /*35040*/  STL [R1+0x5018], R12 ;  /* 0x0050180c01007387 */ /* 0x000fe80000100800 */
[----:B------:R-:W-:Y:S04]  /*35050*/  STL [R1+0x5014], R11 ;  /* 0x0050140b01007387 */ /* 0x000fe80000100800 */
[----:B------:R-:W2:Y:S04]  /*35060*/  LDL R22, [R1+0x6ec] ;  /* 0x0006ec0001167983 */ /* 0x000ea80000100800 */
[----:B------:R-:W3:Y:S04]  /*35070*/  LDL R23, [R1+0x6e8] ;  /* 0x0006e80001177983 */ /* 0x000ee80000100800 */
[----:B------:R-:W3:Y:S04]  /*35080*/  LDL R24, [R1+0x6e4] ;  /* 0x0006e40001187983 */ /* 0x000ee80000100800 */
[----:B------:R-:W3:Y:S04]  /*35090*/  LDL R25, [R1+0x6e0] ;  /* 0x0006e00001197983 */ /* 0x000ee80000100800 */
[----:B------:R-:W3:Y:S04]  /*350a0*/  LDL R26, [R1+0x6dc] ;  /* 0x0006dc00011a7983 */ /* 0x000ee80000100800 */
[----:B------:R-:W3:Y:S04]  /*350b0*/  LDL R27, [R1+0x6d8] ;  /* 0x0006d800011b7983 */ /* 0x000ee80000100800 */
[----:B------:R0:W-:Y:S04]  /*350c0*/  STL [R1+0x4fe8], R13 ;  /* 0x004fe80d01007387 */ /* 0x0001e80000100800 */
[----:B0-----:R-:W2:Y:S01]  /*350d0*/  LDL.LU R13, [R1+0x70c] ;  /* 0x00070c00010d7983 */ /* 0x001ea20000300800 */
[----:B------:R-:W-:-:S02]  /*350e0*/  SHF.R.S32.HI R15, RZ, 0x1f, R15 ;  /* 0x0000001fff0f7819 */ /* 0x000fc4000001140f */
[----:B------:R-:W-:Y:S02]  /*350f0*/  SHF.R.S32.HI R16, RZ, 0x1f, R16 ;  /* 0x0000001fff107819 */ /* 0x000fe40000011410 */
[----:B------:R-:W-:Y:S02]  /*35100*/  SHF.R.S32.HI R17, RZ, 0x1f, R17 ;  /* 0x0000001fff117819 */ /* 0x000fe40000011411 */
[----:B----4-:R-:W-:Y:S02]  /*35110*/  SHF.R.S32.HI R18, RZ, 0x1f, R18 ;  /* 0x0000001fff127819 */ /* 0x010fe40000011412 */
[----:B-----5:R-:W-:Y:S02]  /*35120*/  SHF.R.S32.HI R19, RZ, 0x1f, R19 ;  /* 0x0000001fff137819 */ /* 0x020fe40000011413 */
[----:B------:R-:W-:Y:S02]  /*35130*/  SHF.R.S32.HI R20, RZ, 0x1f, R20 ;  /* 0x0000001fff147819 */ /* 0x000fe40000011414 */
[----:B------:R-:W-:-:S02]  /*35140*/  SHF.R.S32.HI R21, RZ, 0x1f, R21 ;  /* 0x0000001fff157819 */ /* 0x000fc40000011415 */
[----:B--2---:R-:W-:-:S05]  /*35150*/  SHF.R.S32.HI R14, RZ, 0x1f, R13 ;  /* 0x0000001fff0e7819 */ /* 0x004fca000001140d */
[----:B------:R-:W-:Y:S04]  /*35160*/  STL [R1+0x5020], R14 ;  /* 0x0050200e01007387 */ /* 0x000fe80000100800 */
[----:B------:R-:W-:Y:S04]  /*35170*/  STL [R1+0x501c], R13 ;  /* 0x00501c0d01007387 */ /* 0x000fe80000100800 */
[----:B------:R-:W2:Y:S04]  /*35180*/  LDL R7, [R1+0x6d0] ;  /* 0x0006d00001077983 */ /* 0x000ea80000100800 */
[----:B------:R-:W-:Y:S04]  /*35190*/  STL [R1+0x5024], R15 ;  /* 0x0050240f01007387 */ /* 0x000fe80000100800 */
[----:B------:R-:W4:Y:S04]  /*351a0*/  LDL R6, [R1+0x6cc] ;  /* 0x0006cc0001067983 */ /* 0x000f280000100800 */
[----:B------:R-:W5:Y:S04]  /*351b0*/  LDL R29, [R1+0x6c8] ;  /* 0x0006c800011d7983 */ /* 0x000f680000100800 */
[----:B------:R-:W-:Y:S04]  /*351c0*/  STL [R1+0x5028], R16 ;  /* 0x0050281001007387 */ /* 0x000fe80000100800 */
[----:B------:R-:W-:Y:S04]  /*351d0*/  STL [R1+0x502c], R17 ;  /* 0x00502c1101007387 */ /* 0x000fe80000100800 */
[----:B------:R-:W-:Y:S04]  /*351e0*/  STL [R1+0x5030], R18 ;  /* 0x0050301201007387 */ /* 0x000fe80000100800 */
[----:B------:R-:W3:Y:S04]  /*351f0*/  LDL R2, [R1+0x6c4] ;  /* 0x0006c40001027983 */ /* 0x000ee80000100800 */
[----:B------:R-:W-:Y:S04]  /*35200*/  STL [R1+0x5034], R19 ;  /* 0x0050341301007387 */ /* 0x000fe80000100800 */
[----:B------:R-:W3:Y:S04]  /*35210*/  LDL R3, [R1+0x6c0] ;  /* 0x0006c00001037983 */ /* 0x000ee80000100800 */
[----:B------:R0:W-:Y:S04]  /*35220*/  STL [R1+0x5038], R20 ;  /* 0x0050381401007387 */ /* 0x0001e80000100800 */
[----:B------:R-:W3:Y:S04]  /*35230*/  LDL R0, [R1+0x6bc] ;  /* 0x0006bc0001007983 */ /* 0x000ee80000100800 */
[----:B------:R1:W-:Y:S04]  /*35240*/  STL [R1+0x503c], R21 ;  /* 0x00503c1501007387 */ /* 0x0003e80000100800 */
[----:B------:R-:W3:Y:S04]  /*35250*/  LDL R4, [R1+0x6b8] ;  /* 0x0006b80001047983 */ /* 0x000ee80000100800 */
[----:B------:R-:W3:Y:S04]  /*35260*/  LDL R5, [R1+0x6b4] ;  /* 0x0006b40001057983 */ /* 0x000ee80000100800 */
[----:B------:R-:W3:Y:S04]  /*35270*/  LDL R8, [R1+0x6a8] ;  /* 0x0006a80001087983 */ /* 0x000ee80000100800 */
[----:B------:R-:W3:Y:S04]  /*35280*/  LDL R9, [R1+0x6a4] ;  /* 0x0006a40001097983 */ /* 0x000ee80000100800 */
[----:B0-----:R-:W3:Y:S04]  /*35290*/  LDL R20, [R1+0x6ac] ;  /* 0x0006ac0001147983 */ /* 0x001ee80000100800 */
[----:B-1----:R-:W3:Y:S01]  /*352a0*/  LDL R21, [R1+0x6b0] ;  /* 0x0006b00001157983 */ /* 0x002ee20000100800 */
[----:B--2---:R-:W-:-:S03]  /*352b0*/  SHF.R.S32.HI R10, RZ, 0x1f, R7 ;  /* 0x0000001fff0a7819 */ /* 0x004fc60000011407 */
[----:B------:R-:W2:Y:S01]  /*352c0*/  LDL R7, [R1+0x6a0] ;  /* 0x0006a00001077983 */ /* 0x000ea20000100800 */
[----:B----4-:R-:W-:-:S03]  /*352d0*/  SHF.R.S32.HI R11, RZ, 0x1f, R6 ;  /* 0x0000001fff0b7819 */ /* 0x010fc60000011406 */
[----:B------:R5:W-:Y:S04]  /*352e0*/  STL [R1+0xc0], R10 ;  /* 0x0000c00a01007387 */ /* 0x000be80000100800 */
[----:B------:R-:W4:Y:S04]  /*352f0*/  LDL R6, [R1+0x69c] ;  /* 0x00069c0001067983 */ /* 0x000f280000100800 */
[----:B------:R-:W-:Y:S04]  /*35300*/  STL [R1+0xc4], R11 ;  /* 0x0000c40b01007387 */ /* 0x000fe80000100800 */
[----:B------:R-:W4:Y:S04]  /*35310*/  LDL R19, [R1+0x698] ;  /* 0x0006980001137983 */ /* 0x000f280000100800 */
[----:B------:R-:W4:Y:S01]  /*35320*/  LDL R18, [R1+0x694] ;  /* 0x0006940001127983 */ /* 0x000f220000100800 */
[----:B-----5:R-:W-:-:S05]  /*35330*/  SHF.R.S32.HI R10, RZ, 0x1f, R29 ;  /* 0x0000001fff0a7819 */ /* 0x020fca000001141d */
[----:B------:R3:W-:Y:S04]  /*35340*/  STL [R1+0xc8], R10 ;  /* 0x0000c80a01007387 */ /* 0x0007e80000100800 */
[----:B------:R-:W5:Y:S04]  /*35350*/  LDL R17, [R1+0x690] ;  /* 0x0006900001117983 */ /* 0x000f680000100800 */
[----:B------:R-:W5:Y:S04]  /*35360*/  LDL R16, [R1+0x68c] ;  /* 0x00068c0001107983 */ /* 0x000f680000100800 */
[----:B------:R-:W5:Y:S04]  /*35370*/  LDL R15, [R1+0x688] ;  /* 0x00068800010f7983 */ /* 0x000f680000100800 */
[----:B------:R-:W5:Y:S04]  /*35380*/  LDL R29, [R1+0x684] ;  /* 0x00068400011d7983 */ /* 0x000f680000100800 */
[----:B------:R-:W5:Y:S01]  /*35390*/  LDL R13, [R1+0x680] ;  /* 0x00068000010d7983 */ /* 0x000f620000100800 */
[----:B---3--:R-:W-:-:S03]  /*353a0*/  SHF.R.S32.HI R10, RZ, 0x1f, R2 ;  /* 0x0000001fff0a7819 */ /* 0x008fc60000011402 */
[----:B------:R-:W3:Y:S04]  /*353b0*/  LDL R2, [R1+0x67c] ;  /* 0x00067c0001027983 */ /* 0x000ee80000100800 */
[----:B------:R0:W-:Y:S01]  /*353c0*/  STL [R1+0xcc], R10 ;  /* 0x0000cc0a01007387 */ /* 0x0001e20000100800 */
[----:B------:R-:W-:Y:S02]  /*353d0*/  SHF.R.S32.HI R0, RZ, 0x1f, R0 ;  /* 0x0000001fff007819 */ /* 0x000fe40000011400 */
[----:B0-----:R-:W-:Y:S02]  /*353e0*/  SHF.R.S32.HI R10, RZ, 0x1f, R3 ;  /* 0x0000001fff0a7819 */ /* 0x001fe40000011403 */
[----:B------:R-:W3:Y:S04]  /*353f0*/  LDL R3, [R1+0x678] ;  /* 0x0006780001037983 */ /* 0x000ee80000100800 */
[----:B------:R-:W-:Y:S04]  /*35400*/  STL [R1+0xd0], R10 ;  /* 0x0000d00a01007387 */ /* 0x000fe80000100800 */
[----:B------:R-:W3:Y:S04]  /*35410*/  LDL R14, [R1+0x674] ;  /* 0x00067400010e7983 */ /* 0x000ee80000100800 */
[----:B------:R-:W3:Y:S04]  /*35420*/  LDL R11, [R1+0x670] ;  /* 0x00067000010b7983 */ /* 0x000ee80000100800 */
[----:B------:R0:W-:Y:S04]  /*35430*/  STL [R1+0xd4], R0 ;  /* 0x0000d40001007387 */ /* 0x0001e80000100800 */
[----:B0-----:R-:W3:Y:S01]  /*35440*/  LDL R0, [R1+0x66c] ;  /* 0x00066c0001007983 */ /* 0x001ee20000100800 */
[----:B------:R-:W-:-:S03]  /*35450*/  SHF.R.S32.HI R10, RZ, 0x1f, R4 ;  /* 0x0000001fff0a7819 */ /* 0x000fc60000011404 */
[----:B------:R-:W3:Y:S01]  /*35460*/  LDL R4, [R1+0x668] ;  /* 0x0006680001047983 */ /* 0x000ee20000100800 */
[----:B------:R-:W-:-:S03]  /*35470*/  SHF.R.S32.HI R5, RZ, 0x1f, R5 ;  /* 0x0000001fff057819 */ /* 0x000fc60000011405 */
[----:B------:R0:W-:Y:S04]  /*35480*/  STL [R1+0xd8], R10 ;  /* 0x0000d80a01007387 */ /* 0x0001e80000100800 */
[----:B------:R-:W3:Y:S04]  /*35490*/  LDL R12, [R1+0x664] ;  /* 0x00066400010c7983 */ /* 0x000ee80000100800 */
[----:B0-----:R-:W3:Y:S04]  /*354a0*/  LDL R10, [R1+0x660] ;  /* 0x00066000010a7983 */ /* 0x001ee80000100800 */
[----:B------:R0:W-:Y:S04]  /*354b0*/  STL [R1+0xdc], R5 ;  /* 0x0000dc0501007387 */ /* 0x0001e80000100800 */
[----:B0-----:R-:W3:Y:S01]  /*354c0*/  LDL R5, [R1+0x65c] ;  /* 0x00065c0001057983 */ /* 0x001ee20000100800 */
[----:B------:R-:W-:-:S02]  /*354d0*/  SHF.R.S32.HI R21, RZ, 0x1f, R21 ;  /* 0x0000001fff157819 */ /* 0x000fc40000011415 */
[----:B------:R-:W-:-:S03]  /*354e0*/  SHF.R.S32.HI R20, RZ, 0x1f, R20 ;  /* 0x0000001fff147819 */ /* 0x000fc60000011414 */
[----:B------:R0:W-:Y:S04]  /*354f0*/  STL [R1+0xe0], R21 ;  /* 0x0000e01501007387 */ /* 0x0001e80000100800 */
[----:B------:R1:W-:Y:S01]  /*35500*/  STL [R1+0xe4], R20 ;  /* 0x0000e41401007387 */ /* 0x0003e20000100800 */
[----:B0-----:R-:W-:Y:S02]  /*35510*/  SHF.R.S32.HI R21, RZ, 0x1f, R8 ;  /* 0x0000001fff157819 */ /* 0x001fe40000011408 */
[----:B-1----:R-:W-:Y:S01]  /*35520*/  SHF.R.S32.HI R20, RZ, 0x1f, R9 ;  /* 0x0000001fff147819 */ /* 0x002fe20000011409 */
[----:B------:R-:W3:Y:S04]  /*35530*/  LDL R8, [R1+0x658] ;  /* 0x0006580001087983 */ /* 0x000ee80000100800 */
[----:B------:R-:W-:Y:S04]  /*35540*/  STL [R1+0xe8], R21 ;  /* 0x0000e81501007387 */ /* 0x000fe80000100800 */
[----:B------:R-:W3:Y:S04]  /*35550*/  LDL R9, [R1+0x654] ;  /* 0x0006540001097983 */ /* 0x000ee80000100800 */
[----:B------:R2:W-:Y:S02]  /*35560*/  STL [R1+0xec], R20 ;  /* 0x0000ec1401007387 */ /* 0x0005e40000100800 */
[----:B--2---:R-:W-:-:S02]  /*35570*/  SHF.R.S32.HI R20, RZ, 0x1f, R7 ;  /* 0x0000001fff147819 */ /* 0x004fc40000011407 */
[----:B------:R-:W2:Y:S01]  /*35580*/  LDL R7, [R1+0x650] ;  /* 0x0006500001077983 */ /* 0x000ea20000100800 */
[----:B----4-:R-:W-:-:S03]  /*35590*/  SHF.R.S32.HI R21, RZ, 0x1f, R6 ;  /* 0x0000001fff157819 */ /* 0x010fc60000011406 */
[----:B------:R0:W-:Y:S04]  /*355a0*/  STL [R1+0xf0], R20 ;  /* 0x0000f01401007387 */ /* 0x0001e80000100800 */
[----:B------:R-:W4:Y:S04]  /*355b0*/  LDL R6, [R1+0x64c] ;  /* 0x00064c0001067983 */ /* 0x000f280000100800 */
[----:B------:R-:W-:Y:S01]  /*355c0*/  STL [R1+0xf4], R21 ;  /* 0x0000f41501007387 */ /* 0x000fe20000100800 */
[----:B0-----:R-:W-:Y:S02]  /*355d0*/  SHF.R.S32.HI R20, RZ, 0x1f, R19 ;  /* 0x0000001fff147819 */ /* 0x001fe40000011413 */
[----:B------:R-:W-:-:S02]  /*355e0*/  SHF.R.S32.HI R19, RZ, 0x1f, R18 ;  /* 0x0000001fff137819 */ /* 0x000fc40000011412 */
[----:B-----5:R-:W-:Y:S02]  /*355f0*/  SHF.R.S32.HI R18, RZ, 0x1f, R17 ;  /* 0x0000001fff127819 */ /* 0x020fe40000011411 */
[----:B------:R-:W-:Y:S01]  /*35600*/  SHF.R.S32.HI R17, RZ, 0x1f, R16 ;  /* 0x0000001fff117819 */ /* 0x000fe20000011410 */
[----:B------:R-:W-:Y:S04]  /*35610*/  STL [R1+0xf8], R20 ;  /* 0x0000f81401007387 */ /* 0x000fe80000100800 */
[----:B------:R-:W-:Y:S01]  /*35620*/  STL [R1+0xfc], R19 ;  /* 0x0000fc1301007387 */ /* 0x000fe20000100800 */
[----:B------:R-:W-:-:S03]  /*35630*/  SHF.R.S32.HI R16, RZ, 0x1f, R15 ;  /* 0x0000001fff107819 */ /* 0x000fc6000001140f */
[----:B------:R-:W-:Y:S01]  /*35640*/  STL [R1+0x100], R18 ;  /* 0x0001001201007387 */ /* 0x000fe20000100800 */
[----:B------:R-:W-:-:S03]  /*35650*/  SHF.R.S32.HI R15, RZ, 0x1f, R29 ;  /* 0x0000001fff0f7819 */ /* 0x000fc6000001141d */
[----:B------:R-:W-:Y:S04]  /*35660*/  STL [R1+0x104], R17 ;  /* 0x0001041101007387 */ /* 0x000fe80000100800 */
[----:B------:R-:W5:Y:S04]  /*35670*/  LDL R29, [R1+0x648] ;  /* 0x00064800011d7983 */ /* 0x000f680000100800 */
[----:B------:R-:W-:Y:S01]  /*35680*/  STL [R1+0x108], R16 ;  /* 0x0001081001007387 */ /* 0x000fe20000100800 */
[----:B------:R-:W-:-:S03]  /*35690*/  SHF.R.S32.HI R13, RZ, 0x1f, R13 ;  /* 0x0000001fff0d7819 */ /* 0x000fc6000001140d */
[----:B------:R3:W-:Y:S02]  /*356a0*/  STL [R1+0x10c], R15 ;  /* 0x00010c0f01007387 */ /* 0x0007e40000100800 */
[----:B---3--:R-:W-:Y:S02]  /*356b0*/  SHF.R.S32.HI R15, RZ, 0x1f, R2 ;  /* 0x0000001fff0f7819 */ /* 0x008fe40000011402 */
[----:B------:R-:W3:Y:S04]  /*356c0*/  LDL R2, [R1+0x644] ;  /* 0x0006440001027983 */ /* 0x000ee80000100800 */
[----:B------:R0:W-:Y:S04]  /*356d0*/  STL [R1+0x110], R13 ;  /* 0x0001100d01007387 */ /* 0x0001e80000100800 */
[----:B------:R-:W-:Y:S01]  /*356e0*/  STL [R1+0x114], R15 ;  /* 0x0001140f01007387 */ /* 0x000fe20000100800 */
[----:B------:R-:W-:-:S02]  /*356f0*/  SHF.R.S32.HI R14, RZ, 0x1f, R14 ;  /* 0x0000001fff0e7819 */ /* 0x000fc4000001140e */
[----:B0-----:R-:W-:Y:S02]  /*35700*/  SHF.R.S32.HI R13, RZ, 0x1f, R3 ;  /* 0x0000001fff0d7819 */ /* 0x001fe40000011403 */
[----:B------:R-:W3:Y:S04]  /*35710*/  LDL R3, [R1+0x640] ;  /* 0x0006400001037983 */ /* 0x000ee80000100800 */
[----:B------:R0:W-:Y:S04]  /*35720*/  STL [R1+0x118], R13 ;  /* 0x0001180d01007387 */ /* 0x0001e80000100800 */
[----:B------:R-:W-:Y:S01]  /*35730*/  STL [R1+0x11c], R14 ;  /* 0x00011c0e01007387 */ /* 0x000fe20000100800 */
[----:B0-----:R-:W-:-:S02]  /*35740*/  SHF.R.S32.HI R13, RZ, 0x1f, R11 ;  /* 0x0000001fff0d7819 */ /* 0x001fc4000001140b */
[----:B------:R-:W-:Y:S02]  /*35750*/  SHF.R.S32.HI R11, RZ, 0x1f, R0 ;  /* 0x0000001fff0b7819 */ /* 0x000fe40000011400 */
[----:B------:R-:W3:Y:S04]  /*35760*/  LDL R0, [R1+0x63c] ;  /* 0x00063c0001007983 */ /* 0x000ee80000100800 */
[----:B------:R0:W-:Y:S04]  /*35770*/  STL [R1+0x120], R13 ;  /* 0x0001200d01007387 */ /* 0x0001e80000100800 */
[----:B------:R1:W-:Y:S01]  /*35780*/  STL [R1+0x124], R11 ;  /* 0x0001240b01007387 */ /* 0x0003e20000100800 */
[----:B0-----:R-:W-:-:S03]  /*35790*/  SHF.R.S32.HI R13, RZ, 0x1f, R4 ;  /* 0x0000001fff0d7819 */ /* 0x001fc60000011404 */
[----:B------:R-:W3:Y:S01]  /*357a0*/  LDL R4, [R1+0x638] ;  /* 0x0006380001047983 */ /* 0x000ee20000100800 */
[----:B-1----:R-:W-:-:S03]  /*357b0*/  SHF.R.S32.HI R11, RZ, 0x1f, R12 ;  /* 0x0000001fff0b7819 */ /* 0x002fc6000001140c */
[----:B------:R-:W-:Y:S01]  /*357c0*/  STL [R1+0x138], R13 ;  /* 0x0001380d01007387 */ /* 0x000fe20000100800 */
[----:B------:R-:W-:Y:S02]  /*357d0*/  SHF.R.S32.HI R10, RZ, 0x1f, R10 ;  /* 0x0000001fff0a7819 */ /* 0x000fe4000001140a */
[----:B------:R-:W-:Y:S01]  /*357e0*/  SHF.R.S32.HI R5, RZ, 0x1f, R5 ;  /* 0x0000001fff057819 */ /* 0x000fe20000011405 */
[----:B------:R-:W-:Y:S04]  /*357f0*/  STL [R1+0x13c], R11 ;  /* 0x00013c0b01007387 */ /* 0x000fe80000100800 */
[----:B------:R-:W3:Y:S04]  /*35800*/  LDL R21, [R1+0x634] ;  /* 0x0006340001157983 */ /* 0x000ee80000100800 */
[----:B------:R0:W-:Y:S04]  /*35810*/  STL [R1+0x140], R10 ;  /* 0x0001400a01007387 */ /* 0x0001e80000100800 */
[----:B------:R-:W3:Y:S04]  /*35820*/  LDL R20, [R1+0x630] ;  /* 0x0006300001147983 */ /* 0x000ee80000100800 */
[----:B------:R1:W-:Y:S04]  /*35830*/  STL [R1+0x144], R5 ;  /* 0x0001440501007387 */ /* 0x0003e80000100800 */
[----:B0-----:R-:W3:Y:S04]  /*35840*/  LDL R10, [R1+0x62c] ;  /* 0x00062c00010a7983 */ /* 0x001ee80000100800 */
[----:B-1----:R-:W3:Y:S01]  /*35850*/  LDL R5, [R1+0x628] ;  /* 0x0006280001057983 */ /* 0x002ee20000100800 */
[----:B------:R-:W-:-:S02]  /*35860*/  SHF.R.S32.HI R8, RZ, 0x1f, R8 ;  /* 0x0000001fff087819 */ /* 0x000fc40000011408 */
[----:B------:R-:W-:Y:S02]  /*35870*/  SHF.R.S32.HI R11, RZ, 0x1f, R9 ;  /* 0x0000001fff0b7819 */ /* 0x000fe40000011409 */
[----:B------:R-:W3:Y:S04]  /*35880*/  LDL R9, [R1+0x624] ;  /* 0x0006240001097983 */ /* 0x000ee80000100800 */
[----:B------:R2:W-:Y:S04]  /*35890*/  STL [R1+0x148], R8 ;  /* 0x0001480801007387 */ /* 0x0005e80000100800 */
[----:B------:R-:W-:Y:S01]  /*358a0*/  STL [R1+0x14c], R11 ;  /* 0x00014c0b01007387 */ /* 0x000fe20000100800 */
[----:B--2---:R-:W-:-:S03]  /*358b0*/  SHF.R.S32.HI R8, RZ, 0x1f, R7 ;  /* 0x0000001fff087819 */ /* 0x004fc60000011407 */
[----:B------:R-:W2:Y:S01]  /*358c0*/  LDL R7, [R1+0x620] ;  /* 0x0006200001077983 */ /* 0x000ea20000100800 */
[----:B----4-:R-:W-:-:S03]  /*358d0*/  SHF.R.S32.HI R6, RZ, 0x1f, R6 ;  /* 0x0000001fff067819 */ /* 0x010fc60000011406 */
[----:B------:R-:W-:Y:S04]  /*358e0*/  STL [R1+0x150], R8 ;  /* 0x0001500801007387 */ /* 0x000fe80000100800 */
[----:B------:R-:W4:Y:S04]  /*358f0*/  LDL R19, [R1+0x61c] ;  /* 0x00061c0001137983 */ /* 0x000f280000100800 */
[----:B------:R-:W4:Y:S04]  /*35900*/  LDL R18, [R1+0x618] ;  /* 0x0006180001127983 */ /* 0x000f280000100800 */
[----:B------:R0:W-:Y:S04]  /*35910*/  STL [R1+0x154], R6 ;  /* 0x0001540601007387 */ /* 0x0001e80000100800 */
[----:B------:R-:W4:Y:S04]  /*35920*/  LDL R17, [R1+0x614] ;  /* 0x0006140001117983 */ /* 0x000f280000100800 */
[----:B------:R-:W4:Y:S04]  /*35930*/  LDL R16, [R1+0x610] ;  /* 0x0006100001107983 */ /* 0x000f280000100800 */
[----:B------:R-:W4:Y:S04]  /*35940*/  LDL R15, [R1+0x60c] ;  /* 0x00060c00010f7983 */ /* 0x000f280000100800 */
[----:B------:R-:W4:Y:S04]  /*35950*/  LDL R13, [R1+0x604] ;  /* 0x00060400010d7983 */ /* 0x000f280000100800 */
[----:B0-----:R-:W4:Y:S01]  /*35960*/  LDL R6, [R1+0x608] ;  /* 0x0006080001067983 */ /* 0x001f220000100800 */
[----:B-----5:R-:W-:-:S03]  /*35970*/  SHF.R.S32.HI R8, RZ, 0x1f, R29 ;  /* 0x0000001fff087819 */ /* 0x020fc6000001141d */
[----:B------:R-:W5:Y:S04]  /*35980*/  LDL R29, [R1+0x600] ;  /* 0x00060000011d7983 */ /* 0x000f680000100800 */
[----:B------:R3:W-:Y:S02]  /*35990*/  STL [R1+0x158], R8 ;  /* 0x0001580801007387 */ /* 0x0007e40000100800 */
[----:B---3--:R-:W-:Y:S02]  /*359a0*/  SHF.R.S32.HI R8, RZ, 0x1f, R2 ;  /* 0x0000001fff087819 */ /* 0x008fe40000011402 */
[----:B------:R-:W3:Y:S04]  /*359b0*/  LDL R2, [R1+0x5fc] ;  /* 0x0005fc0001027983 */ /* 0x000ee80000100800 */
[----:B------:R-:W-:Y:S04]  /*359c0*/  STL [R1+0x15c], R8 ;  /* 0x00015c0801007387 */ /* 0x000fe80000100800 */
[----:B------:R-:W3:Y:S04]  /*359d0*/  LDL R14, [R1+0x5f8] ;  /* 0x0005f800010e7983 */ /* 0x000ee80000100800 */
[----:B------:R-:W3:Y:S01]  /*359e0*/  LDL R11, [R1+0x5f4] ;  /* 0x0005f400010b7983 */ /* 0x000ee20000100800 */
[----:B------:R-:W-:-:S05]  /*359f0*/  SHF.R.S32.HI R3, RZ, 0x1f, R3 ;  /* 0x0000001fff037819 */ /* 0x000fca0000011403 */
[----:B------:R0:W-:Y:S04]  /*35a00*/  STL [R1+0x160], R3 ;  /* 0x0001600301007387 */ /* 0x0001e80000100800 */
[----:B0-----:R-:W3:Y:S01]  /*35a10*/  LDL R3, [R1+0x5f0] ;  /* 0x0005f00001037983 */ /* 0x001ee20000100800 */
[----:B------:R-:W-:-:S03]  /*35a20*/  SHF.R.S32.HI R8, RZ, 0x1f, R0 ;  /* 0x0000001fff087819 */ /* 0x000fc60000011400 */
[----:B------:R-:W3:Y:S04]  /*35a30*/  LDL R0, [R1+0x5ec] ;  /* 0x0005ec0001007983 */ /* 0x000ee80000100800 */
[----:B------:R0:W-:Y:S04]  /*35a40*/  STL [R1+0x164], R8 ;  /* 0x0001640801007387 */ /* 0x0001e80000100800 */
[----:B------:R-:W3:Y:S01]  /*35a50*/  LDL R12, [R1+0x5e8] ;  /* 0x0005e800010c7983 */ /* 0x000ee20000100800 */
[----:B------:R-:W-:-:S03]  /*35a60*/  SHF.R.S32.HI R4, RZ, 0x1f, R4 ;  /* 0x0000001fff047819 */ /* 0x000fc60000011404 */
[----:B0-----:R-:W3:Y:S04]  /*35a70*/  LDL R8, [R1+0x5e4] ;  /* 0x0005e40001087983 */ /* 0x001ee80000100800 */
[----:B------:R0:W-:Y:S01]  /*35a80*/  STL [R1+0x168], R4 ;  /* 0x0001680401007387 */ /* 0x0001e20000100800 */
[----:B------:R-:W-:-:S03]  /*35a90*/  SHF.R.S32.HI R21, RZ, 0x1f, R21 ;  /* 0x0000001fff157819 */ /* 0x000fc60000011415 */
[----:B0-----:R-:W3:Y:S01]  /*35aa0*/  LDL R4, [R1+0x5e0] ;  /* 0x0005e00001047983 */ /* 0x001ee20000100800 */
[----:B------:R-:W-:-:S03]  /*35ab0*/  SHF.R.S32.HI R20, RZ, 0x1f, R20 ;  /* 0x0000001fff147819 */ /* 0x000fc60000011414 */
[----:B------:R0:W-:Y:S04]  /*35ac0*/  STL [R1+0x16c], R21 ;  /* 0x00016c1501007387 */ /* 0x0001e80000100800 */
[----:B------:R1:W-:Y:S01]  /*35ad0*/  STL [R1+0x170], R20 ;  /* 0x0001701401007387 */ /* 0x0003e20000100800 */
[----:B0-----:R-:W-:-:S03]  /*35ae0*/  SHF.R.S32.HI R21, RZ, 0x1f, R10 ;  /* 0x0000001fff157819 */ /* 0x001fc6000001140a */
[----:B------:R-:W3:Y:S04]  /*35af0*/  LDL R10, [R1+0x5dc] ;  /* 0x0005dc00010a7983 */ /* 0x000ee80000100800 */
[----:B------:R-:W-:Y:S01]  /*35b00*/  STL [R1+0x174], R21 ;  /* 0x0001741501007387 */ /* 0x000fe20000100800 */
[----:B-1----:R-:W-:-:S03]  /*35b10*/  SHF.R.S32.HI R20, RZ, 0x1f, R5 ;  /* 0x0000001fff147819 */ /* 0x002fc60000011405 */
[----:B------:R-:W3:Y:S04]  /*35b20*/  LDL R5, [R1+0x5d8] ;  /* 0x0005d80001057983 */ /* 0x000ee80000100800 */
[----:B------:R0:W-:Y:S02]  /*35b30*/  STL [R1+0x178], R20 ;  /* 0x0001781401007387 */ /* 0x0001e40000100800 */
[----:B0-----:R-:W-:Y:S02]  /*35b40*/  SHF.R.S32.HI R20, RZ, 0x1f, R9 ;  /* 0x0000001fff147819 */ /* 0x001fe40000011409 */
[----:B------:R-:W3:Y:S04]  /*35b50*/  LDL R9, [R1+0x5d4] ;  /* 0x0005d40001097983 */ /* 0x000ee80000100800 */
[----:B------:R4:W-:Y:S01]  /*35b60*/  STL [R1+0x17c], R20 ;  /* 0x00017c1401007387 */ /* 0x0009e20000100800 */
[----:B--2---:R-:W-:-:S03]  /*35b70*/  SHF.R.S32.HI R21, RZ, 0x1f, R7 ;  /* 0x0000001fff157819 */ /* 0x004fc60000011407 */
[----:B------:R-:W2:Y:S01]  /*35b80*/  LDL R7, [R1+0x5d0] ;  /* 0x0005d00001077983 */ /* 0x000ea20000100800 */
[----:B----4-:R-:W-:Y:S02]  /*35b90*/  SHF.R.S32.HI R20, RZ, 0x1f, R19 ;  /* 0x0000001fff147819 */ /* 0x010fe40000011413 */
[----:B------:R-:W-:Y:S02]  /*35ba0*/  SHF.R.S32.HI R19, RZ, 0x1f, R18 ;  /* 0x0000001fff137819 */ /* 0x000fe40000011412 */
[----:B------:R-:W-:Y:S02]  /*35bb0*/  SHF.R.S32.HI R18, RZ, 0x1f, R17 ;  /* 0x0000001fff127819 */ /* 0x000fe40000011411 */
[----:B------:R-:W-:Y:S01]  /*35bc0*/  SHF.R.S32.HI R17, RZ, 0x1f, R16 ;  /* 0x0000001fff117819 */ /* 0x000fe20000011410 */
[----:B------:R-:W-:Y:S04]  /*35bd0*/  STL [R1+0x180], R21 ;  /* 0x0001801501007387 */ /* 0x000fe80000100800 */
[----:B------:R-:W-:Y:S04]  /*35be0*/  STL [R1+0x184], R20 ;  /* 0x0001841401007387 */ /* 0x000fe80000100800 */
[----:B------:R-:W-:Y:S01]  /*35bf0*/  STL [R1+0x188], R19 ;  /* 0x0001881301007387 */ /* 0x000fe20000100800 */
[----:B------:R-:W-:-:S03]  /*35c00*/  SHF.R.S32.HI R16, RZ, 0x1f, R15 ;  /* 0x0000001fff107819 */ /* 0x000fc6000001140f */
[----:B------:R-:W-:Y:S04]  /*35c10*/  STL [R1+0x18c], R18 ;  /* 0x00018c1201007387 */ /* 0x000fe80000100800 */
[----:B------:R-:W-:Y:S01]  /*35c20*/  STL [R1+0x190], R17 ;  /* 0x0001901101007387 */ /* 0x000fe20000100800 */
[----:B------:R-:W-:-:S03]  /*35c30*/  SHF.R.S32.HI R15, RZ, 0x1f, R6 ;  /* 0x0000001fff0f7819 */ /* 0x000fc60000011406 */
[----:B------:R-:W4:Y:S04]  /*35c40*/  LDL R6, [R1+0x5cc] ;  /* 0x0005cc0001067983 */ /* 0x000f280000100800 */
[----:B------:R-:W-:Y:S01]  /*35c50*/  STL [R1+0x194], R16 ;  /* 0x0001941001007387 */ /* 0x000fe20000100800 */
[----:B------:R-:W-:-:S03]  /*35c60*/  SHF.R.S32.HI R13, RZ, 0x1f, R13 ;  /* 0x0000001fff0d7819 */ /* 0x000fc6000001140d */
[----:B------:R5:W-:Y:S02]  /*35c70*/  STL [R1+0x198], R15 ;  /* 0x0001980f01007387 */ /* 0x000be40000100800 */
[----:B-----5:R-:W-:Y:S02]  /*35c80*/  SHF.R.S32.HI R15, RZ, 0x1f, R29 ;  /* 0x0000001fff0f7819 */ /* 0x020fe4000001141d */
[----:B------:R-:W5:Y:S04]  /*35c90*/  LDL R29, [R1+0x5c8] ;  /* 0x0005c800011d7983 */ /* 0x000f680000100800 */
[----:B------:R3:W-:Y:S04]  /*35ca0*/  STL [R1+0x19c], R13 ;  /* 0x00019c0d01007387 */ /* 0x0007e80000100800 */
[----:B------:R-:W-:Y:S01]  /*35cb0*/  STL [R1+0x1a0], R15 ;  /* 0x0001a00f01007387 */ /* 0x000fe20000100800 */
[----:B---3--:R-:W-:-:S03]  /*35cc0*/  SHF.R.S32.HI R13, RZ, 0x1f, R2 ;  /* 0x0000001fff0d7819 */ /* 0x008fc60000011402 */
[----:B------:R-:W3:Y:S01]  /*35cd0*/  LDL R2, [R1+0x5c4] ;  /* 0x0005c40001027983 */ /* 0x000ee20000100800 */
[----:B------:R-:W-:-:S03]  /*35ce0*/  SHF.R.S32.HI R14, RZ, 0x1f, R14 ;  /* 0x0000001fff0e7819 */ /* 0x000fc6000001140e */
[----:B------:R0:W-:Y:S04]  /*35cf0*/  STL [R1+0x1a4], R13 ;  /* 0x0001a40d01007387 */ /* 0x0001e80000100800 */
[----:B------:R-:W-:Y:S01]  /*35d00*/  STL [R1+0x1a8], R14 ;  /* 0x0001a80e01007387 */ /* 0x000fe20000100800 */
[----:B0-----:R-:W-:Y:S02]  /*35d10*/  SHF.R.S32.HI R13, RZ, 0x1f, R11 ;  /* 0x0000001fff0d7819 */ /* 0x001fe4000001140b */
        /* <DEDUP_REMOVED lines=8> */
[----:B------:R-:W-:-:S03]  /*35da0*/  SHF.R.S32.HI R8, RZ, 0x1f, R8 ;  /* 0x0000001fff087819 */ /* 0x000fc60000011408 */
[----:B------:R-:W-:Y:S04]  /*35db0*/  STL [R1+0x1b8], R11 ;  /* 0x0001b80b01007387 */ /* 0x000fe80000100800 */
[----:B------:R-:W3:Y:S04]  /*35dc0*/  LDL R21, [R1+0x5b8] ;  /* 0x0005b80001157983 */ /* 0x000ee80000100800 */
[----:B------:R0:W-:Y:S04]  /*35dd0*/  STL [R1+0x1bc], R8 ;  /* 0x0001bc0801007387 */ /* 0x0001e80000100800 */
[----:B------:R-:W3:Y:S01]  /*35de0*/  LDL R20, [R1+0x5b4] ;  /* 0x0005b40001147983 */ /* 0x000ee20000100800 */
[----:B------:R-:W-:-:S05]  /*35df0*/  SHF.R.S32.HI R4, RZ, 0x1f, R4 ;  /* 0x0000001fff047819 */ /* 0x000fca0000011404 */
[----:B------:R1:W-:Y:S04]  /*35e00*/  STL [R1+0x1c0], R4 ;  /* 0x0001c00401007387 */ /* 0x0003e80000100800 */
[----:B0-----:R-:W3:Y:S04]  /*35e10*/  LDL R8, [R1+0x5b0] ;  /* 0x0005b00001087983 */ /* 0x001ee80000100800 */
[----:B-1----:R-:W3:Y:S01]  /*35e20*/  LDL R4, [R1+0x5ac] ;  /* 0x0005ac0001047983 */ /* 0x002ee20000100800 */
[----:B------:R-:W-:-:S03]  /*35e30*/  SHF.R.S32.HI R11, RZ, 0x1f, R5 ;  /* 0x0000001fff0b7819 */ /* 0x000fc60000011405 */
[----:B------:R-:W3:Y:S01]  /*35e40*/  LDL R5, [R1+0x5a8] ;  /* 0x0005a80001057983 */ /* 0x000ee20000100800 */
[----:B------:R-:W-:-:S05]  /*35e50*/  SHF.R.S32.HI R10, RZ, 0x1f, R10 ;  /* 0x0000001fff0a7819 */ /* 0x000fca000001140a */
[----:B------:R0:W-:Y:S04]  /*35e60*/  STL [R1+0x1c4], R10 ;  /* 0x0001c40a01007387 */ /* 0x0001e80000100800 */
[----:B------:R-:W-:Y:S01]  /*35e70*/  STL [R1+0x1c8], R11 ;  /* 0x0001c80b01007387 */ /* 0x000fe20000100800 */
[----:B0-----:R-:W-:-:S03]  /*35e80*/  SHF.R.S32.HI R10, RZ, 0x1f, R9 ;  /* 0x0000001fff0a7819 */ /* 0x001fc60000011409 */
[----:B------:R-:W3:Y:S04]  /*35e90*/  LDL R9, [R1+0x5a4] ;  /* 0x0005a40001097983 */ /* 0x000ee80000100800 */
[----:B------:R-:W-:Y:S04]  /*35ea0*/  STL [R1+0x1cc], R10 ;  /* 0x0001cc0a01007387 */ /* 0x000fe80000100800 */
[----:B------:R-:W3:Y:S04]  /*35eb0*/  LDL R19, [R1+0x5a0] ;  /* 0x0005a00001137983 */ /* 0x000ee80000100800 */
[----:B------:R-:W3:Y:S01]  /*35ec0*/  LDL R18, [R1+0x59c] ;  /* 0x00059c0001127983 */ /* 0x000ee20000100800 */
[----:B--2---:R-:W-:-:S05]  /*35ed0*/  SHF.R.S32.HI R7, RZ, 0x1f, R7 ;  /* 0x0000001fff077819 */ /* 0x004fca0000011407 */
[----:B------:R0:W-:Y:S04]  /*35ee0*/  STL [R1+0x1d0], R7 ;  /* 0x0001d00701007387 */ /* 0x0001e80000100800 */
[----:B------:R-:W2:Y:S04]  /*35ef0*/  LDL R17, [R1+0x598] ;  /* 0x0005980001117983 */ /* 0x000ea80000100800 */
[----:B------:R-:W2:Y:S04]  /*35f00*/  LDL R16, [R1+0x594] ;  /* 0x0005940001107983 */ /* 0x000ea80000100800 */
[----:B------:R-:W2:Y:S04]  /*35f10*/  LDL R15, [R1+0x590] ;  /* 0x00059000010f7983 */ /* 0x000ea80000100800 */
[----:B------:R-:W2:Y:S04]  /*35f20*/  LDL R13, [R1+0x588] ;  /* 0x00058800010d7983 */ /* 0x000ea80000100800 */
[----:B0-----:R-:W2:Y:S01]  /*35f30*/  LDL R7, [R1+0x58c] ;  /* 0x00058c0001077983 */ /* 0x001ea20000100800 */
[----:B----4-:R-:W-:-:S03]  /*35f40*/  SHF.R.S32.HI R10, RZ, 0x1f, R6 ;  /* 0x0000001fff0a7819 */ /* 0x010fc60000011406 */
[----:B------:R-:W4:Y:S04]  /*35f50*/  LDL R6, [R1+0x584] ;  /* 0x0005840001067983 */ /* 0x000f280000100800 */
[----:B------:R5:W-:Y:S02]  /*35f60*/  STL [R1+0x1d4], R10 ;  /* 0x0001d40a01007387 */ /* 0x000be40000100800 */
[----:B-----5:R-:W-:Y:S02]  /*35f70*/  SHF.R.S32.HI R10, RZ, 0x1f, R29 ;  /* 0x0000001fff0a7819 */ /* 0x020fe4000001141d */
[----:B------:R-:W5:Y:S04]  /*35f80*/  LDL R29, [R1+0x580] ;  /* 0x00058000011d7983 */ /* 0x000f680000100800 */
[----:B------:R-:W-:Y:S04]  /*35f90*/  STL [R1+0x1d8], R10 ;  /* 0x0001d80a01007387 */ /* 0x000fe80000100800 */
[----:B------:R-:W5:Y:S04]  /*35fa0*/  LDL R14, [R1+0x57c] ;  /* 0x00057c00010e7983 */ /* 0x000f680000100800 */
[----:B------:R-:W5:Y:S01]  /*35fb0*/  LDL R11, [R1+0x578] ;  /* 0x00057800010b7983 */ /* 0x000f620000100800 */
[----:B---3--:R-:W-:-:S05]  /*35fc0*/  SHF.R.S32.HI R2, RZ, 0x1f, R2 ;  /* 0x0000001fff027819 */ /* 0x008fca0000011402 */
        /* <DEDUP_REMOVED lines=23> */
[----:B------:R-:W-:-:S03]  /*36140*/  SHF.R.S32.HI R21, RZ, 0x1f, R9 ;  /* 0x0000001fff157819 */ /* 0x000fc60000011409 */
[----:B------:R-:W3:Y:S04]  /*36150*/  LDL R9, [R1+0x554] ;  /* 0x0005540001097983 */ /* 0x000ee80000100800 */
[----:B------:R-:W-:Y:S01]  /*36160*/  STL [R1+0x1fc], R21 ;  /* 0x0001fc1501007387 */ /* 0x000fe20000100800 */
[----:B0-----:R-:W-:Y:S02]  /*36170*/  SHF.R.S32.HI R20, RZ, 0x1f, R19 ;  /* 0x0000001fff147819 */ /* 0x001fe40000011413 */
[----:B------:R-:W-:-:S03]  /*36180*/  SHF.R.S32.HI R19, RZ, 0x1f, R18 ;  /* 0x0000001fff137819 */ /* 0x000fc60000011412 */
[----:B------:R-:W-:Y:S04]  /*36190*/  STL [R1+0x200], R20 ;  /* 0x0002001401007387 */ /* 0x000fe80000100800 */
[----:B------:R-:W-:Y:S01]  /*361a0*/  STL [R1+0x204], R19 ;  /* 0x0002041301007387 */ /* 0x000fe20000100800 */
[----:B--2---:R-:W-:Y:S02]  /*361b0*/  SHF.R.S32.HI R18, RZ, 0x1f, R17 ;  /* 0x0000001fff127819 */ /* 0x004fe40000011411 */
[----:B------:R-:W-:Y:S02]  /*361c0*/  SHF.R.S32.HI R17, RZ, 0x1f, R16 ;  /* 0x0000001fff117819 */ /* 0x000fe40000011410 */
[----:B------:R-:W-:Y:S01]  /*361d0*/  SHF.R.S32.HI R16, RZ, 0x1f, R15 ;  /* 0x0000001fff107819 */ /* 0x000fe2000001140f */
[----:B------:R-:W-:Y:S04]  /*361e0*/  STL [R1+0x208], R18 ;  /* 0x0002081201007387 */ /* 0x000fe80000100800 */
[----:B------:R-:W-:Y:S01]  /*361f0*/  STL [R1+0x20c], R17 ;  /* 0x00020c1101007387 */ /* 0x000fe20000100800 */
[----:B------:R-:W-:-:S03]  /*36200*/  SHF.R.S32.HI R15, RZ, 0x1f, R7 ;  /* 0x0000001fff0f7819 */ /* 0x000fc60000011407 */
[----:B------:R-:W2:Y:S04]  /*36210*/  LDL R7, [R1+0x550] ;  /* 0x0005500001077983 */ /* 0x000ea80000100800 */
[----:B------:R-:W-:Y:S01]  /*36220*/  STL [R1+0x210], R16 ;  /* 0x0002101001007387 */ /* 0x000fe20000100800 */
[----:B------:R-:W-:-:S03]  /*36230*/  SHF.R.S32.HI R13, RZ, 0x1f, R13 ;  /* 0x0000001fff0d7819 */ /* 0x000fc6000001140d */
[----:B------:R4:W-:Y:S02]  /*36240*/  STL [R1+0x214], R15 ;  /* 0x0002140f01007387 */ /* 0x0009e40000100800 */
[----:B----4-:R-:W-:Y:S02]  /*36250*/  SHF.R.S32.HI R15, RZ, 0x1f, R6 ;  /* 0x0000001fff0f7819 */ /* 0x010fe40000011406 */
[----:B------:R-:W4:Y:S04]  /*36260*/  LDL R6, [R1+0x54c] ;  /* 0x00054c0001067983 */ /* 0x000f280000100800 */
[----:B------:R0:W-:Y:S04]  /*36270*/  STL [R1+0x218], R13 ;  /* 0x0002180d01007387 */ /* 0x0001e80000100800 */
[----:B------:R-:W-:Y:S01]  /*36280*/  STL [R1+0x21c], R15 ;  /* 0x00021c0f01007387 */ /* 0x000fe20000100800 */
[----:B-----5:R-:W-:-:S02]  /*36290*/  SHF.R.S32.HI R14, RZ, 0x1f, R14 ;  /* 0x0000001fff0e7819 */ /* 0x020fc4000001140e */
[----:B0-----:R-:W-:Y:S02]  /*362a0*/  SHF.R.S32.HI R13, RZ, 0x1f, R29 ;  /* 0x0000001fff0d7819 */ /* 0x001fe4000001141d */
[----:B------:R-:W5:Y:S04]  /*362b0*/  LDL R29, [R1+0x548] ;  /* 0x00054800011d7983 */ /* 0x000f680000100800 */
[----:B------:R0:W-:Y:S04]  /*362c0*/  STL [R1+0x220], R13 ;  /* 0x0002200d01007387 */ /* 0x0001e80000100800 */
[----:B------:R-:W-:Y:S01]  /*362d0*/  STL [R1+0x224], R14 ;  /* 0x0002240e01007387 */ /* 0x000fe20000100800 */
[----:B0-----:R-:W-:-:S02]  /*362e0*/  SHF.R.S32.HI R13, RZ, 0x1f, R11 ;  /* 0x0000001fff0d7819 */ /* 0x001fc4000001140b */
[----:B---3--:R-:W-:Y:S02]  /*362f0*/  SHF.R.S32.HI R11, RZ, 0x1f, R2 ;  /* 0x0000001fff0b7819 */ /* 0x008fe40000011402 */
        /* <DEDUP_REMOVED lines=16> */
[----:B------:R-:W-:Y:S02]  /*36400*/  SHF.R.S32.HI R11, RZ, 0x1f, R8 ;  /* 0x0000001fff0b7819 */ /* 0x000fe40000011408 */
[----:B------:R-:W-:-:S02]  /*36410*/  SHF.R.S32.HI R8, RZ, 0x1f, R4 ;  /* 0x0000001fff087819 */ /* 0x000fc40000011404 */
[----:B------:R-:W3:Y:S04]  /*36420*/  LDL R4, [R1+0x528] ;  /* 0x0005280001047983 */ /* 0x000ee80000100800 */
[----:B------:R0:W-:Y:S04]  /*36430*/  STL [R1+0x240], R11 ;  /* 0x0002400b01007387 */ /* 0x0001e80000100800 */
[----:B------:R1:W-:Y:S01]  /*36440*/  STL [R1+0x244], R8 ;  /* 0x0002440801007387 */ /* 0x0003e20000100800 */
[----:B0-----:R-:W-:-:S03]  /*36450*/  SHF.R.S32.HI R11, RZ, 0x1f, R5 ;  /* 0x0000001fff0b7819 */ /* 0x001fc60000011405 */
[----:B------:R-:W3:Y:S04]  /*36460*/  LDL R5, [R1+0x524] ;  /* 0x0005240001057983 */ /* 0x000ee80000100800 */
[----:B------:R-:W-:Y:S04]  /*36470*/  STL [R1+0x248], R11 ;  /* 0x0002480b01007387 */ /* 0x000fe80000100800 */
[----:B------:R-:W3:Y:S04]  /*36480*/  LDL R19, [R1+0x520] ;  /* 0x0005200001137983 */ /* 0x000ee80000100800 */
[----:B------:R-:W3:Y:S01]  /*36490*/  LDL R18, [R1+0x51c] ;  /* 0x00051c0001127983 */ /* 0x000ee20000100800 */
[----:B-1----:R-:W-:-:S05]  /*364a0*/  SHF.R.S32.HI R8, RZ, 0x1f, R9 ;  /* 0x0000001fff087819 */ /* 0x002fca0000011409 */
[----:B------:R2:W-:Y:S04]  /*364b0*/  STL [R1+0x24c], R8 ;  /* 0x00024c0801007387 */ /* 0x0005e80000100800 */
[----:B------:R-:W3:Y:S04]  /*364c0*/  LDL R17, [R1+0x518] ;  /* 0x0005180001117983 */ /* 0x000ee80000100800 */
[----:B------:R-:W3:Y:S04]  /*364d0*/  LDL R16, [R1+0x514] ;  /* 0x0005140001107983 */ /* 0x000ee80000100800 */
[----:B------:R-:W3:Y:S04]  /*364e0*/  LDL R15, [R1+0x510] ;  /* 0x00051000010f7983 */ /* 0x000ee80000100800 */
[----:B------:R-:W3:Y:S04]  /*364f0*/  LDL R9, [R1+0x50c] ;  /* 0x00050c0001097983 */ /* 0x000ee80000100800 */
[----:B------:R-:W3:Y:S01]  /*36500*/  LDL R13, [R1+0x508] ;  /* 0x00050800010d7983 */ /* 0x000ee20000100800 */
[----:B--2---:R-:W-:-:S03]  /*36510*/  SHF.R.S32.HI R8, RZ, 0x1f, R7 ;  /* 0x0000001fff087819 */ /* 0x004fc60000011407 */
[----:B------:R-:W2:Y:S04]  /*36520*/  LDL R7, [R1+0x504] ;  /* 0x0005040001077983 */ /* 0x000ea80000100800 */
[----:B------:R5:W-:Y:S01]  /*36530*/  STL [R1+0x250], R8 ;  /* 0x0002500801007387 */ /* 0x000be20000100800 */
[----:B----4-:R-:W-:-:S03]  /*36540*/  SHF.R.S32.HI R11, RZ, 0x1f, R6 ;  /* 0x0000001fff0b7819 */ /* 0x010fc60000011406 */
[----:B------:R-:W4:Y:S04]  /*36550*/  LDL R6, [R1+0x500] ;  /* 0x0005000001067983 */ /* 0x000f280000100800 */
[----:B------:R0:W-:Y:S04]  /*36560*/  STL [R1+0x254], R11 ;  /* 0x0002540b01007387 */ /* 0x0001e80000100800 */
[----:B------:R-:W4:Y:S01]  /*36570*/  LDL R14, [R1+0x4fc] ;  /* 0x0004fc00010e7983 */ /* 0x000f220000100800 */
[----:B-----5:R-:W-:-:S03]  /*36580*/  SHF.R.S32.HI R8, RZ, 0x1f, R29 ;  /* 0x0000001fff087819 */ /* 0x020fc6000001141d */
[----:B0-----:R-:W5:Y:S04]  /*36590*/  LDL R11, [R1+0x4f8] ;  /* 0x0004f800010b7983 */ /* 0x001f680000100800 */
[----:B------:R3:W-:Y:S04]  /*365a0*/  STL [R1+0x258], R8 ;  /* 0x0002580801007387 */ /* 0x0007e80000100800 */
[----:B------:R-:W5:Y:S01]  /*365b0*/  LDL R29, [R1+0x4f4] ;  /* 0x0004f400011d7983 */ /* 0x000f620000100800 */
[----:B---3--:R-:W-:-:S03]  /*365c0*/  SHF.R.S32.HI R8, RZ, 0x1f, R2 ;  /* 0x0000001fff087819 */ /* 0x008fc60000011402 */
        /* <DEDUP_REMOVED lines=24> */
[----:B------:R-:W-:Y:S02]  /*36750*/  SHF.R.S32.HI R19, RZ, 0x1f, R18 ;  /* 0x0000001fff137819 */ /* 0x000fe40000011412 */
[----:B------:R-:W-:Y:S02]  /*36760*/  SHF.R.S32.HI R18, RZ, 0x1f, R17 ;  /* 0x0000001fff127819 */ /* 0x000fe40000011411 */
[----:B------:R-:W-:Y:S01]  /*36770*/  SHF.R.S32.HI R17, RZ, 0x1f, R16 ;  /* 0x0000001fff117819 */ /* 0x000fe20000011410 */
[----:B------:R-:W-:Y:S04]  /*36780*/  STL [R1+0x27c], R20 ;  /* 0x00027c1401007387 */ /* 0x000fe80000100800 */
[----:B------:R-:W-:Y:S01]  /*36790*/  STL [R1+0x280], R19 ;  /* 0x0002801301007387 */ /* 0x000fe20000100800 */
[----:B------:R-:W-:-:S03]  /*367a0*/  SHF.R.S32.HI R16, RZ, 0x1f, R15 ;  /* 0x0000001fff107819 */ /* 0x000fc6000001140f */
[----:B------:R-:W-:Y:S01]  /*367b0*/  STL [R1+0x284], R18 ;  /* 0x0002841201007387 */ /* 0x000fe20000100800 */
[----:B------:R-:W-:-:S03]  /*367c0*/  SHF.R.S32.HI R15, RZ, 0x1f, R9 ;  /* 0x0000001fff0f7819 */ /* 0x000fc60000011409 */
[----:B------:R-:W-:Y:S04]  /*367d0*/  STL [R1+0x288], R17 ;  /* 0x0002881101007387 */ /* 0x000fe80000100800 */
[----:B------:R-:W3:Y:S04]  /*367e0*/  LDL R9, [R1+0x4d0] ;  /* 0x0004d00001097983 */ /* 0x000ee80000100800 */
[----:B------:R-:W-:Y:S01]  /*367f0*/  STL [R1+0x28c], R16 ;  /* 0x00028c1001007387 */ /* 0x000fe20000100800 */
[----:B------:R-:W-:-:S03]  /*36800*/  SHF.R.S32.HI R13, RZ, 0x1f, R13 ;  /* 0x0000001fff0d7819 */ /* 0x000fc6000001140d */
[----:B------:R2:W-:Y:S02]  /*36810*/  STL [R1+0x290], R15 ;  /* 0x0002900f01007387 */ /* 0x0005e40000100800 */
[----:B--2---:R-:W-:Y:S02]  /*36820*/  SHF.R.S32.HI R15, RZ, 0x1f, R7 ;  /* 0x0000001fff0f7819 */ /* 0x004fe40000011407 */
[----:B------:R-:W2:Y:S04]  /*36830*/  LDL R7, [R1+0x4cc] ;  /* 0x0004cc0001077983 */ /* 0x000ea80000100800 */
[----:B------:R4:W-:Y:S04]  /*36840*/  STL [R1+0x294], R13 ;  /* 0x0002940d01007387 */ /* 0x0009e80000100800 */
[----:B------:R-:W-:Y:S01]  /*36850*/  STL [R1+0x298], R15 ;  /* 0x0002980f01007387 */ /* 0x000fe20000100800 */
[----:B----4-:R-:W-:-:S03]  /*36860*/  SHF.R.S32.HI R13, RZ, 0x1f, R6 ;  /* 0x0000001fff0d7819 */ /* 0x010fc60000011406 */
[----:B------:R-:W4:Y:S01]  /*36870*/  LDL R6, [R1+0x4c8] ;  /* 0x0004c80001067983 */ /* 0x000f220000100800 */
[----:B------:R-:W-:-:S03]  /*36880*/  SHF.R.S32.HI R14, RZ, 0x1f, R14 ;  /* 0x0000001fff0e7819 */ /* 0x000fc6000001140e */
[----:B------:R5:W-:Y:S04]  /*36890*/  STL [R1+0x29c], R13 ;  /* 0x00029c0d01007387 */ /* 0x000be80000100800 */
[----:B------:R-:W-:Y:S01]  /*368a0*/  STL [R1+0x2a0], R14 ;  /* 0x0002a00e01007387 */ /* 0x000fe20000100800 */
[----:B-----5:R-:W-:Y:S02]  /*368b0*/  SHF.R.S32.HI R13, RZ, 0x1f, R11 ;  /* 0x0000001fff0d7819 */ /* 0x020fe4000001140b */
[----:B------:R-:W-:Y:S02]  /*368c0*/  SHF.R.S32.HI R11, RZ, 0x1f, R29 ;  /* 0x0000001fff0b7819 */ /* 0x000fe4000001141d */
[----:B------:R-:W5:Y:S04]  /*368d0*/  LDL R29, [R1+0x4c4] ;  /* 0x0004c400011d7983 */ /* 0x000f680000100800 */
[----:B------:R3:W-:Y:S04]  /*368e0*/  STL [R1+0x2a4], R13 ;  /* 0x0002a40d01007387 */ /* 0x0007e80000100800 */
[----:B------:R0:W-:Y:S01]  /*368f0*/  STL [R1+0x2a8], R11 ;  /* 0x0002a80b01007387 */ /* 0x0001e20000100800 */
[----:B---3--:R-:W-:-:S03]  /*36900*/  SHF.R.S32.HI R13, RZ, 0x1f, R2 ;  /* 0x0000001fff0d7819 */ /* 0x008fc60000011402 */
[----:B------:R-:W3:Y:S01]  /*36910*/  LDL R2, [R1+0x4c0] ;  /* 0x0004c00001027983 */ /* 0x000ee20000100800 */
[----:B0-----:R-:W-:-:S03]  /*36920*/  SHF.R.S32.HI R11, RZ, 0x1f, R12 ;  /* 0x0000001fff0b7819 */ /* 0x001fc6000001140c */
[----:B------:R-:W-:Y:S04]  /*36930*/  STL [R1+0x2ac], R13 ;  /* 0x0002ac0d01007387 */ /* 0x000fe80000100800 */
[----:B------:R-:W-:Y:S04]  /*36940*/  STL [R1+0x2b0], R11 ;  /* 0x0002b00b01007387 */ /* 0x000fe80000100800 */
[----:B------:R-:W3:Y:S01]  /*36950*/  LDL R21, [R1+0x4bc] ;  /* 0x0004bc0001157983 */ /* 0x000ee20000100800 */
[----:B------:R-:W-:-:S05]  /*36960*/  SHF.R.S32.HI R8, RZ, 0x1f, R8 ;  /* 0x0000001fff087819 */ /* 0x000fca0000011408 */
        /* <DEDUP_REMOVED lines=10> */
[----:B------:R-:W-:Y:S01]  /*36a10*/  STL [R1+0x2c0], R11 ;  /* 0x0002c00b01007387 */ /* 0x000fe20000100800 */
[----:B0-----:R-:W-:-:S03]  /*36a20*/  SHF.R.S32.HI R10, RZ, 0x1f, R4 ;  /* 0x0000001fff0a7819 */ /* 0x001fc60000011404 */
[----:B------:R-:W3:Y:S01]  /*36a30*/  LDL R4, [R1+0x4a8] ;  /* 0x0004a80001047983 */ /* 0x000ee20000100800 */
[----:B------:R-:W-:-:S03]  /*36a40*/  SHF.R.S32.HI R5, RZ, 0x1f, R5 ;  /* 0x0000001fff057819 */ /* 0x000fc60000011405 */
[----:B------:R-:W-:Y:S04]  /*36a50*/  STL [R1+0x2c4], R10 ;  /* 0x0002c40a01007387 */ /* 0x000fe80000100800 */
[----:B------:R-:W3:Y:S04]  /*36a60*/  LDL R19, [R1+0x4a4] ;  /* 0x0004a40001137983 */ /* 0x000ee80000100800 */
[----:B------:R-:W3:Y:S04]  /*36a70*/  LDL R18, [R1+0x4a0] ;  /* 0x0004a00001127983 */ /* 0x000ee80000100800 */
[----:B------:R0:W-:Y:S04]  /*36a80*/  STL [R1+0x2c8], R5 ;  /* 0x0002c80501007387 */ /* 0x0001e80000100800 */
[----:B------:R-:W3:Y:S04]  /*36a90*/  LDL R17, [R1+0x49c] ;  /* 0x00049c0001117983 */ /* 0x000ee80000100800 */
[----:B------:R-:W3:Y:S04]  /*36aa0*/  LDL R16, [R1+0x498] ;  /* 0x0004980001107983 */ /* 0x000ee80000100800 */
[----:B------:R-:W3:Y:S04]  /*36ab0*/  LDL R15, [R1+0x494] ;  /* 0x00049400010f7983 */ /* 0x000ee80000100800 */
[----:B------:R-:W3:Y:S04]  /*36ac0*/  LDL R13, [R1+0x48c] ;  /* 0x00048c00010d7983 */ /* 0x000ee80000100800 */
[----:B0-----:R-:W3:Y:S01]  /*36ad0*/  LDL R5, [R1+0x490] ;  /* 0x0004900001057983 */ /* 0x001ee20000100800 */
[----:B------:R-:W-:-:S03]  /*36ae0*/  SHF.R.S32.HI R10, RZ, 0x1f, R9 ;  /* 0x0000001fff0a7819 */ /* 0x000fc60000011409 */
[----:B------:R-:W3:Y:S04]  /*36af0*/  LDL R9, [R1+0x488] ;  /* 0x0004880001097983 */ /* 0x000ee80000100800 */
[----:B------:R2:W-:Y:S02]  /*36b00*/  STL [R1+0x2cc], R10 ;  /* 0x0002cc0a01007387 */ /* 0x0005e40000100800 */
[----:B--2---:R-:W-:Y:S02]  /*36b10*/  SHF.R.S32.HI R10, RZ, 0x1f, R7 ;  /* 0x0000001fff0a7819 */ /* 0x004fe40000011407 */
[----:B------:R-:W2:Y:S04]  /*36b20*/  LDL R7, [R1+0x484] ;  /* 0x0004840001077983 */ /* 0x000ea80000100800 */
[----:B------:R-:W-:Y:S04]  /*36b30*/  STL [R1+0x2d0], R10 ;  /* 0x0002d00a01007387 */ /* 0x000fe80000100800 */
[----:B------:R-:W2:Y:S04]  /*36b40*/  LDL R14, [R1+0x480] ;  /* 0x00048000010e7983 */ /* 0x000ea80000100800 */
[----:B------:R-:W2:Y:S01]  /*36b50*/  LDL R11, [R1+0x47c] ;  /* 0x00047c00010b7983 */ /* 0x000ea20000100800 */
[----:B----4-:R-:W-:-:S05]  /*36b60*/  SHF.R.S32.HI R6, RZ, 0x1f, R6 ;  /* 0x0000001fff067819 */ /* 0x010fca0000011406 */
[----:B------:R0:W-:Y:S04]  /*36b70*/  STL [R1+0x2d4], R6 ;  /* 0x0002d40601007387 */ /* 0x0001e80000100800 */
[----:B0-----:R-:W4:Y:S01]  /*36b80*/  LDL R6, [R1+0x478] ;  /* 0x0004780001067983 */ /* 0x001f220000100800 */
[----:B-----5:R-:W-:-:S03]  /*36b90*/  SHF.R.S32.HI R10, RZ, 0x1f, R29 ;  /* 0x0000001fff0a7819 */ /* 0x020fc6000001141d */
[----:B------:R-:W5:Y:S04]  /*36ba0*/  LDL R29, [R1+0x474] ;  /* 0x00047400011d7983 */ /* 0x000f680000100800 */
[----:B------:R0:W-:Y:S04]  /*36bb0*/  STL [R1+0x2d8], R10 ;  /* 0x0002d80a01007387 */ /* 0x0001e80000100800 */
[----:B------:R-:W5:Y:S01]  /*36bc0*/  LDL R12, [R1+0x470] ;  /* 0x00047000010c7983 */ /* 0x000f620000100800 */
[----:B---3--:R-:W-:-:S03]  /*36bd0*/  SHF.R.S32.HI R2, RZ, 0x1f, R2 ;  /* 0x0000001fff027819 */ /* 0x008fc60000011402 */
        /* <DEDUP_REMOVED lines=17> */
[----:B------:R-:W3:Y:S01]  /*36cf0*/  LDL R4, [R1+0x458] ;  /* 0x0004580001047983 */ /* 0x000ee20000100800 */
[----:B0-----:R-:W-:Y:S02]  /*36d00*/  SHF.R.S32.HI R20, RZ, 0x1f, R19 ;  /* 0x0000001fff147819 */ /* 0x001fe40000011413 */
[----:B------:R-:W-:Y:S01]  /*36d10*/  SHF.R.S32.HI R19, RZ, 0x1f, R18 ;  /* 0x0000001fff137819 */ /* 0x000fe20000011412 */
[----:B------:R-:W-:Y:S01]  /*36d20*/  STL [R1+0x2f4], R21 ;  /* 0x0002f41501007387 */ /* 0x000fe20000100800 */
[----:B------:R-:W-:Y:S02]  /*36d30*/  SHF.R.S32.HI R18, RZ, 0x1f, R17 ;  /* 0x0000001fff127819 */ /* 0x000fe40000011411 */
[----:B------:R-:W-:Y:S01]  /*36d40*/  SHF.R.S32.HI R17, RZ, 0x1f, R16 ;  /* 0x0000001fff117819 */ /* 0x000fe20000011410 */
[----:B------:R-:W-:Y:S04]  /*36d50*/  STL [R1+0x2f8], R20 ;  /* 0x0002f81401007387 */ /* 0x000fe80000100800 */
[----:B------:R-:W-:Y:S01]  /*36d60*/  STL [R1+0x2fc], R19 ;  /* 0x0002fc1301007387 */ /* 0x000fe20000100800 */
[----:B------:R-:W-:-:S03]  /*36d70*/  SHF.R.S32.HI R16, RZ, 0x1f, R15 ;  /* 0x0000001fff107819 */ /* 0x000fc6000001140f */
[----:B------:R-:W-:Y:S04]  /*36d80*/  STL [R1+0x300], R18 ;  /* 0x0003001201007387 */ /* 0x000fe80000100800 */
[----:B------:R-:W-:Y:S01]  /*36d90*/  STL [R1+0x304], R17 ;  /* 0x0003041101007387 */ /* 0x000fe20000100800 */
[----:B------:R-:W-:-:S03]  /*36da0*/  SHF.R.S32.HI R15, RZ, 0x1f, R5 ;  /* 0x0000001fff0f7819 */ /* 0x000fc60000011405 */
[----:B------:R-:W3:Y:S04]  /*36db0*/  LDL R5, [R1+0x454] ;  /* 0x0004540001057983 */ /* 0x000ee80000100800 */
[----:B------:R-:W-:Y:S01]  /*36dc0*/  STL [R1+0x308], R16 ;  /* 0x0003081001007387 */ /* 0x000fe20000100800 */
[----:B------:R-:W-:-:S03]  /*36dd0*/  SHF.R.S32.HI R13, RZ, 0x1f, R13 ;  /* 0x0000001fff0d7819 */ /* 0x000fc6000001140d */
[----:B------:R0:W-:Y:S02]  /*36de0*/  STL [R1+0x30c], R15 ;  /* 0x00030c0f01007387 */ /* 0x0001e40000100800 */
[----:B0-----:R-:W-:Y:S02]  /*36df0*/  SHF.R.S32.HI R15, RZ, 0x1f, R9 ;  /* 0x0000001fff0f7819 */ /* 0x001fe40000011409 */
[----:B------:R-:W3:Y:S04]  /*36e00*/  LDL R9, [R1+0x450] ;  /* 0x0004500001097983 */ /* 0x000ee80000100800 */
[----:B------:R2:W-:Y:S04]  /*36e10*/  STL [R1+0x310], R13 ;  /* 0x0003100d01007387 */ /* 0x0005e80000100800 */
[----:B------:R-:W-:Y:S01]  /*36e20*/  STL [R1+0x314], R15 ;  /* 0x0003140f01007387 */ /* 0x000fe20000100800 */
[----:B--2---:R-:W-:-:S03]  /*36e30*/  SHF.R.S32.HI R13, RZ, 0x1f, R7 ;  /* 0x0000001fff0d7819 */ /* 0x004fc60000011407 */
[----:B------:R-:W2:Y:S01]  /*36e40*/  LDL R7, [R1+0x44c] ;  /* 0x00044c0001077983 */ /* 0x000ea20000100800 */
[----:B------:R-:W-:-:S03]  /*36e50*/  SHF.R.S32.HI R14, RZ, 0x1f, R14 ;  /* 0x0000001fff0e7819 */ /* 0x000fc6000001140e */
[----:B------:R0:W-:Y:S04]  /*36e60*/  STL [R1+0x318], R13 ;  /* 0x0003180d01007387 */ /* 0x0001e80000100800 */
[----:B------:R-:W-:Y:S01]  /*36e70*/  STL [R1+0x31c], R14 ;  /* 0x00031c0e01007387 */ /* 0x000fe20000100800 */
[----:B0-----:R-:W-:Y:S02]  /*36e80*/  SHF.R.S32.HI R13, RZ, 0x1f, R11 ;  /* 0x0000001fff0d7819 */ /* 0x001fe4000001140b */
[----:B----4-:R-:W-:Y:S02]  /*36e90*/  SHF.R.S32.HI R11, RZ, 0x1f, R6 ;  /* 0x0000001fff0b7819 */ /* 0x010fe40000011406 */
[----:B------:R-:W4:Y:S04]  /*36ea0*/  LDL R6, [R1+0x448] ;  /* 0x0004480001067983 */ /* 0x000f280000100800 */
[----:B------:R5:W-:Y:S04]  /*36eb0*/  STL [R1+0x320], R13 ;  /* 0x0003200d01007387 */ /* 0x000be80000100800 */
[----:B------:R0:W-:Y:S01]  /*36ec0*/  STL [R1+0x324], R11 ;  /* 0x0003240b01007387 */ /* 0x0001e20000100800 */
[----:B-----5:R-:W-:-:S03]  /*36ed0*/  SHF.R.S32.HI R13, RZ, 0x1f, R29 ;  /* 0x0000001fff0d7819 */ /* 0x020fc6000001141d */
[----:B------:R-:W5:Y:S01]  /*36ee0*/  LDL R29, [R1+0x444] ;  /* 0x00044400011d7983 */ /* 0x000f620000100800 */
[----:B0-----:R-:W-:-:S03]  /*36ef0*/  SHF.R.S32.HI R11, RZ, 0x1f, R12 ;  /* 0x0000001fff0b7819 */ /* 0x001fc6000001140c */
[----:B------:R-:W-:Y:S01]  /*36f00*/  STL [R1+0x328], R13 ;  /* 0x0003280d01007387 */ /* 0x000fe20000100800 */
[----:B---3--:R-:W-:-:S03]  /*36f10*/  SHF.R.S32.HI R10, RZ, 0x1f, R10 ;  /* 0x0000001fff0a7819 */ /* 0x008fc6000001140a */
        /* <DEDUP_REMOVED lines=14> */
[----:B------:R-:W3:Y:S04]  /*37000*/  LDL R0, [R1+0x424] ;  /* 0x0004240001007983 */ /* 0x000ee80000100800 */
[----:B------:R-:W-:Y:S04]  /*37010*/  STL [R1+0x340], R8 ;  /* 0x0003400801007387 */ /* 0x000fe80000100800 */
[----:B------:R-:W3:Y:S04]  /*37020*/  LDL R19, [R1+0x420] ;  /* 0x0004200001137983 */ /* 0x000ee80000100800 */
[----:B------:R-:W3:Y:S01]  /*37030*/  LDL R18, [R1+0x41c] ;  /* 0x00041c0001127983 */ /* 0x000ee20000100800 */
[----:B------:R-:W-:-:S05]  /*37040*/  SHF.R.S32.HI R4, RZ, 0x1f, R4 ;  /* 0x0000001fff047819 */ /* 0x000fca0000011404 */
        /* <DEDUP_REMOVED lines=9> */
[----:B0-----:R-:W-:Y:S02]  /*370e0*/  SHF.R.S32.HI R8, RZ, 0x1f, R9 ;  /* 0x0000001fff087819 */ /* 0x001fe40000011409 */
[----:B------:R-:W3:Y:S04]  /*370f0*/  LDL R9, [R1+0x400] ;  /* 0x0004000001097983 */ /* 0x000ee80000100800 */
[----:B------:R-:W-:Y:S04]  /*37100*/  STL [R1+0x34c], R8 ;  /* 0x00034c0801007387 */ /* 0x000fe80000100800 */
[----:B------:R-:W3:Y:S04]  /*37110*/  LDL R14, [R1+0x3fc] ;  /* 0x0003fc00010e7983 */ /* 0x000ee80000100800 */
[----:B------:R-:W3:Y:S01]  /*37120*/  LDL R11, [R1+0x3f8] ;  /* 0x0003f800010b7983 */ /* 0x000ee20000100800 */
[----:B--2---:R-:W-:-:S05]  /*37130*/  SHF.R.S32.HI R7, RZ, 0x1f, R7 ;  /* 0x0000001fff077819 */ /* 0x004fca0000011407 */
[----:B------:R0:W-:Y:S04]  /*37140*/  STL [R1+0x350], R7 ;  /* 0x0003500701007387 */ /* 0x0001e80000100800 */
[----:B0-----:R-:W2:Y:S01]  /*37150*/  LDL R7, [R1+0x3f4] ;  /* 0x0003f40001077983 */ /* 0x001ea20000100800 */
[----:B----4-:R-:W-:-:S03]  /*37160*/  SHF.R.S32.HI R8, RZ, 0x1f, R6 ;  /* 0x0000001fff087819 */ /* 0x010fc60000011406 */
[----:B------:R-:W4:Y:S04]  /*37170*/  LDL R6, [R1+0x3f0] ;  /* 0x0003f00001067983 */ /* 0x000f280000100800 */
[----:B------:R0:W-:Y:S04]  /*37180*/  STL [R1+0x354], R8 ;  /* 0x0003540801007387 */ /* 0x0001e80000100800 */
[----:B------:R-:W4:Y:S01]  /*37190*/  LDL R12, [R1+0x3ec] ;  /* 0x0003ec00010c7983 */ /* 0x000f220000100800 */
[----:B-----5:R-:W-:-:S03]  /*371a0*/  SHF.R.S32.HI R29, RZ, 0x1f, R29 ;  /* 0x0000001fff1d7819 */ /* 0x020fc6000001141d */
[----:B0-----:R-:W5:Y:S04]  /*371b0*/  LDL R8, [R1+0x3e8] ;  /* 0x0003e80001087983 */ /* 0x001f680000100800 */
[----:B------:R0:W-:Y:S01]  /*371c0*/  STL [R1+0x358], R29 ;  /* 0x0003581d01007387 */ /* 0x0001e20000100800 */
[----:B---3--:R-:W-:-:S03]  /*371d0*/  SHF.R.S32.HI R21, RZ, 0x1f, R21 ;  /* 0x0000001fff157819 */ /* 0x008fc60000011415 */
        /* <DEDUP_REMOVED lines=17> */
[----:B------:R-:W-:Y:S04]  /*372f0*/  STL [R1+0x370], R21 ;  /* 0x0003701501007387 */ /* 0x000fe80000100800 */
[----:B------:R-:W-:Y:S04]  /*37300*/  STL [R1+0x374], R20 ;  /* 0x0003741401007387 */ /* 0x000fe80000100800 */
[----:B------:R-:W-:Y:S01]  /*37310*/  STL [R1+0x378], R19 ;  /* 0x0003781301007387 */ /* 0x000fe20000100800 */
[----:B------:R-:W-:-:S02]  /*37320*/  SHF.R.S32.HI R18, RZ, 0x1f, R17 ;  /* 0x0000001fff127819 */ /* 0x000fc40000011411 */
[----:B------:R-:W-:Y:S02]  /*37330*/  SHF.R.S32.HI R17, RZ, 0x1f, R16 ;  /* 0x0000001fff117819 */ /* 0x000fe40000011410 */
[----:B------:R-:W-:Y:S01]  /*37340*/  SHF.R.S32.HI R16, RZ, 0x1f, R15 ;  /* 0x0000001fff107819 */ /* 0x000fe2000001140f */
[----:B------:R-:W-:Y:S04]  /*37350*/  STL [R1+0x37c], R18 ;  /* 0x00037c1201007387 */ /* 0x000fe80000100800 */
[----:B------:R-:W-:Y:S01]  /*37360*/  STL [R1+0x380], R17 ;  /* 0x0003801101007387 */ /* 0x000fe20000100800 */
[----:B------:R-:W-:-:S03]  /*37370*/  SHF.R.S32.HI R15, RZ, 0x1f, R4 ;  /* 0x0000001fff0f7819 */ /* 0x000fc60000011404 */
[----:B------:R-:W3:Y:S04]  /*37380*/  LDL R4, [R1+0x3d0] ;  /* 0x0003d00001047983 */ /* 0x000ee80000100800 */
[----:B------:R-:W-:Y:S04]  /*37390*/  STL [R1+0x384], R16 ;  /* 0x0003841001007387 */ /* 0x000fe80000100800 */
[----:B------:R0:W-:Y:S02]  /*373a0*/  STL [R1+0x388], R15 ;  /* 0x0003880f01007387 */ /* 0x0001e40000100800 */
[----:B0-----:R-:W-:-:S02]  /*373b0*/  SHF.R.S32.HI R15, RZ, 0x1f, R5 ;  /* 0x0000001fff0f7819 */ /* 0x001fc40000011405 */
[----:B------:R-:W3:Y:S01]  /*373c0*/  LDL R5, [R1+0x3cc] ;  /* 0x0003cc0001057983 */ /* 0x000ee20000100800 */
[----:B------:R-:W-:-:S05]  /*373d0*/  SHF.R.S32.HI R13, RZ, 0x1f, R13 ;  /* 0x0000001fff0d7819 */ /* 0x000fca000001140d */
[----:B------:R0:W-:Y:S04]  /*373e0*/  STL [R1+0x38c], R13 ;  /* 0x00038c0d01007387 */ /* 0x0001e80000100800 */
[----:B------:R-:W-:Y:S01]  /*373f0*/  STL [R1+0x390], R15 ;  /* 0x0003900f01007387 */ /* 0x000fe20000100800 */
[----:B------:R-:W-:Y:S02]  /*37400*/  SHF.R.S32.HI R14, RZ, 0x1f, R14 ;  /* 0x0000001fff0e7819 */ /* 0x000fe4000001140e */
[----:B0-----:R-:W-:Y:S02]  /*37410*/  SHF.R.S32.HI R13, RZ, 0x1f, R9 ;  /* 0x0000001fff0d7819 */ /* 0x001fe40000011409 */
[----:B------:R-:W3:Y:S04]  /*37420*/  LDL R9, [R1+0x3c8] ;  /* 0x0003c80001097983 */ /* 0x000ee80000100800 */
[----:B------:R2:W-:Y:S01]  /*37430*/  STL [R1+0x394], R13 ;  /* 0x0003940d01007387 */ /* 0x0005e20000100800 */
[----:B------:R-:W-:-:S03]  /*37440*/  SHF.R.S32.HI R11, RZ, 0x1f, R11 ;  /* 0x0000001fff0b7819 */ /* 0x000fc6000001140b */
[----:B------:R-:W-:Y:S01]  /*37450*/  STL [R1+0x398], R14 ;  /* 0x0003980e01007387 */ /* 0x000fe20000100800 */
[----:B--2---:R-:W-:-:S03]  /*37460*/  SHF.R.S32.HI R13, RZ, 0x1f, R7 ;  /* 0x0000001fff0d7819 */ /* 0x004fc60000011407 */
[----:B------:R-:W2:Y:S04]  /*37470*/  LDL R7, [R1+0x3c4] ;  /* 0x0003c40001077983 */ /* 0x000ea80000100800 */
[----:B------:R4:W-:Y:S04]  /*37480*/  STL [R1+0x39c], R11 ;  /* 0x00039c0b01007387 */ /* 0x0009e80000100800 */
[----:B------:R-:W-:Y:S01]  /*37490*/  STL [R1+0x3a0], R13 ;  /* 0x0003a00d01007387 */ /* 0x000fe20000100800 */
[----:B----4-:R-:W-:-:S03]  /*374a0*/  SHF.R.S32.HI R11, RZ, 0x1f, R6 ;  /* 0x0000001fff0b7819 */ /* 0x010fc60000011406 */
[----:B------:R-:W4:Y:S01]  /*374b0*/  LDL R6, [R1+0x3c0] ;  /* 0x0003c00001067983 */ /* 0x000f220000100800 */
[----:B------:R-:W-:-:S03]  /*374c0*/  SHF.R.S32.HI R12, RZ, 0x1f, R12 ;  /* 0x0000001fff0c7819 */ /* 0x000fc6000001140c */
[----:B------:R5:W-:Y:S04]  /*374d0*/  STL [R1+0x3a4], R11 ;  /* 0x0003a40b01007387 */ /* 0x000be80000100800 */
[----:B------:R-:W-:Y:S04]  /*374e0*/  STL [R1+0x7d8], R12 ;  /* 0x0007d80c01007387 */ /* 0x000fe80000100800 */
[----:B------:R-:W4:Y:S01]  /*374f0*/  LDL R21, [R1+0x3bc] ;  /* 0x0003bc0001157983 */ /* 0x000f220000100800 */
[----:B-----5:R-:W-:-:S05]  /*37500*/  SHF.R.S32.HI R11, RZ, 0x1f, R8 ;  /* 0x0000001fff0b7819 */ /* 0x020fca0000011408 */
[----:B------:R-:W-:Y:S04]  /*37510*/  STL [R1+0x7e4], R11 ;  /* 0x0007e40b01007387 */ /* 0x000fe80000100800 */
[----:B------:R-:W5:Y:S01]  /*37520*/  LDL R20, [R1+0x3b8] ;  /* 0x0003b80001147983 */ /* 0x000f620000100800 */
[----:B---3--:R-:W-:-:S05]  /*37530*/  SHF.R.S32.HI R8, RZ, 0x1f, R29 ;  /* 0x0000001fff087819 */ /* 0x008fca000001141d */
[----:B------:R0:W-:Y:S04]  /*37540*/  STL [R1+0x7f0], R8 ;  /* 0x0007f00801007387 */ /* 0x0001e80000100800 */
[----:B------:R-:W3:Y:S04]  /*37550*/  LDL R29, [R1+0x3b0] ;  /* 0x0003b000011d7983 */ /* 0x000ee80000100800 */
[----:B0-----:R-:W3:Y:S01]  /*37560*/  LDL R8, [R1+0x3b4] ;  /* 0x0003b40001087983 */ /* 0x001ee20000100800 */
        /* <DEDUP_REMOVED lines=25> */
[----:B------:R-:W-:-:S05]  /*37700*/  SHF.R.S32.HI R9, RZ, 0x1f, R9 ;  /* 0x0000001fff097819 */ /* 0x000fca0000011409 */
[----:B------:R0:W-:Y:S04]  /*37710*/  STL [R1+0x838], R9 ;  /* 0x0008380901007387 */ /* 0x0001e80000100800 */
[----:B0-----:R-:W3:Y:S01]  /*37720*/  LDL R9, [R1+0x820] ;  /* 0x0008200001097983 */ /* 0x001ee20000100800 */
[----:B--2---:R-:W-:-:S03]  /*37730*/  SHF.R.S32.HI R10, RZ, 0x1f, R7 ;  /* 0x0000001fff0a7819 */ /* 0x004fc60000011407 */
[----:B------:R-:W2:Y:S04]  /*37740*/  LDL R7, [R1+0x828] ;  /* 0x0008280001077983 */ /* 0x000ea80000100800 */
[----:B------:R0:W-:Y:S04]  /*37750*/  STL [R1+0x844], R10 ;  /* 0x0008440a01007387 */ /* 0x0001e80000100800 */
[----:B------:R-:W2:Y:S04]  /*37760*/  LDL R12, [R1+0x82c] ;  /* 0x00082c00010c7983 */ /* 0x000ea80000100800 */
[----:B0-----:R-:W2:Y:S01]  /*37770*/  LDL R10, [R1+0x834] ;  /* 0x00083400010a7983 */ /* 0x001ea20000100800 */
[----:B----4-:R-:W-:-:S05]  /*37780*/  SHF.R.S32.HI R6, RZ, 0x1f, R6 ;  /* 0x0000001fff067819 */ /* 0x010fca0000011406 */
[----:B------:R0:W-:Y:S01]  /*37790*/  STL [R1+0x850], R6 ;  /* 0x0008500601007387 */ /* 0x0001e20000100800 */
[----:B------:R-:W-:-:S03]  /*377a0*/  SHF.R.S32.HI R21, RZ, 0x1f, R21 ;  /* 0x0000001fff157819 */ /* 0x000fc60000011415 */
[----:B0-----:R-:W4:Y:S04]  /*377b0*/  LDL R6, [R1+0x83c] ;  /* 0x00083c0001067983 */ /* 0x001f280000100800 */
[----:B------:R-:W-:Y:S01]  /*377c0*/  STL [R1+0x85c], R21 ;  /* 0x00085c1501007387 */ /* 0x000fe20000100800 */
[----:B-----5:R-:W-:-:S05]  /*377d0*/  SHF.R.S32.HI R20, RZ, 0x1f, R20 ;  /* 0x0000001fff147819 */ /* 0x020fca0000011414 */
[----:B------:R3:W-:Y:S02]  /*377e0*/  STL [R1+0x864], R20 ;  /* 0x0008641401007387 */ /* 0x0007e40000100800 */
[----:B---3--:R-:W-:Y:S02]  /*377f0*/  SHF.R.S32.HI R20, RZ, 0x1f, R29 ;  /* 0x0000001fff147819 */ /* 0x008fe4000001141d */
[----:B------:R-:W-:Y:S02]  /*37800*/  SHF.R.S32.HI R21, RZ, 0x1f, R8 ;  /* 0x0000001fff157819 */ /* 0x000fe40000011408 */
[----:B------:R-:W3:Y:S04]  /*37810*/  LDL R8, [R1+0x840] ;  /* 0x0008400001087983 */ /* 0x000ee80000100800 */
[----:B------:R-:W-:Y:S04]  /*37820*/  STL [R1+0x870], R21 ;  /* 0x0008701501007387 */ /* 0x000fe80000100800 */
[----:B------:R-:W5:Y:S04]  /*37830*/  LDL R29, [R1+0x848] ;  /* 0x00084800011d7983 */ /* 0x000f680000100800 */
[----:B------:R0:W-:Y:S02]  /*37840*/  STL [R1+0x87c], R20 ;  /* 0x00087c1401007387 */ /* 0x0001e40000100800 */
[----:B0-----:R-:W-:-:S02]  /*37850*/  SHF.R.S32.HI R20, RZ, 0x1f, R2 ;  /* 0x0000001fff147819 */ /* 0x001fc40000011402 */
[----:B------:R-:W5:Y:S01]  /*37860*/  LDL R2, [R1+0x84c] ;  /* 0x00084c0001027983 */ /* 0x000f620000100800 */
[----:B------:R-:W-:-:S03]  /*37870*/  SHF.R.S32.HI R21, RZ, 0x1f, R3 ;  /* 0x0000001fff157819 */ /* 0x000fc60000011403 */
[----:B------:R0:W-:Y:S04]  /*37880*/  STL [R1+0x888], R20 ;  /* 0x0008881401007387 */ /* 0x0001e80000100800 */
[----:B------:R-:W5:Y:S04]  /*37890*/  LDL R3, [R1+0x854] ;  /* 0x0008540001037983 */ /* 0x000f680000100800 */
[----:B------:R-:W-:Y:S01]  /*378a0*/  STL [R1+0x890], R21 ;  /* 0x0008901501007387 */ /* 0x000fe20000100800 */
[----:B0-----:R-:W-:Y:S02]  /*378b0*/  SHF.R.S32.HI R20, RZ, 0x1f, R19 ;  /* 0x0000001fff147819 */ /* 0x001fe40000011413 */
[----:B------:R-:W-:-:S02]  /*378c0*/  SHF.R.S32.HI R19, RZ, 0x1f, R18 ;  /* 0x0000001fff137819 */ /* 0x000fc40000011412 */
        /* <DEDUP_REMOVED lines=8> */
[----:B------:R-:W5:Y:S04]  /*37950*/  LDL R0, [R1+0x858] ;  /* 0x0008580001007983 */ /* 0x000f680000100800 */
[----:B------:R-:W-:Y:S04]  /*37960*/  STL [R1+0x8c8], R16 ;  /* 0x0008c81001007387 */ /* 0x000fe80000100800 */
[----:B------:R0:W-:Y:S01]  /*37970*/  STL [R1+0x8d0], R15 ;  /* 0x0008d00f01007387 */ /* 0x0001e20000100800 */
[----:B------:R-:W-:Y:S02]  /*37980*/  SHF.R.S32.HI R13, RZ, 0x1f, R13 ;  /* 0x0000001fff0d7819 */ /* 0x000fe4000001140d */
[----:B0-----:R-:W-:-:S02]  /*37990*/  SHF.R.S32.HI R15, RZ, 0x1f, R4 ;  /* 0x0000001fff0f7819 */ /* 0x001fc40000011404 */
[----:B------:R-:W5:Y:S04]  /*379a0*/  LDL R4, [R1+0x860] ;  /* 0x0008600001047983 */ /* 0x000f680000100800 */
[----:B------:R0:W-:Y:S04]  /*379b0*/  STL [R1+0x8dc], R13 ;  /* 0x0008dc0d01007387 */ /* 0x0001e80000100800 */
[----:B------:R-:W-:Y:S01]  /*379c0*/  STL [R1+0x8e8], R15 ;  /* 0x0008e80f01007387 */ /* 0x000fe20000100800 */
[----:B0-----:R-:W-:-:S03]  /*379d0*/  SHF.R.S32.HI R13, RZ, 0x1f, R5 ;  /* 0x0000001fff0d7819 */ /* 0x001fc60000011405 */
[----:B------:R-:W5:Y:S01]  /*379e0*/  LDL R5, [R1+0x868] ;  /* 0x0008680001057983 */ /* 0x000f620000100800 */
[----:B------:R-:W-:-:S03]  /*379f0*/  SHF.R.S32.HI R14, RZ, 0x1f, R14 ;  /* 0x0000001fff0e7819 */ /* 0x000fc6000001140e */
[----:B------:R0:W-:Y:S04]  /*37a00*/  STL [R1+0x8f0], R13 ;  /* 0x0008f00d01007387 */ /* 0x0001e80000100800 */
[----:B------:R-:W-:Y:S01]  /*37a10*/  STL [R1+0x8fc], R14 ;  /* 0x0008fc0e01007387 */ /* 0x000fe20000100800 */
[----:B0-----:R-:W-:Y:S02]  /*37a20*/  SHF.R.S32.HI R13, RZ, 0x1f, R11 ;  /* 0x0000001fff0d7819 */ /* 0x001fe4000001140b */
[----:B------:R-:W-:Y:S02]  /*37a30*/  SHF.R.S32.HI R11, RZ, 0x1f, R9 ;  /* 0x0000001fff0b7819 */ /* 0x000fe40000011409 */
[----:B------:R-:W5:Y:S04]  /*37a40*/  LDL R9, [R1+0x86c] ;  /* 0x00086c0001097983 */ /* 0x000f680000100800 */
[----:B------:R2:W-:Y:S04]  /*37a50*/  STL [R1+0x908], R13 ;  /* 0x0009080d01007387 */ /* 0x0005e80000100800 */
[----:B------:R0:W-:Y:S01]  /*37a60*/  STL [R1+0x910], R11 ;  /* 0x0009100b01007387 */ /* 0x0001e20000100800 */
[----:B--2---:R-:W-:-:S03]  /*37a70*/  SHF.R.S32.HI R13, RZ, 0x1f, R7 ;  /* 0x0000001fff0d7819 */ /* 0x004fc60000011407 */
[----:B------:R-:W2:Y:S01]  /*37a80*/  LDL R7, [R1+0x874] ;  /* 0x0008740001077983 */ /* 0x000ea20000100800 */
[----:B0-----:R-:W-:-:S03]  /*37a90*/  SHF.R.S32.HI R11, RZ, 0x1f, R12 ;  /* 0x0000001fff0b7819 */ /* 0x001fc6000001140c */
[----:B------:R-:W-:Y:S04]  /*37aa0*/  STL [R1+0x91c], R13 ;  /* 0x00091c0d01007387 */ /* 0x000fe80000100800 */
[----:B------:R-:W-:Y:S04]  /*37ab0*/  STL [R1+0x928], R11 ;  /* 0x0009280b01007387 */ /* 0x000fe80000100800 */
[----:B------:R-:W2:Y:S01]  /*37ac0*/  LDL R21, [R1+0x878] ;  /* 0x0008780001157983 */ /* 0x000ea20000100800 */
[----:B------:R-:W-:-:S05]  /*37ad0*/  SHF.R.S32.HI R10, RZ, 0x1f, R10 ;  /* 0x0000001fff0a7819 */ /* 0x000fca000001140a */
[----:B------:R0:W-:Y:S04]  /*37ae0*/  STL [R1+0x930], R10 ;  /* 0x0009300a01007387 */ /* 0x0001e80000100800 */
[----:B------:R-:W2:Y:S01]  /*37af0*/  LDL R20, [R1+0x880] ;  /* 0x0008800001147983 */ /* 0x000ea20000100800 */
[----:B----4-:R-:W-:-:S05]  /*37b00*/  SHF.R.S32.HI R6, RZ, 0x1f, R6 ;  /* 0x0000001fff067819 */ /* 0x010fca0000011406 */
[----:B------:R1:W-:Y:S04]  /*37b10*/  STL [R1+0x93c], R6 ;  /* 0x00093c0601007387 */ /* 0x0003e80000100800 */
[----:B0-----:R-:W4:Y:S04]  /*37b20*/  LDL R10, [R1+0x884] ;  /* 0x00088400010a7983 */ /* 0x001f280000100800 */
[----:B-1----:R-:W4:Y:S01]  /*37b30*/  LDL R6, [R1+0x88c] ;  /* 0x00088c0001067983 */ /* 0x002f220000100800 */
[----:B---3--:R-:W-:Y:S02]  /*37b40*/  SHF.R.S32.HI R8, RZ, 0x1f, R8 ;  /* 0x0000001fff087819 */ /* 0x008fe40000011408 */
[----:B-----5:R-:W-:-:S02]  /*37b50*/  SHF.R.S32.HI R11, RZ, 0x1f, R29 ;  /* 0x0000001fff0b7819 */ /* 0x020fc4000001141d */
[----:B------:R-:W3:Y:S04]  /*37b60*/  LDL R29, [R1+0x894] ;  /* 0x00089400011d7983 */ /* 0x000ee80000100800 */
[----:B------:R0:W-:Y:S04]  /*37b70*/  STL [R1+0x948], R8 ;  /* 0x0009480801007387 */ /* 0x0001e80000100800 */
[----:B------:R-:W-:Y:S01]  /*37b80*/  STL [R1+0x950], R11 ;  /* 0x0009500b01007387 */ /* 0x000fe20000100800 */
[----:B0-----:R-:W-:-:S03]  /*37b90*/  SHF.R.S32.HI R8, RZ, 0x1f, R2 ;  /* 0x0000001fff087819 */ /* 0x001fc60000011402 */
[----:B------:R-:W5:Y:S01]  /*37ba0*/  LDL R2, [R1+0x898] ;  /* 0x0008980001027983 */ /* 0x000f620000100800 */
[----:B------:R-:W-:-:S03]  /*37bb0*/  SHF.R.S32.HI R3, RZ, 0x1f, R3 ;  /* 0x0000001fff037819 */ /* 0x000fc60000011403 */
[----:B------:R-:W-:Y:S04]  /*37bc0*/  STL [R1+0x95c], R8 ;  /* 0x00095c0801007387 */ /* 0x000fe80000100800 */
[----:B------:R-:W5:Y:S04]  /*37bd0*/  LDL R19, [R1+0x8a0] ;  /* 0x0008a00001137983 */ /* 0x000f680000100800 */
[----:B------:R-:W5:Y:S04]  /*37be0*/  LDL R18, [R1+0x8a8] ;  /* 0x0008a80001127983 */ /* 0x000f680000100800 */
[----:B------:R0:W-:Y:S04]  /*37bf0*/  STL [R1+0x968], R3 ;  /* 0x0009680301007387 */ /* 0x0001e80000100800 */
[----:B------:R-:W5:Y:S04]  /*37c00*/  LDL R17, [R1+0x8ac] ;  /* 0x0008ac0001117983 */ /* 0x000f680000100800 */
[----:B------:R-:W5:Y:S04]  /*37c10*/  LDL R16, [R1+0x8b4] ;  /* 0x0008b40001107983 */ /* 0x000f680000100800 */
[----:B------:R-:W5:Y:S04]  /*37c20*/  LDL R15, [R1+0x8b8] ;  /* 0x0008b800010f7983 */ /* 0x000f680000100800 */
[----:B------:R-:W5:Y:S04]  /*37c30*/  LDL R13, [R1+0x8c4] ;  /* 0x0008c400010d7983 */ /* 0x000f680000100800 */
[----:B0-----:R-:W5:Y:S01]  /*37c40*/  LDL R3, [R1+0x8c0] ;  /* 0x0008c00001037983 */ /* 0x001f620000100800 */
[----:B------:R-:W-:-:S03]  /*37c50*/  SHF.R.S32.HI R8, RZ, 0x1f, R0 ;  /* 0x0000001fff087819 */ /* 0x000fc60000011400 */
[----:B------:R-:W5:Y:S04]  /*37c60*/  LDL R0, [R1+0x8cc] ;  /* 0x0008cc0001007983 */ /* 0x000f680000100800 */
[----:B------:R0:W-:Y:S02]  /*37c70*/  STL [R1+0x974], R8 ;  /* 0x0009740801007387 */ /* 0x0001e40000100800 */
[----:B0-----:R-:W-:Y:S02]  /*37c80*/  SHF.R.S32.HI R8, RZ, 0x1f, R4 ;  /* 0x0000001fff087819 */ /* 0x001fe40000011404 */
[----:B------:R-:W5:Y:S04]  /*37c90*/  LDL R4, [R1+0x8d4] ;  /* 0x0008d40001047983 */ /* 0x000f680000100800 */
[----:B------:R-:W-:Y:S04]  /*37ca0*/  STL [R1+0x97c], R8 ;  /* 0x00097c0801007387 */ /* 0x000fe80000100800 */
[----:B------:R-:W5:Y:S04]  /*37cb0*/  LDL R14, [R1+0x8d8] ;  /* 0x0008d800010e7983 */ /* 0x000f680000100800 */
[----:B------:R-:W5:Y:S01]  /*37cc0*/  LDL R11, [R1+0x8e0] ;  /* 0x0008e000010b7983 */ /* 0x000f620000100800 */
[----:B------:R-:W-:-:S05]  /*37cd0*/  SHF.R.S32.HI R5, RZ, 0x1f, R5 ;  /* 0x0000001fff057819 */ /* 0x000fca0000011405 */
[----:B------:R0:W-:Y:S04]  /*37ce0*/  STL [R1+0x988], R5 ;  /* 0x0009880501007387 */ /* 0x0001e80000100800 */
[----:B0-----:R-:W5:Y:S01]  /*37cf0*/  LDL R5, [R1+0x8e4] ;  /* 0x0008e40001057983 */ /* 0x001f620000100800 */
[----:B------:R-:W-:-:S03]  /*37d00*/  SHF.R.S32.HI R8, RZ, 0x1f, R9 ;  /* 0x0000001fff087819 */ /* 0x000fc60000011409 */
[----:B------:R-:W5:Y:S04]  /*37d10*/  LDL R9, [R1+0x8ec] ;  /* 0x0008ec0001097983 */ /* 0x000f680000100800 */
[----:B------:R0:W-:Y:S04]  /*37d20*/  STL [R1+0x994], R8 ;  /* 0x0009940801007387 */ /* 0x0001e80000100800 */
[----:B------:R-:W5:Y:S04]  /*37d30*/  LDL R12, [R1+0x8f4] ;  /* 0x0008f400010c7983 */ /* 0x000f680000100800 */
[----:B0-----:R-:W5:Y:S01]  /*37d40*/  LDL R8, [R1+0x8f8] ;  /* 0x0008f80001087983 */ /* 0x001f620000100800 */
[----:B--2---:R-:W-:-:S05]  /*37d50*/  SHF.R.S32.HI R7, RZ, 0x1f, R7 ;  /* 0x0000001fff077819 */ /* 0x004fca0000011407 */
[----:B------:R0:W-:Y:S01]  /*37d60*/  STL [R1+0x9a0], R7 ;  /* 0x0009a00701007387 */ /* 0x0001e20000100800 */
[----:B------:R-:W-:-:S03]  /*37d70*/  SHF.R.S32.HI R21, RZ, 0x1f, R21 ;  /* 0x0000001fff157819 */ /* 0x000fc60000011415 */
[----:B0-----:R-:W2:Y:S01]  /*37d80*/  LDL R7, [R1+0x900] ;  /* 0x0009000001077983 */ /* 0x001ea20000100800 */
[----:B------:R-:W-:-:S03]  /*37d90*/  SHF.R.S32.HI R20, RZ, 0x1f, R20 ;  /* 0x0000001fff147819 */ /* 0x000fc60000011414 */
[----:B------:R4:W-:Y:S04]  /*37da0*/  STL [R1+0x9a8], R21 ;  /* 0x0009a81501007387 */ /* 0x0009e80000100800 */
[----:B------:R0:W-:Y:S01]  /*37db0*/  STL [R1+0x9b4], R20 ;  /* 0x0009b41401007387 */ /* 0x0001e20000100800 */
[----:B----4-:R-:W-:-:S03]  /*37dc0*/  SHF.R.S32.HI R21, RZ, 0x1f, R10 ;  /* 0x0000001fff157819 */ /* 0x010fc6000001140a */
[----:B------:R-:W4:Y:S04]  /*37dd0*/  LDL R10, [R1+0x904] ;  /* 0x00090400010a7983 */ /* 0x000f280000100800 */
[----:B------:R-:W-:Y:S01]  /*37de0*/  STL [R1+0x9c0], R21 ;  /* 0x0009c01501007387 */ /* 0x000fe20000100800 */
[----:B0-----:R-:W-:-:S03]  /*37df0*/  SHF.R.S32.HI R20, RZ, 0x1f, R6 ;  /* 0x0000001fff147819 */ /* 0x001fc60000011406 */
[----:B------:R-:W4:Y:S04]  /*37e00*/  LDL R6, [R1+0x90c] ;  /* 0x00090c0001067983 */ /* 0x000f280000100800 */
[----:B------:R3:W-:Y:S02]  /*37e10*/  STL [R1+0x9c8], R20 ;  /* 0x0009c81401007387 */ /* 0x0007e40000100800 */
[----:B---3--:R-:W-:Y:S02]  /*37e20*/  SHF.R.S32.HI R20, RZ, 0x1f, R29 ;  /* 0x0000001fff147819 */ /* 0x008fe4000001141d */
[----:B------:R-:W3:Y:S04]  /*37e30*/  LDL R29, [R1+0x914] ;  /* 0x00091400011d7983 */ /* 0x000ee80000100800 */
[----:B------:R0:W-:Y:S01]  /*37e40*/  STL [R1+0x9d4], R20 ;  /* 0x0009d41401007387 */ /* 0x0001e20000100800 */
[----:B-----5:R-:W-:-:S03]  /*37e50*/  SHF.R.S32.HI R21, RZ, 0x1f, R2 ;  /* 0x0000001fff157819 */ /* 0x020fc60000011402 */
[----:B------:R-:W5:Y:S01]  /*37e60*/  LDL R2, [R1+0x918] ;  /* 0x0009180001027983 */ /* 0x000f620000100800 */
[----:B0-----:R-:W-:Y:S02]  /*37e70*/  SHF.R.S32.HI R20, RZ, 0x1f, R19 ;  /* 0x0000001fff147819 */ /* 0x001fe40000011413 */
        /* <DEDUP_REMOVED lines=28> */
[----:B0-----:R-:W-:-:S02]  /*38040*/  SHF.R.S32.HI R13, RZ, 0x1f, R9 ;  /* 0x0000001fff0d7819 */ /* 0x001fc40000011409 */
[----:B-1----:R-:W-:Y:S01]  /*38050*/  SHF.R.S32.HI R11, RZ, 0x1f, R12 ;  /* 0x0000001fff0b7819 */ /* 0x002fe2000001140c */
[----:B------:R-:W5:Y:S04]  /*38060*/  LDL R9, [R1+0x938] ;  /* 0x0009380001097983 */ /* 0x000f680000100800 */
[----:B------:R-:W-:Y:S04]  /*38070*/  STL [R1+0xa68], R13 ;  /* 0x000a680d01007387 */ /* 0x000fe80000100800 */
[----:B------:R-:W-:Y:S04]  /*38080*/  STL [R1+0xa74], R11 ;  /* 0x000a740b01007387 */ /* 0x000fe80000100800 */
[----:B------:R-:W5:Y:S01]  /*38090*/  LDL R21, [R1+0x940] ;  /* 0x0009400001157983 */ /* 0x000f620000100800 */
[----:B------:R-:W-:-:S05]  /*380a0*/  SHF.R.S32.HI R8, RZ, 0x1f, R8 ;  /* 0x0000001fff087819 */ /* 0x000fca0000011408 */
[----:B------:R0:W-:Y:S04]  /*380b0*/  STL [R1+0xa80], R8 ;  /* 0x000a800801007387 */ /* 0x0001e80000100800 */
[----:B------:R-:W5:Y:S01]  /*380c0*/  LDL R20, [R1+0x944] ;  /* 0x0009440001147983 */ /* 0x000f620000100800 */
[----:B--2---:R-:W-:-:S05]  /*380d0*/  SHF.R.S32.HI R7, RZ, 0x1f, R7 ;  /* 0x0000001fff077819 */ /* 0x004fca0000011407 */
[----:B------:R1:W-:Y:S04]  /*380e0*/  STL [R1+0xa8c], R7 ;  /* 0x000a8c0701007387 */ /* 0x0003e80000100800 */
[----:B0-----:R-:W2:Y:S04]  /*380f0*/  LDL R8, [R1+0x94c] ;  /* 0x00094c0001087983 */ /* 0x001ea80000100800 */
[----:B-1----:R-:W2:Y:S01]  /*38100*/  LDL R7, [R1+0x954] ;  /* 0x0009540001077983 */ /* 0x002ea20000100800 */
[----:B----4-:R-:W-:Y:S02]  /*38110*/  SHF.R.S32.HI R10, RZ, 0x1f, R10 ;  /* 0x0000001fff0a7819 */ /* 0x010fe4000001140a */
[----:B------:R-:W-:-:S02]  /*38120*/  SHF.R.S32.HI R11, RZ, 0x1f, R6 ;  /* 0x0000001fff0b7819 */ /* 0x000fc40000011406 */
[----:B------:R-:W4:Y:S04]  /*38130*/  LDL R6, [R1+0x958] ;  /* 0x0009580001067983 */ /* 0x000f280000100800 */
[----:B------:R3:W-:Y:S04]  /*38140*/  STL [R1+0xa94], R10 ;  /* 0x000a940a01007387 */ /* 0x0007e80000100800 */
[----:B------:R-:W-:Y:S01]  /*38150*/  STL [R1+0xaa0], R11 ;  /* 0x000aa00b01007387 */ /* 0x000fe20000100800 */
[----:B---3--:R-:W-:-:S03]  /*38160*/  SHF.R.S32.HI R10, RZ, 0x1f, R29 ;  /* 0x0000001fff0a7819 */ /* 0x008fc6000001141d */
[----:B------:R-:W3:Y:S04]  /*38170*/  LDL R29, [R1+0x960] ;  /* 0x00096000011d7983 */ /* 0x000ee80000100800 */
[----:B------:R-:W-:Y:S04]  /*38180*/  STL [R1+0xaac], R10 ;  /* 0x000aac0a01007387 */ /* 0x000fe80000100800 */
[----:B------:R-:W3:Y:S04]  /*38190*/  LDL R19, [R1+0x964] ;  /* 0x0009640001137983 */ /* 0x000ee80000100800 */
[----:B------:R-:W3:Y:S01]  /*381a0*/  LDL R18, [R1+0x96c] ;  /* 0x00096c0001127983 */ /* 0x000ee20000100800 */
[----:B-----5:R-:W-:-:S05]  /*381b0*/  SHF.R.S32.HI R2, RZ, 0x1f, R2 ;  /* 0x0000001fff027819 */ /* 0x020fca0000011402 */
        /* <DEDUP_REMOVED lines=22> */
[----:B------:R-:W-:-:S02]  /*38320*/  SHF.R.S32.HI R9, RZ, 0x1f, R9 ;  /* 0x0000001fff097819 */ /* 0x000fc40000011409 */
[----:B------:R-:W-:-:S03]  /*38330*/  SHF.R.S32.HI R21, RZ, 0x1f, R21 ;  /* 0x0000001fff157819 */ /* 0x000fc60000011415 */
[----:B------:R0:W-:Y:S01]  /*38340*/  STL [R1+0xaec], R9 ;  /* 0x000aec0901007387 */ /* 0x0001e20000100800 */
[----:B------:R-:W-:-:S03]  /*38350*/  SHF.R.S32.HI R20, RZ, 0x1f, R20 ;  /* 0x0000001fff147819 */ /* 0x000fc60000011414 */
[----:B0-----:R-:W5:Y:S04]  /*38360*/  LDL R9, [R1+0x9c4] ;  /* 0x0009c40001097983 */ /* 0x001f680000100800 */
[----:B------:R2:W-:Y:S04]  /*38370*/  STL [R1+0xaf8], R21 ;  /* 0x000af81501007387 */ /* 0x0005e80000100800 */
[----:B------:R0:W-:Y:S01]  /*38380*/  STL [R1+0xb00], R20 ;  /* 0x000b001401007387 */ /* 0x0001e20000100800 */
[----:B--2---:R-:W-:-:S03]  /*38390*/  SHF.R.S32.HI R21, RZ, 0x1f, R8 ;  /* 0x0000001fff157819 */ /* 0x004fc60000011408 */
[----:B------:R-:W2:Y:S04]  /*383a0*/  LDL R8, [R1+0x9cc] ;  /* 0x0009cc0001087983 */ /* 0x000ea80000100800 */
[----:B------:R-:W-:Y:S01]  /*383b0*/  STL [R1+0xb0c], R21 ;  /* 0x000b0c1501007387 */ /* 0x000fe20000100800 */
[----:B0-----:R-:W-:-:S03]  /*383c0*/  SHF.R.S32.HI R20, RZ, 0x1f, R7 ;  /* 0x0000001fff147819 */ /* 0x001fc60000011407 */
[----:B------:R-:W2:Y:S04]  /*383d0*/  LDL R7, [R1+0x9d0] ;  /* 0x0009d00001077983 */ /* 0x000ea80000100800 */
[----:B------:R4:W-:Y:S02]  /*383e0*/  STL [R1+0xb1c], R20 ;  /* 0x000b1c1401007387 */ /* 0x0009e40000100800 */
[----:B----4-:R-:W-:Y:S02]  /*383f0*/  SHF.R.S32.HI R20, RZ, 0x1f, R6 ;  /* 0x0000001fff147819 */ /* 0x010fe40000011406 */
[----:B------:R-:W4:Y:S04]  /*38400*/  LDL R6, [R1+0x9d8] ;  /* 0x0009d80001067983 */ /* 0x000f280000100800 */
[----:B------:R0:W-:Y:S01]  /*38410*/  STL [R1+0xb24], R20 ;  /* 0x000b241401007387 */ /* 0x0001e20000100800 */
[----:B---3--:R-:W-:-:S03]  /*38420*/  SHF.R.S32.HI R21, RZ, 0x1f, R29 ;  /* 0x0000001fff157819 */ /* 0x008fc6000001141d */
[----:B------:R-:W3:Y:S01]  /*38430*/  LDL R29, [R1+0x9dc] ;  /* 0x0009dc00011d7983 */ /* 0x000ee20000100800 */
[----:B0-----:R-:W-:Y:S02]  /*38440*/  SHF.R.S32.HI R20, RZ, 0x1f, R19 ;  /* 0x0000001fff147819 */ /* 0x001fe40000011413 */
[----:B------:R-:W-:Y:S01]  /*38450*/  SHF.R.S32.HI R19, RZ, 0x1f, R18 ;  /* 0x0000001fff137819 */ /* 0x000fe20000011412 */
[----:B------:R-:W-:Y:S04]  /*38460*/  STL [R1+0xb30], R21 ;  /* 0x000b301501007387 */ /* 0x000fe80000100800 */
[----:B------:R-:W-:Y:S04]  /*38470*/  STL [R1+0xb3c], R20 ;  /* 0x000b3c1401007387 */ /* 0x000fe80000100800 */
[----:B------:R-:W-:Y:S01]  /*38480*/  STL [R1+0xb48], R19 ;  /* 0x000b481301007387 */ /* 0x000fe20000100800 */
[----:B-----5:R-:W-:-:S02]  /*38490*/  SHF.R.S32.HI R18, RZ, 0x1f, R17 ;  /* 0x0000001fff127819 */ /* 0x020fc40000011411 */
[----:B------:R-:W-:Y:S02]  /*384a0*/  SHF.R.S32.HI R17, RZ, 0x1f, R16 ;  /* 0x0000001fff117819 */ /* 0x000fe40000011410 */
[----:B------:R-:W-:Y:S01]  /*384b0*/  SHF.R.S32.HI R16, RZ, 0x1f, R15 ;  /* 0x0000001fff107819 */ /* 0x000fe2000001140f */
[----:B------:R-:W-:Y:S04]  /*384c0*/  STL [R1+0xb50], R18 ;  /* 0x000b501201007387 */ /* 0x000fe80000100800 */
[----:B------:R-:W-:Y:S01]  /*384d0*/  STL [R1+0xb5c], R17 ;  /* 0x000b5c1101007387 */ /* 0x000fe20000100800 */
[----:B------:R-:W-:-:S03]  /*384e0*/  SHF.R.S32.HI R15, RZ, 0x1f, R2 ;  /* 0x0000001fff0f7819 */ /* 0x000fc60000011402 */
[----:B------:R-:W5:Y:S04]  /*384f0*/  LDL R2, [R1+0x9e4] ;  /* 0x0009e40001027983 */ /* 0x000f680000100800 */
[----:B------:R-:W-:Y:S01]  /*38500*/  STL [R1+0xb68], R16 ;  /* 0x000b681001007387 */ /* 0x000fe20000100800 */
[----:B------:R-:W-:-:S03]  /*38510*/  SHF.R.S32.HI R13, RZ, 0x1f, R13 ;  /* 0x0000001fff0d7819 */ /* 0x000fc6000001140d */
[----:B------:R0:W-:Y:S02]  /*38520*/  STL [R1+0xb70], R15 ;  /* 0x000b700f01007387 */ /* 0x0001e40000100800 */
[----:B0-----:R-:W-:Y:S02]  /*38530*/  SHF.R.S32.HI R15, RZ, 0x1f, R3 ;  /* 0x0000001fff0f7819 */ /* 0x001fe40000011403 */
[----:B------:R-:W5:Y:S04]  /*38540*/  LDL R3, [R1+0x9ec] ;  /* 0x0009ec0001037983 */ /* 0x000f680000100800 */
[----:B------:R0:W-:Y:S04]  /*38550*/  STL [R1+0xb7c], R13 ;  /* 0x000b7c0d01007387 */ /* 0x0001e80000100800 */
[----:B------:R-:W-:Y:S01]  /*38560*/  STL [R1+0xb88], R15 ;  /* 0x000b880f01007387 */ /* 0x000fe20000100800 */
[----:B------:R-:W-:-:S02]  /*38570*/  SHF.R.S32.HI R14, RZ, 0x1f, R14 ;  /* 0x0000001fff0e7819 */ /* 0x000fc4000001140e */
[----:B0-----:R-:W-:Y:S02]  /*38580*/  SHF.R.S32.HI R13, RZ, 0x1f, R0 ;  /* 0x0000001fff0d7819 */ /* 0x001fe40000011400 */
[----:B------:R-:W5:Y:S04]  /*38590*/  LDL R0, [R1+0x9f0] ;  /* 0x0009f00001007983 */ /* 0x000f680000100800 */
[----:B------:R0:W-:Y:S04]  /*385a0*/  STL [R1+0xb90], R13 ;  /* 0x000b900d01007387 */ /* 0x0001e80000100800 */
[----:B------:R-:W-:Y:S01]  /*385b0*/  STL [R1+0xb9c], R14 ;  /* 0x000b9c0e01007387 */ /* 0x000fe20000100800 */
[----:B0-----:R-:W-:-:S02]  /*385c0*/  SHF.R.S32.HI R13, RZ, 0x1f, R11 ;  /* 0x0000001fff0d7819 */ /* 0x001fc4000001140b */
[----:B------:R-:W-:Y:S02]  /*385d0*/  SHF.R.S32.HI R11, RZ, 0x1f, R4 ;  /* 0x0000001fff0b7819 */ /* 0x000fe40000011404 */
[----:B------:R-:W5:Y:S04]  /*385e0*/  LDL R4, [R1+0x9f8] ;  /* 0x0009f80001047983 */ /* 0x000f680000100800 */
[----:B------:R0:W-:Y:S04]  /*385f0*/  STL [R1+0xba8], R13 ;  /* 0x000ba80d01007387 */ /* 0x0001e80000100800 */
[----:B------:R1:W-:Y:S01]  /*38600*/  STL [R1+0xbb0], R11 ;  /* 0x000bb00b01007387 */ /* 0x0003e20000100800 */
[----:B0-----:R-:W-:-:S03]  /*38610*/  SHF.R.S32.HI R13, RZ, 0x1f, R5 ;  /* 0x0000001fff0d7819 */ /* 0x001fc60000011405 */
[----:B------:R-:W5:Y:S01]  /*38620*/  LDL R5, [R1+0x9fc] ;  /* 0x0009fc0001057983 */ /* 0x000f620000100800 */
[----:B-1----:R-:W-:-:S03]  /*38630*/  SHF.R.S32.HI R11, RZ, 0x1f, R12 ;  /* 0x0000001fff0b7819 */ /* 0x002fc6000001140c */
[----:B------:R-:W-:Y:S01]  /*38640*/  STL [R1+0xbbc], R13 ;  /* 0x000bbc0d01007387 */ /* 0x000fe20000100800 */
[----:B------:R-:W-:-:S03]  /*38650*/  SHF.R.S32.HI R10, RZ, 0x1f, R10 ;  /* 0x0000001fff0a7819 */ /* 0x000fc6000001140a */
[----:B------:R-:W-:Y:S04]  /*38660*/  STL [R1+0xbc0], R11 ;  /* 0x000bc00b01007387 */ /* 0x000fe80000100800 */
[----:B------:R-:W5:Y:S04]  /*38670*/  LDL R21, [R1+0xa04] ;  /* 0x000a040001157983 */ /* 0x000f680000100800 */
[----:B------:R0:W-:Y:S04]  /*38680*/  STL [R1+0xbcc], R10 ;  /* 0x000bcc0a01007387 */ /* 0x0001e80000100800 */
[----:B------:R-:W5:Y:S01]  /*38690*/  LDL R20, [R1+0xa0c] ;  /* 0x000a0c0001147983 */ /* 0x000f620000100800 */
[----:B------:R-:W-:-:S05]  /*386a0*/  SHF.R.S32.HI R9, RZ, 0x1f, R9 ;  /* 0x0000001fff097819 */ /* 0x000fca0000011409 */
[----:B------:R1:W-:Y:S04]  /*386b0*/  STL [R1+0xbd8], R9 ;  /* 0x000bd80901007387 */ /* 0x0003e80000100800 */
[----:B0-----:R-:W5:Y:S04]  /*386c0*/  LDL R10, [R1+0xa10] ;  /* 0x000a1000010a7983 */ /* 0x001f680000100800 */
[----:B-1----:R-:W5:Y:S01]  /*386d0*/  LDL R9, [R1+0xa18] ;  /* 0x000a180001097983 */ /* 0x002f620000100800 */
[----:B--2---:R-:W-:Y:S02]  /*386e0*/  SHF.R.S32.HI R11, RZ, 0x1f, R8 ;  /* 0x0000001fff0b7819 */ /* 0x004fe40000011408 */
[----:B------:R-:W-:-:S02]  /*386f0*/  SHF.R.S32.HI R8, RZ, 0x1f, R7 ;  /* 0x0000001fff087819 */ /* 0x000fc40000011407 */
[----:B------:R-:W2:Y:S04]  /*38700*/  LDL R7, [R1+0xa1c] ;  /* 0x000a1c0001077983 */ /* 0x000ea80000100800 */
[----:B------:R4:W-:Y:S04]  /*38710*/  STL [R1+0xbe0], R11 ;  /* 0x000be00b01007387 */ /* 0x0009e80000100800 */
[----:B------:R3:W-:Y:S01]  /*38720*/  STL [R1+0xbec], R8 ;  /* 0x000bec0801007387 */ /* 0x0007e20000100800 */
[----:B----4-:R-:W-:-:S03]  /*38730*/  SHF.R.S32.HI R11, RZ, 0x1f, R6 ;  /* 0x0000001fff0b7819 */ /* 0x010fc60000011406 */
[----:B------:R-:W4:Y:S04]  /*38740*/  LDL R6, [R1+0xa24] ;  /* 0x000a240001067983 */ /* 0x000f280000100800 */
[----:B------:R-:W-:Y:S04]  /*38750*/  STL [R1+0xbf8], R11 ;  /* 0x000bf80b01007387 */ /* 0x000fe80000100800 */
[----:B------:R-:W4:Y:S04]  /*38760*/  LDL R19, [R1+0xa2c] ;  /* 0x000a2c0001137983 */ /* 0x000f280000100800 */
[----:B------:R-:W4:Y:S01]  /*38770*/  LDL R18, [R1+0xa30] ;  /* 0x000a300001127983 */ /* 0x000f220000100800 */
[----:B---3--:R-:W-:-:S05]  /*38780*/  SHF.R.S32.HI R8, RZ, 0x1f, R29 ;  /* 0x0000001fff087819 */ /* 0x008fca000001141d */
[----:B------:R5:W-:Y:S04]  /*38790*/  STL [R1+0xc04], R8 ;  /* 0x000c040801007387 */ /* 0x000be80000100800 */
[----:B------:R-:W3:Y:S04]  /*387a0*/  LDL R17, [R1+0xa38] ;  /* 0x000a380001117983 */ /* 0x000ee80000100800 */
[----:B------:R-:W3:Y:S04]  /*387b0*/  LDL R16, [R1+0xa3c] ;  /* 0x000a3c0001107983 */ /* 0x000ee80000100800 */
[----:B------:R-:W3:Y:S04]  /*387c0*/  LDL R15, [R1+0xa44] ;  /* 0x000a4400010f7983 */ /* 0x000ee80000100800 */
[----:B------:R-:W3:Y:S04]  /*387d0*/  LDL R29, [R1+0xa48] ;  /* 0x000a4800011d7983 */ /* 0x000ee80000100800 */
[----:B------:R-:W3:Y:S01]  /*387e0*/  LDL R13, [R1+0xa50] ;  /* 0x000a5000010d7983 */ /* 0x000ee20000100800 */
[----:B-----5:R-:W-:-:S03]  /*387f0*/  SHF.R.S32.HI R8, RZ, 0x1f, R2 ;  /* 0x0000001fff087819 */ /* 0x020fc60000011402 */
        /* <DEDUP_REMOVED lines=13> */
[----:B------:R-:W5:Y:S01]  /*388d0*/  LDL R12, [R1+0xa7c] ;  /* 0x000a7c00010c7983 */ /* 0x000f620000100800 */
[----:B------:R-:W-:-:S03]  /*388e0*/  SHF.R.S32.HI R5, RZ, 0x1f, R5 ;  /* 0x0000001fff057819 */ /* 0x000fc60000011405 */
[----:B0-----:R-:W5:Y:S04]  /*388f0*/  LDL R8, [R1+0xa84] ;  /* 0x000a840001087983 */ /* 0x001f680000100800 */
[----:B------:R0:W-:Y:S04]  /*38900*/  STL [R1+0xc38], R5 ;  /* 0x000c380501007387 */ /* 0x0001e80000100800 */
[----:B0-----:R-:W5:Y:S01]  /*38910*/  LDL R5, [R1+0xa88] ;  /* 0x000a880001057983 */ /* 0x001f620000100800 */
[----:B------:R-:W-:Y:S02]  /*38920*/  SHF.R.S32.HI R21, RZ, 0x1f, R21 ;  /* 0x0000001fff157819 */ /* 0x000fe40000011415 */
[----:B------:R-:W-:-:S03]  /*38930*/  SHF.R.S32.HI R20, RZ, 0x1f, R20 ;  /* 0x0000001fff147819 */ /* 0x000fc60000011414 */
[----:B------:R0:W-:Y:S04]  /*38940*/  STL [R1+0xc44], R21 ;  /* 0x000c441501007387 */ /* 0x0001e80000100800 */
[----:B------:R1:W-:Y:S01]  /*38950*/  STL [R1+0xc4c], R20 ;  /* 0x000c4c1401007387 */ /* 0x0003e20000100800 */
[----:B0-----:R-:W-:-:S03]  /*38960*/  SHF.R.S32.HI R21, RZ, 0x1f, R10 ;  /* 0x0000001fff157819 */ /* 0x001fc6000001140a */
[----:B------:R-:W5:Y:S04]  /*38970*/  LDL R10, [R1+0xa90] ;  /* 0x000a9000010a7983 */ /* 0x000f680000100800 */
[----:B------:R-:W-:Y:S01]  /*38980*/  STL [R1+0xc58], R21 ;  /* 0x000c581501007387 */ /* 0x000fe20000100800 */
[----:B-1----:R-:W-:-:S03]  /*38990*/  SHF.R.S32.HI R20, RZ, 0x1f, R9 ;  /* 0x0000001fff147819 */ /* 0x002fc60000011409 */
[----:B------:R-:W5:Y:S04]  /*389a0*/  LDL R9, [R1+0xa98] ;  /* 0x000a980001097983 */ /* 0x000f680000100800 */
[----:B------:R2:W-:Y:S02]  /*389b0*/  STL [R1+0xc64], R20 ;  /* 0x000c641401007387 */ /* 0x0005e40000100800 */
[----:B--2---:R-:W-:Y:S02]  /*389c0*/  SHF.R.S32.HI R20, RZ, 0x1f, R7 ;  /* 0x0000001fff147819 */ /* 0x004fe40000011407 */
[----:B------:R-:W2:Y:S04]  /*389d0*/  LDL R7, [R1+0xa9c] ;  /* 0x000a9c0001077983 */ /* 0x000ea80000100800 */
[----:B------:R0:W-:Y:S01]  /*389e0*/  STL [R1+0xc70], R20 ;  /* 0x000c701401007387 */ /* 0x0001e20000100800 */
[----:B----4-:R-:W-:-:S03]  /*389f0*/  SHF.R.S32.HI R21, RZ, 0x1f, R6 ;  /* 0x0000001fff157819 */ /* 0x010fc60000011406 */
[----:B------:R-:W4:Y:S01]  /*38a00*/  LDL R6, [R1+0xaa4] ;  /* 0x000aa40001067983 */ /* 0x000f220000100800 */
[----:B0-----:R-:W-:Y:S02]  /*38a10*/  SHF.R.S32.HI R20, RZ, 0x1f, R19 ;  /* 0x0000001fff147819 */ /* 0x001fe40000011413 */
[----:B------:R-:W-:Y:S01]  /*38a20*/  SHF.R.S32.HI R19, RZ, 0x1f, R18 ;  /* 0x0000001fff137819 */ /* 0x000fe20000011412 */
[----:B------:R-:W-:Y:S04]  /*38a30*/  STL [R1+0xc78], R21 ;  /* 0x000c781501007387 */ /* 0x000fe80000100800 */
[----:B------:R-:W-:Y:S04]  /*38a40*/  STL [R1+0xc84], R20 ;  /* 0x000c841401007387 */ /* 0x000fe80000100800 */
[----:B------:R-:W-:Y:S01]  /*38a50*/  STL [R1+0xc90], R19 ;  /* 0x000c901301007387 */ /* 0x000fe20000100800 */
[----:B---3--:R-:W-:-:S02]  /*38a60*/  SHF.R.S32.HI R18, RZ, 0x1f, R17 ;  /* 0x0000001fff127819 */ /* 0x008fc40000011411 */
[----:B------:R-:W-:Y:S02]  /*38a70*/  SHF.R.S32.HI R17, RZ, 0x1f, R16 ;  /* 0x0000001fff117819 */ /* 0x000fe40000011410 */
[----:B------:R-:W-:Y:S02]  /*38a80*/  SHF.R.S32.HI R16, RZ, 0x1f, R15 ;  /* 0x0000001fff107819 */ /* 0x000fe4000001140f */
[----:B------:R-:W-:Y:S01]  /*38a90*/  SHF.R.S32.HI R15, RZ, 0x1f, R29 ;  /* 0x0000001fff0f7819 */ /* 0x000fe2000001141d */
[----:B------:R-:W-:Y:S04]  /*38aa0*/  STL [R1+0xc98], R18 ;  /* 0x000c981201007387 */ /* 0x000fe80000100800 */
[----:B------:R-:W-:Y:S04]  /*38ab0*/  STL [R1+0xca4], R17 ;  /* 0x000ca41101007387 */ /* 0x000fe80000100800 */
[----:B------:R-:W3:Y:S04]  /*38ac0*/  LDL R29, [R1+0xaa8] ;  /* 0x000aa800011d7983 */ /* 0x000ee80000100800 */
[----:B------:R-:W-:Y:S01]  /*38ad0*/  STL [R1+0xcb0], R16 ;  /* 0x000cb01001007387 */ /* 0x000fe20000100800 */
[----:B------:R-:W-:-:S03]  /*38ae0*/  SHF.R.S32.HI R13, RZ, 0x1f, R13 ;  /* 0x0000001fff0d7819 */ /* 0x000fc6000001140d */
[----:B------:R5:W-:Y:S02]  /*38af0*/  STL [R1+0xcb8], R15 ;  /* 0x000cb80f01007387 */ /* 0x000be40000100800 */
[----:B-----5:R-:W-:Y:S02]  /*38b00*/  SHF.R.S32.HI R15, RZ, 0x1f, R2 ;  /* 0x0000001fff0f7819 */ /* 0x020fe40000011402 */
        /* <DEDUP_REMOVED lines=26> */
[----:B------:R-:W-:Y:S02]  /*38cb0*/  SHF.R.S32.HI R10, RZ, 0x1f, R10 ;  /* 0x0000001fff0a7819 */ /* 0x000fe4000001140a */
[----:B------:R-:W-:-:S02]  /*38cc0*/  SHF.R.S32.HI R11, RZ, 0x1f, R9 ;  /* 0x0000001fff0b7819 */ /* 0x000fc40000011409 */
[----:B------:R-:W5:Y:S04]  /*38cd0*/  LDL R9, [R1+0xae4] ;  /* 0x000ae40001097983 */ /* 0x000f680000100800 */
[----:B------:R2:W-:Y:S04]  /*38ce0*/  STL [R1+0xd30], R10 ;  /* 0x000d300a01007387 */ /* 0x0005e80000100800 */
[----:B------:R-:W-:Y:S01]  /*38cf0*/  STL [R1+0xd3c], R11 ;  /* 0x000d3c0b01007387 */ /* 0x000fe20000100800 */
[----:B--2---:R-:W-:-:S03]  /*38d00*/  SHF.R.S32.HI R10, RZ, 0x1f, R7 ;  /* 0x0000001fff0a7819 */ /* 0x004fc60000011407 */
[----:B------:R-:W2:Y:S04]  /*38d10*/  LDL R7, [R1+0xae8] ;  /* 0x000ae80001077983 */ /* 0x000ea80000100800 */
[----:B------:R-:W-:Y:S04]  /*38d20*/  STL [R1+0xd48], R10 ;  /* 0x000d480a01007387 */ /* 0x000fe80000100800 */
[----:B------:R-:W2:Y:S04]  /*38d30*/  LDL R19, [R1+0xaf0] ;  /* 0x000af00001137983 */ /* 0x000ea80000100800 */
[----:B------:R-:W2:Y:S01]  /*38d40*/  LDL R18, [R1+0xaf4] ;  /* 0x000af40001127983 */ /* 0x000ea20000100800 */
[----:B----4-:R-:W-:-:S05]  /*38d50*/  SHF.R.S32.HI R6, RZ, 0x1f, R6 ;  /* 0x0000001fff067819 */ /* 0x010fca0000011406 */
[----:B------:R0:W-:Y:S04]  /*38d60*/  STL [R1+0xd50], R6 ;  /* 0x000d500601007387 */ /* 0x0001e80000100800 */
[----:B------:R-:W4:Y:S04]  /*38d70*/  LDL R17, [R1+0xafc] ;  /* 0x000afc0001117983 */ /* 0x000f280000100800 */
[----:B------:R-:W4:Y:S04]  /*38d80*/  LDL R16, [R1+0xb04] ;  /* 0x000b040001107983 */ /* 0x000f280000100800 */
[----:B------:R-:W4:Y:S04]  /*38d90*/  LDL R15, [R1+0xb08] ;  /* 0x000b0800010f7983 */ /* 0x000f280000100800 */
[----:B------:R-:W4:Y:S04]  /*38da0*/  LDL R13, [R1+0xb18] ;  /* 0x000b1800010d7983 */ /* 0x000f280000100800 */
[----:B0-----:R-:W4:Y:S01]  /*38db0*/  LDL R6, [R1+0xb14] ;  /* 0x000b140001067983 */ /* 0x001f220000100800 */
[----:B---3--:R-:W-:-:S03]  /*38dc0*/  SHF.R.S32.HI R10, RZ, 0x1f, R29 ;  /* 0x0000001fff0a7819 */ /* 0x008fc6000001141d */
[----:B------:R-:W3:Y:S04]  /*38dd0*/  LDL R29, [R1+0xb20] ;  /* 0x000b2000011d7983 */ /* 0x000ee80000100800 */
[----:B------:R5:W-:Y:S02]  /*38de0*/  STL [R1+0xd5c], R10 ;  /* 0x000d5c0a01007387 */ /* 0x000be40000100800 */
[----:B-----5:R-:W-:Y:S02]  /*38df0*/  SHF.R.S32.HI R10, RZ, 0x1f, R2 ;  /* 0x0000001fff0a7819 */ /* 0x020fe40000011402 */
        /* <DEDUP_REMOVED lines=13> */
[----:B------:R0:W-:Y:S01]  /*38ed0*/  STL [R1+0xd90], R4 ;  /* 0x000d900401007387 */ /* 0x0001e20000100800 */
[----:B------:R-:W-:-:S03]  /*38ee0*/  SHF.R.S32.HI R21, RZ, 0x1f, R21 ;  /* 0x0000001fff157819 */ /* 0x000fc60000011415 */
[----:B0-----:R-:W5:Y:S01]  /*38ef0*/  LDL R4, [R1+0xb54] ;  /* 0x000b540001047983 */ /* 0x001f620000100800 */
        /* <DEDUP_REMOVED lines=9> */
[----:B0-----:R-:W-:Y:S02]  /*38f90*/  SHF.R.S32.HI R20, RZ, 0x1f, R9 ;  /* 0x0000001fff147819 */ /* 0x001fe40000011409 */
[----:B------:R-:W5:Y:S04]  /*38fa0*/  LDL R9, [R1+0xb64] ;  /* 0x000b640001097983 */ /* 0x000f680000100800 */
[----:B------:R0:W-:Y:S01]  /*38fb0*/  STL [R1+0xdc4], R20 ;  /* 0x000dc41401007387 */ /* 0x0001e20000100800 */
[----:B--2---:R-:W-:-:S03]  /*38fc0*/  SHF.R.S32.HI R21, RZ, 0x1f, R7 ;  /* 0x0000001fff157819 */ /* 0x004fc60000011407 */
[----:B------:R-:W2:Y:S01]  /*38fd0*/  LDL R7, [R1+0xb6c] ;  /* 0x000b6c0001077983 */ /* 0x000ea20000100800 */
[----:B0-----:R-:W-:Y:S02]  /*38fe0*/  SHF.R.S32.HI R20, RZ, 0x1f, R19 ;  /* 0x0000001fff147819 */ /* 0x001fe40000011413 */
[----:B------:R-:W-:Y:S01]  /*38ff0*/  SHF.R.S32.HI R19, RZ, 0x1f, R18 ;  /* 0x0000001fff137819 */ /* 0x000fe20000011412 */
[----:B------:R-:W-:Y:S04]  /*39000*/  STL [R1+0xdd0], R21 ;  /* 0x000dd01501007387 */ /* 0x000fe80000100800 */
[----:B------:R-:W-:Y:S04]  /*39010*/  STL [R1+0xdd4], R20 ;  /* 0x000dd41401007387 */ /* 0x000fe80000100800 */
[----:B------:R-:W-:Y:S01]  /*39020*/  STL [R1+0xdd8], R19 ;  /* 0x000dd81301007387 */ /* 0x000fe20000100800 */
[----:B----4-:R-:W-:-:S02]  /*39030*/  SHF.R.S32.HI R18, RZ, 0x1f, R17 ;  /* 0x0000001fff127819 */ /* 0x010fc40000011411 */
[----:B------:R-:W-:Y:S02]  /*39040*/  SHF.R.S32.HI R17, RZ, 0x1f, R16 ;  /* 0x0000001fff117819 */ /* 0x000fe40000011410 */
[----:B------:R-:W-:Y:S01]  /*39050*/  SHF.R.S32.HI R16, RZ, 0x1f, R15 ;  /* 0x0000001fff107819 */ /* 0x000fe2000001140f */
[----:B------:R-:W-:Y:S04]  /*39060*/  STL [R1+0xddc], R18 ;  /* 0x000ddc1201007387 */ /* 0x000fe80000100800 */
[----:B------:R-:W-:Y:S01]  /*39070*/  STL [R1+0xde4], R17 ;  /* 0x000de41101007387 */ /* 0x000fe20000100800 */
[----:B------:R-:W-:-:S03]  /*39080*/  SHF.R.S32.HI R15, RZ, 0x1f, R6 ;  /* 0x0000001fff0f7819 */ /* 0x000fc60000011406 */
[----:B------:R-:W4:Y:S04]  /*39090*/  LDL R6, [R1+0xb74] ;  /* 0x000b740001067983 */ /* 0x000f280000100800 */
[----:B------:R-:W-:Y:S01]  /*390a0*/  STL [R1+0xde8], R16 ;  /* 0x000de81001007387 */ /* 0x000fe20000100800 */
[----:B------:R-:W-:-:S03]  /*390b0*/  SHF.R.S32.HI R13, RZ, 0x1f, R13 ;  /* 0x0000001fff0d7819 */ /* 0x000fc6000001140d */
[----:B------:R3:W-:Y:S02]  /*390c0*/  STL [R1+0xdec], R15 ;  /* 0x000dec0f01007387 */ /* 0x0007e40000100800 */
[----:B---3--:R-:W-:Y:S02]  /*390d0*/  SHF.R.S32.HI R15, RZ, 0x1f, R29 ;  /* 0x0000001fff0f7819 */ /* 0x008fe4000001141d */
[----:B------:R-:W3:Y:S04]  /*390e0*/  LDL R29, [R1+0xb78] ;  /* 0x000b7800011d7983 */ /* 0x000ee80000100800 */
[----:B------:R5:W-:Y:S04]  /*390f0*/  STL [R1+0xdf0], R13 ;  /* 0x000df00d01007387 */ /* 0x000be80000100800 */
[----:B------:R-:W-:Y:S01]  /*39100*/  STL [R1+0xdf4], R15 ;  /* 0x000df40f01007387 */ /* 0x000fe20000100800 */
[----:B-----5:R-:W-:-:S03]  /*39110*/  SHF.R.S32.HI R13, RZ, 0x1f, R2 ;  /* 0x0000001fff0d7819 */ /* 0x020fc60000011402 */
        /* <DEDUP_REMOVED lines=12> */
[----:B------:R-:W-:Y:S04]  /*391e0*/  STL [R1+0xe08], R13 ;  /* 0x000e080d01007387 */ /* 0x000fe80000100800 */
[----:B------:R-:W-:Y:S04]  /*391f0*/  STL [R1+0xe0c], R11 ;  /* 0x000e0c0b01007387 */ /* 0x000fe80000100800 */
[----:B------:R-:W5:Y:S01]  /*39200*/  LDL R21, [R1+0xb94] ;  /* 0x000b940001157983 */ /* 0x000f620000100800 */
[----:B------:R-:W-:-:S05]  /*39210*/  SHF.R.S32.HI R10, RZ, 0x1f, R10 ;  /* 0x0000001fff0a7819 */ /* 0x000fca000001140a */
        /* <DEDUP_REMOVED lines=9> */
[----:B------:R-:W-:Y:S04]  /*392b0*/  STL [R1+0xe18], R11 ;  /* 0x000e180b01007387 */ /* 0x000fe80000100800 */
[----:B------:R0:W-:Y:S01]  /*392c0*/  STL [R1+0xe1c], R8 ;  /* 0x000e1c0801007387 */ /* 0x0001e20000100800 */
[----:B------:R-:W-:-:S03]  /*392d0*/  SHF.R.S32.HI R9, RZ, 0x1f, R9 ;  /* 0x0000001fff097819 */ /* 0x000fc60000011409 */
[----:B0-----:R-:W5:Y:S04]  /*392e0*/  LDL R8, [R1+0xbb4] ;  /* 0x000bb40001087983 */ /* 0x001f680000100800 */
[----:B------:R0:W-:Y:S04]  /*392f0*/  STL [R1+0xe20], R9 ;  /* 0x000e200901007387 */ /* 0x0001e80000100800 */
[----:B------:R-:W5:Y:S04]  /*39300*/  LDL R19, [R1+0xbb8] ;  /* 0x000bb80001137983 */ /* 0x000f680000100800 */
[----:B------:R-:W5:Y:S01]  /*39310*/  LDL R18, [R1+0xb10] ;  /* 0x000b100001127983 */ /* 0x000f620000100800 */
[----:B--2---:R-:W-:-:S05]  /*39320*/  SHF.R.S32.HI R7, RZ, 0x1f, R7 ;  /* 0x0000001fff077819 */ /* 0x004fca0000011407 */
[----:B------:R1:W-:Y:S04]  /*39330*/  STL [R1+0xe24], R7 ;  /* 0x000e240701007387 */ /* 0x0003e80000100800 */
[----:B------:R-:W2:Y:S04]  /*39340*/  LDL R17, [R1+0xbc4] ;  /* 0x000bc40001117983 */ /* 0x000ea80000100800 */
[----:B------:R-:W2:Y:S04]  /*39350*/  LDL R16, [R1+0xbc8] ;  /* 0x000bc80001107983 */ /* 0x000ea80000100800 */
[----:B------:R-:W2:Y:S04]  /*39360*/  LDL R15, [R1+0xbd0] ;  /* 0x000bd000010f7983 */ /* 0x000ea80000100800 */
[----:B0-----:R-:W2:Y:S04]  /*39370*/  LDL R9, [R1+0xbd4] ;  /* 0x000bd40001097983 */ /* 0x001ea80000100800 */
[----:B------:R-:W2:Y:S04]  /*39380*/  LDL R13, [R1+0xbdc] ;  /* 0x000bdc00010d7983 */ /* 0x000ea80000100800 */
[----:B-1----:R-:W2:Y:S01]  /*39390*/  LDL R7, [R1+0xbe4] ;  /* 0x000be40001077983 */ /* 0x002ea20000100800 */
[----:B----4-:R-:W-:-:S05]  /*393a0*/  SHF.R.S32.HI R6, RZ, 0x1f, R6 ;  /* 0x0000001fff067819 */ /* 0x010fca0000011406 */
[----:B------:R0:W-:Y:S01]  /*393b0*/  STL [R1+0xe28], R6 ;  /* 0x000e280601007387 */ /* 0x0001e20000100800 */
[----:B---3--:R-:W-:-:S03]  /*393c0*/  SHF.R.S32.HI R11, RZ, 0x1f, R29 ;  /* 0x0000001fff0b7819 */ /* 0x008fc6000001141d */
[----:B0-----:R-:W3:Y:S04]  /*393d0*/  LDL R6, [R1+0xbe8] ;  /* 0x000be80001067983 */ /* 0x001ee80000100800 */
[----:B------:R0:W-:Y:S04]  /*393e0*/  STL [R1+0xe2c], R11 ;  /* 0x000e2c0b01007387 */ /* 0x0001e80000100800 */
[----:B------:R-:W4:Y:S01]  /*393f0*/  LDL R14, [R1+0xbf0] ;  /* 0x000bf000010e7983 */ /* 0x000f220000100800 */
[----:B-----5:R-:W-:-:S03]  /*39400*/  SHF.R.S32.HI R2, RZ, 0x1f, R2 ;  /* 0x0000001fff027819 */ /* 0x020fc60000011402 */
[----:B0-----:R-:W5:Y:S04]  /*39410*/  LDL R11, [R1+0xbf4] ;  /* 0x000bf400010b7983 */ /* 0x001f680000100800 */
        /* <DEDUP_REMOVED lines=23> */
[----:B------:R-:W-:-:S03]  /*39590*/  SHF.R.S32.HI R21, RZ, 0x1f, R8 ;  /* 0x0000001fff157819 */ /* 0x000fc60000011408 */
[----:B------:R-:W5:Y:S04]  /*395a0*/  LDL R8, [R1+0xc30] ;  /* 0x000c300001087983 */ /* 0x000f680000100800 */
[----:B------:R-:W-:Y:S01]  /*395b0*/  STL [R1+0xe50], R21 ;  /* 0x000e501501007387 */ /* 0x000fe20000100800 */
[----:B0-----:R-:W-:Y:S02]  /*395c0*/  SHF.R.S32.HI R20, RZ, 0x1f, R19 ;  /* 0x0000001fff147819 */ /* 0x001fe40000011413 */
[----:B------:R-:W-:-:S03]  /*395d0*/  SHF.R.S32.HI R19, RZ, 0x1f, R18 ;  /* 0x0000001fff137819 */ /* 0x000fc60000011412 */
[----:B------:R-:W-:Y:S04]  /*395e0*/  STL [R1+0xe54], R20 ;  /* 0x000e541401007387 */ /* 0x000fe80000100800 */
[----:B------:R-:W-:Y:S01]  /*395f0*/  STL [R1+0xe58], R19 ;  /* 0x000e581301007387 */ /* 0x000fe20000100800 */
[----:B--2---:R-:W-:Y:S02]  /*39600*/  SHF.R.S32.HI R18, RZ, 0x1f, R17 ;  /* 0x0000001fff127819 */ /* 0x004fe40000011411 */
[----:B------:R-:W-:Y:S02]  /*39610*/  SHF.R.S32.HI R17, RZ, 0x1f, R16 ;  /* 0x0000001fff117819 */ /* 0x000fe40000011410 */
[----:B------:R-:W-:Y:S02]  /*39620*/  SHF.R.S32.HI R16, RZ, 0x1f, R15 ;  /* 0x0000001fff107819 */ /* 0x000fe4000001140f */
[----:B------:R-:W-:Y:S01]  /*39630*/  SHF.R.S32.HI R15, RZ, 0x1f, R9 ;  /* 0x0000001fff0f7819 */ /* 0x000fe20000011409 */
[----:B------:R-:W-:Y:S04]  /*39640*/  STL [R1+0xe5c], R18 ;  /* 0x000e5c1201007387 */ /* 0x000fe80000100800 */
[----:B------:R-:W-:Y:S04]  /*39650*/  STL [R1+0xe60], R17 ;  /* 0x000e601101007387 */ /* 0x000fe80000100800 */
[----:B------:R-:W2:Y:S01]  /*39660*/  LDL R9, [R1+0xc34] ;  /* 0x000c340001097983 */ /* 0x000ea20000100800 */
[----:B------:R-:W-:-:S03]  /*39670*/  SHF.R.S32.HI R13, RZ, 0x1f, R13 ;  /* 0x0000001fff0d7819 */ /* 0x000fc6000001140d */
[----:B------:R-:W-:Y:S04]  /*39680*/  STL [R1+0xe64], R16 ;  /* 0x000e641001007387 */ /* 0x000fe80000100800 */
[----:B------:R0:W-:Y:S02]  /*39690*/  STL [R1+0xe68], R15 ;  /* 0x000e680f01007387 */ /* 0x0001e40000100800 */
[----:B0-----:R-:W-:Y:S02]  /*396a0*/  SHF.R.S32.HI R15, RZ, 0x1f, R7 ;  /* 0x0000001fff0f7819 */ /* 0x001fe40000011407 */
[----:B------:R-:W2:Y:S04]  /*396b0*/  LDL R7, [R1+0xc3c] ;  /* 0x000c3c0001077983 */ /* 0x000ea80000100800 */
[----:B------:R3:W-:Y:S04]  /*396c0*/  STL [R1+0xe6c], R13 ;  /* 0x000e6c0d01007387 */ /* 0x0007e80000100800 */
[----:B------:R-:W-:Y:S01]  /*396d0*/  STL [R1+0xe70], R15 ;  /* 0x000e700f01007387 */ /* 0x000fe20000100800 */
[----:B---3--:R-:W-:-:S03]  /*396e0*/  SHF.R.S32.HI R13, RZ, 0x1f, R6 ;  /* 0x0000001fff0d7819 */ /* 0x008fc60000011406 */
[----:B------:R-:W3:Y:S01]  /*396f0*/  LDL R6, [R1+0xc40] ;  /* 0x000c400001067983 */ /* 0x000ee20000100800 */
[----:B----4-:R-:W-:-:S03]  /*39700*/  SHF.R.S32.HI R14, RZ, 0x1f, R14 ;  /* 0x0000001fff0e7819 */ /* 0x010fc6000001140e */
[----:B------:R0:W-:Y:S04]  /*39710*/  STL [R1+0xe74], R13 ;  /* 0x000e740d01007387 */ /* 0x0001e80000100800 */
[----:B------:R-:W-:Y:S01]  /*39720*/  STL [R1+0xe78], R14 ;  /* 0x000e780e01007387 */ /* 0x000fe20000100800 */
[----:B-----5:R-:W-:Y:S02]  /*39730*/  SHF.R.S32.HI R11, RZ, 0x1f, R11 ;  /* 0x0000001fff0b7819 */ /* 0x020fe4000001140b */
[----:B0-----:R-:W-:Y:S02]  /*39740*/  SHF.R.S32.HI R13, RZ, 0x1f, R2 ;  /* 0x0000001fff0d7819 */ /* 0x001fe40000011402 */
[----:B------:R-:W4:Y:S04]  /*39750*/  LDL R2, [R1+0xc48] ;  /* 0x000c480001027983 */ /* 0x000f280000100800 */
[----:B------:R0:W-:Y:S04]  /*39760*/  STL [R1+0xe7c], R11 ;  /* 0x000e7c0b01007387 */ /* 0x0001e80000100800 */
[----:B------:R-:W-:Y:S01]  /*39770*/  STL [R1+0xe80], R13 ;  /* 0x000e800d01007387 */ /* 0x000fe20000100800 */
[----:B0-----:R-:W-:-:S03]  /*39780*/  SHF.R.S32.HI R11, RZ, 0x1f, R3 ;  /* 0x0000001fff0b7819 */ /* 0x001fc60000011403 */
[----:B------:R-:W5:Y:S04]  /*39790*/  LDL R3, [R1+0xc50] ;  /* 0x000c500001037983 */ /* 0x000f680000100800 */
[----:B------:R0:W-:Y:S01]  /*397a0*/  STL [R1+0xe84], R11 ;  /* 0x000e840b01007387 */ /* 0x0001e20000100800 */
[----:B------:R-:W-:Y:S02]  /*397b0*/  SHF.R.S32.HI R12, RZ, 0x1f, R12 ;  /* 0x0000001fff0c7819 */ /* 0x000fe4000001140c */
[----:B0-----:R-:W-:-:S03]  /*397c0*/  SHF.R.S32.HI R11, RZ, 0x1f, R29 ;  /* 0x0000001fff0b7819 */ /* 0x001fc6000001141d */
[----:B------:R-:W-:Y:S04]  /*397d0*/  STL [R1+0xe88], R12 ;  /* 0x000e880c01007387 */ /* 0x000fe80000100800 */
[----:B------:R-:W5:Y:S04]  /*397e0*/  LDL R21, [R1+0xc54] ;  /* 0x000c540001157983 */ /* 0x000f680000100800 */
[----:B------:R-:W-:Y:S04]  /*397f0*/  STL [R1+0xe8c], R11 ;  /* 0x000e8c0b01007387 */ /* 0x000fe80000100800 */
[----:B------:R-:W5:Y:S01]  /*39800*/  LDL R20, [R1+0xc5c] ;  /* 0x000c5c0001147983 */ /* 0x000f620000100800 */
[----:B------:R-:W-:-:S05]  /*39810*/  SHF.R.S32.HI R0, RZ, 0x1f, R0 ;  /* 0x0000001fff007819 */ /* 0x000fca0000011400 */
[----:B------:R0:W-:Y:S04]  /*39820*/  STL [R1+0xe90], R0 ;  /* 0x000e900001007387 */ /* 0x0001e80000100800 */
[----:B------:R-:W5:Y:S04]  /*39830*/  LDL R29, [R1+0xc60] ;  /* 0x000c6000011d7983 */ /* 0x000f680000100800 */
[----:B0-----:R-:W5:Y:S01]  /*39840*/  LDL R0, [R1+0xc68] ;  /* 0x000c680001007983 */ /* 0x001f620000100800 */
[----:B------:R-:W-:Y:S02]  /*39850*/  SHF.R.S32.HI R10, RZ, 0x1f, R10 ;  /* 0x0000001fff0a7819 */ /* 0x000fe4000001140a */
[----:B------:R-:W-:-:S02]  /*39860*/  SHF.R.S32.HI R11, RZ, 0x1f, R4 ;  /* 0x0000001fff0b7819 */ /* 0x000fc40000011404 */
[----:B------:R-:W5:Y:S04]  /*39870*/  LDL R4, [R1+0xc6c] ;  /* 0x000c6c0001047983 */ /* 0x000f680000100800 */
        /* <DEDUP_REMOVED lines=13> */
[----:B------:R-:W5:Y:S04]  /*39950*/  LDL R13, [R1+0xca0] ;  /* 0x000ca000010d7983 */ /* 0x000f680000100800 */
[----:B0-----:R-:W5:Y:S01]  /*39960*/  LDL R8, [R1+0xca8] ;  /* 0x000ca80001087983 */ /* 0x001f620000100800 */
[----:B--2---:R-:W-:-:S05]  /*39970*/  SHF.R.S32.HI R9, RZ, 0x1f, R9 ;  /* 0x0000001fff097819 */ /* 0x004fca0000011409 */
[----:B------:R0:W-:Y:S01]  /*39980*/  STL [R1+0xea4], R9 ;  /* 0x000ea40901007387 */ /* 0x0001e20000100800 */
[----:B------:R-:W-:-:S03]  /*39990*/  SHF.R.S32.HI R7, RZ, 0x1f, R7 ;  /* 0x0000001fff077819 */ /* 0x000fc60000011407 */
[----:B0-----:R-:W2:Y:S04]  /*399a0*/  LDL R9, [R1+0xcac] ;  /* 0x000cac0001097983 */ /* 0x001ea80000100800 */
[----:B------:R0:W-:Y:S04]  /*399b0*/  STL [R1+0xea8], R7 ;  /* 0x000ea80701007387 */ /* 0x0001e80000100800 */
[----:B------:R-:W2:Y:S04]  /*399c0*/  LDL R11, [R1+0xcb4] ;  /* 0x000cb400010b7983 */ /* 0x000ea80000100800 */
[----:B------:R-:W2:Y:S01]  /*399d0*/  LDL R12, [R1+0xcbc] ;  /* 0x000cbc00010c7983 */ /* 0x000ea20000100800 */
[----:B---3--:R-:W-:-:S05]  /*399e0*/  SHF.R.S32.HI R6, RZ, 0x1f, R6 ;  /* 0x0000001fff067819 */ /* 0x008fca0000011406 */
[----:B------:R1:W-:Y:S04]  /*399f0*/  STL [R1+0xeac], R6 ;  /* 0x000eac0601007387 */ /* 0x0003e80000100800 */
[----:B0-----:R-:W3:Y:S04]  /*39a00*/  LDL R7, [R1+0xcc0] ;  /* 0x000cc00001077983 */ /* 0x001ee80000100800 */
[----:B-1----:R-:W3:Y:S01]  /*39a10*/  LDL R6, [R1+0xcc8] ;  /* 0x000cc80001067983 */ /* 0x002ee20000100800 */
[----:B----4-:R-:W-:-:S05]  /*39a20*/  SHF.R.S32.HI R2, RZ, 0x1f, R2 ;  /* 0x0000001fff027819 */ /* 0x010fca0000011402 */
[----:B------:R0:W-:Y:S04]  /*39a30*/  STL [R1+0xeb0], R2 ;  /* 0x000eb00201007387 */ /* 0x0001e80000100800 */
[----:B------:R-:W4:Y:S04]  /*39a40*/  LDL R10, [R1+0xccc] ;  /* 0x000ccc00010a7983 */ /* 0x000f280000100800 */
[----:B0-----:R-:W4:Y:S01]  /*39a50*/  LDL R2, [R1+0xcd4] ;  /* 0x000cd40001027983 */ /* 0x001f220000100800 */
[----:B-----5:R-:W-:-:S05]  /*39a60*/  SHF.R.S32.HI R3, RZ, 0x1f, R3 ;  /* 0x0000001fff037819 */ /* 0x020fca0000011403 */
        /* <DEDUP_REMOVED lines=16> */
[----:B------:R-:W5:Y:S01]  /*39b70*/  LDL R5, [R1+0xcf4] ;  /* 0x000cf40001057983 */ /* 0x000f620000100800 */
[----:B0-----:R-:W-:Y:S02]  /*39b80*/  SHF.R.S32.HI R20, RZ, 0x1f, R19 ;  /* 0x0000001fff147819 */ /* 0x001fe40000011413 */
[----:B------:R-:W-:Y:S02]  /*39b90*/  SHF.R.S32.HI R19, RZ, 0x1f, R18 ;  /* 0x0000001fff137819 */ /* 0x000fe40000011412 */
        /* <DEDUP_REMOVED lines=8> */
[----:B------:R-:W-:Y:S04]  /*39c20*/  STL [R1+0xedc], R17 ;  /* 0x000edc1101007387 */ /* 0x000fe80000100800 */
        /* <DEDUP_REMOVED lines=8> */
[----:B--2---:R-:W-:-:S03]  /*39cb0*/  SHF.R.S32.HI R15, RZ, 0x1f, R9 ;  /* 0x0000001fff0f7819 */ /* 0x004fc60000011409 */
[----:B------:R-:W2:Y:S01]  /*39cc0*/  LDL R9, [R1+0xd08] ;  /* 0x000d080001097983 */ /* 0x000ea20000100800 */
[----:B0-----:R-:W-:Y:S02]  /*39cd0*/  SHF.R.S32.HI R13, RZ, 0x1f, R11 ;  /* 0x0000001fff0d7819 */ /* 0x001fe4000001140b */
[----:B------:R-:W-:Y:S01]  /*39ce0*/  SHF.R.S32.HI R11, RZ, 0x1f, R12 ;  /* 0x0000001fff0b7819 */ /* 0x000fe2000001140c */
[----:B------:R-:W-:Y:S04]  /*39cf0*/  STL [R1+0xef0], R15 ;  /* 0x000ef00f01007387 */ /* 0x000fe80000100800 */
[----:B------:R-:W-:Y:S01]  /*39d00*/  STL [R1+0xef4], R13 ;  /* 0x000ef40d01007387 */ /* 0x000fe20000100800 */
[----:B---3--:R-:W-:-:S03]  /*39d10*/  SHF.R.S32.HI R12, RZ, 0x1f, R7 ;  /* 0x0000001fff0c7819 */ /* 0x008fc60000011407 */
[----:B------:R-:W3:Y:S04]  /*39d20*/  LDL R7, [R1+0xd0c] ;  /* 0x000d0c0001077983 */ /* 0x000ee80000100800 */
[----:B------:R0:W-:Y:S04]  /*39d30*/  STL [R1+0xef8], R11 ;  /* 0x000ef80b01007387 */ /* 0x0001e80000100800 */
[----:B------:R4:W-:Y:S01]  /*39d40*/  STL [R1+0xefc], R12 ;  /* 0x000efc0c01007387 */ /* 0x0009e20000100800 */
[----:B0-----:R-:W-:-:S03]  /*39d50*/  SHF.R.S32.HI R11, RZ, 0x1f, R6 ;  /* 0x0000001fff0b7819 */ /* 0x001fc60000011406 */
[----:B------:R-:W3:Y:S04]  /*39d60*/  LDL R6, [R1+0xd14] ;  /* 0x000d140001067983 */ /* 0x000ee80000100800 */
[----:B------:R0:W-:Y:S01]  /*39d70*/  STL [R1+0xf00], R11 ;  /* 0x000f000b01007387 */ /* 0x0001e20000100800 */
[----:B----4-:R-:W-:-:S05]  /*39d80*/  SHF.R.S32.HI R12, RZ, 0x1f, R10 ;  /* 0x0000001fff0c7819 */ /* 0x010fca000001140a */
[----:B------:R-:W-:Y:S01]  /*39d90*/  STL [R1+0xf04], R12 ;  /* 0x000f040c01007387 */ /* 0x000fe20000100800 */
[----:B0-----:R-:W-:-:S03]  /*39da0*/  SHF.R.S32.HI R11, RZ, 0x1f, R2 ;  /* 0x0000001fff0b7819 */ /* 0x001fc60000011402 */
[----:B------:R-:W4:Y:S04]  /*39db0*/  LDL R2, [R1+0xd18] ;  /* 0x000d180001027983 */ /* 0x000f280000100800 */
[----:B------:R0:W-:Y:S01]  /*39dc0*/  STL [R1+0xf08], R11 ;  /* 0x000f080b01007387 */ /* 0x0001e20000100800 */
[----:B-----5:R-:W-:-:S03]  /*39dd0*/  SHF.R.S32.HI R10, RZ, 0x1f, R3 ;  /* 0x0000001fff0a7819 */ /* 0x020fc60000011403 */
[----:B------:R-:W5:Y:S04]  /*39de0*/  LDL R3, [R1+0xd20] ;  /* 0x000d200001037983 */ /* 0x000f680000100800 */
[----:B------:R1:W-:Y:S04]  /*39df0*/  STL [R1+0xf0c], R10 ;  /* 0x000f0c0a01007387 */ /* 0x0003e80000100800 */
[----:B0-----:R-:W5:Y:S04]  /*39e00*/  LDL R11, [R1+0xd28] ;  /* 0x000d2800010b7983 */ /* 0x001f680000100800 */
[----:B------:R-:W5:Y:S01]  /*39e10*/  LDL R12, [R1+0xd2c] ;  /* 0x000d2c00010c7983 */ /* 0x000f620000100800 */
[----:B-1----:R-:W-:-:S03]  /*39e20*/  SHF.R.S32.HI R10, RZ, 0x1f, R29 ;  /* 0x0000001fff0a7819 */ /* 0x002fc6000001141d */
[----:B------:R-:W5:Y:S04]  /*39e30*/  LDL R29, [R1+0xd34] ;  /* 0x000d3400011d7983 */ /* 0x000f680000100800 */
[----:B------:R-:W-:Y:S01]  /*39e40*/  STL [R1+0xf10], R10 ;  /* 0x000f100a01007387 */ /* 0x000fe20000100800 */
[----:B------:R-:W-:-:S05]  /*39e50*/  SHF.R.S32.HI R0, RZ, 0x1f, R0 ;  /* 0x0000001fff007819 */ /* 0x000fca0000011400 */
[----:B------:R0:W-:Y:S01]  /*39e60*/  STL [R1+0xf14], R0 ;  /* 0x000f140001007387 */ /* 0x0001e20000100800 */
[----:B------:R-:W-:-:S03]  /*39e70*/  SHF.R.S32.HI R4, RZ, 0x1f, R4 ;  /* 0x0000001fff047819 */ /* 0x000fc60000011404 */
[----:B0-----:R-:W5:Y:S04]  /*39e80*/  LDL R0, [R1+0xd38] ;  /* 0x000d380001007983 */ /* 0x001f680000100800 */
[----:B------:R0:W-:Y:S04]  /*39e90*/  STL [R1+0xf18], R4 ;  /* 0x000f180401007387 */ /* 0x0001e80000100800 */
[----:B0-----:R-:W5:Y:S01]  /*39ea0*/  LDL R4, [R1+0xd40] ;  /* 0x000d400001047983 */ /* 0x001f620000100800 */
[----:B------:R-:W-:-:S03]  /*39eb0*/  SHF.R.S32.HI R10, RZ, 0x1f, R5 ;  /* 0x0000001fff0a7819 */ /* 0x000fc60000011405 */
[----:B------:R-:W5:Y:S04]  /*39ec0*/  LDL R5, [R1+0xd44] ;  /* 0x000d440001057983 */ /* 0x000f680000100800 */
[----:B------:R0:W-:Y:S04]  /*39ed0*/  STL [R1+0xf1c], R10 ;  /* 0x000f1c0a01007387 */ /* 0x0001e80000100800 */
[----:B------:R-:W5:Y:S04]  /*39ee0*/  LDL R21, [R1+0xd4c] ;  /* 0x000d4c0001157983 */ /* 0x000f680000100800 */
[----:B------:R-:W5:Y:S04]  /*39ef0*/  LDL R20, [R1+0xd54] ;  /* 0x000d540001147983 */ /* 0x000f680000100800 */
[----:B------:R-:W5:Y:S04]  /*39f00*/  LDL R19, [R1+0xd58] ;  /* 0x000d580001137983 */ /* 0x000f680000100800 */
[----:B------:R-:W5:Y:S04]  /*39f10*/  LDL R18, [R1+0xd68] ;  /* 0x000d680001127983 */ /* 0x000f680000100800 */
[----:B------:R-:W5:Y:S01]  /*39f20*/  LDL R16, [R1+0xd6c] ;  /* 0x000d6c0001107983 */ /* 0x000f620000100800 */
[----:B------:R-:W-:-:S03]  /*39f30*/  SHF.R.S32.HI R13, RZ, 0x1f, R14 ;  /* 0x0000001fff0d7819 */ /* 0x000fc6000001140e */
[----:B0-----:R-:W5:Y:S04]  /*39f40*/  LDL R10, [R1+0xd60] ;  /* 0x000d6000010a7983 */ /* 0x001f680000100800 */
[----:B------:R0:W-:Y:S02]  /*39f50*/  STL [R1+0xf20], R13 ;  /* 0x000f200d01007387 */ /* 0x0001e40000100800 */
[----:B0-----:R-:W-:Y:S02]  /*39f60*/  SHF.R.S32.HI R13, RZ, 0x1f, R8 ;  /* 0x0000001fff0d7819 */ /* 0x001fe40000011408 */
[----:B------:R-:W5:Y:S04]  /*39f70*/  LDL R8, [R1+0xd74] ;  /* 0x000d740001087983 */ /* 0x000f680000100800 */
[----:B------:R-:W-:Y:S04]  /*39f80*/  STL [R1+0xf24], R13 ;  /* 0x000f240d01007387 */ /* 0x000fe80000100800 */
[----:B------:R-:W5:Y:S04]  /*39f90*/  LDL R17, [R1+0xd78] ;  /* 0x000d780001117983 */ /* 0x000f680000100800 */
[----:B------:R-:W5:Y:S01]  /*39fa0*/  LDL R15, [R1+0xd84] ;  /* 0x000d8400010f7983 */ /* 0x000f620000100800 */
[----:B--2---:R-:W-:-:S05]  /*39fb0*/  SHF.R.S32.HI R9, RZ, 0x1f, R9 ;  /* 0x0000001fff097819 */ /* 0x004fca0000011409 */
[----:B------:R0:W-:Y:S04]  /*39fc0*/  STL [R1+0xf28], R9 ;  /* 0x000f280901007387 */ /* 0x0001e80000100800 */
[----:B0-----:R-:W2:Y:S01]  /*39fd0*/  LDL R9, [R1+0xd88] ;  /* 0x000d880001097983 */ /* 0x001ea20000100800 */
[----:B---3--:R-:W-:-:S03]  /*39fe0*/  SHF.R.S32.HI R13, RZ, 0x1f, R7 ;  /* 0x0000001fff0d7819 */ /* 0x008fc60000011407 */
[----:B------:R-:W3:Y:S04]  /*39ff0*/  LDL R7, [R1+0xd94] ;  /* 0x000d940001077983 */ /* 0x000ee80000100800 */
[----:B------:R0:W-:Y:S04]  /*3a000*/  STL [R1+0xf2c], R13 ;  /* 0x000f2c0d01007387 */ /* 0x0001e80000100800 */
[----:B------:R-:W3:Y:S01]  /*3a010*/  LDL R14, [R1+0xda0] ;  /* 0x000da000010e7983 */ /* 0x000ee20000100800 */
[----:B------:R-:W-:-:S03]  /*3a020*/  SHF.R.S32.HI R6, RZ, 0x1f, R6 ;  /* 0x0000001fff067819 */ /* 0x000fc60000011406 */
[----:B0-----:R-:W3:Y:S04]  /*3a030*/  LDL R13, [R1+0xd98] ;  /* 0x000d9800010d7983 */ /* 0x001ee80000100800 */
[----:B------:R0:W-:Y:S04]  /*3a040*/  STL [R1+0xf30], R6 ;  /* 0x000f300601007387 */ /* 0x0001e80000100800 */
[----:B0-----:R-:W3:Y:S01]  /*3a050*/  LDL R6, [R1+0xda8] ;  /* 0x000da80001067983 */ /* 0x001ee20000100800 */
[----:B----4-:R-:W-:-:S05]  /*3a060*/  SHF.R.S32.HI R2, RZ, 0x1f, R2 ;  /* 0x0000001fff027819 */ /* 0x010fca0000011402 */
[----:B------:R0:W-:Y:S04]  /*3a070*/  STL [R1+0xf34], R2 ;  /* 0x000f340201007387 */ /* 0x0001e80000100800 */
[----:B0-----:R-:W4:Y:S01]  /*3a080*/  LDL.LU R2, [R1+0x505c] ;  /* 0x00505c0001027983 */ /* 0x001f220000300800 */
[----:B-----5:R-:W-:Y:S02]  /*3a090*/  SHF.R.S32.HI R3, RZ, 0x1f, R3 ;  /* 0x0000001fff037819 */ /* 0x020fe40000011403 */
[----:B------:R-:W-:Y:S02]  /*3a0a0*/  SHF.R.S32.HI R11, RZ, 0x1f, R11 ;  /* 0x0000001fff0b7819 */ /* 0x000fe4000001140b */
[----:B------:R-:W-:Y:S01]  /*3a0b0*/  SHF.R.S32.HI R12, RZ, 0x1f, R12 ;  /* 0x0000001fff0c7819 */ /* 0x000fe2000001140c */
[----:B------:R0:W-:Y:S04]  /*3a0c0*/  STL [R1+0xf38], R3 ;  /* 0x000f380301007387 */ /* 0x0001e80000100800 */
[----:B0-----:R-:W5:Y:S04]  /*3a0d0*/  LDL.LU R3, [R1+0x5058] ;  /* 0x0050580001037983 */ /* 0x001f680000300800 */
[----:B------:R0:W-:Y:S01]  /*3a0e0*/  STL [R1+0xf3c], R11 ;  /* 0x000f3c0b01007387 */ /* 0x0001e20000100800 */
[----:B------:R-:W-:-:S03]  /*3a0f0*/  SHF.R.S32.HI R29, RZ, 0x1f, R29 ;  /* 0x0000001fff1d7819 */ /* 0x000fc6000001141d */
[----:B0-----:R-:W4:Y:S04]  /*3a100*/  LDL R11, [R1+0xdb8] ;  /* 0x000db800010b7983 */ /* 0x001f280000100800 */
[----:B------:R0:W-:Y:S04]  /*3a110*/  STL [R1+0xf40], R12 ;  /* 0x000f400c01007387 */ /* 0x0001e80000100800 */
[----:B0-----:R-:W5:Y:S01]  /*3a120*/  LDL R12, [R1+0xdc0] ;  /* 0x000dc000010c7983 */ /* 0x001f620000100800 */
[----:B------:R-:W-:-:S03]  /*3a130*/  SHF.R.S32.HI R0, RZ, 0x1f, R0 ;  /* 0x0000001fff007819 */ /* 0x000fc60000011400 */
[----:B------:R0:W-:Y:S01]  /*3a140*/  STL [R1+0xf44], R29 ;  /* 0x000f441d01007387 */ /* 0x0001e20000100800 */
[----:B------:R-:W-:-:S03]  /*3a150*/  SHF.R.S32.HI R4, RZ, 0x1f, R4 ;  /* 0x0000001fff047819 */ /* 0x000fc60000011404 */
[----:B0-----:R-:W5:Y:S01]  /*3a160*/  LDL R29, [R1+0xdc8] ;  /* 0x000dc800011d7983 */ /* 0x001f620000100800 */
[----:B------:R-:W-:-:S03]  /*3a170*/  SHF.R.S32.HI R5, RZ, 0x1f, R5 ;  /* 0x0000001fff057819 */ /* 0x000fc60000011405 */
[----:B------:R0:W-:Y:S04]  /*3a180*/  STL [R1+0xf48], R0 ;  /* 0x000f480001007387 */ /* 0x0001e80000100800 */
[----:B0-----:R-:W5:Y:S04]  /*3a190*/  LDL R0, [R1+0xdcc] ;  /* 0x000dcc0001007983 */ /* 0x001f680000100800 */
[----:B------:R0:W-:Y:S04]  /*3a1a0*/  STL [R1+0xf4c], R4 ;  /* 0x000f4c0401007387 */ /* 0x0001e80000100800 */
[----:B0-----:R-:W4:Y:S04]  /*3a1b0*/  LDL.LU R4, [R1+0x5054] ;  /* 0x0050540001047983 */ /* 0x001f280000300800 */
[----:B------:R0:W-:Y:S04]  /*3a1c0*/  STL [R1+0xf50], R5 ;  /* 0x000f500501007387 */ /* 0x0001e80000100800 */
[----:B0-----:R-:W5:Y:S01]  /*3a1d0*/  LDL.LU R5, [R1+0x5050] ;  /* 0x0050500001057983 */ /* 0x001f620000300800 */
[----:B------:R-:W-:-:S02]  /*3a1e0*/  SHF.R.S32.HI R21, RZ, 0x1f, R21 ;  /* 0x0000001fff157819 */ /* 0x000fc40000011415 */
[----:B------:R-:W-:-:S03]  /*3a1f0*/  SHF.R.S32.HI R19, RZ, 0x1f, R19 ;  /* 0x0000001fff137819 */ /* 0x000fc60000011413 */
[----:B------:R0:W-:Y:S02]  /*3a200*/  STL [R1+0xf54], R21 ;  /* 0x000f541501007387 */ /* 0x0001e40000100800 */
[----:B0-----:R-:W-:Y:S02]  /*3a210*/  SHF.R.S32.HI R21, RZ, 0x1f, R20 ;  /* 0x0000001fff157819 */ /* 0x001fe40000011414 */
[----:B------:R-:W-:-:S03]  /*3a220*/  SHF.R.S32.HI R20, RZ, 0x1f, R10 ;  /* 0x0000001fff147819 */ /* 0x000fc6000001140a */
[----:B------:R-:W-:Y:S04]  /*3a230*/  STL [R1+0xf58], R21 ;  /* 0x000f581501007387 */ /* 0x000fe80000100800 */
[----:B------:R-:W5:Y:S04]  /*3a240*/  LDL.LU R10, [R1+0x130] ;  /* 0x00013000010a7983 */ /* 0x000f680000300800 */
[----:B------:R0:W-:Y:S04]  /*3a250*/  STL [R1+0xf5c], R19 ;  /* 0x000f5c1301007387 */ /* 0x0001e80000100800 */
[----:B------:R-:W-:Y:S01]  /*3a260*/  STL [R1+0xf60], R20 ;  /* 0x000f601401007387 */ /* 0x000fe20000100800 */
[----:B0-----:R-:W-:-:S02]  /*3a270*/  SHF.R.S32.HI R19, RZ, 0x1f, R18 ;  /* 0x0000001fff137819 */ /* 0x001fc40000011412 */
[----:B------:R-:W-:Y:S02]  /*3a280*/  SHF.R.S32.HI R18, RZ, 0x1f, R16 ;  /* 0x0000001fff127819 */ /* 0x000fe40000011410 */
[----:B------:R-:W5:Y:S04]  /*3a290*/  LDL.LU R16, [R1+0xbc] ;  /* 0x0000bc0001107983 */ /* 0x000f680000300800 */
[----:B------:R0:W-:Y:S04]  /*3a2a0*/  STL [R1+0xf64], R19 ;  /* 0x000f641301007387 */ /* 0x0001e80000100800 */
[----:B------:R1:W-:Y:S01]  /*3a2b0*/  STL [R1+0xf68], R18 ;  /* 0x000f681201007387 */ /* 0x0003e20000100800 */
[----:B0-----:R-:W-:-:S02]  /*3a2c0*/  SHF.R.S32.HI R19, RZ, 0x1f, R8 ;  /* 0x0000001fff137819 */ /* 0x001fc40000011408 */
[----:B-1----:R-:W-:Y:S02]  /*3a2d0*/  SHF.R.S32.HI R18, RZ, 0x1f, R17 ;  /* 0x0000001fff127819 */ /* 0x002fe40000011411 */
[----:B------:R-:W-:Y:S01]  /*3a2e0*/  SHF.R.S32.HI R17, RZ, 0x1f, R15 ;  /* 0x0000001fff117819 */ /* 0x000fe2000001140f */
[----:B------:R-:W5:Y:S04]  /*3a2f0*/  LDL.LU R8, [R1+0x134] ;  /* 0x0001340001087983 */ /* 0x000f680000300800 */
[----:B------:R-:W-:Y:S04]  /*3a300*/  STL [R1+0xf6c], R19 ;  /* 0x000f6c1301007387 */ /* 0x000fe80000100800 */
[----:B------:R-:W-:Y:S01]  /*3a310*/  STL [R1+0xf70], R18 ;  /* 0x000f701201007387 */ /* 0x000fe20000100800 */
[----:B--2---:R-:W-:-:S03]  /*3a320*/  SHF.R.S32.HI R15, RZ, 0x1f, R9 ;  /* 0x0000001fff0f7819 */ /* 0x004fc60000011409 */
[----:B------:R-:W2:Y:S04]  /*3a330*/  LDL.LU R9, [R1+0xb8] ;  /* 0x0000b80001097983 */ /* 0x000ea80000300800 */
[----:B------:R3:W-:Y:S04]  /*3a340*/  STL [R1+0xf74], R17 ;  /* 0x000f741101007387 */ /* 0x0007e80000100800 */
[----:B------:R0:W-:Y:S01]  /*3a350*/  STL [R1+0xf78], R15 ;  /* 0x000f780f01007387 */ /* 0x0001e20000100800 */
[----:B---3--:R-:W-:-:S03]  /*3a360*/  SHF.R.S32.HI R17, RZ, 0x1f, R7 ;  /* 0x0000001fff117819 */ /* 0x008fc60000011407 */
[----:B------:R-:W3:Y:S04]  /*3a370*/  LDL.LU R7, [R1+0x42c] ;  /* 0x00042c0001077983 */ /* 0x000ee80000300800 */
[----:B------:R-:W-:Y:S01]  /*3a380*/  STL [R1+0xf7c], R17 ;  /* 0x000f7c1101007387 */ /* 0x000fe20000100800 */
[----:B0-----:R-:W-:Y:S02]  /*3a390*/  SHF.R.S32.HI R15, RZ, 0x1f, R13 ;  /* 0x0000001fff0f7819 */ /* 0x001fe4000001140d */
[----:B------:R-:W-:-:S03]  /*3a3a0*/  SHF.R.S32.HI R13, RZ, 0x1f, R14 ;  /* 0x0000001fff0d7819 */ /* 0x000fc6000001140e */
[----:B------:R0:W-:Y:S01]  /*3a3b0*/  STL [R1+0xf80], R15 ;  /* 0x000f800f01007387 */ /* 0x0001e20000100800 */
[----:B------:R-:W-:-:S03]  /*3a3c0*/  SHF.R.S32.HI R6, RZ, 0x1f, R6 ;  /* 0x0000001fff067819 */ /* 0x000fc60000011406 */
[----:B0-----:R-:W3:Y:S04]  /*3a3d0*/  LDL.LU R15, [R1+0xb4] ;  /* 0x0000b400010f7983 */ /* 0x001ee80000300800 */
[----:B------:R4:W-:Y:S04]  /*3a3e0*/  STL [R1+0xf84], R13 ;  /* 0x000f840d01007387 */ /* 0x0009e80000100800 */
[----:B------:R0:W-:Y:S01]  /*3a3f0*/  STL [R1+0xf88], R6 ;  /* 0x000f880601007387 */ /* 0x0001e20000100800 */
[----:B----4-:R-:W-:Y:S02]  /*3a400*/  SHF.R.S32.HI R13, RZ, 0x1f, R4 ;  /* 0x0000001fff0d7819 */ /* 0x010fe40000011404 */
[----:B-----5:R-:W-:-:S02]  /*3a410*/  SHF.R.S32.HI R14, RZ, 0x1f, R5 ;  /* 0x0000001fff0e7819 */ /* 0x020fc40000011405 */
[----:B------:R-:W4:Y:S04]  /*3a420*/  LDL.LU R5, [R1+0x504c] ;  /* 0x00504c0001057983 */ /* 0x000f280000300800 */
[----:B0-----:R-:W5:Y:S04]  /*3a430*/  LDL.LU R6, [R1+0x440] ;  /* 0x0004400001067983 */ /* 0x001f680000300800 */
[----:B------:R-:W-:Y:S04]  /*3a440*/  STL [R1+0xf8c], R14 ;  /* 0x000f8c0e01007387 */ /* 0x000fe80000100800 */
[----:B------:R-:W2:Y:S01]  /*3a450*/  LDL.LU R4, [R1+0x5048] ;  /* 0x0050480001047983 */ /* 0x000ea20000300800 */
[----:B------:R-:W-:-:S03]  /*3a460*/  SHF.R.S32.HI R11, RZ, 0x1f, R11 ;  /* 0x0000001fff0b7819 */ /* 0x000fc6000001140b */
[----:B------:R0:W-:Y:S01]  /*3a470*/  STL [R1+0xf90], R13 ;  /* 0x000f900d01007387 */ /* 0x0001e20000100800 */
[----:B------:R-:W-:-:S03]  /*3a480*/  SHF.R.S32.HI R12, RZ, 0x1f, R12 ;  /* 0x0000001fff0c7819 */ /* 0x000fc6000001140c */
[----:B0-----:R-:W5:Y:S04]  /*3a490*/  LDL.LU R13, [R1+0xb0] ;  /* 0x0000b000010d7983 */ /* 0x001f680000300800 */
[----:B------:R0:W-:Y:S04]  /*3a4a0*/  STL [R1+0xf94], R11 ;  /* 0x000f940b01007387 */ /* 0x0001e80000100800 */
[----:B------:R4:W-:Y:S01]  /*3a4b0*/  STL [R1+0xf98], R12 ;  /* 0x000f980c01007387 */ /* 0x0009e20000100800 */
[----:B0-----:R-:W-:-:S03]  /*3a4c0*/  SHF.R.S32.HI R11, RZ, 0x1f, R29 ;  /* 0x0000001fff0b7819 */ /* 0x001fc6000001141d */
[----:B------:R-:W5:Y:S04]  /*3a4d0*/  LDL.LU R29, [R1+0x538] ;  /* 0x00053800011d7983 */ /* 0x000f680000300800 */
[----:B------:R2:W-:Y:S01]  /*3a4e0*/  STL [R1+0xf9c], R11 ;  /* 0x000f9c0b01007387 */ /* 0x0005e20000100800 */
[CC--:B----4-:R-:W-:Y:S02]  /*3a4f0*/  IADD3 R12, P0, R3.reuse, R5.reuse, RZ ;  /* 0x00000005030c7210 */ /* 0x0d0fe40007f1e0ff */
[C---:B------:R-:W-:Y:S02]  /*3a500*/  IADD3 R17, P2, R2.reuse, R5, RZ ;  /* 0x0000000502117210 */ /* 0x040fe40007f5e0ff */
[-C--:B--2---:R-:W-:Y:S02]  /*3a510*/  IADD3 R11, P1, R3, R4.reuse, RZ ;  /* 0x00000004030b7210 */ /* 0x084fe40007f3e0ff */
[----:B------:R-:W2:Y:S04]  /*3a520*/  LDL.LU R3, [R1+0x5044] ;  /* 0x0050440001037983 */ /* 0x000ea80000300800 */
[----:B------:R0:W-:Y:S04]  /*3a530*/  STL [R1+0x47d0], R12 ;  /* 0x0047d00c01007387 */ /* 0x0001e80000100800 */
[----:B------:R-:W4:Y:S04]  /*3a540*/  LDL.LU R14, [R1+0xac] ;  /* 0x0000ac00010e7983 */ /* 0x000f280000300800 */
[----:B------:R1:W-:Y:S01]  /*3a550*/  STL [R1+0x47d4], R11 ;  /* 0x0047d40b01007387 */ /* 0x0003e20000100800 */
[----:B0-----:R-:W-:-:S03]  /*3a560*/  IADD3 R12, P3, R2, R4, RZ ;  /* 0x00000004020c7210 */ /* 0x001fc60007f7e0ff */
[----:B-1----:R-:W4:Y:S04]  /*3a570*/  LDL.LU R11, [R1+0x7d4] ;  /* 0x0007d400010b7983 */ /* 0x002f280000300800 */
[----:B------:R0:W-:Y:S04]  /*3a580*/  STL [R1+0x47d8], R17 ;  /* 0x0047d81101007387 */ /* 0x0001e80000100800 */
[----:B------:R-:W3:Y:S04]  /*3a590*/  LDL.LU R2, [R1+0x5040] ;  /* 0x0050400001027983 */ /* 0x000ee80000300800 */
[----:B------:R1:W-:Y:S01]  /*3a5a0*/  STL [R1+0x47dc], R12 ;  /* 0x0047dc0c01007387 */ /* 0x0003e20000100800 */
[----:B0-----:R-:W-:-:S02]  /*3a5b0*/  IADD3 R17, P4, R10, R5, RZ ;  /* 0x000000050a117210 */ /* 0x001fc40007f9e0ff */
[----:B------:R-:W-:Y:S01]  /*3a5c0*/  IADD3 R10, P5, R10, R4, RZ ;  /* 0x000000040a0a7210 */ /* 0x000fe20007fbe0ff */
[----:B-1----:R-:W4:Y:S04]  /*3a5d0*/  LDL.LU R12, [R1+0xa8] ;  /* 0x0000a800010c7983 */ /* 0x002f280000300800 */
[----:B------:R-:W-:Y:S04]  /*3a5e0*/  STL [R1+0x47e0], R17 ;  /* 0x0047e01101007387 */ /* 0x000fe80000100800 */
[----:B------:R0:W-:Y:S04]  /*3a5f0*/  STL [R1+0x47e4], R10 ;  /* 0x0047e40a01007387 */ /* 0x0001e80000100800 */
[----:B0-----:R-:W4:Y:S01]  /*3a600*/  LDL.LU R10, [R1+0x7d0] ;  /* 0x0007d000010a7983 */ /* 0x001f220000300800 */
[----:B--2---:R-:W-:Y:S01]  /*3a610*/  IMAD.X R17, R16, 0x1, R3, P0 ;  /* 0x0000000110117824 */ /* 0x004fe200000e0603 */
[----:B------:R-:W-:-:S04]  /*3a620*/  IADD3 R18, P0, R8, R5, RZ ;  /* 0x0000000508127210 */ /* 0x000fc80007f1e0ff */
[----:B------:R3:W-:Y:S04]  /*3a630*/  STL [R1+0x47cc], R17 ;  /* 0x0047cc1101007387 */ /* 0x0007e80000100800 */
[----:B------:R-:W-:Y:S01]  /*3a640*/  STL [R1+0x47e8], R18 ;  /* 0x0047e81201007387 */ /* 0x000fe20000100800 */
[----:B---3--:R-:W-:Y:S01]  /*3a650*/  IMAD.X R17, R16, 0x1, R2, P1 ;  /* 0x0000000110117824 */ /* 0x008fe200008e0602 */
[----:B------:R-:W-:Y:S02]  /*3a660*/  IADD3 R8, P1, R8, R4, RZ ;  /* 0x0000000408087210 */ /* 0x000fe40007f3e0ff */
[----:B------:R-:W2:Y:S04]  /*3a670*/  LDL.LU R16, [R1+0xa4] ;  /* 0x0000a40001107983 */ /* 0x000ea80000300800 */
[----:B------:R-:W-:Y:S04]  /*3a680*/  STL [R1+0x47bc], R17 ;  /* 0x0047bc1101007387 */ /* 0x000fe80000100800 */
[----:B------:R0:W-:Y:S04]  /*3a690*/  STL [R1+0x47c4], R8 ;  /* 0x0047c40801007387 */ /* 0x0001e80000100800 */
[----:B0-----:R-:W3:Y:S01]  /*3a6a0*/  LDL.LU R8, [R1+0x7cc] ;  /* 0x0007cc0001087983 */ /* 0x001ee20000300800 */
[----:B------:R-:W-:Y:S01]  /*3a6b0*/  IMAD.X R17, R9, 0x1, R3, P2 ;  /* 0x0000000109117824 */ /* 0x000fe200010e0603 */
[----:B------:R-:W-:-:S04]  /*3a6c0*/  IADD3 R18, P2, R7, R5, RZ ;  /* 0x0000000507127210 */ /* 0x000fc80007f5e0ff */
[----:B------:R0:W-:Y:S04]  /*3a6d0*/  STL [R1+0x47c0], R17 ;  /* 0x0047c01101007387 */ /* 0x0001e80000100800 */
[----:B------:R-:W-:Y:S01]  /*3a6e0*/  STL [R1+0x47c8], R18 ;  /* 0x0047c81201007387 */ /* 0x000fe20000100800 */
[----:B0-----:R-:W-:Y:S01]  /*3a6f0*/  IMAD.X R17, R9, 0x1, R2, P3 ;  /* 0x0000000109117824 */ /* 0x001fe200018e0602 */
[----:B------:R-:W-:Y:S02]  /*3a700*/  IADD3 R7, P3, R7, R4, RZ ;  /* 0x0000000407077210 */ /* 0x000fe40007f7e0ff */
[----:B------:R-:W3:Y:S04]  /*3a710*/  LDL.LU R9, [R1+0xa0] ;  /* 0x0000a00001097983 */ /* 0x000ee80000300800 */
[----:B------:R-:W-:Y:S04]  /*3a720*/  STL [R1+0x47ac], R17 ;  /* 0x0047ac1101007387 */ /* 0x000fe80000100800 */
[----:B------:R0:W-:Y:S04]  /*3a730*/  STL [R1+0x47b4], R7 ;  /* 0x0047b40701007387 */ /* 0x0001e80000100800 */
[----:B0-----:R-:W3:Y:S01]  /*3a740*/  LDL.LU R7, [R1+0x7c8] ;  /* 0x0007c80001077983 */ /* 0x001ee20000300800 */
[----:B------:R-:W-:Y:S01]  /*3a750*/  IMAD.X R17, R15, 0x1, R3, P4 ;  /* 0x000000010f117824 */ /* 0x000fe200020e0603 */
[----:B-----5:R-:W-:-:S04]  /*3a760*/  IADD3 R18, P4, R6, R5, RZ ;  /* 0x0000000506127210 */ /* 0x020fc80007f9e0ff */
[----:B------:R0:W-:Y:S04]  /*3a770*/  STL [R1+0x47b0], R17 ;  /* 0x0047b01101007387 */ /* 0x0001e80000100800 */
[----:B------:R-:W-:Y:S01]  /*3a780*/  STL [R1+0x47b8], R18 ;  /* 0x0047b81201007387 */ /* 0x000fe20000100800 */
[----:B0-----:R-:W-:Y:S01]  /*3a790*/  IMAD.X R17, R15, 0x1, R2, P5 ;  /* 0x000000010f117824 */ /* 0x001fe200028e0602 */
[----:B------:R-:W-:Y:S02]  /*3a7a0*/  IADD3 R6, P5, R6, R4, RZ ;  /* 0x0000000406067210 */ /* 0x000fe40007fbe0ff */
[----:B------:R-:W5:Y:S04]  /*3a7b0*/  LDL.LU R15, [R1+0x9c] ;  /* 0x00009c00010f7983 */ /* 0x000f680000300800 */
[----:B------:R0:W-:Y:S04]  /*3a7c0*/  STL [R1+0x479c], R17 ;  /* 0x00479c1101007387 */ /* 0x0001e80000100800 */
[----:B------:R1:W-:Y:S01]  /*3a7d0*/  STL [R1+0x47a4], R6 ;  /* 0x0047a40601007387 */ /* 0x0003e20000100800 */
[----:B0-----:R-:W-:Y:S01]  /*3a7e0*/  IMAD.X R17, R13, 0x1, R3, P0 ;  /* 0x000000010d117824 */ /* 0x001fe200000e0603 */
[----:B------:R-:W-:-:S02]  /*3a7f0*/  IADD3 R19, P0, R29, R5, RZ ;  /* 0x000000051d137210 */ /* 0x000fc40007f1e0ff */
[----:B-1----:R-:W5:Y:S04]  /*3a800*/  LDL.LU R6, [R1+0x7c4] ;  /* 0x0007c40001067983 */ /* 0x002f680000300800 */
[----:B------:R0:W-:Y:S04]  /*3a810*/  STL [R1+0x47a0], R17 ;  /* 0x0047a01101007387 */ /* 0x0001e80000100800 */
[----:B------:R-:W-:Y:S01]  /*3a820*/  STL [R1+0x47a8], R19 ;  /* 0x0047a81301007387 */ /* 0x000fe20000100800 */
[----:B0-----:R-:W-:Y:S01]  /*3a830*/  IMAD.X R17, R13, 0x1, R2, P1 ;  /* 0x000000010d117824 */ /* 0x001fe200008e0602 */
[----:B------:R-:W-:-:S02]  /*3a840*/  IADD3 R18, P1, R29, R4, RZ ;  /* 0x000000041d127210 */ /* 0x000fc40007f3e0ff */
[----:B------:R-:W5:Y:S04]  /*3a850*/  LDL.LU R13, [R1+0x98] ;  /* 0x00009800010d7983 */ /* 0x000f680000300800 */
[----:B------:R4:W-:Y:S04]  /*3a860*/  STL [R1+0x478c], R17 ;  /* 0x00478c1101007387 */ /* 0x0009e80000100800 */
[----:B------:R0:W-:Y:S04]  /*3a870*/  STL [R1+0x4794], R18 ;  /* 0x0047941201007387 */ /* 0x0001e80000100800 */
[----:B------:R-:W5:Y:S01]  /*3a880*/  LDL.LU R29, [R1+0x7c0] ;  /* 0x0007c000011d7983 */ /* 0x000f620000300800 */
[----:B----4-:R-:W-:Y:S01]  /*3a890*/  IMAD.X R17, R14, 0x1, R3, P2 ;  /* 0x000000010e117824 */ /* 0x010fe200010e0603 */
[----:B0-----:R-:W-:-:S04]  /*3a8a0*/  IADD3 R18, P2, R11, R5, RZ ;  /* 0x000000050b127210 */ /* 0x001fc80007f5e0ff */
[----:B------:R0:W-:Y:S04]  /*3a8b0*/  STL [R1+0x4790], R17 ;  /* 0x0047901101007387 */ /* 0x0001e80000100800 */
[----:B------:R-:W-:Y:S01]  /*3a8c0*/  STL [R1+0x4798], R18 ;  /* 0x0047981201007387 */ /* 0x000fe20000100800 */
[----:B0-----:R-:W-:Y:S01]  /*3a8d0*/  IMAD.X R17, R14, 0x1, R2, P3 ;  /* 0x000000010e117824 */ /* 0x001fe200018e0602 */
[----:B------:R-:W-:Y:S02]  /*3a8e0*/  IADD3 R11, P3, R11, R4, RZ ;  /* 0x000000040b0b7210 */ /* 0x000fe40007f7e0ff */
[----:B------:R-:W4:Y:S04]  /*3a8f0*/  LDL.LU R14, [R1+0x94] ;  /* 0x00009400010e7983 */ /* 0x000f280000300800 */
[----:B------:R-:W-:Y:S04]  /*3a900*/  STL [R1+0x477c], R17 ;  /* 0x00477c1101007387 */ /* 0x000fe80000100800 */
[----:B------:R0:W-:Y:S04]  /*3a910*/  STL [R1+0x4784], R11 ;  /* 0x0047840b01007387 */ /* 0x0001e80000100800 */
[----:B0-----:R-:W4:Y:S01]  /*3a920*/  LDL.LU R11, [R1+0x7bc] ;  /* 0x0007bc00010b7983 */ /* 0x001f220000300800 */
[----:B------:R-:W-:Y:S01]  /*3a930*/  IMAD.X R17, R12, 0x1, R3, P4 ;  /* 0x000000010c117824 */ /* 0x000fe200020e0603 */
[----:B------:R-:W-:-:S04]  /*3a940*/  IADD3 R18, P4, R10, R5, RZ ;  /* 0x000000050a127210 */ /* 0x000fc80007f9e0ff */
        /* <DEDUP_REMOVED lines=8> */
[----:B--2---:R-:W-:-:S05]  /*3a9d0*/  IMAD.X R17, R16, 0x1, R3, P0 ;  /* 0x0000000110117824 */ /* 0x004fca00000e0603 */
[----:B------:R0:W-:Y:S01]  /*3a9e0*/  STL [R1+0x4770], R17 ;  /* 0x0047701101007387 */ /* 0x0001e20000100800 */
[----:B---3--:R-:W-:Y:S01]  /*3a9f0*/  IADD3 R18, P0, R8, R5, RZ ;  /* 0x0000000508127210 */ /* 0x008fe20007f1e0ff */
[----:B0-----:R-:W-:Y:S01]  /*3aa00*/  IMAD.X R17, R16, 0x1, R2, P1 ;  /* 0x0000000110117824 */ /* 0x001fe200008e0602 */
[----:B------:R-:W-:-:S03]  /*3aa10*/  IADD3 R8, P1, R8, R4, RZ ;  /* 0x0000000408087210 */ /* 0x000fc60007f3e0ff */
[----:B------:R-:W-:Y:S04]  /*3aa20*/  STL [R1+0x4778], R18 ;  /* 0x0047781201007387 */ /* 0x000fe80000100800 */
[----:B------:R-:W2:Y:S04]  /*3aa30*/  LDL.LU R16, [R1+0x8c] ;  /* 0x00008c0001107983 */ /* 0x000ea80000300800 */
[----:B------:R-:W-:Y:S04]  /*3aa40*/  STL [R1+0x475c], R17 ;  /* 0x00475c1101007387 */ /* 0x000fe80000100800 */
[----:B------:R0:W-:Y:S04]  /*3aa50*/  STL [R1+0x4764], R8 ;  /* 0x0047640801007387 */ /* 0x0001e80000100800 */
[----:B0-----:R-:W3:Y:S01]  /*3aa60*/  LDL.LU R8, [R1+0x7b4] ;  /* 0x0007b40001087983 */ /* 0x001ee20000300800 */
[----:B------:R-:W-:-:S05]  /*3aa70*/  IMAD.X R17, R9, 0x1, R3, P2 ;  /* 0x0000000109117824 */ /* 0x000fca00010e0603 */
[----:B------:R0:W-:Y:S01]  /*3aa80*/  STL [R1+0x4760], R17 ;  /* 0x0047601101007387 */ /* 0x0001e20000100800 */
[----:B------:R-:W-:Y:S01]  /*3aa90*/  IADD3 R18, P2, R7, R5, RZ ;  /* 0x0000000507127210 */ /* 0x000fe20007f5e0ff */
[----:B0-----:R-:W-:Y:S01]  /*3aaa0*/  IMAD.X R17, R9, 0x1, R2, P3 ;  /* 0x0000000109117824 */ /* 0x001fe200018e0602 */
[----:B------:R-:W-:-:S03]  /*3aab0*/  IADD3 R7, P3, R7, R4, RZ ;  /* 0x0000000407077210 */ /* 0x000fc60007f7e0ff */
[----:B------:R-:W-:Y:S04]  /*3aac0*/  STL [R1+0x4768], R18 ;  /* 0x0047681201007387 */ /* 0x000fe80000100800 */
[----:B------:R-:W3:Y:S04]  /*3aad0*/  LDL.LU R9, [R1+0x88] ;  /* 0x0000880001097983 */ /* 0x000ee80000300800 */
[----:B------:R-:W-:Y:S04]  /*3aae0*/  STL [R1+0x474c], R17 ;  /* 0x00474c1101007387 */ /* 0x000fe80000100800 */
[----:B------:R0:W-:Y:S04]  /*3aaf0*/  STL [R1+0x4754], R7 ;  /* 0x0047540701007387 */ /* 0x0001e80000100800 */
[----:B0-----:R-:W3:Y:S01]  /*3ab00*/  LDL.LU R7, [R1+0x7b0] ;  /* 0x0007b00001077983 */ /* 0x001ee20000300800 */
[----:B-----5:R-:W-:-:S05]  /*3ab10*/  IMAD.X R17, R15, 0x1, R3, P4 ;  /* 0x000000010f117824 */ /* 0x020fca00020e0603 */
[----:B------:R0:W-:Y:S01]  /*3ab20*/  STL [R1+0x4750], R17 ;  /* 0x0047501101007387 */ /* 0x0001e20000100800 */
[C---:B------:R-:W-:Y:S01]  /*3ab30*/  IADD3 R18, P4, R6.reuse, R5, RZ ;  /* 0x0000000506127210 */ /* 0x040fe20007f9e0ff */
[----:B0-----:R-:W-:Y:S02]  /*3ab40*/  IMAD.X R17, R15, 0x1, R2, P5 ;  /* 0x000000010f117824 */ /* 0x001fe400028e0602 */
[----:B------:R-:W5:Y:S04]  /*3ab50*/  LDL.LU R15, [R1+0x84] ;  /* 0x00008400010f7983 */ /* 0x000f680000300800 */
[----:B------:R0:W-:Y:S04]  /*3ab60*/  STL [R1+0x4758], R18 ;  /* 0x0047581201007387 */ /* 0x0001e80000100800 */
[----:B------:R1:W-:Y:S01]  /*3ab70*/  STL [R1+0x473c], R17 ;  /* 0x00473c1101007387 */ /* 0x0003e20000100800 */
[----:B0-----:R-:W-:Y:S01]  /*3ab80*/  IADD3 R18, P5, R6, R4, RZ ;  /* 0x0000000406127210 */ /* 0x001fe20007fbe0ff */
[----:B-1----:R-:W-:-:S02]  /*3ab90*/  IMAD.X R17, R13, 0x1, R3, P0 ;  /* 0x000000010d117824 */ /* 0x002fc400000e0603 */
[----:B------:R-:W5:Y:S01]  /*3aba0*/  LDL.LU R6, [R1+0x7ac] ;  /* 0x0007ac0001067983 */ /* 0x000f620000300800 */
[----:B------:R-:W-:-:S03]  /*3abb0*/  IADD3 R19, P0, R29, R5, RZ ;  /* 0x000000051d137210 */ /* 0x000fc60007f1e0ff */
[----:B------:R-:W-:Y:S04]  /*3abc0*/  STL [R1+0x4744], R18 ;  /* 0x0047441201007387 */ /* 0x000fe80000100800 */
        /* <DEDUP_REMOVED lines=8> */
[----:B----4-:R-:W-:-:S05]  /*3ac50*/  IMAD.X R17, R14, 0x1, R3, P2 ;  /* 0x000000010e117824 */ /* 0x010fca00010e0603 */
[----:B------:R1:W-:Y:S01]  /*3ac60*/  STL [R1+0x4730], R17 ;  /* 0x0047301101007387 */ /* 0x0003e20000100800 */
[C---:B0-----:R-:W-:Y:S01]  /*3ac70*/  IADD3 R18, P2, R11.reuse, R5, RZ ;  /* 0x000000050b127210 */ /* 0x041fe20007f5e0ff */
[----:B-1----:R-:W-:Y:S01]  /*3ac80*/  IMAD.X R17, R14, 0x1, R2, P3 ;  /* 0x000000010e117824 */ /* 0x002fe200018e0602 */
[----:B------:R-:W-:-:S03]  /*3ac90*/  IADD3 R11, P3, R11, R4, RZ ;  /* 0x000000040b0b7210 */ /* 0x000fc60007f7e0ff */
[----:B------:R-:W-:Y:S04]  /*3aca0*/  STL [R1+0x4738], R18 ;  /* 0x0047381201007387 */ /* 0x000fe80000100800 */
[----:B------:R-:W4:Y:S04]  /*3acb0*/  LDL.LU R14, [R1+0x7c] ;  /* 0x00007c00010e7983 */ /* 0x000f280000300800 */
[----:B------:R-:W-:Y:S04]  /*3acc0*/  STL [R1+0x471c], R17 ;  /* 0x00471c1101007387 */ /* 0x000fe80000100800 */
[----:B------:R0:W-:Y:S04]  /*3acd0*/  STL [R1+0x4724], R11 ;  /* 0x0047240b01007387 */ /* 0x0001e80000100800 */
[----:B0-----:R-:W4:Y:S01]  /*3ace0*/  LDL.LU R11, [R1+0x7a4] ;  /* 0x0007a400010b7983 */ /* 0x001f220000300800 */
[----:B------:R-:W-:-:S05]  /*3acf0*/  IMAD.X R17, R12, 0x1, R3, P4 ;  /* 0x000000010c117824 */ /* 0x000fca00020e0603 */
[----:B------:R0:W-:Y:S01]  /*3ad00*/  STL [R1+0x4720], R17 ;  /* 0x0047201101007387 */ /* 0x0001e20000100800 */
[----:B------:R-:W-:Y:S01]  /*3ad10*/  IADD3 R18, P4, R10, R5, RZ ;  /* 0x000000050a127210 */ /* 0x000fe20007f9e0ff */
[----:B0-----:R-:W-:Y:S01]  /*3ad20*/  IMAD.X R17, R12, 0x1, R2, P5 ;  /* 0x000000010c117824 */ /* 0x001fe200028e0602 */
[----:B------:R-:W-:-:S03]  /*3ad30*/  IADD3 R10, P5, R10, R4, RZ ;  /* 0x000000040a0a7210 */ /* 0x000fc60007fbe0ff */
[----:B------:R-:W-:Y:S04]  /*3ad40*/  STL [R1+0x4728], R18 ;  /* 0x0047281201007387 */ /* 0x000fe80000100800 */
        /* <DEDUP_REMOVED lines=14> */
[----:B------:R-:W-:-:S02]  /*3ae30*/  IMAD.X R18, R9, 0x1, R3, P2 ;  /* 0x0000000109127824 */ /* 0x000fc400010e0603 */
[----:B------:R-:W-:-:S03]  /*3ae40*/  IMAD.X R9, R9, 0x1, R2, P3 ;  /* 0x0000000109097824 */ /* 0x000fc600018e0602 */
[----:B------:R-:W-:Y:S01]  /*3ae50*/  STL [R1+0x4700], R18 ;  /* 0x0047001201007387 */ /* 0x000fe20000100800 */
[C---:B------:R-:W-:Y:S02]  /*3ae60*/  IADD3 R17, P2, R7.reuse, R5, RZ ;  /* 0x0000000507117210 */ /* 0x040fe40007f5e0ff */
[----:B------:R-:W-:-:S03]  /*3ae70*/  IADD3 R7, P3, R7, R4, RZ ;  /* 0x0000000407077210 */ /* 0x000fc60007f7e0ff */
[----:B------:R-:W-:Y:S04]  /*3ae80*/  STL [R1+0x4708], R17 ;  /* 0x0047081101007387 */ /* 0x000fe80000100800 */
[----:B------:R0:W-:Y:S04]  /*3ae90*/  STL [R1+0x46ec], R9 ;  /* 0x0046ec0901007387 */ /* 0x0001e80000100800 */
[----:B0-----:R-:W3:Y:S04]  /*3aea0*/  LDL.LU R9, [R1+0x70] ;  /* 0x0000700001097983 */ /* 0x001ee80000300800 */
[----:B------:R0:W-:Y:S04]  /*3aeb0*/  STL [R1+0x46f4], R7 ;  /* 0x0046f40701007387 */ /* 0x0001e80000100800 */
[----:B0-----:R-:W3:Y:S01]  /*3aec0*/  LDL.LU R7, [R1+0x798] ;  /* 0x0007980001077983 */ /* 0x001ee20000300800 */
[----:B-----5:R-:W-:Y:S01]  /*3aed0*/  IMAD.X R17, R15, 0x1, R3, P4 ;  /* 0x000000010f117824 */ /* 0x020fe200020e0603 */
[----:B------:R-:W-:-:S04]  /*3aee0*/  IADD3 R18, P4, R6, R5, RZ ;  /* 0x0000000506127210 */ /* 0x000fc80007f9e0ff */
[----:B------:R0:W-:Y:S04]  /*3aef0*/  STL [R1+0x46f0], R17 ;  /* 0x0046f01101007387 */ /* 0x0001e80000100800 */
[----:B------:R-:W-:Y:S01]  /*3af00*/  STL [R1+0x46f8], R18 ;  /* 0x0046f81201007387 */ /* 0x000fe20000100800 */
[----:B0-----:R-:W-:Y:S01]  /*3af10*/  IMAD.X R17, R15, 0x1, R2, P5 ;  /* 0x000000010f117824 */ /* 0x001fe200028e0602 */
[----:B------:R-:W-:Y:S02]  /*3af20*/  IADD3 R6, P5, R6, R4, RZ ;  /* 0x0000000406067210 */ /* 0x000fe40007fbe0ff */
[----:B------:R-:W5:Y:S04]  /*3af30*/  LDL.LU R15, [R1+0x6c] ;  /* 0x00006c00010f7983 */ /* 0x000f680000300800 */
[----:B------:R0:W-:Y:S04]  /*3af40*/  STL [R1+0x46dc], R17 ;  /* 0x0046dc1101007387 */ /* 0x0001e80000100800 */
[----:B------:R1:W-:Y:S01]  /*3af50*/  STL [R1+0x46e4], R6 ;  /* 0x0046e40601007387 */ /* 0x0003e20000100800 */
[----:B0-----:R-:W-:-:S03]  /*3af60*/  IMAD.X R17, R13, 0x1, R3, P0 ;  /* 0x000000010d117824 */ /* 0x001fc600000e0603 */
[----:B-1----:R-:W5:Y:S01]  /*3af70*/  LDL.LU R6, [R1+0x794] ;  /* 0x0007940001067983 */ /* 0x002f620000300800 */
[----:B------:R-:W-:-:S03]  /*3af80*/  IADD3 R19, P0, R29, R5, RZ ;  /* 0x000000051d137210 */ /* 0x000fc60007f1e0ff */
[----:B------:R0:W-:Y:S04]  /*3af90*/  STL [R1+0x46e0], R17 ;  /* 0x0046e01101007387 */ /* 0x0001e80000100800 */
[----:B------:R-:W-:Y:S01]  /*3afa0*/  STL [R1+0x46e8], R19 ;  /* 0x0046e81301007387 */ /* 0x000fe20000100800 */
[----:B0-----:R-:W-:Y:S01]  /*3afb0*/  IMAD.X R17, R13, 0x1, R2, P1 ;  /* 0x000000010d117824 */ /* 0x001fe200008e0602 */
[----:B------:R-:W-:Y:S02]  /*3afc0*/  IADD3 R18, P1, R29, R4, RZ ;  /* 0x000000041d127210 */ /* 0x000fe40007f3e0ff */
[----:B------:R-:W5:Y:S04]  /*3afd0*/  LDL.LU R13, [R1+0x68] ;  /* 0x00006800010d7983 */ /* 0x000f680000300800 */
[----:B------:R4:W-:Y:S04]  /*3afe0*/  STL [R1+0x46cc], R17 ;  /* 0x0046cc1101007387 */ /* 0x0009e80000100800 */
[----:B------:R0:W-:Y:S04]  /*3aff0*/  STL [R1+0x46d4], R18 ;  /* 0x0046d41201007387 */ /* 0x0001e80000100800 */
[----:B------:R-:W5:Y:S01]  /*3b000*/  LDL.LU R29, [R1+0x790] ;  /* 0x00079000011d7983 */ /* 0x000f620000300800 */
[----:B----4-:R-:W-:Y:S01]  /*3b010*/  IMAD.X R17, R14, 0x1, R3, P2 ;  /* 0x000000010e117824 */ /* 0x010fe200010e0603 */
[----:B0-----:R-:W-:-:S04]  /*3b020*/  IADD3 R18, P2, R11, R5, RZ ;  /* 0x000000050b127210 */ /* 0x001fc80007f5e0ff */
[----:B------:R0:W-:Y:S04]  /*3b030*/  STL [R1+0x46d0], R17 ;  /* 0x0046d01101007387 */ /* 0x0001e80000100800 */
[----:B------:R1:W-:Y:S01]  /*3b040*/  STL [R1+0x46d8], R18 ;  /* 0x0046d81201007387 */ /* 0x0003e20000100800 */
[----:B0-----:R-:W-:Y:S01]  /*3b050*/  IMAD.X R17, R14, 0x1, R2, P3 ;  /* 0x000000010e117824 */ /* 0x001fe200018e0602 */
[----:B------:R-:W-:Y:S02]  /*3b060*/  IADD3 R11, P3, R11, R4, RZ ;  /* 0x000000040b0b7210 */ /* 0x000fe40007f7e0ff */
[----:B------:R-:W4:Y:S04]  /*3b070*/  LDL.LU R14, [R1+0x64] ;  /* 0x00006400010e7983 */ /* 0x000f280000300800 */
[----:B------:R-:W-:Y:S04]  /*3b080*/  STL [R1+0x46bc], R17 ;  /* 0x0046bc1101007387 */ /* 0x000fe80000100800 */
[----:B------:R0:W-:Y:S01]  /*3b090*/  STL [R1+0x46c4], R11 ;  /* 0x0046c40b01007387 */ /* 0x0001e20000100800 */
[----:B-1----:R-:W-:-:S03]  /*3b0a0*/  IMAD.X R18, R12, 0x1, R3, P4 ;  /* 0x000000010c127824 */ /* 0x002fc600020e0603 */
[----:B0-----:R-:W4:Y:S04]  /*3b0b0*/  LDL.LU R11, [R1+0x78c] ;  /* 0x00078c00010b7983 */ /* 0x001f280000300800 */
[----:B------:R0:W-:Y:S01]  /*3b0c0*/  STL [R1+0x46c0], R18 ;  /* 0x0046c01201007387 */ /* 0x0001e20000100800 */
[----:B------:R-:W-:Y:S01]  /*3b0d0*/  IADD3 R17, P4, R10, R5, RZ ;  /* 0x000000050a117210 */ /* 0x000fe20007f9e0ff */
[----:B0-----:R-:W-:Y:S02]  /*3b0e0*/  IMAD.X R18, R12, 0x1, R2, P5 ;  /* 0x000000010c127824 */ /* 0x001fe400028e0602 */
[----:B------:R-:W4:Y:S04]  /*3b0f0*/  LDL.LU R12, [R1+0x60] ;  /* 0x00006000010c7983 */ /* 0x000f280000300800 */
[----:B------:R0:W-:Y:S04]  /*3b100*/  STL [R1+0x46c8], R17 ;  /* 0x0046c81101007387 */ /* 0x0001e80000100800 */
[----:B------:R2:W-:Y:S01]  /*3b110*/  STL [R1+0x46ac], R18 ;  /* 0x0046ac1201007387 */ /* 0x0005e20000100800 */
[----:B0-----:R-:W-:-:S03]  /*3b120*/  IADD3 R17, P5, R10, R4, RZ ;  /* 0x000000040a117210 */ /* 0x001fc60007fbe0ff */
[----:B------:R-:W4:Y:S04]  /*3b130*/  LDL.LU R10, [R1+0x788] ;  /* 0x00078800010a7983 */ /* 0x000f280000300800 */
[----:B------:R3:W-:Y:S01]  /*3b140*/  STL [R1+0x46b4], R17 ;  /* 0x0046b41101007387 */ /* 0x0007e20000100800 */
[----:B--2---:R-:W-:-:S05]  /*3b150*/  IMAD.X R18, R16, 0x1, R3, P0 ;  /* 0x0000000110127824 */ /* 0x004fca00000e0603 */
[----:B------:R0:W-:Y:S01]  /*3b160*/  STL [R1+0x46b0], R18 ;  /* 0x0046b01201007387 */ /* 0x0001e20000100800 */
[----:B---3--:R-:W-:Y:S01]  /*3b170*/  IADD3 R17, P0, R8, R5, RZ ;  /* 0x0000000508117210 */ /* 0x008fe20007f1e0ff */
[----:B0-----:R-:W-:Y:S02]  /*3b180*/  IMAD.X R18, R16, 0x1, R2, P1 ;  /* 0x0000000110127824 */ /* 0x001fe400008e0602 */
[----:B------:R-:W2:Y:S04]  /*3b190*/  LDL.LU R16, [R1+0x5c] ;  /* 0x00005c0001107983 */ /* 0x000ea80000300800 */
[----:B------:R0:W-:Y:S04]  /*3b1a0*/  STL [R1+0x46b8], R17 ;  /* 0x0046b81101007387 */ /* 0x0001e80000100800 */
[----:B------:R-:W-:Y:S01]  /*3b1b0*/  STL [R1+0x469c], R18 ;  /* 0x00469c1201007387 */ /* 0x000fe20000100800 */
[----:B0-----:R-:W-:-:S03]  /*3b1c0*/  IADD3 R17, P1, R8, R4, RZ ;  /* 0x0000000408117210 */ /* 0x001fc60007f3e0ff */
[----:B------:R-:W3:Y:S04]  /*3b1d0*/  LDL.LU R8, [R1+0x784] ;  /* 0x0007840001087983 */ /* 0x000ee80000300800 */
[----:B------:R0:W-:Y:S01]  /*3b1e0*/  STL [R1+0x46a4], R17 ;  /* 0x0046a41101007387 */ /* 0x0001e20000100800 */
[C---:B------:R-:W-:Y:S02]  /*3b1f0*/  IMAD.X R19, R9.reuse, 0x1, R3, P2 ;  /* 0x0000000109137824 */ /* 0x040fe400010e0603 */
[----:B0-----:R-:W-:-:S03]  /*3b200*/  IMAD.X R17, R9, 0x1, R2, P3 ;  /* 0x0000000109117824 */ /* 0x001fc600018e0602 */
[----:B------:R-:W-:Y:S04]  /*3b210*/  STL [R1+0x46a0], R19 ;  /* 0x0046a01301007387 */ /* 0x000fe80000100800 */
[----:B------:R-:W3:Y:S01]  /*3b220*/  LDL.LU R9, [R1+0x58] ;  /* 0x0000580001097983 */ /* 0x000ee20000300800 */
[----:B------:R-:W-:-:S05]  /*3b230*/  IADD3 R18, P2, R7, R5, RZ ;  /* 0x0000000507127210 */ /* 0x000fca0007f5e0ff */
[----:B------:R0:W-:Y:S04]  /*3b240*/  STL [R1+0x46a8], R18 ;  /* 0x0046a81201007387 */ /* 0x0001e80000100800 */
[----:B------:R5:W-:Y:S01]  /*3b250*/  STL [R1+0x468c], R17 ;  /* 0x00468c1101007387 */ /* 0x000be20000100800 */
[----:B0-----:R-:W-:-:S03]  /*3b260*/  IADD3 R18, P3, R7, R4, RZ ;  /* 0x0000000407127210 */ /* 0x001fc60007f7e0ff */
[----:B------:R-:W3:Y:S01]  /*3b270*/  LDL.LU R7, [R1+0x780] ;  /* 0x0007800001077983 */ /* 0x000ee20000300800 */
[----:B-----5:R-:W-:-:S03]  /*3b280*/  IMAD.X R17, R15, 0x1, R3, P4 ;  /* 0x000000010f117824 */ /* 0x020fc600020e0603 */
[----:B------:R0:W-:Y:S04]  /*3b290*/  STL [R1+0x4694], R18 ;  /* 0x0046941201007387 */ /* 0x0001e80000100800 */
[----:B------:R1:W-:Y:S01]  /*3b2a0*/  STL [R1+0x4690], R17 ;  /* 0x0046901101007387 */ /* 0x0003e20000100800 */
[C---:B0-----:R-:W-:Y:S01]  /*3b2b0*/  IADD3 R18, P4, R6.reuse, R5, RZ ;  /* 0x0000000506127210 */ /* 0x041fe20007f9e0ff */
[----:B-1----:R-:W-:Y:S02]  /*3b2c0*/  IMAD.X R17, R15, 0x1, R2, P5 ;  /* 0x000000010f117824 */ /* 0x002fe400028e0602 */
[----:B------:R-:W5:Y:S04]  /*3b2d0*/  LDL.LU R15, [R1+0x54] ;  /* 0x00005400010f7983 */ /* 0x000f680000300800 */
[----:B------:R0:W-:Y:S04]  /*3b2e0*/  STL [R1+0x4698], R18 ;  /* 0x0046981201007387 */ /* 0x0001e80000100800 */
[----:B------:R1:W-:Y:S01]  /*3b2f0*/  STL [R1+0x467c], R17 ;  /* 0x00467c1101007387 */ /* 0x0003e20000100800 */
[----:B0-----:R-:W-:Y:S01]  /*3b300*/  IADD3 R18, P5, R6, R4, RZ ;  /* 0x0000000406127210 */ /* 0x001fe20007fbe0ff */
[----:B-1----:R-:W-:-:S02]  /*3b310*/  IMAD.X R17, R13, 0x1, R3, P0 ;  /* 0x000000010d117824 */ /* 0x002fc400000e0603 */
[----:B------:R-:W5:Y:S04]  /*3b320*/  LDL.LU R6, [R1+0x77c] ;  /* 0x00077c0001067983 */ /* 0x000f680000300800 */
[----:B------:R0:W-:Y:S04]  /*3b330*/  STL [R1+0x4684], R18 ;  /* 0x0046841201007387 */ /* 0x0001e80000100800 */
[----:B------:R1:W-:Y:S01]  /*3b340*/  STL [R1+0x4680], R17 ;  /* 0x0046801101007387 */ /* 0x0003e20000100800 */
[----:B0-----:R-:W-:Y:S01]  /*3b350*/  IADD3 R18, P0, R29, R5, RZ ;  /* 0x000000051d127210 */ /* 0x001fe20007f1e0ff */
[----:B-1----:R-:W-:Y:S01]  /*3b360*/  IMAD.X R17, R13, 0x1, R2, P1 ;  /* 0x000000010d117824 */ /* 0x002fe200008e0602 */
[----:B------:R-:W-:-:S03]  /*3b370*/  IADD3 R13, P1, R29, R4, RZ ;  /* 0x000000041d0d7210 */ /* 0x000fc60007f3e0ff */
[----:B------:R-:W-:Y:S04]  /*3b380*/  STL [R1+0x4688], R18 ;  /* 0x0046881201007387 */ /* 0x000fe80000100800 */
[----:B------:R-:W5:Y:S04]  /*3b390*/  LDL.LU R29, [R1+0x50] ;  /* 0x00005000011d7983 */ /* 0x000f680000300800 */
[----:B------:R-:W-:Y:S04]  /*3b3a0*/  STL [R1+0x466c], R17 ;  /* 0x00466c1101007387 */ /* 0x000fe80000100800 */
[----:B------:R0:W-:Y:S04]  /*3b3b0*/  STL [R1+0x4674], R13 ;  /* 0x0046740d01007387 */ /* 0x0001e80000100800 */
[----:B0-----:R-:W5:Y:S01]  /*3b3c0*/  LDL.LU R13, [R1+0x778] ;  /* 0x00077800010d7983 */ /* 0x001f620000300800 */
[----:B----4-:R-:W-:-:S02]  /*3b3d0*/  IMAD.X R18, R14, 0x1, R3, P2 ;  /* 0x000000010e127824 */ /* 0x010fc400010e0603 */
[----:B------:R-:W-:-:S03]  /*3b3e0*/  IMAD.X R14, R14, 0x1, R2, P3 ;  /* 0x000000010e0e7824 */ /* 0x000fc600018e0602 */
[----:B------:R-:W-:Y:S01]  /*3b3f0*/  STL [R1+0x4670], R18 ;  /* 0x0046701201007387 */ /* 0x000fe20000100800 */
[C---:B------:R-:W-:Y:S02]  /*3b400*/  IADD3 R17, P2, R11.reuse, R5, RZ ;  /* 0x000000050b117210 */ /* 0x040fe40007f5e0ff */
[----:B------:R-:W-:-:S03]  /*3b410*/  IADD3 R11, P3, R11, R4, RZ ;  /* 0x000000040b0b7210 */ /* 0x000fc60007f7e0ff */
[----:B------:R-:W-:Y:S04]  /*3b420*/  STL [R1+0x4678], R17 ;  /* 0x0046781101007387 */ /* 0x000fe80000100800 */
[----:B------:R0:W-:Y:S04]  /*3b430*/  STL [R1+0x465c], R14 ;  /* 0x00465c0e01007387 */ /* 0x0001e80000100800 */
[----:B0-----:R-:W4:Y:S04]  /*3b440*/  LDL.LU R14, [R1+0x4c] ;  /* 0x00004c00010e7983 */ /* 0x001f280000300800 */
[----:B------:R0:W-:Y:S01]  /*3b450*/  STL [R1+0x4664], R11 ;  /* 0x0046640b01007387 */ /* 0x0001e20000100800 */
[----:B------:R-:W-:-:S03]  /*3b460*/  IMAD.X R17, R12, 0x1, R3, P4 ;  /* 0x000000010c117824 */ /* 0x000fc600020e0603 */
[----:B0-----:R-:W4:Y:S01]  /*3b470*/  LDL.LU R11, [R1+0x774] ;  /* 0x00077400010b7983 */ /* 0x001f220000300800 */
[----:B------:R-:W-:Y:S01]  /*3b480*/  IADD3 R18, P4, R10, R5, RZ ;  /* 0x000000050a127210 */ /* 0x000fe20007f9e0ff */
[----:B------:R-:W-:Y:S02]  /*3b490*/  IMAD.X R12, R12, 0x1, R2, P5 ;  /* 0x000000010c0c7824 */ /* 0x000fe400028e0602 */
[----:B------:R-:W-:Y:S04]  /*3b4a0*/  STL [R1+0x4660], R17 ;  /* 0x0046601101007387 */ /* 0x000fe80000100800 */
[----:B------:R-:W-:Y:S04]  /*3b4b0*/  STL [R1+0x4668], R18 ;  /* 0x0046681201007387 */ /* 0x000fe80000100800 */
[----:B------:R0:W-:Y:S04]  /*3b4c0*/  STL [R1+0x464c], R12 ;  /* 0x00464c0c01007387 */ /* 0x0001e80000100800 */
[----:B0-----:R-:W4:Y:S01]  /*3b4d0*/  LDL.LU R12, [R1+0x48] ;  /* 0x00004800010c7983 */ /* 0x001f220000300800 */
[----:B------:R-:W-:-:S05]  /*3b4e0*/  IADD3 R17, P5, R10, R4, RZ ;  /* 0x000000040a117210 */ /* 0x000fca0007fbe0ff */
[----:B------:R3:W-:Y:S01]  /*3b4f0*/  STL [R1+0x4654], R17 ;  /* 0x0046541101007387 */ /* 0x0007e20000100800 */
[C---:B--2---:R-:W-:Y:S02]  /*3b500*/  IMAD.X R10, R16.reuse, 0x1, R3, P0 ;  /* 0x00000001100a7824 */ /* 0x044fe400000e0603 */
[----:B------:R-:W-:-:S03]  /*3b510*/  IMAD.X R18, R16, 0x1, R2, P1 ;  /* 0x0000000110127824 */ /* 0x000fc600008e0602 */
[----:B------:R0:W-:Y:S01]  /*3b520*/  STL [R1+0x4650], R10 ;  /* 0x0046500a01007387 */ /* 0x0001e20000100800 */
[----:B---3--:R-:W-:-:S03]  /*3b530*/  IADD3 R17, P0, R8, R5, RZ ;  /* 0x0000000508117210 */ /* 0x008fc60007f1e0ff */
[----:B0-----:R-:W2:Y:S04]  /*3b540*/  LDL.LU R10, [R1+0x770] ;  /* 0x00077000010a7983 */ /* 0x001ea80000300800 */
[----:B------:R0:W-:Y:S04]  /*3b550*/  STL [R1+0x4658], R17 ;  /* 0x0046581101007387 */ /* 0x0001e80000100800 */
[----:B------:R-:W-:Y:S01]  /*3b560*/  STL [R1+0x463c], R18 ;  /* 0x00463c1201007387 */ /* 0x000fe20000100800 */
[----:B0-----:R-:W-:-:S03]  /*3b570*/  IADD3 R17, P1, R8, R4, RZ ;  /* 0x0000000408117210 */ /* 0x001fc60007f3e0ff */
[----:B------:R-:W3:Y:S04]  /*3b580*/  LDL.LU R8, [R1+0x44] ;  /* 0x0000440001087983 */ /* 0x000ee80000300800 */
[----:B------:R0:W-:Y:S01]  /*3b590*/  STL [R1+0x4644], R17 ;  /* 0x0046441101007387 */ /* 0x0001e20000100800 */
[----:B------:R-:W-:-:S03]  /*3b5a0*/  IMAD.X R16, R9, 0x1, R3, P2 ;  /* 0x0000000109107824 */ /* 0x000fc600010e0603 */
[----:B0-----:R-:W3:Y:S04]  /*3b5b0*/  LDL.LU R17, [R1+0x76c] ;  /* 0x00076c0001117983 */ /* 0x001ee80000300800 */
[----:B------:R0:W-:Y:S01]  /*3b5c0*/  STL [R1+0x4640], R16 ;  /* 0x0046401001007387 */ /* 0x0001e20000100800 */
[----:B------:R-:W-:Y:S01]  /*3b5d0*/  IMAD.X R9, R9, 0x1, R2, P3 ;  /* 0x0000000109097824 */ /* 0x000fe200018e0602 */
[C---:B0-----:R-:W-:Y:S02]  /*3b5e0*/  IADD3 R16, P2, R7.reuse, R5, RZ ;  /* 0x0000000507107210 */ /* 0x041fe40007f5e0ff */
[----:B------:R-:W-:-:S03]  /*3b5f0*/  IADD3 R7, P3, R7, R4, RZ ;  /* 0x0000000407077210 */ /* 0x000fc60007f7e0ff */
[----:B------:R-:W-:Y:S04]  /*3b600*/  STL [R1+0x4648], R16 ;  /* 0x0046481001007387 */ /* 0x000fe80000100800 */
[----:B------:R0:W-:Y:S04]  /*3b610*/  STL [R1+0x462c], R9 ;  /* 0x00462c0901007387 */ /* 0x0001e80000100800 */
[----:B0-----:R-:W3:Y:S04]  /*3b620*/  LDL.LU R9, [R1+0x40] ;  /* 0x0000400001097983 */ /* 0x001ee80000300800 */
[----:B------:R0:W-:Y:S04]  /*3b630*/  STL [R1+0x4634], R7 ;  /* 0x0046340701007387 */ /* 0x0001e80000100800 */
[----:B0-----:R-:W3:Y:S01]  /*3b640*/  LDL.LU R7, [R1+0x768] ;  /* 0x0007680001077983 */ /* 0x001ee20000300800 */
[----:B-----5:R-:W-:-:S02]  /*3b650*/  IMAD.X R16, R15, 0x1, R3, P4 ;  /* 0x000000010f107824 */ /* 0x020fc400020e0603 */
[----:B------:R-:W-:Y:S01]  /*3b660*/  IMAD.X R18, R15, 0x1, R2, P5 ;  /* 0x000000010f127824 */ /* 0x000fe200028e0602 */
[C---:B------:R-:W-:Y:S02]  /*3b670*/  IADD3 R19, P4, R6.reuse, R5, RZ ;  /* 0x0000000506137210 */ /* 0x040fe40007f9e0ff */
[----:B------:R0:W-:Y:S01]  /*3b680*/  STL [R1+0x4630], R16 ;  /* 0x0046301001007387 */ /* 0x0001e20000100800 */
[----:B------:R-:W-:-:S03]  /*3b690*/  IADD3 R15, P5, R6, R4, RZ ;  /* 0x00000004060f7210 */ /* 0x000fc60007fbe0ff */
[----:B0-----:R-:W5:Y:S04]  /*3b6a0*/  LDL.LU R16, [R1+0x3c] ;  /* 0x00003c0001107983 */ /* 0x001f680000300800 */
[----:B------:R-:W-:Y:S04]  /*3b6b0*/  STL [R1+0x4638], R19 ;  /* 0x0046381301007387 */ /* 0x000fe80000100800 */
[----:B------:R0:W-:Y:S04]  /*3b6c0*/  STL [R1+0x461c], R18 ;  /* 0x00461c1201007387 */ /* 0x0001e80000100800 */
[----:B------:R-:W5:Y:S04]  /*3b6d0*/  LDL.LU R6, [R1+0x764] ;  /* 0x0007640001067983 */ /* 0x000f680000300800 */
[----:B------:R1:W-:Y:S01]  /*3b6e0*/  STL [R1+0x4624], R15 ;  /* 0x0046240f01007387 */ /* 0x0003e20000100800 */
[----:B0-----:R-:W-:-:S05]  /*3b6f0*/  IMAD.X R18, R29, 0x1, R3, P0 ;  /* 0x000000011d127824 */ /* 0x001fca00000e0603 */
[----:B------:R0:W-:Y:S01]  /*3b700*/  STL [R1+0x4620], R18 ;  /* 0x0046201201007387 */ /* 0x0001e20000100800 */
[-C--:B-1----:R-:W-:Y:S01]  /*3b710*/  IADD3 R15, P0, R13, R5.reuse, RZ ;  /* 0x000000050d0f7210 */ /* 0x082fe20007f1e0ff */
[----:B0-----:R-:W-:Y:S02]  /*3b720*/  IMAD.X R18, R29, 0x1, R2, P1 ;  /* 0x000000011d127824 */ /* 0x001fe400008e0602 */
[----:B------:R-:W5:Y:S04]  /*3b730*/  LDL.LU R29, [R1+0x38] ;  /* 0x00003800011d7983 */ /* 0x000f680000300800 */
[----:B------:R0:W-:Y:S04]  /*3b740*/  STL [R1+0x4628], R15 ;  /* 0x0046280f01007387 */ /* 0x0001e80000100800 */
[----:B0-----:R-:W5:Y:S04]  /*3b750*/  LDL.LU R15, [R1+0x760] ;  /* 0x00076000010f7983 */ /* 0x001f680000300800 */
[----:B------:R0:W-:Y:S02]  /*3b760*/  STL [R1+0x460c], R18 ;  /* 0x00460c1201007387 */ /* 0x0001e40000100800 */
[----:B0-----:R-:W-:Y:S01]  /*3b770*/  IADD3 R18, P1, R13, R4, RZ ;  /* 0x000000040d127210 */ /* 0x001fe20007f3e0ff */
[----:B----4-:R-:W-:Y:S01]  /*3b780*/  IMAD.X R13, R14, 0x1, R3, P2 ;  /* 0x000000010e0d7824 */ /* 0x010fe200010e0603 */
[----:B------:R-:W-:-:S03]  /*3b790*/  IADD3 R19, P2, R11, R5, RZ ;  /* 0x000000050b137210 */ /* 0x000fc60007f5e0ff */
[----:B------:R0:W-:Y:S04]  /*3b7a0*/  STL [R1+0x4614], R18 ;  /* 0x0046141201007387 */ /* 0x0001e80000100800 */
[----:B------:R1:W-:Y:S01]  /*3b7b0*/  STL [R1+0x4610], R13 ;  /* 0x0046100d01007387 */ /* 0x0003e20000100800 */
[----:B0-----:R-:W-:-:S03]  /*3b7c0*/  IMAD.X R18, R14, 0x1, R2, P3 ;  /* 0x000000010e127824 */ /* 0x001fc600018e0602 */
[----:B-1----:R-:W4:Y:S04]  /*3b7d0*/  LDL.LU R13, [R1+0x34] ;  /* 0x00003400010d7983 */ /* 0x002f280000300800 */
[----:B------:R0:W-:Y:S04]  /*3b7e0*/  STL [R1+0x4618], R19 ;  /* 0x0046181301007387 */ /* 0x0001e80000100800 */
[----:B------:R-:W4:Y:S04]  /*3b7f0*/  LDL.LU R14, [R1+0x75c] ;  /* 0x00075c00010e7983 */ /* 0x000f280000300800 */
[----:B------:R1:W-:Y:S01]  /*3b800*/  STL [R1+0x45fc], R18 ;  /* 0x0045fc1201007387 */ /* 0x0003e20000100800 */
[----:B0-----:R-:W-:Y:S01]  /*3b810*/  IMAD.X R19, R12, 0x1, R3, P4 ;  /* 0x000000010c137824 */ /* 0x001fe200020e0603 */
[----:B-1----:R-:W-:-:S02]  /*3b820*/  IADD3 R18, P3, R11, R4, RZ ;  /* 0x000000040b127210 */ /* 0x002fc40007f7e0ff */
[----:B------:R-:W4:Y:S04]  /*3b830*/  LDL.LU R11, [R1+0x30] ;  /* 0x00003000010b7983 */ /* 0x000f280000300800 */
[----:B------:R-:W-:Y:S04]  /*3b840*/  STL [R1+0x4604], R18 ;  /* 0x0046041201007387 */ /* 0x000fe80000100800 */
[----:B------:R0:W-:Y:S02]  /*3b850*/  STL [R1+0x4600], R19 ;  /* 0x0046001301007387 */ /* 0x0001e40000100800 */
[----:B0-----:R-:W-:-:S02]  /*3b860*/  IMAD.X R19, R12, 0x1, R2, P5 ;  /* 0x000000010c137824 */ /* 0x001fc400028e0602 */
[----:B------:R-:W4:Y:S01]  /*3b870*/  LDL.LU R12, [R1+0x758] ;  /* 0x00075800010c7983 */ /* 0x000f220000300800 */
[----:B--2---:R-:W-:-:S05]  /*3b880*/  IADD3 R18, P4, R10, R5, RZ ;  /* 0x000000050a127210 */ /* 0x004fca0007f9e0ff */
[----:B------:R0:W-:Y:S04]  /*3b890*/  STL [R1+0x4608], R18 ;  /* 0x0046081201007387 */ /* 0x0001e80000100800 */
[----:B------:R1:W-:Y:S01]  /*3b8a0*/  STL [R1+0x45ec], R19 ;  /* 0x0045ec1301007387 */ /* 0x0003e20000100800 */
[----:B0-----:R-:W-:Y:S01]  /*3b8b0*/  IADD3 R18, P5, R10, R4, RZ ;  /* 0x000000040a127210 */ /* 0x001fe20007fbe0ff */
[----:B---3--:R-:W-:-:S04]  /*3b8c0*/  IMAD.X R10, R8, 0x1, R3, P0 ;  /* 0x00000001080a7824 */ /* 0x008fc800000e0603 */
[----:B------:R-:W-:Y:S04]  /*3b8d0*/  STL [R1+0x45f4], R18 ;  /* 0x0045f41201007387 */ /* 0x000fe80000100800 */
[----:B------:R0:W-:Y:S01]  /*3b8e0*/  STL [R1+0x45f0], R10 ;  /* 0x0045f00a01007387 */ /* 0x0001e20000100800 */
[----:B-1----:R-:W-:-:S03]  /*3b8f0*/  IADD3 R19, P0, R17, R5, RZ ;  /* 0x0000000511137210 */ /* 0x002fc60007f1e0ff */
[----:B0-----:R-:W2:Y:S01]  /*3b900*/  LDL.LU R10, [R1+0x2c] ;  /* 0x00002c00010a7983 */ /* 0x001ea20000300800 */
[----:B------:R-:W-:-:S03]  /*3b910*/  IMAD.X R18, R8, 0x1, R2, P1 ;  /* 0x0000000108127824 */ /* 0x000fc600008e0602 */
[----:B------:R0:W-:Y:S04]  /*3b920*/  STL [R1+0x45f8], R19 ;  /* 0x0045f81301007387 */ /* 0x0001e80000100800 */
[----:B------:R-:W3:Y:S04]  /*3b930*/  LDL.LU R8, [R1+0x754] ;  /* 0x0007540001087983 */ /* 0x000ee80000300800 */
[----:B------:R1:W-:Y:S01]  /*3b940*/  STL [R1+0x45dc], R18 ;  /* 0x0045dc1201007387 */ /* 0x0003e20000100800 */
[----:B0-----:R-:W-:-:S05]  /*3b950*/  IADD3 R19, P1, R17, R4, RZ ;  /* 0x0000000411137210 */ /* 0x001fca0007f3e0ff */
[----:B------:R-:W-:Y:S01]  /*3b960*/  STL [R1+0x45e4], R19 ;  /* 0x0045e41301007387 */ /* 0x000fe20000100800 */
[C---:B-1----:R-:W-:Y:S02]  /*3b970*/  IMAD.X R18, R9.reuse, 0x1, R3, P2 ;  /* 0x0000000109127824 */ /* 0x042fe400010e0603 */
[----:B------:R-:W-:-:S03]  /*3b980*/  IMAD.X R9, R9, 0x1, R2, P3 ;  /* 0x0000000109097824 */ /* 0x000fc600018e0602 */
[----:B------:R-:W-:Y:S01]  /*3b990*/  STL [R1+0x45e0], R18 ;  /* 0x0045e01201007387 */ /* 0x000fe20000100800 */
[----:B------:R-:W-:-:S05]  /*3b9a0*/  IADD3 R17, P2, R7, R5, RZ ;  /* 0x0000000507117210 */ /* 0x000fca0007f5e0ff */
[----:B------:R-:W-:Y:S04]  /*3b9b0*/  STL [R1+0x45e8], R17 ;  /* 0x0045e81101007387 */ /* 0x000fe80000100800 */
[----:B------:R0:W-:Y:S01]  /*3b9c0*/  STL [R1+0x45cc], R9 ;  /* 0x0045cc0901007387 */ /* 0x0001e20000100800 */
[----:B------:R-:W-:-:S03]  /*3b9d0*/  IADD3 R7, P3, R7, R4, RZ ;  /* 0x0000000407077210 */ /* 0x000fc60007f7e0ff */
[----:B0-----:R-:W3:Y:S04]  /*3b9e0*/  LDL.LU R9, [R1+0x28] ;  /* 0x0000280001097983 */ /* 0x001ee80000300800 */
[----:B------:R0:W-:Y:S01]  /*3b9f0*/  STL [R1+0x45d4], R7 ;  /* 0x0045d40701007387 */ /* 0x0001e20000100800 */
[----:B-----5:R-:W-:-:S03]  /*3ba00*/  IMAD.X R17, R16, 0x1, R3, P4 ;  /* 0x0000000110117824 */ /* 0x020fc600020e0603 */
[----:B0-----:R-:W5:Y:S04]  /*3ba10*/  LDL.LU R7, [R1+0x750] ;  /* 0x0007500001077983 */ /* 0x001f680000300800 */
[----:B------:R0:W-:Y:S01]  /*3ba20*/  STL [R1+0x45d0], R17 ;  /* 0x0045d01101007387 */ /* 0x0001e20000100800 */
[----:B------:R-:W-:-:S05]  /*3ba30*/  IADD3 R18, P4, R6, R5, RZ ;  /* 0x0000000506127210 */ /* 0x000fca0007f9e0ff */
[----:B------:R-:W-:Y:S01]  /*3ba40*/  STL [R1+0x45d8], R18 ;  /* 0x0045d81201007387 */ /* 0x000fe20000100800 */
[----:B0-----:R-:W-:Y:S01]  /*3ba50*/  IMAD.X R17, R16, 0x1, R2, P5 ;  /* 0x0000000110117824 */ /* 0x001fe200028e0602 */
[----:B------:R-:W-:Y:S01]  /*3ba60*/  IADD3 R16, P5, R6, R4, RZ ;  /* 0x0000000406107210 */ /* 0x000fe20007fbe0ff */
[----:B------:R-:W-:-:S03]  /*3ba70*/  IMAD.X R6, R29, 0x1, R3, P0 ;  /* 0x000000011d067824 */ /* 0x000fc600000e0603 */
[----:B------:R0:W-:Y:S04]  /*3ba80*/  STL [R1+0x45bc], R17 ;  /* 0x0045bc1101007387 */ /* 0x0001e80000100800 */
[----:B------:R-:W-:Y:S04]  /*3ba90*/  STL [R1+0x45c4], R16 ;  /* 0x0045c41001007387 */ /* 0x000fe80000100800 */
[----:B------:R1:W-:Y:S01]  /*3baa0*/  STL [R1+0x45c0], R6 ;  /* 0x0045c00601007387 */ /* 0x0003e20000100800 */
[----:B0-----:R-:W-:-:S03]  /*3bab0*/  IADD3 R17, P0, R15, R5, RZ ;  /* 0x000000050f117210 */ /* 0x001fc60007f1e0ff */
[----:B-1----:R-:W5:Y:S01]  /*3bac0*/  LDL.LU R6, [R1+0x24] ;  /* 0x0000240001067983 */ /* 0x002f620000300800 */
[----:B------:R-:W-:-:S03]  /*3bad0*/  IMAD.X R16, R29, 0x1, R2, P1 ;  /* 0x000000011d107824 */ /* 0x000fc600008e0602 */
[----:B------:R4:W-:Y:S04]  /*3bae0*/  STL [R1+0x45c8], R17 ;  /* 0x0045c81101007387 */ /* 0x0009e80000100800 */
[----:B------:R-:W5:Y:S01]  /*3baf0*/  LDL.LU R29, [R1+0x74c] ;  /* 0x00074c00011d7983 */ /* 0x000f620000300800 */
[----:B------:R-:W-:-:S03]  /*3bb00*/  IADD3 R15, P1, R15, R4, RZ ;  /* 0x000000040f0f7210 */ /* 0x000fc60007f3e0ff */
[----:B------:R-:W-:Y:S04]  /*3bb10*/  STL [R1+0x45ac], R16 ;  /* 0x0045ac1001007387 */ /* 0x000fe80000100800 */
[----:B------:R0:W-:Y:S01]  /*3bb20*/  STL [R1+0x45b4], R15 ;  /* 0x0045b40f01007387 */ /* 0x0001e20000100800 */
[C---:B----4-:R-:W-:Y:S02]  /*3bb30*/  IMAD.X R17, R13.reuse, 0x1, R3, P2 ;  /* 0x000000010d117824 */ /* 0x050fe400010e0603 */
[----:B0-----:R-:W-:Y:S01]  /*3bb40*/  IMAD.X R15, R13, 0x1, R2, P3 ;  /* 0x000000010d0f7824 */ /* 0x001fe200018e0602 */
[C---:B------:R-:W-:Y:S02]  /*3bb50*/  IADD3 R16, P2, R14.reuse, R5, RZ ;  /* 0x000000050e107210 */ /* 0x040fe40007f5e0ff */
[----:B------:R-:W-:Y:S04]  /*3bb60*/  STL [R1+0x45b0], R17 ;  /* 0x0045b01101007387 */ /* 0x000fe80000100800 */
[----:B------:R-:W-:Y:S04]  /*3bb70*/  STL [R1+0x45b8], R16 ;  /* 0x0045b81001007387 */ /* 0x000fe80000100800 */
[----:B------:R-:W-:Y:S01]  /*3bb80*/  STL [R1+0x459c], R15 ;  /* 0x00459c0f01007387 */ /* 0x000fe20000100800 */
[----:B------:R-:W-:-:S03]  /*3bb90*/  IADD3 R14, P3, R14, R4, RZ ;  /* 0x000000040e0e7210 */ /* 0x000fc60007f7e0ff */
[----:B------:R-:W4:Y:S04]  /*3bba0*/  LDL.LU R21, [R1+0x20] ;  /* 0x0000200001157983 */ /* 0x000f280000300800 */
[----:B------:R0:W-:Y:S04]  /*3bbb0*/  STL [R1+0x45a4], R14 ;  /* 0x0045a40e01007387 */ /* 0x0001e80000100800 */
[----:B------:R-:W4:Y:S01]  /*3bbc0*/  LDL.LU R20, [R1+0x748] ;  /* 0x0007480001147983 */ /* 0x000f220000300800 */
[----:B------:R-:W-:-:S05]  /*3bbd0*/  IMAD.X R13, R11, 0x1, R3, P4 ;  /* 0x000000010b0d7824 */ /* 0x000fca00020e0603 */
[----:B------:R1:W-:Y:S01]  /*3bbe0*/  STL [R1+0x45a0], R13 ;  /* 0x0045a00d01007387 */ /* 0x0003e20000100800 */
[----:B0-----:R-:W-:Y:S01]  /*3bbf0*/  IADD3 R14, P4, R12, R5, RZ ;  /* 0x000000050c0e7210 */ /* 0x001fe20007f9e0ff */
[----:B-1----:R-:W-:-:S04]  /*3bc00*/  IMAD.X R13, R11, 0x1, R2, P5 ;  /* 0x000000010b0d7824 */ /* 0x002fc800028e0602 */
[----:B------:R-:W-:Y:S04]  /*3bc10*/  STL [R1+0x45a8], R14 ;  /* 0x0045a80e01007387 */ /* 0x000fe80000100800 */
[----:B------:R-:W4:Y:S04]  /*3bc20*/  LDL.LU R19, [R1+0x1c] ;  /* 0x00001c0001137983 */ /* 0x000f280000300800 */
[----:B------:R-:W-:Y:S04]  /*3bc30*/  STL [R1+0x458c], R13 ;  /* 0x00458c0d01007387 */ /* 0x000fe80000100800 */
[----:B------:R-:W4:Y:S01]  /*3bc40*/  LDL.LU R18, [R1+0x744] ;  /* 0x0007440001127983 */ /* 0x000f220000300800 */
[----:B------:R-:W-:-:S05]  /*3bc50*/  IADD3 R11, P5, R12, R4, RZ ;  /* 0x000000040c0b7210 */ /* 0x000fca0007fbe0ff */
[----:B------:R3:W-:Y:S04]  /*3bc60*/  STL [R1+0x4594], R11 ;  /* 0x0045940b01007387 */ /* 0x0007e80000100800 */
[----:B------:R-:W4:Y:S01]  /*3bc70*/  LDL.LU R17, [R1+0x18] ;  /* 0x0000180001117983 */ /* 0x000f220000300800 */
[----:B--2---:R-:W-:-:S05]  /*3bc80*/  IMAD.X R12, R10, 0x1, R3, P0 ;  /* 0x000000010a0c7824 */ /* 0x004fca00000e0603 */
[----:B------:R-:W-:Y:S04]  /*3bc90*/  STL [R1+0x4590], R12 ;  /* 0x0045900c01007387 */ /* 0x000fe80000100800 */
[----:B------:R-:W2:Y:S01]  /*3bca0*/  LDL.LU R16, [R1+0x740] ;  /* 0x0007400001107983 */ /* 0x000ea20000300800 */
[----:B---3--:R-:W-:Y:S01]  /*3bcb0*/  IADD3 R11, P0, R8, R5, RZ ;  /* 0x00000005080b7210 */ /* 0x008fe20007f1e0ff */
[----:B------:R-:W-:-:S04]  /*3bcc0*/  IMAD.X R10, R10, 0x1, R2, P1 ;  /* 0x000000010a0a7824 */ /* 0x000fc800008e0602 */
[----:B------:R-:W-:Y:S04]  /*3bcd0*/  STL [R1+0x4598], R11 ;  /* 0x0045980b01007387 */ /* 0x000fe80000100800 */
[----:B------:R-:W3:Y:S04]  /*3bce0*/  LDL.LU R15, [R1+0x14] ;  /* 0x00001400010f7983 */ /* 0x000ee80000300800 */
[----:B------:R0:W-:Y:S04]  /*3bcf0*/  STL [R1+0x457c], R10 ;  /* 0x00457c0a01007387 */ /* 0x0001e80000100800 */
[----:B------:R-:W3:Y:S01]  /*3bd00*/  LDL.LU R14, [R1+0x73c] ;  /* 0x00073c00010e7983 */ /* 0x000ee20000300800 */
[----:B------:R-:W-:-:S05]  /*3bd10*/  IADD3 R8, P1, R8, R4, RZ ;  /* 0x0000000408087210 */ /* 0x000fca0007f3e0ff */
[----:B------:R5:W-:Y:S04]  /*3bd20*/  STL [R1+0x4584], R8 ;  /* 0x0045840801007387 */ /* 0x000be80000100800 */
[----:B------:R-:W3:Y:S01]  /*3bd30*/  LDL.LU R13, [R1+0x10] ;  /* 0x00001000010d7983 */ /* 0x000ee20000300800 */
[----:B0-----:R-:W-:-:S05]  /*3bd40*/  IMAD.X R10, R9, 0x1, R3, P2 ;  /* 0x00000001090a7824 */ /* 0x001fca00010e0603 */
[----:B------:R-:W-:Y:S04]  /*3bd50*/  STL [R1+0x4580], R10 ;  /* 0x0045800a01007387 */ /* 0x000fe80000100800 */
[----:B------:R-:W3:Y:S01]  /*3bd60*/  LDL.LU R12, [R1+0x738] ;  /* 0x00073800010c7983 */ /* 0x000ee20000300800 */
[----:B-----5:R-:W-:-:S05]  /*3bd70*/  IADD3 R8, P2, R7, R5, RZ ;  /* 0x0000000507087210 */ /* 0x020fca0007f5e0ff */
[----:B------:R0:W-:Y:S04]  /*3bd80*/  STL [R1+0x4588], R8 ;  /* 0x0045880801007387 */ /* 0x0001e80000100800 */
[----:B------:R-:W5:Y:S01]  /*3bd90*/  LDL.LU R11, [R1+0xc] ;  /* 0x00000c00010b7983 */ /* 0x000f620000300800 */
[----:B0-----:R-:W-:-:S05]  /*3bda0*/  IMAD.X R8, R9, 0x1, R2, P3 ;  /* 0x0000000109087824 */ /* 0x001fca00018e0602 */
[----:B------:R0:W-:Y:S04]  /*3bdb0*/  STL [R1+0x456c], R8 ;  /* 0x00456c0801007387 */ /* 0x0001e80000100800 */
[----:B------:R-:W5:Y:S01]  /*3bdc0*/  LDL.LU R10, [R1+0x734] ;  /* 0x00073400010a7983 */ /* 0x000f620000300800 */
[----:B------:R-:W-:-:S05]  /*3bdd0*/  IADD3 R7, P3, R7, R4, RZ ;  /* 0x0000000407077210 */ /* 0x000fca0007f7e0ff */
[----:B------:R1:W-:Y:S04]  /*3bde0*/  STL [R1+0x4574], R7 ;  /* 0x0045740701007387 */ /* 0x0003e80000100800 */
[----:B------:R-:W5:Y:S01]  /*3bdf0*/  LDL.LU R9, [R1+0x8] ;  /* 0x0000080001097983 */ /* 0x000f620000300800 */
[----:B0-----:R-:W-:-:S05]  /*3be00*/  IMAD.X R8, R6, 0x1, R3, P4 ;  /* 0x0000000106087824 */ /* 0x001fca00020e0603 */
[----:B------:R0:W-:Y:S01]  /*3be10*/  STL [R1+0x4570], R8 ;  /* 0x0045700801007387 */ /* 0x0001e20000100800 */
[----:B-1----:R-:W-:-:S03]  /*3be20*/  IADD3 R7, P4, R29, R5, RZ ;  /* 0x000000051d077210 */ /* 0x002fc60007f9e0ff */
[----:B0-----:R-:W5:Y:S04]  /*3be30*/  LDL.LU R8, [R1+0x730] ;  /* 0x0007300001087983 */ /* 0x001f680000300800 */
[----:B------:R0:W-:Y:S02]  /*3be40*/  STL [R1+0x4578], R7 ;  /* 0x0045780701007387 */ /* 0x0001e40000100800 */
[----:B0-----:R-:W-:Y:S02]  /*3be50*/  IMAD.X R7, R6, 0x1, R2, P5 ;  /* 0x0000000106077824 */ /* 0x001fe400028e0602 */
[----:B------:R-:W5:Y:S04]  /*3be60*/  LDL.LU R6, [R1+0x4] ;  /* 0x0000040001067983 */ /* 0x000f680000300800 */
[----:B------:R0:W-:Y:S04]  /*3be70*/  STL [R1+0x455c], R7 ;  /* 0x00455c0701007387 */ /* 0x0001e80000100800 */
[----:B0-----:R-:W5:Y:S01]  /*3be80*/  LDL.LU R7, [R1+0x72c] ;  /* 0x00072c0001077983 */ /* 0x001f620000300800 */
[----:B------:R-:W-:-:S05]  /*3be90*/  IADD3 R29, P5, R29, R4, RZ ;  /* 0x000000041d1d7210 */ /* 0x000fca0007fbe0ff */
[----:B------:R4:W-:Y:S02]  /*3bea0*/  STL [R1+0x4564], R29 ;  /* 0x0045641d01007387 */ /* 0x0009e40000100800 */
[C---:B----4-:R-:W-:Y:S02]  /*3beb0*/  IMAD.X R29, R21.reuse, 0x1, R3, P0 ;  /* 0x00000001151d7824 */ /* 0x050fe400000e0603 */
[----:B------:R-:W-:-:S03]  /*3bec0*/  IMAD.X R21, R21, 0x1, R2, P1 ;  /* 0x0000000115157824 */ /* 0x000fc600008e0602 */
[----:B------:R0:W-:Y:S02]  /*3bed0*/  STL [R1+0x4560], R29 ;  /* 0x0045601d01007387 */ /* 0x0001e40000100800 */
[C---:B0-----:R-:W-:Y:S02]  /*3bee0*/  IADD3 R29, P0, R20.reuse, R5, RZ ;  /* 0x00000005141d7210 */ /* 0x041fe40007f1e0ff */
[----:B------:R-:W-:-:S03]  /*3bef0*/  IADD3 R20, P1, R20, R4, RZ ;  /* 0x0000000414147210 */ /* 0x000fc60007f3e0ff */
[----:B------:R0:W-:Y:S04]  /*3bf00*/  STL [R1+0x4568], R29 ;  /* 0x0045681d01007387 */ /* 0x0001e80000100800 */
[----:B0-----:R-:W4:Y:S04]  /*3bf10*/  LDL.LU R29, [R1] ;  /* 0x00000000011d7983 */ /* 0x001f280000300800 */
[----:B------:R0:W-:Y:S04]  /*3bf20*/  STL [R1+0x454c], R21 ;  /* 0x00454c1501007387 */ /* 0x0001e80000100800 */
[----:B0-----:R-:W4:Y:S04]  /*3bf30*/  LDL.LU R21, [R1+0x503c] ;  /* 0x00503c0001157983 */ /* 0x001f280000300800 */
[----:B------:R0:W-:Y:S02]  /*3bf40*/  STL [R1+0x4554], R20 ;  /* 0x0045541401007387 */ /* 0x0001e40000100800 */
[----:B0-----:R-:W-:-:S02]  /*3bf50*/  IMAD.X R20, R19, 0x1, R3, P2 ;  /* 0x0000000113147824 */ /* 0x001fc400010e0603 */
[----:B------:R-:W-:-:S03]  /*3bf60*/  IMAD.X R19, R19, 0x1, R2, P3 ;  /* 0x0000000113137824 */ /* 0x000fc600018e0602 */
[----:B------:R0:W-:Y:S02]  /*3bf70*/  STL [R1+0x4550], R20 ;  /* 0x0045501401007387 */ /* 0x0001e40000100800 */
[C---:B0-----:R-:W-:Y:S02]  /*3bf80*/  IADD3 R20, P2, R18.reuse, R5, RZ ;  /* 0x0000000512147210 */ /* 0x041fe40007f5e0ff */
[----:B------:R-:W-:-:S03]  /*3bf90*/  IADD3 R18, P3, R18, R4, RZ ;  /* 0x0000000412127210 */ /* 0x000fc60007f7e0ff */
[----:B------:R0:W-:Y:S04]  /*3bfa0*/  STL [R1+0x4558], R20 ;  /* 0x0045581401007387 */ /* 0x0001e80000100800 */
[----:B0-----:R-:W4:Y:S04]  /*3bfb0*/  LDL.LU R20, [R1+0x5038] ;  /* 0x0050380001147983 */ /* 0x001f280000300800 */
[----:B------:R0:W-:Y:S04]  /*3bfc0*/  STL [R1+0x453c], R19 ;  /* 0x00453c1301007387 */ /* 0x0001e80000100800 */
[----:B0-----:R-:W4:Y:S04]  /*3bfd0*/  LDL.LU R19, [R1+0x5034] ;  /* 0x0050340001137983 */ /* 0x001f280000300800 */
[----:B------:R0:W-:Y:S02]  /*3bfe0*/  STL [R1+0x4544], R18 ;  /* 0x0045441201007387 */ /* 0x0001e40000100800 */
[----:B0-----:R-:W-:-:S02]  /*3bff0*/  IMAD.X R18, R17, 0x1, R3, P4 ;  /* 0x0000000111127824 */ /* 0x001fc400020e0603 */
[----:B------:R-:W-:-:S03]  /*3c000*/  IMAD.X R17, R17, 0x1, R2, P5 ;  /* 0x0000000111117824 */ /* 0x000fc600028e0602 */
[----:B------:R2:W-:Y:S02]  /*3c010*/  STL [R1+0x4540], R18 ;  /* 0x0045401201007387 */ /* 0x0005e40000100800 */
[C---:B--2---:R-:W-:Y:S02]  /*3c020*/  IADD3 R18, P4, R16.reuse, R5, RZ ;  /* 0x0000000510127210 */ /* 0x044fe40007f9e0ff */
[----:B------:R-:W-:-:S03]  /*3c030*/  IADD3 R16, P5, R16, R4, RZ ;  /* 0x0000000410107210 */ /* 0x000fc60007fbe0ff */
[----:B------:R0:W-:Y:S04]  /*3c040*/  STL [R1+0x4548], R18 ;  /* 0x0045481201007387 */ /* 0x0001e80000100800 */
[----:B0-----:R-:W2:Y:S04]  /*3c050*/  LDL.LU R18, [R1+0x5030] ;  /* 0x0050300001127983 */ /* 0x001ea80000300800 */
[----:B------:R0:W-:Y:S04]  /*3c060*/  STL [R1+0x452c], R17 ;  /* 0x00452c1101007387 */ /* 0x0001e80000100800 */
[----:B0-----:R-:W2:Y:S04]  /*3c070*/  LDL.LU R17, [R1+0x502c] ;  /* 0x00502c0001117983 */ /* 0x001ea80000300800 */
[----:B------:R3:W-:Y:S02]  /*3c080*/  STL [R1+0x4534], R16 ;  /* 0x0045341001007387 */ /* 0x0007e40000100800 */
[----:B---3--:R-:W-:-:S02]  /*3c090*/  IMAD.X R16, R15, 0x1, R3, P0 ;  /* 0x000000010f107824 */ /* 0x008fc400000e0603 */
[----:B------:R-:W-:-:S03]  /*3c0a0*/  IMAD.X R15, R15, 0x1, R2, P1 ;  /* 0x000000010f0f7824 */ /* 0x000fc600008e0602 */
[----:B------:R0:W-:Y:S02]  /*3c0b0*/  STL [R1+0x4530], R16 ;  /* 0x0045301001007387 */ /* 0x0001e40000100800 */
[C---:B0-----:R-:W-:Y:S02]  /*3c0c0*/  IADD3 R16, P0, R14.reuse, R5, RZ ;  /* 0x000000050e107210 */ /* 0x041fe40007f1e0ff */
[----:B------:R-:W-:-:S03]  /*3c0d0*/  IADD3 R14, P1, R14, R4, RZ ;  /* 0x000000040e0e7210 */ /* 0x000fc60007f3e0ff */
[----:B------:R0:W-:Y:S04]  /*3c0e0*/  STL [R1+0x4538], R16 ;  /* 0x0045381001007387 */ /* 0x0001e80000100800 */
[----:B0-----:R-:W3:Y:S04]  /*3c0f0*/  LDL.LU R16, [R1+0x5028] ;  /* 0x0050280001107983 */ /* 0x001ee80000300800 */
[----:B------:R0:W-:Y:S04]  /*3c100*/  STL [R1+0x451c], R15 ;  /* 0x00451c0f01007387 */ /* 0x0001e80000100800 */
[----:B0-----:R-:W2:Y:S04]  /*3c110*/  LDL.LU R15, [R1+0x5024] ;  /* 0x00502400010f7983 */ /* 0x001ea80000300800 */
[----:B------:R0:W-:Y:S02]  /*3c120*/  STL [R1+0x4524], R14 ;  /* 0x0045240e01007387 */ /* 0x0001e40000100800 */
[----:B0-----:R-:W-:-:S02]  /*3c130*/  IMAD.X R14, R13, 0x1, R3, P2 ;  /* 0x000000010d0e7824 */ /* 0x001fc400010e0603 */
        /* <DEDUP_REMOVED lines=9> */
[----:B-----5:R-:W-:-:S02]  /*3c1d0*/  IMAD.X R12, R11, 0x1, R3, P4 ;  /* 0x000000010b0c7824 */ /* 0x020fc400020e0603 */
[----:B------:R-:W-:-:S03]  /*3c1e0*/  IMAD.X R11, R11, 0x1, R2, P5 ;  /* 0x000000010b0b7824 */ /* 0x000fc600028e0602 */
[----:B------:R0:W-:Y:S02]  /*3c1f0*/  STL [R1+0x4510], R12 ;  /* 0x0045100c01007387 */ /* 0x0001e40000100800 */
[C---:B0-----:R-:W-:Y:S02]  /*3c200*/  IADD3 R12, P4, R10.reuse, R5, RZ ;  /* 0x000000050a0c7210 */ /* 0x041fe40007f9e0ff */
[----:B------:R-:W-:-:S03]  /*3c210*/  IADD3 R10, P5, R10, R4, RZ ;  /* 0x000000040a0a7210 */ /* 0x000fc60007fbe0ff */
[----:B------:R0:W-:Y:S04]  /*3c220*/  STL [R1+0x4518], R12 ;  /* 0x0045180c01007387 */ /* 0x0001e80000100800 */
[----:B0-----:R-:W5:Y:S04]  /*3c230*/  LDL.LU R12, [R1+0x5018] ;  /* 0x00501800010c7983 */ /* 0x001f680000300800 */
[----:B------:R0:W-:Y:S04]  /*3c240*/  STL [R1+0x44fc], R11 ;  /* 0x0044fc0b01007387 */ /* 0x0001e80000100800 */
[----:B0-----:R-:W3:Y:S04]  /*3c250*/  LDL.LU R11, [R1+0x5014] ;  /* 0x00501400010b7983 */ /* 0x001ee80000300800 */
[----:B------:R0:W-:Y:S02]  /*3c260*/  STL [R1+0x4504], R10 ;  /* 0x0045040a01007387 */ /* 0x0001e40000100800 */
[----:B0-----:R-:W-:-:S02]  /*3c270*/  IMAD.X R10, R9, 0x1, R3, P0 ;  /* 0x00000001090a7824 */ /* 0x001fc400000e0603 */
[----:B------:R-:W-:-:S03]  /*3c280*/  IMAD.X R9, R9, 0x1, R2, P1 ;  /* 0x0000000109097824 */ /* 0x000fc600008e0602 */
[----:B------:R0:W-:Y:S02]  /*3c290*/  STL [R1+0x4500], R10 ;  /* 0x0045000a01007387 */ /* 0x0001e40000100800 */
[C---:B0-----:R-:W-:Y:S02]  /*3c2a0*/  IADD3 R10, P0, R8.reuse, R5, RZ ;  /* 0x00000005080a7210 */ /* 0x041fe40007f1e0ff */
[----:B------:R-:W-:-:S03]  /*3c2b0*/  IADD3 R8, P1, R8, R4, RZ ;  /* 0x0000000408087210 */ /* 0x000fc60007f3e0ff */
[----:B------:R0:W-:Y:S04]  /*3c2c0*/  STL [R1+0x4508], R10 ;  /* 0x0045080a01007387 */ /* 0x0001e80000100800 */
[----:B0-----:R-:W2:Y:S04]  /*3c2d0*/  LDL.LU R10, [R1+0x5010] ;  /* 0x00501000010a7983 */ /* 0x001ea80000300800 */
[----:B------:R0:W-:Y:S04]  /*3c2e0*/  STL [R1+0x44ec], R9 ;  /* 0x0044ec0901007387 */ /* 0x0001e80000100800 */
[----:B0-----:R-:W5:Y:S04]  /*3c2f0*/  LDL.LU R9, [R1+0x500c] ;  /* 0x00500c0001097983 */ /* 0x001f680000300800 */
[----:B------:R0:W-:Y:S02]  /*3c300*/  STL [R1+0x44f4], R8 ;  /* 0x0044f40801007387 */ /* 0x0001e40000100800 */
[----:B0-----:R-:W-:-:S02]  /*3c310*/  IMAD.X R8, R6, 0x1, R3, P2 ;  /* 0x0000000106087824 */ /* 0x001fc400010e0603 */
[----:B------:R-:W-:-:S03]  /*3c320*/  IMAD.X R6, R6, 0x1, R2, P3 ;  /* 0x0000000106067824 */ /* 0x000fc600018e0602 */
[----:B------:R0:W-:Y:S02]  /*3c330*/  STL [R1+0x44f0], R8 ;  /* 0x0044f00801007387 */ /* 0x0001e40000100800 */
[----:B0-----:R-:W-:-:S05]  /*3c340*/  IADD3 R8, P2, R7, R5, RZ ;  /* 0x0000000507087210 */ /* 0x001fca0007f5e0ff */
[----:B------:R0:W-:Y:S04]  /*3c350*/  STL [R1+0x44f8], R8 ;  /* 0x0044f80801007387 */ /* 0x0001e80000100800 */
[----:B0-----:R-:W3:Y:S04]  /*3c360*/  LDL.LU R8, [R1+0x5008] ;  /* 0x0050080001087983 */ /* 0x001ee80000300800 */
[----:B------:R0:W-:Y:S04]  /*3c370*/  STL [R1+0x44dc], R6 ;  /* 0x0044dc0601007387 */ /* 0x0001e80000100800 */
[----:B0-----:R-:W2:Y:S01]  /*3c380*/  LDL.LU R6, [R1+0x5004] ;  /* 0x0050040001067983 */ /* 0x001ea20000300800 */
[----:B------:R-:W-:-:S05]  /*3c390*/  IADD3 R7, P3, R7, R4, RZ ;  /* 0x0000000407077210 */ /* 0x000fca0007f7e0ff */
[----:B------:R4:W-:Y:S02]  /*3c3a0*/  STL [R1+0x44e4], R7 ;  /* 0x0044e40701007387 */ /* 0x0009e40000100800 */
[C---:B----4-:R-:W-:Y:S02]  /*3c3b0*/  IMAD.X R7, R29.reuse, 0x1, R3, P4 ;  /* 0x000000011d077824 */ /* 0x050fe400020e0603 */
[----:B------:R-:W-:-:S03]  /*3c3c0*/  IMAD.X R29, R29, 0x1, R2, P5 ;  /* 0x000000011d1d7824 */ /* 0x000fc600028e0602 */
[----:B------:R2:W-:Y:S02]  /*3c3d0*/  STL [R1+0x44e0], R7 ;  /* 0x0044e00701007387 */ /* 0x0005e40000100800 */
[----:B--2---:R-:W-:-:S05]  /*3c3e0*/  IADD3 R7, P4, R6, R5, RZ ;  /* 0x0000000506077210 */ /* 0x004fca0007f9e0ff */
[----:B------:R0:W-:Y:S04]  /*3c3f0*/  STL [R1+0x44e8], R7 ;  /* 0x0044e80701007387 */ /* 0x0001e80000100800 */
[----:B0-----:R-:W2:Y:S04]  /*3c400*/  LDL.LU R7, [R1+0x5000] ;  /* 0x0050000001077983 */ /* 0x001ea80000300800 */
[----:B------:R0:W-:Y:S04]  /*3c410*/  STL [R1+0x44cc], R29 ;  /* 0x0044cc1d01007387 */ /* 0x0001e80000100800 */
[----:B0-----:R-:W4:Y:S01]  /*3c420*/  LDL.LU R29, [R1+0x4ffc] ;  /* 0x004ffc00011d7983 */ /* 0x001f220000300800 */
[----:B------:R-:W-:-:S05]  /*3c430*/  IADD3 R6, P5, R6, R4, RZ ;  /* 0x0000000406067210 */ /* 0x000fca0007fbe0ff */
[----:B------:R4:W-:Y:S02]  /*3c440*/  STL [R1+0x44d4], R6 ;  /* 0x0044d40601007387 */ /* 0x0009e40000100800 */
[----:B----4-:R-:W-:-:S05]  /*3c450*/  IMAD.X R6, R29, 0x1, R3, P0 ;  /* 0x000000011d067824 */ /* 0x010fca00000e0603 */
[----:B------:R2:W-:Y:S02]  /*3c460*/  STL [R1+0x44d0], R6 ;  /* 0x0044d00601007387 */ /* 0x0005e40000100800 */
[----:B--2---:R-:W-:-:S05]  /*3c470*/  IADD3 R6, P0, R7, R5, RZ ;  /* 0x0000000507067210 */ /* 0x004fca0007f1e0ff */
[----:B------:R0:W-:Y:S04]  /*3c480*/  STL [R1+0x44d8], R6 ;  /* 0x0044d80601007387 */ /* 0x0001e80000100800 */
[----:B0-----:R-:W2:Y:S01]  /*3c490*/  LDL.LU R6, [R1+0x4ff8] ;  /* 0x004ff80001067983 */ /* 0x001ea20000300800 */
[----:B------:R-:W-:Y:S01]  /*3c4a0*/  IMAD.X R29, R29, 0x1, R2, P1 ;  /* 0x000000011d1d7824 */ /* 0x000fe200008e0602 */
[----:B------:R-:W-:-:S04]  /*3c4b0*/  IADD3 R7, P1, R7, R4, RZ ;  /* 0x0000000407077210 */ /* 0x000fc80007f3e0ff */
[----:B------:R0:W-:Y:S04]  /*3c4c0*/  STL [R1+0x44bc], R29 ;  /* 0x0044bc1d01007387 */ /* 0x0001e80000100800 */
[----:B0-----:R-:W4:Y:S04]  /*3c4d0*/  LDL.LU R29, [R1+0x718] ;  /* 0x00071800011d7983 */ /* 0x001f280000300800 */
[----:B------:R2:W-:Y:S02]  /*3c4e0*/  STL [R1+0x44c4], R7 ;  /* 0x0044c40701007387 */ /* 0x0005e40000100800 */
[----:B--2---:R-:W-:-:S05]  /*3c4f0*/  IMAD.X R7, R6, 0x1, R3, P2 ;  /* 0x0000000106077824 */ /* 0x004fca00010e0603 */
[----:B------:R3:W-:Y:S01]  /*3c500*/  STL [R1+0x44c0], R7 ;  /* 0x0044c00701007387 */ /* 0x0007e20000100800 */
[----:B------:R-:W-:Y:S01]  /*3c510*/  IMAD.X R6, R6, 0x1, R2, P3 ;  /* 0x0000000106067824 */ /* 0x000fe200018e0602 */
[----:B---3--:R-:W-:-:S05]  /*3c520*/  IADD3 R7, P2, R8, R5, RZ ;  /* 0x0000000508077210 */ /* 0x008fca0007f5e0ff */
[----:B------:R0:W-:Y:S04]  /*3c530*/  STL [R1+0x44c8], R7 ;  /* 0x0044c80701007387 */ /* 0x0001e80000100800 */
[----:B0-----:R-:W2:Y:S04]  /*3c540*/  LDL.LU R7, [R1+0x4ff4] ;  /* 0x004ff40001077983 */ /* 0x001ea80000300800 */
[----:B------:R0:W-:Y:S04]  /*3c550*/  STL [R1+0x44ac], R6 ;  /* 0x0044ac0601007387 */ /* 0x0001e80000100800 */
[----:B0-----:R-:W3:Y:S01]  /*3c560*/  LDL.LU R6, [R1+0x71c] ;  /* 0x00071c0001067983 */ /* 0x001ee20000300800 */
[----:B------:R-:W-:-:S05]  /*3c570*/  IADD3 R8, P3, R8, R4, RZ ;  /* 0x0000000408087210 */ /* 0x000fca0007f7e0ff */
[----:B------:R2:W-:Y:S02]  /*3c580*/  STL [R1+0x44b4], R8 ;  /* 0x0044b40801007387 */ /* 0x0005e40000100800 */
[----:B--2---:R-:W-:-:S05]  /*3c590*/  IMAD.X R8, R7, 0x1, R3, P4 ;  /* 0x0000000107087824 */ /* 0x004fca00020e0603 */
[----:B------:R3:W-:Y:S02]  /*3c5a0*/  STL [R1+0x44b0], R8 ;  /* 0x0044b00801007387 */ /* 0x0007e40000100800 */
[----:B---3--:R-:W-:-:S05]  /*3c5b0*/  IADD3 R8, P4, R6, R5, RZ ;  /* 0x0000000506087210 */ /* 0x008fca0007f9e0ff */
[----:B------:R0:W-:Y:S04]  /*3c5c0*/  STL [R1+0x44b8], R8 ;  /* 0x0044b80801007387 */ /* 0x0001e80000100800 */
[----:B0-----:R-:W2:Y:S01]  /*3c5d0*/  LDL.LU R8, [R1+0x4ff0] ;  /* 0x004ff00001087983 */ /* 0x001ea20000300800 */
[----:B------:R-:W-:-:S05]  /*3c5e0*/  IMAD.X R7, R7, 0x1, R2, P5 ;  /* 0x0000000107077824 */ /* 0x000fca00028e0602 */
[----:B------:R0:W-:Y:S02]  /*3c5f0*/  STL [R1+0x449c], R7 ;  /* 0x00449c0701007387 */ /* 0x0001e40000100800 */
[----:B0-----:R-:W-:-:S05]  /*3c600*/  IADD3 R7, P5, R6, R4, RZ ;  /* 0x0000000406077210 */ /* 0x001fca0007fbe0ff */
[----:B------:R0:W-:Y:S04]  /*3c610*/  STL [R1+0x44a4], R7 ;  /* 0x0044a40701007387 */ /* 0x0001e80000100800 */
[----:B0-----:R-:W3:Y:S01]  /*3c620*/  LDL.LU R7, [R1+0x700] ;  /* 0x0007000001077983 */ /* 0x001ee20000300800 */
[----:B--2---:R-:W-:-:S05]  /*3c630*/  IMAD.X R6, R8, 0x1, R3, P0 ;  /* 0x0000000108067824 */ /* 0x004fca00000e0603 */
[----:B------:R4:W-:Y:S02]  /*3c640*/  STL [R1+0x44a0], R6 ;  /* 0x0044a00601007387 */ /* 0x0009e40000100800 */
[----:B----4-:R-:W-:-:S05]  /*3c650*/  IADD3 R6, P0, R29, R5, RZ ;  /* 0x000000051d067210 */ /* 0x010fca0007f1e0ff */
[----:B------:R0:W-:Y:S02]  /*3c660*/  STL [R1+0x44a8], R6 ;  /* 0x0044a80601007387 */ /* 0x0001e40000100800 */
[----:B0-----:R-:W-:Y:S02]  /*3c670*/  IMAD.X R6, R8, 0x1, R2, P1 ;  /* 0x0000000108067824 */ /* 0x001fe400008e0602 */
[----:B------:R-:W2:Y:S04]  /*3c680*/  LDL.LU R8, [R1+0x708] ;  /* 0x0007080001087983 */ /* 0x000ea80000300800 */
[----:B------:R0:W-:Y:S02]  /*3c690*/  STL [R1+0x448c], R6 ;  /* 0x00448c0601007387 */ /* 0x0001e40000100800 */
[----:B0-----:R-:W-:Y:S01]  /*3c6a0*/  IADD3 R6, P1, R29, R4, RZ ;  /* 0x000000041d067210 */ /* 0x001fe20007f3e0ff */
[----:B-----5:R-:W-:-:S04]  /*3c6b0*/  IMAD.X R29, R9, 0x1, R3, P2 ;  /* 0x00000001091d7824 */ /* 0x020fc800010e0603 */
[----:B------:R0:W-:Y:S04]  /*3c6c0*/  STL [R1+0x4494], R6 ;  /* 0x0044940601007387 */ /* 0x0001e80000100800 */
[----:B0-----:R-:W4:Y:S04]  /*3c6d0*/  LDL.LU R6, [R1+0x6fc] ;  /* 0x0006fc0001067983 */ /* 0x001f280000300800 */
[----:B------:R0:W-:Y:S02]  /*3c6e0*/  STL [R1+0x4490], R29 ;  /* 0x0044901d01007387 */ /* 0x0001e40000100800 */
[----:B0-----:R-:W-:-:S05]  /*3c6f0*/  IADD3 R29, P2, R11, R5, RZ ;  /* 0x000000050b1d7210 */ /* 0x001fca0007f5e0ff */
[----:B------:R0:W-:Y:S02]  /*3c700*/  STL [R1+0x4498], R29 ;  /* 0x0044981d01007387 */ /* 0x0001e40000100800 */
[----:B0-----:R-:W-:Y:S02]  /*3c710*/  IMAD.X R29, R9, 0x1, R2, P3 ;  /* 0x00000001091d7824 */ /* 0x001fe400018e0602 */
[----:B------:R-:W5:Y:S04]  /*3c720*/  LDL.LU R9, [R1+0x710] ;  /* 0x0007100001097983 */ /* 0x000f680000300800 */
[----:B------:R0:W-:Y:S02]  /*3c730*/  STL [R1+0x447c], R29 ;  /* 0x00447c1d01007387 */ /* 0x0001e40000100800 */
[----:B0-----:R-:W-:Y:S01]  /*3c740*/  IADD3 R29, P3, R11, R4, RZ ;  /* 0x000000040b1d7210 */ /* 0x001fe20007f7e0ff */
[----:B------:R-:W-:-:S04]  /*3c750*/  IMAD.X R11, R10, 0x1, R3, P4 ;  /* 0x000000010a0b7824 */ /* 0x000fc800020e0603 */
[----:B------:R0:W-:Y:S04]  /*3c760*/  STL [R1+0x4484], R29 ;  /* 0x0044841d01007387 */ /* 0x0001e80000100800 */
[----:B0-----:R-:W4:Y:S04]  /*3c770*/  LDL.LU R29, [R1+0x6f8] ;  /* 0x0006f800011d7983 */ /* 0x001f280000300800 */
[----:B------:R5:W-:Y:S02]  /*3c780*/  STL [R1+0x4480], R11 ;  /* 0x0044800b01007387 */ /* 0x000be40000100800 */
[----:B-----5:R-:W-:-:S05]  /*3c790*/  IADD3 R11, P4, R9, R5, RZ ;  /* 0x00000005090b7210 */ /* 0x020fca0007f9e0ff */
[----:B------:R0:W-:Y:S04]  /*3c7a0*/  STL [R1+0x4488], R11 ;  /* 0x0044880b01007387 */ /* 0x0001e80000100800 */
[----:B0-----:R-:W5:Y:S01]  /*3c7b0*/  LDL.LU R11, [R1+0x4fec] ;  /* 0x004fec00010b7983 */ /* 0x001f620000300800 */
[----:B------:R-:W-:-:S05]  /*3c7c0*/  IMAD.X R10, R10, 0x1, R2, P5 ;  /* 0x000000010a0a7824 */ /* 0x000fca00028e0602 */
[----:B------:R0:W-:Y:S02]  /*3c7d0*/  STL [R1+0x446c], R10 ;  /* 0x00446c0a01007387 */ /* 0x0001e40000100800 */
[----:B0-----:R-:W-:-:S05]  /*3c7e0*/  IADD3 R10, P5, R9, R4, RZ ;  /* 0x00000004090a7210 */ /* 0x001fca0007fbe0ff */
[----:B------:R0:W-:Y:S04]  /*3c7f0*/  STL [R1+0x4474], R10 ;  /* 0x0044740a01007387 */ /* 0x0001e80000100800 */
[----:B0-----:R-:W4:Y:S01]  /*3c800*/  LDL.LU R10, [R1+0x6f4] ;  /* 0x0006f400010a7983 */ /* 0x001f220000300800 */
[----:B-----5:R-:W-:-:S05]  /*3c810*/  IMAD.X R9, R11, 0x1, R3, P0 ;  /* 0x000000010b097824 */ /* 0x020fca00000e0603 */
        /* <DEDUP_REMOVED lines=11> */
[----:B--2---:R-:W-:-:S05]  /*3c8d0*/  IADD3 R13, P2, R8, R5, RZ ;  /* 0x00000005080d7210 */ /* 0x004fca0007f5e0ff */
[----:B------:R0:W-:Y:S04]  /*3c8e0*/  STL [R1+0x4468], R13 ;  /* 0x0044680d01007387 */ /* 0x0001e80000100800 */
[----:B0-----:R-:W2:Y:S01]  /*3c8f0*/  LDL.LU R13, [R1+0x4fe8] ;  /* 0x004fe800010d7983 */ /* 0x001ea20000300800 */
[----:B------:R-:W-:-:S05]  /*3c900*/  IMAD.X R12, R12, 0x1, R2, P3 ;  /* 0x000000010c0c7824 */ /* 0x000fca00018e0602 */
[----:B------:R0:W-:Y:S02]  /*3c910*/  STL [R1+0x444c], R12 ;  /* 0x00444c0c01007387 */ /* 0x0001e40000100800 */
[----:B0-----:R-:W-:Y:S02]  /*3c920*/  IADD3 R12, P3, R8, R4, RZ ;  /* 0x00000004080c7210 */ /* 0x001fe40007f7e0ff */
[----:B------:R-:W4:Y:S04]  /*3c930*/  LDL.LU R8, [R1+0x6ec] ;  /* 0x0006ec0001087983 */ /* 0x000f280000300800 */
[----:B------:R2:W-:Y:S02]  /*3c940*/  STL [R1+0x4454], R12 ;  /* 0x0044540c01007387 */ /* 0x0005e40000100800 */
[----:B--2---:R-:W-:-:S05]  /*3c950*/  IMAD.X R12, R13, 0x1, R3, P4 ;  /* 0x000000010d0c7824 */ /* 0x004fca00020e0603 */
[----:B------:R5:W-:Y:S02]  /*3c960*/  STL [R1+0x4450], R12 ;  /* 0x0044500c01007387 */ /* 0x000be40000100800 */
[----:B-----5:R-:W-:-:S05]  /*3c970*/  IADD3 R12, P4, R11, R5, RZ ;  /* 0x000000050b0c7210 */ /* 0x020fca0007f9e0ff */
[----:B------:R0:W-:Y:S02]  /*3c980*/  STL [R1+0x4458], R12 ;  /* 0x0044580c01007387 */ /* 0x0001e40000100800 */
[----:B0-----:R-:W-:Y:S01]  /*3c990*/  IMAD.X R12, R13, 0x1, R2, P5 ;  /* 0x000000010d0c7824 */ /* 0x001fe200028e0602 */
[----:B------:R-:W-:Y:S02]  /*3c9a0*/  IADD3 R13, P5, R11, R4, RZ ;  /* 0x000000040b0d7210 */ /* 0x000fe40007fbe0ff */
[----:B------:R-:W2:Y:S04]  /*3c9b0*/  LDL.LU R11, [R1+0x6e8] ;  /* 0x0006e800010b7983 */ /* 0x000ea80000300800 */
[----:B------:R0:W-:Y:S04]  /*3c9c0*/  STL [R1+0x443c], R12 ;  /* 0x00443c0c01007387 */ /* 0x0001e80000100800 */
[----:B------:R3:W-:Y:S01]  /*3c9d0*/  STL [R1+0x4444], R13 ;  /* 0x0044440d01007387 */ /* 0x0007e20000100800 */
[----:B0-----:R-:W-:Y:S01]  /*3c9e0*/  IMAD.X R12, R14, 0x1, R3, P0 ;  /* 0x000000010e0c7824 */ /* 0x001fe200000e0603 */
[----:B---3--:R-:W-:-:S04]  /*3c9f0*/  IADD3 R13, P0, R7, R5, RZ ;  /* 0x00000005070d7210 */ /* 0x008fc80007f1e0ff */
[----:B------:R0:W-:Y:S04]  /*3ca00*/  STL [R1+0x4440], R12 ;  /* 0x0044400c01007387 */ /* 0x0001e80000100800 */
[----:B------:R1:W-:Y:S01]  /*3ca10*/  STL [R1+0x4448], R13 ;  /* 0x0044480d01007387 */ /* 0x0003e20000100800 */
[--C-:B0-----:R-:W-:Y:S01]  /*3ca20*/  IMAD.X R12, R14, 0x1, R2.reuse, P1 ;  /* 0x000000010e0c7824 */ /* 0x101fe200008e0602 */
[----:B-1----:R-:W-:Y:S02]  /*3ca30*/  IADD3 R13, P1, R7, R4, RZ ;  /* 0x00000004070d7210 */ /* 0x002fe40007f3e0ff */
[----:B------:R-:W3:Y:S04]  /*3ca40*/  LDL.LU R7, [R1+0x6e4] ;  /* 0x0006e40001077983 */ /* 0x000ee80000300800 */
[----:B------:R0:W-:Y:S04]  /*3ca50*/  STL [R1+0x442c], R12 ;  /* 0x00442c0c01007387 */ /* 0x0001e80000100800 */
[----:B------:R1:W-:Y:S01]  /*3ca60*/  STL [R1+0x4434], R13 ;  /* 0x0044340d01007387 */ /* 0x0003e20000100800 */
[C---:B0-----:R-:W-:Y:S01]  /*3ca70*/  IMAD.X R12, R15.reuse, 0x1, R3, P2 ;  /* 0x000000010f0c7824 */ /* 0x041fe200010e0603 */
[----:B----4-:R-:W-:Y:S01]  /*3ca80*/  IADD3 R14, P2, R6, R5, RZ ;  /* 0x00000005060e7210 */ /* 0x010fe20007f5e0ff */
[----:B-1----:R-:W-:-:S03]  /*3ca90*/  IMAD.X R13, R15, 0x1, R2, P3 ;  /* 0x000000010f0d7824 */ /* 0x002fc600018e0602 */
[----:B------:R0:W-:Y:S04]  /*3caa0*/  STL [R1+0x4430], R12 ;  /* 0x0044300c01007387 */ /* 0x0001e80000100800 */
[----:B------:R-:W-:Y:S01]  /*3cab0*/  STL [R1+0x4438], R14 ;  /* 0x0044380e01007387 */ /* 0x000fe20000100800 */
[----:B0-----:R-:W-:-:S03]  /*3cac0*/  IADD3 R12, P3, R6, R4, RZ ;  /* 0x00000004060c7210 */ /* 0x001fc60007f7e0ff */
[----:B------:R-:W4:Y:S04]  /*3cad0*/  LDL.LU R6, [R1+0x6e0] ;  /* 0x0006e00001067983 */ /* 0x000f280000300800 */
[----:B------:R0:W-:Y:S04]  /*3cae0*/  STL [R1+0x441c], R13 ;  /* 0x00441c0d01007387 */ /* 0x0001e80000100800 */
[----:B------:R1:W-:Y:S01]  /*3caf0*/  STL [R1+0x4424], R12 ;  /* 0x0044240c01007387 */ /* 0x0003e20000100800 */
[C---:B0-----:R-:W-:Y:S01]  /*3cb00*/  IMAD.X R13, R16.reuse, 0x1, R3, P4 ;  /* 0x00000001100d7824 */ /* 0x041fe200020e0603 */
[----:B------:R-:W-:Y:S01]  /*3cb10*/  IADD3 R14, P4, R29, R5, RZ ;  /* 0x000000051d0e7210 */ /* 0x000fe20007f9e0ff */
[----:B-1----:R-:W-:-:S03]  /*3cb20*/  IMAD.X R12, R16, 0x1, R2, P5 ;  /* 0x00000001100c7824 */ /* 0x002fc600028e0602 */
[----:B------:R0:W-:Y:S04]  /*3cb30*/  STL [R1+0x4420], R13 ;  /* 0x0044200d01007387 */ /* 0x0001e80000100800 */
[----:B------:R1:W-:Y:S01]  /*3cb40*/  STL [R1+0x4428], R14 ;  /* 0x0044280e01007387 */ /* 0x0003e20000100800 */
[----:B0-----:R-:W-:-:S03]  /*3cb50*/  IADD3 R13, P5, R29, R4, RZ ;  /* 0x000000041d0d7210 */ /* 0x001fc60007fbe0ff */
[----:B------:R-:W5:Y:S04]  /*3cb60*/  LDL.LU R29, [R1+0x6dc] ;  /* 0x0006dc00011d7983 */ /* 0x000f680000300800 */
[----:B------:R0:W-:Y:S04]  /*3cb70*/  STL [R1+0x440c], R12 ;  /* 0x00440c0c01007387 */ /* 0x0001e80000100800 */
[----:B------:R0:W-:Y:S01]  /*3cb80*/  STL [R1+0x4414], R13 ;  /* 0x0044140d01007387 */ /* 0x0001e20000100800 */
[C---:B-1----:R-:W-:Y:S02]  /*3cb90*/  IMAD.X R14, R17.reuse, 0x1, R2, P1 ;  /* 0x00000001110e7824 */ /* 0x042fe400008e0602 */
[----:B0-----:R-:W-:Y:S01]  /*3cba0*/  IMAD.X R12, R17, 0x1, R3, P0 ;  /* 0x00000001110c7824 */ /* 0x001fe200000e0603 */
[----:B------:R-:W-:-:S04]  /*3cbb0*/  IADD3 R13, P0, R10, R5, RZ ;  /* 0x000000050a0d7210 */ /* 0x000fc80007f1e0ff */
[----:B------:R0:W-:Y:S04]  /*3cbc0*/  STL [R1+0x4410], R12 ;  /* 0x0044100c01007387 */ /* 0x0001e80000100800 */
[----:B------:R1:W-:Y:S04]  /*3cbd0*/  STL [R1+0x4418], R13 ;  /* 0x0044180d01007387 */ /* 0x0003e80000100800 */
[----:B------:R-:W-:Y:S01]  /*3cbe0*/  STL [R1+0x43fc], R14 ;  /* 0x0043fc0e01007387 */ /* 0x000fe20000100800 */
[----:B0-----:R-:W-:Y:S01]  /*3cbf0*/  IADD3 R12, P1, R10, R4, RZ ;  /* 0x000000040a0c7210 */ /* 0x001fe20007f3e0ff */
[----:B-1----:R-:W-:-:S02]  /*3cc00*/  IMAD.X R13, R18, 0x1, R3, P2 ;  /* 0x00000001120d7824 */ /* 0x002fc400010e0603 */
[----:B------:R-:W5:Y:S04]  /*3cc10*/  LDL.LU R10, [R1+0x6d8] ;  /* 0x0006d800010a7983 */ /* 0x000f680000300800 */
[----:B------:R0:W-:Y:S04]  /*3cc20*/  STL [R1+0x4404], R12 ;  /* 0x0044040c01007387 */ /* 0x0001e80000100800 */
[----:B------:R1:W-:Y:S01]  /*3cc30*/  STL [R1+0x4400], R13 ;  /* 0x0044000d01007387 */ /* 0x0003e20000100800 */
[C---:B0-----:R-:W-:Y:S01]  /*3cc40*/  IADD3 R12, P2, R9.reuse, R5, RZ ;  /* 0x00000005090c7210 */ /* 0x041fe20007f5e0ff */
[----:B-1----:R-:W-:Y:S01]  /*3cc50*/  IMAD.X R13, R18, 0x1, R2, P3 ;  /* 0x00000001120d7824 */ /* 0x002fe200018e0602 */
[----:B------:R-:W-:-:S03]  /*3cc60*/  IADD3 R9, P3, R9, R4, RZ ;  /* 0x0000000409097210 */ /* 0x000fc60007f7e0ff */
[----:B------:R0:W-:Y:S04]  /*3cc70*/  STL [R1+0x4408], R12 ;  /* 0x0044080c01007387 */ /* 0x0001e80000100800 */
[----:B------:R1:W-:Y:S04]  /*3cc80*/  STL [R1+0x43ec], R13 ;  /* 0x0043ec0d01007387 */ /* 0x0003e80000100800 */
[----:B------:R1:W-:Y:S01]  /*3cc90*/  STL [R1+0x43f4], R9 ;  /* 0x0043f40901007387 */ /* 0x0003e20000100800 */
[----:B0-----:R-:W-:Y:S01]  /*3cca0*/  IMAD.X R12, R19, 0x1, R3, P4 ;  /* 0x00000001130c7824 */ /* 0x001fe200020e0603 */
[----:B-1----:R-:W-:-:S02]  /*3ccb0*/  IADD3 R13, P4, R8, R5, RZ ;  /* 0x00000005080d7210 */ /* 0x002fc40007f9e0ff */
[----:B------:R-:W5:Y:S04]  /*3ccc0*/  LDL.LU R9, [R1+0x6d4] ;  /* 0x0006d40001097983 */ /* 0x000f680000300800 */
[----:B------:R0:W-:Y:S04]  /*3ccd0*/  STL [R1+0x43f0], R12 ;  /* 0x0043f00c01007387 */ /* 0x0001e80000100800 */
[----:B------:R1:W-:Y:S01]  /*3cce0*/  STL [R1+0x43f8], R13 ;  /* 0x0043f80d01007387 */ /* 0x0003e20000100800 */
[----:B0-----:R-:W-:Y:S01]  /*3ccf0*/  IMAD.X R12, R19, 0x1, R2, P5 ;  /* 0x00000001130c7824 */ /* 0x001fe200028e0602 */
[----:B-1----:R-:W-:Y:S01]  /*3cd00*/  IADD3 R13, P5, R8, R4, RZ ;  /* 0x00000004080d7210 */ /* 0x002fe20007fbe0ff */
[----:B------:R-:W-:-:S03]  /*3cd10*/  IMAD.X R8, R20, 0x1, R3, P0 ;  /* 0x0000000114087824 */ /* 0x000fc600000e0603 */
[----:B------:R-:W-:Y:S04]  /*3cd20*/  STL [R1+0x43dc], R12 ;  /* 0x0043dc0c01007387 */ /* 0x000fe80000100800 */
[----:B------:R0:W-:Y:S04]  /*3cd30*/  STL [R1+0x43e4], R13 ;  /* 0x0043e40d01007387 */ /* 0x0001e80000100800 */
[----:B------:R1:W-:Y:S01]  /*3cd40*/  STL [R1+0x43e0], R8 ;  /* 0x0043e00801007387 */ /* 0x0003e20000100800 */
[----:B0-----:R-:W-:-:S03]  /*3cd50*/  IMAD.X R13, R20, 0x1, R2, P1 ;  /* 0x00000001140d7824 */ /* 0x001fc600008e0602 */
[----:B-1----:R-:W5:Y:S01]  /*3cd60*/  LDL.LU R8, [R1+0x6d0] ;  /* 0x0006d00001087983 */ /* 0x002f620000300800 */
[----:B------:R-:W-:Y:S02]  /*3cd70*/  SHF.R.S32.HI R22, RZ, 0x1f, R22 ;  /* 0x0000001fff167819 */ /* 0x000fe40000011416 */
[----:B------:R-:W-:Y:S02]  /*3cd80*/  SHF.R.S32.HI R23, RZ, 0x1f, R23 ;  /* 0x0000001fff177819 */ /* 0x000fe40000011417 */
[----:B--2---:R-:W-:-:S05]  /*3cd90*/  IADD3 R12, P0, R11, R5, RZ ;  /* 0x000000050b0c7210 */ /* 0x004fca0007f1e0ff */
[----:B------:R0:W-:Y:S04]  /*3cda0*/  STL [R1+0x43e8], R12 ;  /* 0x0043e80c01007387 */ /* 0x0001e80000100800 */
[----:B------:R3:W-:Y:S01]  /*3cdb0*/  STL [R1+0x43cc], R13 ;  /* 0x0043cc0d01007387 */ /* 0x0007e20000100800 */
[----:B0-----:R-:W-:Y:S01]  /*3cdc0*/  IADD3 R12, P1, R11, R4, RZ ;  /* 0x000000040b0c7210 */ /* 0x001fe20007f3e0ff */
[----:B------:R-:W-:-:S04]  /*3cdd0*/  IMAD.X R11, R21, 0x1, R3, P2 ;  /* 0x00000001150b7824 */ /* 0x000fc800010e0603 */
[----:B------:R0:W-:Y:S04]  /*3cde0*/  STL [R1+0x43d4], R12 ;  /* 0x0043d40c01007387 */ /* 0x0001e80000100800 */
[----:B------:R1:W-:Y:S01]  /*3cdf0*/  STL [R1+0x43d0], R11 ;  /* 0x0043d00b01007387 */ /* 0x0003e20000100800 */
[----:B---3--:R-:W-:Y:S01]  /*3ce00*/  IADD3 R13, P2, R7, R5, RZ ;  /* 0x00000005070d7210 */ /* 0x008fe20007f5e0ff */
[----:B0-----:R-:W-:Y:S01]  /*3ce10*/  IMAD.X R12, R21, 0x1, R2, P3 ;  /* 0x00000001150c7824 */ /* 0x001fe200018e0602 */
[----:B-1----:R-:W-:-:S03]  /*3ce20*/  IADD3 R11, P3, R7, R4, RZ ;  /* 0x00000004070b7210 */ /* 0x002fc60007f7e0ff */
[----:B------:R0:W-:Y:S04]  /*3ce30*/  STL [R1+0x43d8], R13 ;  /* 0x0043d80d01007387 */ /* 0x0001e80000100800 */
[----:B------:R-:W2:Y:S04]  /*3ce40*/  LDL.LU R7, [R1+0x6cc] ;  /* 0x0006cc0001077983 */ /* 0x000ea80000300800 */
[----:B------:R1:W-:Y:S04]  /*3ce50*/  STL [R1+0x43bc], R12 ;  /* 0x0043bc0c01007387 */ /* 0x0003e80000100800 */
[----:B------:R4:W-:Y:S01]  /*3ce60*/  STL [R1+0x43c4], R11 ;  /* 0x0043c40b01007387 */ /* 0x0009e20000100800 */
[----:B0-----:R-:W-:-:S02]  /*3ce70*/  IMAD.X R13, R22, 0x1, R2, P5 ;  /* 0x00000001160d7824 */ /* 0x001fc400028e0602 */
[----:B-1----:R-:W-:-:S05]  /*3ce80*/  IMAD.X R12, R22, 0x1, R3, P4 ;  /* 0x00000001160c7824 */ /* 0x002fca00020e0603 */
[----:B------:R0:W-:Y:S01]  /*3ce90*/  STL [R1+0x43c0], R12 ;  /* 0x0043c00c01007387 */ /* 0x0001e20000100800 */
[C---:B----4-:R-:W-:Y:S02]  /*3cea0*/  IADD3 R11, P4, R6.reuse, R5, RZ ;  /* 0x00000005060b7210 */ /* 0x050fe40007f9e0ff */
[----:B0-----:R-:W-:-:S03]  /*3ceb0*/  IADD3 R12, P5, R6, R4, RZ ;  /* 0x00000004060c7210 */ /* 0x001fc60007fbe0ff */
[----:B------:R0:W-:Y:S04]  /*3cec0*/  STL [R1+0x43c8], R11 ;  /* 0x0043c80b01007387 */ /* 0x0001e80000100800 */
[----:B------:R5:W-:Y:S04]  /*3ced0*/  STL [R1+0x43ac], R13 ;  /* 0x0043ac0d01007387 */ /* 0x000be80000100800 */
[----:B------:R-:W3:Y:S04]  /*3cee0*/  LDL.LU R6, [R1+0x6c8] ;  /* 0x0006c80001067983 */ /* 0x000ee80000300800 */
[----:B------:R-:W-:Y:S01]  /*3cef0*/  STL [R1+0x43b4], R12 ;  /* 0x0043b40c01007387 */ /* 0x000fe20000100800 */
[----:B0-----:R-:W-:-:S05]  /*3cf00*/  IMAD.X R11, R23, 0x1, R3, P0 ;  /* 0x00000001170b7824 */ /* 0x001fca00000e0603 */
[----:B------:R0:W-:Y:S01]  /*3cf10*/  STL [R1+0x43b0], R11 ;  /* 0x0043b00b01007387 */ /* 0x0001e20000100800 */
[----:B-----5:R-:W-:Y:S01]  /*3cf20*/  IADD3 R13, P0, R29, R5, RZ ;  /* 0x000000051d0d7210 */ /* 0x020fe20007f1e0ff */
[----:B0-----:R-:W-:Y:S01]  /*3cf30*/  IMAD.X R11, R23, 0x1, R2, P1 ;  /* 0x00000001170b7824 */ /* 0x001fe200008e0602 */
[----:B------:R-:W-:-:S03]  /*3cf40*/  IADD3 R12, P1, R29, R4, RZ ;  /* 0x000000041d0c7210 */ /* 0x000fc60007f3e0ff */
[----:B------:R-:W-:Y:S04]  /*3cf50*/  STL [R1+0x43b8], R13 ;  /* 0x0043b80d01007387 */ /* 0x000fe80000100800 */
[----:B------:R-:W4:Y:S04]  /*3cf60*/  LDL.LU R14, [R1+0xc0] ;  /* 0x0000c000010e7983 */ /* 0x000f280000300800 */
[----:B------:R0:W-:Y:S04]  /*3cf70*/  STL [R1+0x439c], R11 ;  /* 0x00439c0b01007387 */ /* 0x0001e80000100800 */
[----:B------:R1:W-:Y:S04]  /*3cf80*/  STL [R1+0x43a4], R12 ;  /* 0x0043a40c01007387 */ /* 0x0003e80000100800 */
[----:B------:R-:W5:Y:S01]  /*3cf90*/  LDL.LU R29, [R1+0x6c4] ;  /* 0x0006c400011d7983 */ /* 0x000f620000300800 */
[----:B------:R-:W-:-:S05]  /*3cfa0*/  SHF.R.S32.HI R24, RZ, 0x1f, R24 ;  /* 0x0000001fff187819 */ /* 0x000fca0000011418 */
[C---:B0-----:R-:W-:Y:S02]  /*3cfb0*/  IMAD.X R11, R24.reuse, 0x1, R3, P2 ;  /* 0x00000001180b7824 */ /* 0x041fe400010e0603 */
[----:B-1----:R-:W-:Y:S01]  /*3cfc0*/  IMAD.X R12, R24, 0x1, R2, P3 ;  /* 0x00000001180c7824 */ /* 0x002fe200018e0602 */
[----:B------:R-:W-:Y:S02]  /*3cfd0*/  SHF.R.S32.HI R25, RZ, 0x1f, R25 ;  /* 0x0000001fff197819 */ /* 0x000fe40000011419 */
[----:B------:R0:W-:Y:S01]  /*3cfe0*/  STL [R1+0x43a0], R11 ;  /* 0x0043a00b01007387 */ /* 0x0001e20000100800 */
[C---:B------:R-:W-:Y:S02]  /*3cff0*/  IADD3 R13, P2, R10.reuse, R5, RZ ;  /* 0x000000050a0d7210 */ /* 0x040fe40007f5e0ff */
[----:B0-----:R-:W-:-:S03]  /*3d000*/  IADD3 R11, P3, R10, R4, RZ ;  /* 0x000000040a0b7210 */ /* 0x001fc60007f7e0ff */
[----:B------:R0:W-:Y:S01]  /*3d010*/  STL [R1+0x43a8], R13 ;  /* 0x0043a80d01007387 */ /* 0x0001e20000100800 */
[----:B------:R-:W-:-:S03]  /*3d020*/  IMAD.X R10, R25, 0x1, R3, P4 ;  /* 0x00000001190a7824 */ /* 0x000fc600020e0603 */
[----:B0-----:R-:W5:Y:S04]  /*3d030*/  LDL.LU R13, [R1+0xc4] ;  /* 0x0000c400010d7983 */ /* 0x001f680000300800 */
[----:B------:R0:W-:Y:S04]  /*3d040*/  STL [R1+0x438c], R12 ;  /* 0x00438c0c01007387 */ /* 0x0001e80000100800 */
[----:B------:R1:W-:Y:S01]  /*3d050*/  STL [R1+0x4394], R11 ;  /* 0x0043940b01007387 */ /* 0x0003e20000100800 */
[----:B------:R-:W-:-:S03]  /*3d060*/  SHF.R.S32.HI R26, RZ, 0x1f, R26 ;  /* 0x0000001fff1a7819 */ /* 0x000fc6000001141a */
[----:B0-----:R-:W5:Y:S04]  /*3d070*/  LDL.LU R12, [R1+0x6c0] ;  /* 0x0006c000010c7983 */ /* 0x001f680000300800 */
[----:B------:R0:W-:Y:S01]  /*3d080*/  STL [R1+0x4390], R10 ;  /* 0x0043900a01007387 */ /* 0x0001e20000100800 */
[----:B------:R-:W-:Y:S01]  /*3d090*/  IADD3 R15, P4, R9, R5, RZ ;  /* 0x00000005090f7210 */ /* 0x000fe20007f9e0ff */
[----:B-1----:R-:W-:-:S04]  /*3d0a0*/  IMAD.X R11, R25, 0x1, R2, P5 ;  /* 0x00000001190b7824 */ /* 0x002fc800028e0602 */
[----:B------:R-:W-:Y:S04]  /*3d0b0*/  STL [R1+0x4398], R15 ;  /* 0x0043980f01007387 */ /* 0x000fe80000100800 */
[----:B------:R-:W5:Y:S01]  /*3d0c0*/  LDL.LU R16, [R1+0xc8] ;  /* 0x0000c80001107983 */ /* 0x000f620000300800 */
[----:B0-----:R-:W-:-:S03]  /*3d0d0*/  IADD3 R10, P5, R9, R4, RZ ;  /* 0x00000004090a7210 */ /* 0x001fc60007fbe0ff */
[----:B------:R0:W-:Y:S01]  /*3d0e0*/  STL [R1+0x437c], R11 ;  /* 0x00437c0b01007387 */ /* 0x0001e20000100800 */
[----:B------:R-:W-:-:S03]  /*3d0f0*/  IMAD.X R9, R26, 0x1, R3, P0 ;  /* 0x000000011a097824 */ /* 0x000fc600000e0603 */
[----:B------:R1:W-:Y:S04]  /*3d100*/  STL [R1+0x4384], R10 ;  /* 0x0043840a01007387 */ /* 0x0003e80000100800 */
[----:B0-----:R-:W5:Y:S04]  /*3d110*/  LDL.LU R11, [R1+0x6bc] ;  /* 0x0006bc00010b7983 */ /* 0x001f680000300800 */
[----:B------:R0:W-:Y:S01]  /*3d120*/  STL [R1+0x4380], R9 ;  /* 0x0043800901007387 */ /* 0x0001e20000100800 */
[----:B------:R-:W-:Y:S01]  /*3d130*/  IMAD.X R15, R26, 0x1, R2, P1 ;  /* 0x000000011a0f7824 */ /* 0x000fe200008e0602 */
[----:B------:R-:W-:-:S02]  /*3d140*/  SHF.R.S32.HI R27, RZ, 0x1f, R27 ;  /* 0x0000001fff1b7819 */ /* 0x000fc4000001141b */
[C---:B-1----:R-:W-:Y:S02]  /*3d150*/  IADD3 R10, P0, R8.reuse, R5, RZ ;  /* 0x00000005080a7210 */ /* 0x042fe40007f1e0ff */
[----:B0-----:R-:W-:-:S03]  /*3d160*/  IADD3 R9, P1, R8, R4, RZ ;  /* 0x0000000408097210 */ /* 0x001fc60007f3e0ff */
[----:B------:R0:W-:Y:S01]  /*3d170*/  STL [R1+0x4388], R10 ;  /* 0x0043880a01007387 */ /* 0x0001e20000100800 */
[----:B------:R-:W-:-:S03]  /*3d180*/  IMAD.X R8, R27, 0x1, R3, P2 ;  /* 0x000000011b087824 */ /* 0x000fc600010e0603 */
[----:B0-----:R-:W5:Y:S04]  /*3d190*/  LDL.LU R10, [R1+0xcc] ;  /* 0x0000cc00010a7983 */ /* 0x001f680000300800 */
[----:B------:R-:W-:Y:S04]  /*3d1a0*/  STL [R1+0x436c], R15 ;  /* 0x00436c0f01007387 */ /* 0x000fe80000100800 */
[----:B------:R0:W-:Y:S01]  /*3d1b0*/  STL [R1+0x4374], R9 ;  /* 0x0043740901007387 */ /* 0x0001e20000100800 */
[----:B------:R-:W-:-:S03]  /*3d1c0*/  SHF.R.S32.HI R28, RZ, 0x1f, R28 ;  /* 0x0000001fff1c7819 */ /* 0x000fc6000001141c */
[----:B0-----:R-:W5:Y:S04]  /*3d1d0*/  LDL.LU R9, [R1+0x6b8] ;  /* 0x0006b80001097983 */ /* 0x001f680000300800 */
[----:B------:R0:W-:Y:S01]  /*3d1e0*/  STL [R1+0x4370], R8 ;  /* 0x0043700801007387 */ /* 0x0001e20000100800 */
[----:B------:R-:W-:Y:S02]  /*3d1f0*/  IMAD.X R17, R28, 0x1, R3, P4 ;  /* 0x000000011c117824 */ /* 0x000fe400020e0603 */
[----:B0-----:R-:W-:Y:S01]  /*3d200*/  IMAD.X R8, R27, 0x1, R2, P3 ;  /* 0x000000011b087824 */ /* 0x001fe200018e0602 */
[C---:B--2---:R-:W-:Y:S02]  /*3d210*/  IADD3 R15, P2, R7.reuse, R5, RZ ;  /* 0x00000005070f7210 */ /* 0x044fe40007f5e0ff */
[----:B------:R-:W-:-:S03]  /*3d220*/  IADD3 R7, P3, R7, R4, RZ ;  /* 0x0000000407077210 */ /* 0x000fc60007f7e0ff */
[----:B------:R0:W-:Y:S04]  /*3d230*/  STL [R1+0x4378], R15 ;  /* 0x0043780f01007387 */ /* 0x0001e80000100800 */
[----:B0-----:R-:W2:Y:S04]  /*3d240*/  LDL.LU R15, [R1+0xd0] ;  /* 0x0000d000010f7983 */ /* 0x001ea80000300800 */
[----:B------:R0:W-:Y:S04]  /*3d250*/  STL [R1+0x435c], R8 ;  /* 0x00435c0801007387 */ /* 0x0001e80000100800 */
[----:B------:R3:W-:Y:S04]  /*3d260*/  STL [R1+0x4364], R7 ;  /* 0x0043640701007387 */ /* 0x0007e80000100800 */
[----:B0-----:R-:W2:Y:S04]  /*3d270*/  LDL.LU R8, [R1+0x6b4] ;  /* 0x0006b40001087983 */ /* 0x001ea80000300800 */
[----:B------:R0:W-:Y:S01]  /*3d280*/  STL [R1+0x4360], R17 ;  /* 0x0043601101007387 */ /* 0x0001e20000100800 */
[----:B---3--:R-:W-:-:S05]  /*3d290*/  IADD3 R7, P4, R6, R5, RZ ;  /* 0x0000000506077210 */ /* 0x008fca0007f9e0ff */
[----:B------:R1:W-:Y:S01]  /*3d2a0*/  STL [R1+0x4368], R7 ;  /* 0x0043680701007387 */ /* 0x0003e20000100800 */
[----:B0-----:R-:W-:Y:S01]  /*3d2b0*/  IMAD.X R17, R28, 0x1, R2, P5 ;  /* 0x000000011c117824 */ /* 0x001fe200028e0602 */
[----:B------:R-:W-:Y:S02]  /*3d2c0*/  IADD3 R6, P5, R6, R4, RZ ;  /* 0x0000000406067210 */ /* 0x000fe40007fbe0ff */
[----:B-1----:R-:W3:Y:S04]  /*3d2d0*/  LDL.LU R7, [R1+0xd4] ;  /* 0x0000d40001077983 */ /* 0x002ee80000300800 */
[----:B------:R4:W-:Y:S04]  /*3d2e0*/  STL [R1+0x2810], R17 ;  /* 0x0028101101007387 */ /* 0x0009e80000100800 */
[----:B------:R0:W-:Y:S01]  /*3d2f0*/  STL [R1+0x282c], R6 ;  /* 0x00282c0601007387 */ /* 0x0001e20000100800 */
[----:B----4-:R-:W-:-:S03]  /*3d300*/  IMAD.X R17, R14, 0x1, R3, P0 ;  /* 0x000000010e117824 */ /* 0x010fc600000e0603 */
[----:B0-----:R-:W4:Y:S01]  /*3d310*/  LDL.LU R6, [R1+0x6b0] ;  /* 0x0006b00001067983 */ /* 0x001f220000300800 */
[----:B-----5:R-:W-:-:S03]  /*3d320*/  IADD3 R19, P0, R29, R5, RZ ;  /* 0x000000051d137210 */ /* 0x020fc60007f1e0ff */
        /* <DEDUP_REMOVED lines=8> */
[----:B0-----:R-:W-:-:S05]  /*3d3b0*/  IMAD.X R17, R13, 0x1, R3, P2 ;  /* 0x000000010d117824 */ /* 0x001fca00010e0603 */
[----:B------:R0:W-:Y:S01]  /*3d3c0*/  STL [R1+0x281c], R17 ;  /* 0x00281c1101007387 */ /* 0x0001e20000100800 */
[C---:B-1----:R-:W-:Y:S01]  /*3d3d0*/  IADD3 R18, P2, R12.reuse, R5, RZ ;  /* 0x000000050c127210 */ /* 0x042fe20007f5e0ff */
[----:B0-----:R-:W-:Y:S01]  /*3d3e0*/  IMAD.X R17, R13, 0x1, R2, P3 ;  /* 0x000000010d117824 */ /* 0x001fe200018e0602 */
[----:B------:R-:W-:-:S03]  /*3d3f0*/  IADD3 R12, P3, R12, R4, RZ ;  /* 0x000000040c0c7210 */ /* 0x000fc60007f7e0ff */
[----:B------:R-:W-:Y:S04]  /*3d400*/  STL [R1+0x2844], R18 ;  /* 0x0028441201007387 */ /* 0x000fe80000100800 */
[----:B------:R-:W5:Y:S04]  /*3d410*/  LDL.LU R13, [R1+0xdc] ;  /* 0x0000dc00010d7983 */ /* 0x000f680000300800 */
[----:B------:R0:W-:Y:S04]  /*3d420*/  STL [R1+0x2820], R17 ;  /* 0x0028201101007387 */ /* 0x0001e80000100800 */
[----:B------:R1:W-:Y:S01]  /*3d430*/  STL [R1+0x284c], R12 ;  /* 0x00284c0c01007387 */ /* 0x0003e20000100800 */
[----:B0-----:R-:W-:-:S03]  /*3d440*/  IMAD.X R17, R16, 0x1, R3, P4 ;  /* 0x0000000110117824 */ /* 0x001fc600020e0603 */
[----:B-1----:R-:W5:Y:S04]  /*3d450*/  LDL.LU R12, [R1+0x6a8] ;  /* 0x0006a800010c7983 */ /* 0x002f680000300800 */
[----:B------:R0:W-:Y:S01]  /*3d460*/  STL [R1+0x2824], R17 ;  /* 0x0028241101007387 */ /* 0x0001e20000100800 */
[----:B------:R-:W-:-:S05]  /*3d470*/  IADD3 R18, P4, R11, R5, RZ ;  /* 0x000000050b127210 */ /* 0x000fca0007f9e0ff */
[----:B------:R-:W-:Y:S01]  /*3d480*/  STL [R1+0x2854], R18 ;  /* 0x0028541201007387 */ /* 0x000fe20000100800 */
[----:B0-----:R-:W-:Y:S01]  /*3d490*/  IMAD.X R17, R16, 0x1, R2, P5 ;  /* 0x0000000110117824 */ /* 0x001fe200028e0602 */
[----:B------:R-:W-:Y:S02]  /*3d4a0*/  IADD3 R11, P5, R11, R4, RZ ;  /* 0x000000040b0b7210 */ /* 0x000fe40007fbe0ff */
[----:B------:R-:W5:Y:S04]  /*3d4b0*/  LDL.LU R16, [R1+0xe0] ;  /* 0x0000e00001107983 */ /* 0x000f680000300800 */
[----:B------:R0:W-:Y:S04]  /*3d4c0*/  STL [R1+0x2828], R17 ;  /* 0x0028281101007387 */ /* 0x0001e80000100800 */
[----:B------:R1:W-:Y:S01]  /*3d4d0*/  STL [R1+0x285c], R11 ;  /* 0x00285c0b01007387 */ /* 0x0003e20000100800 */
[----:B0-----:R-:W-:-:S03]  /*3d4e0*/  IMAD.X R17, R10, 0x1, R3, P0 ;  /* 0x000000010a117824 */ /* 0x001fc600000e0603 */
[----:B-1----:R-:W5:Y:S04]  /*3d4f0*/  LDL.LU R11, [R1+0x6a4] ;  /* 0x0006a400010b7983 */ /* 0x002f680000300800 */
[----:B------:R0:W-:Y:S01]  /*3d500*/  STL [R1+0x2830], R17 ;  /* 0x0028301101007387 */ /* 0x0001e20000100800 */
[C---:B------:R-:W-:Y:S01]  /*3d510*/  IADD3 R18, P0, R9.reuse, R5, RZ ;  /* 0x0000000509127210 */ /* 0x040fe20007f1e0ff */
[----:B0-----:R-:W-:Y:S01]  /*3d520*/  IMAD.X R17, R10, 0x1, R2, P1 ;  /* 0x000000010a117824 */ /* 0x001fe200008e0602 */
[----:B------:R-:W-:-:S03]  /*3d530*/  IADD3 R9, P1, R9, R4, RZ ;  /* 0x0000000409097210 */ /* 0x000fc60007f3e0ff */
[----:B------:R-:W-:Y:S04]  /*3d540*/  STL [R1+0x2864], R18 ;  /* 0x0028641201007387 */ /* 0x000fe80000100800 */
[----:B------:R-:W5:Y:S04]  /*3d550*/  LDL.LU R10, [R1+0xe4] ;  /* 0x0000e400010a7983 */ /* 0x000f680000300800 */
[----:B------:R-:W-:Y:S04]  /*3d560*/  STL [R1+0x2838], R17 ;  /* 0x0028381101007387 */ /* 0x000fe80000100800 */
[----:B------:R0:W-:Y:S04]  /*3d570*/  STL [R1+0x286c], R9 ;  /* 0x00286c0901007387 */ /* 0x0001e80000100800 */
[----:B0-----:R-:W5:Y:S01]  /*3d580*/  LDL.LU R9, [R1+0x6a0] ;  /* 0x0006a00001097983 */ /* 0x001f620000300800 */
[----:B--2---:R-:W-:-:S05]  /*3d590*/  IMAD.X R17, R15, 0x1, R3, P2 ;  /* 0x000000010f117824 */ /* 0x004fca00010e0603 */
[----:B------:R0:W-:Y:S01]  /*3d5a0*/  STL [R1+0x2840], R17 ;  /* 0x0028401101007387 */ /* 0x0001e20000100800 */
[C---:B------:R-:W-:Y:S01]  /*3d5b0*/  IADD3 R18, P2, R8.reuse, R5, RZ ;  /* 0x0000000508127210 */ /* 0x040fe20007f5e0ff */
[----:B0-----:R-:W-:Y:S01]  /*3d5c0*/  IMAD.X R17, R15, 0x1, R2, P3 ;  /* 0x000000010f117824 */ /* 0x001fe200018e0602 */
[----:B------:R-:W-:-:S03]  /*3d5d0*/  IADD3 R8, P3, R8, R4, RZ ;  /* 0x0000000408087210 */ /* 0x000fc60007f7e0ff */
[----:B------:R-:W-:Y:S04]  /*3d5e0*/  STL [R1+0x2874], R18 ;  /* 0x0028741201007387 */ /* 0x000fe80000100800 */
[----:B------:R-:W2:Y:S04]  /*3d5f0*/  LDL.LU R15, [R1+0xe8] ;  /* 0x0000e800010f7983 */ /* 0x000ea80000300800 */
[----:B------:R3:W-:Y:S04]  /*3d600*/  STL [R1+0x2848], R17 ;  /* 0x0028481101007387 */ /* 0x0007e80000100800 */
[----:B------:R0:W-:Y:S01]  /*3d610*/  STL [R1+0x287c], R8 ;  /* 0x00287c0801007387 */ /* 0x0001e20000100800 */
[----:B---3--:R-:W-:-:S03]  /*3d620*/  IMAD.X R17, R7, 0x1, R3, P4 ;  /* 0x0000000107117824 */ /* 0x008fc600020e0603 */
[----:B0-----:R-:W3:Y:S04]  /*3d630*/  LDL.LU R8, [R1+0x69c] ;  /* 0x00069c0001087983 */ /* 0x001ee80000300800 */
[----:B------:R0:W-:Y:S01]  /*3d640*/  STL [R1+0x2850], R17 ;  /* 0x0028501101007387 */ /* 0x0001e20000100800 */
[C---:B----4-:R-:W-:Y:S01]  /*3d650*/  IADD3 R18, P4, R6.reuse, R5, RZ ;  /* 0x0000000506127210 */ /* 0x050fe20007f9e0ff */
[----:B0-----:R-:W-:Y:S01]  /*3d660*/  IMAD.X R17, R7, 0x1, R2, P5 ;  /* 0x0000000107117824 */ /* 0x001fe200028e0602 */
[----:B------:R-:W-:-:S03]  /*3d670*/  IADD3 R6, P5, R6, R4, RZ ;  /* 0x0000000406067210 */ /* 0x000fc60007fbe0ff */
[----:B------:R-:W-:Y:S04]  /*3d680*/  STL [R1+0x2884], R18 ;  /* 0x0028841201007387 */ /* 0x000fe80000100800 */
[----:B------:R-:W4:Y:S04]  /*3d690*/  LDL.LU R7, [R1+0xec] ;  /* 0x0000ec0001077983 */ /* 0x000f280000300800 */
[----:B------:R5:W-:Y:S04]  /*3d6a0*/  STL [R1+0x2858], R17 ;  /* 0x0028581101007387 */ /* 0x000be80000100800 */
[----:B------:R0:W-:Y:S01]  /*3d6b0*/  STL [R1+0x288c], R6 ;  /* 0x00288c0601007387 */ /* 0x0001e20000100800 */
[----:B-----5:R-:W-:-:S03]  /*3d6c0*/  IMAD.X R17, R14, 0x1, R3, P0 ;  /* 0x000000010e117824 */ /* 0x020fc600000e0603 */
[----:B0-----:R-:W5:Y:S01]  /*3d6d0*/  LDL.LU R6, [R1+0x698] ;  /* 0x0006980001067983 */ /* 0x001f620000300800 */
        /* <DEDUP_REMOVED lines=41> */
[C---:B---3--:R-:W-:Y:S01]  /*3d970*/  IADD3 R18, P2, R8.reuse, R5, RZ ;  /* 0x0000000508127210 */ /* 0x048fe20007f5e0ff */
[----:B0-----:R-:W-:Y:S01]  /*3d980*/  IMAD.X R17, R15, 0x1, R2, P3 ;  /* 0x000000010f117824 */ /* 0x001fe200018e0602 */
[----:B------:R-:W-:-:S03]  /*3d990*/  IADD3 R8, P3, R8, R4, RZ ;  /* 0x0000000408087210 */ /* 0x000fc60007f7e0ff */
[----:B------:R-:W-:Y:S04]  /*3d9a0*/  STL [R1+0x28d4], R18 ;  /* 0x0028d41201007387 */ /* 0x000fe80000100800 */
[----:B------:R-:W2:Y:S04]  /*3d9b0*/  LDL.LU R15, [R1+0x100] ;  /* 0x00010000010f7983 */ /* 0x000ea80000300800 */
[----:B------:R4:W-:Y:S04]  /*3d9c0*/  STL [R1+0x28a8], R17 ;  /* 0x0028a81101007387 */ /* 0x0009e80000100800 */
[----:B------:R0:W-:Y:S01]  /*3d9d0*/  STL [R1+0x28dc], R8 ;  /* 0x0028dc0801007387 */ /* 0x0001e20000100800 */
[----:B----4-:R-:W-:-:S03]  /*3d9e0*/  IMAD.X R17, R7, 0x1, R3, P4 ;  /* 0x0000000107117824 */ /* 0x010fc600020e0603 */
[----:B0-----:R-:W3:Y:S04]  /*3d9f0*/  LDL.LU R8, [R1+0x684] ;  /* 0x0006840001087983 */ /* 0x001ee80000300800 */
[----:B------:R0:W-:Y:S01]  /*3da00*/  STL [R1+0x28b0], R17 ;  /* 0x0028b01101007387 */ /* 0x0001e20000100800 */
[C---:B-----5:R-:W-:Y:S01]  /*3da10*/  IADD3 R18, P4, R6.reuse, R5, RZ ;  /* 0x0000000506127210 */ /* 0x060fe20007f9e0ff */
[----:B0-----:R-:W-:Y:S01]  /*3da20*/  IMAD.X R17, R7, 0x1, R2, P5 ;  /* 0x0000000107117824 */ /* 0x001fe200028e0602 */
[----:B------:R-:W-:-:S03]  /*3da30*/  IADD3 R6, P5, R6, R4, RZ ;  /* 0x0000000406067210 */ /* 0x000fc60007fbe0ff */
[----:B------:R-:W-:Y:S04]  /*3da40*/  STL [R1+0x28e4], R18 ;  /* 0x0028e41201007387 */ /* 0x000fe80000100800 */
[----:B------:R-:W4:Y:S04]  /*3da50*/  LDL.LU R7, [R1+0x104] ;  /* 0x0001040001077983 */ /* 0x000f280000300800 */
        /* <DEDUP_REMOVED lines=3976> */
[----:B0-----:R-:W-:Y:S02]  /*4d2e0*/  IMAD.X R17, R13, 0x1, R2, P3 ;  /* 0x000000010d117824 */ /* 0x001fe400018e0602 */
        /* <DEDUP_REMOVED lines=23> */
[----:B0-----:R-:W-:-:S03]  /*4d460*/  IADD3 R18, P1, R9, R4, RZ ;  /* 0x0000000409127210 */ /* 0x001fc60007f3e0ff */
[----:B------:R-:W5:Y:S04]  /*4d470*/  LDL.LU R9, [R1+0xd54] ;  /* 0x000d540001097983 */ /* 0x000f680000300800 */
[----:B------:R3:W-:Y:S01]  /*4d480*/  STL [R1+0x41dc], R18 ;  /* 0x0041dc1201007387 */ /* 0x0007e20000100800 */
[----:B--2---:R-:W-:-:S05]  /*4d490*/  IMAD.X R17, R15, 0x1, R3, P2 ;  /* 0x000000010f117824 */ /* 0x004fca00010e0603 */
[----:B------:R0:W-:Y:S01]  /*4d4a0*/  STL [R1+0x41b0], R17 ;  /* 0x0041b01101007387 */ /* 0x0001e20000100800 */
[C---:B---3--:R-:W-:Y:S01]  /*4d4b0*/  IADD3 R18, P2, R8.reuse, R5, RZ ;  /* 0x0000000508127210 */ /* 0x048fe20007f5e0ff */
[----:B0-----:R-:W-:Y:S02]  /*4d4c0*/  IMAD.X R17, R15, 0x1, R2, P3 ;  /* 0x000000010f117824 */ /* 0x001fe400018e0602 */
[----:B------:R-:W2:Y:S04]  /*4d4d0*/  LDL.LU R15, [R1+0xf50] ;  /* 0x000f5000010f7983 */ /* 0x000ea80000300800 */
[----:B------:R0:W-:Y:S04]  /*4d4e0*/  STL [R1+0x41e4], R18 ;  /* 0x0041e41201007387 */ /* 0x0001e80000100800 */
[----:B------:R4:W-:Y:S01]  /*4d4f0*/  STL [R1+0x41b8], R17 ;  /* 0x0041b81101007387 */ /* 0x0009e20000100800 */
[----:B0-----:R-:W-:Y:S01]  /*4d500*/  IADD3 R18, P3, R8, R4, RZ ;  /* 0x0000000408127210 */ /* 0x001fe20007f7e0ff */
[----:B----4-:R-:W-:-:S02]  /*4d510*/  IMAD.X R17, R7, 0x1, R3, P4 ;  /* 0x0000000107117824 */ /* 0x010fc400020e0603 */
[----:B------:R-:W3:Y:S04]  /*4d520*/  LDL.LU R8, [R1+0xd58] ;  /* 0x000d580001087983 */ /* 0x000ee80000300800 */
[----:B------:R5:W-:Y:S04]  /*4d530*/  STL [R1+0x41ec], R18 ;  /* 0x0041ec1201007387 */ /* 0x000be80000100800 */
[----:B------:R0:W-:Y:S01]  /*4d540*/  STL [R1+0x41c0], R17 ;  /* 0x0041c01101007387 */ /* 0x0001e20000100800 */
[C---:B-----5:R-:W-:Y:S01]  /*4d550*/  IADD3 R18, P4, R6.reuse, R5, RZ ;  /* 0x0000000506127210 */ /* 0x060fe20007f9e0ff */
[----:B0-----:R-:W-:Y:S01]  /*4d560*/  IMAD.X R17, R7, 0x1, R2, P5 ;  /* 0x0000000107117824 */ /* 0x001fe200028e0602 */
[----:B------:R-:W-:-:S03]  /*4d570*/  IADD3 R6, P5, R6, R4, RZ ;  /* 0x0000000406067210 */ /* 0x000fc60007fbe0ff */
[----:B------:R0:W-:Y:S04]  /*4d580*/  STL [R1+0x41f4], R18 ;  /* 0x0041f41201007387 */ /* 0x0001e80000100800 */
[----:B------:R-:W4:Y:S04]  /*4d590*/  LDL.LU R7, [R1+0xf54] ;  /* 0x000f540001077983 */ /* 0x000f280000300800 */
[----:B------:R-:W-:Y:S04]  /*4d5a0*/  STL [R1+0x41c8], R17 ;  /* 0x0041c81101007387 */ /* 0x000fe80000100800 */
[----:B------:R1:W-:Y:S01]  /*4d5b0*/  STL [R1+0x41fc], R6 ;  /* 0x0041fc0601007387 */ /* 0x0003e20000100800 */
[----:B0-----:R-:W-:-:S03]  /*4d5c0*/  IMAD.X R18, R14, 0x1, R3, P0 ;  /* 0x000000010e127824 */ /* 0x001fc600000e0603 */
[----:B-1----:R-:W5:Y:S04]  /*4d5d0*/  LDL.LU R6, [R1+0xd60] ;  /* 0x000d600001067983 */ /* 0x002f680000300800 */
[----:B------:R0:W-:Y:S01]  /*4d5e0*/  STL [R1+0x41d0], R18 ;  /* 0x0041d01201007387 */ /* 0x0001e20000100800 */
[----:B------:R-:W-:-:S05]  /*4d5f0*/  IADD3 R17, P0, R29, R5, RZ ;  /* 0x000000051d117210 */ /* 0x000fca0007f1e0ff */
[----:B------:R-:W-:Y:S01]  /*4d600*/  STL [R1+0x4204], R17 ;  /* 0x0042041101007387 */ /* 0x000fe20000100800 */
[----:B0-----:R-:W-:Y:S01]  /*4d610*/  IMAD.X R18, R14, 0x1, R2, P1 ;  /* 0x000000010e127824 */ /* 0x001fe200008e0602 */
[----:B------:R-:W-:-:S04]  /*4d620*/  IADD3 R14, P1, R29, R4, RZ ;  /* 0x000000041d0e7210 */ /* 0x000fc80007f3e0ff */
[----:B------:R-:W-:Y:S04]  /*4d630*/  STL [R1+0x41d8], R18 ;  /* 0x0041d81201007387 */ /* 0x000fe80000100800 */
[----:B------:R-:W5:Y:S04]  /*4d640*/  LDL.LU R29, [R1+0xf58] ;  /* 0x000f5800011d7983 */ /* 0x000f680000300800 */
[----:B------:R0:W-:Y:S04]  /*4d650*/  STL [R1+0x420c], R14 ;  /* 0x00420c0e01007387 */ /* 0x0001e80000100800 */
[----:B0-----:R-:W5:Y:S01]  /*4d660*/  LDL.LU R14, [R1+0xd68] ;  /* 0x000d6800010e7983 */ /* 0x001f620000300800 */
[----:B------:R-:W-:-:S02]  /*4d670*/  IMAD.X R17, R13, 0x1, R3, P2 ;  /* 0x000000010d117824 */ /* 0x000fc400010e0603 */
[----:B------:R-:W-:-:S03]  /*4d680*/  IMAD.X R13, R13, 0x1, R2, P3 ;  /* 0x000000010d0d7824 */ /* 0x000fc600018e0602 */
[----:B------:R0:W-:Y:S02]  /*4d690*/  STL [R1+0x41e0], R17 ;  /* 0x0041e01101007387 */ /* 0x0001e40000100800 */
[C---:B0-----:R-:W-:Y:S02]  /*4d6a0*/  IADD3 R17, P2, R12.reuse, R5, RZ ;  /* 0x000000050c117210 */ /* 0x041fe40007f5e0ff */
[----:B------:R-:W-:-:S03]  /*4d6b0*/  IADD3 R12, P3, R12, R4, RZ ;  /* 0x000000040c0c7210 */ /* 0x000fc60007f7e0ff */
[----:B------:R0:W-:Y:S04]  /*4d6c0*/  STL [R1+0x4214], R17 ;  /* 0x0042141101007387 */ /* 0x0001e80000100800 */
[----:B------:R1:W-:Y:S01]  /*4d6d0*/  STL [R1+0x41e8], R13 ;  /* 0x0041e80d01007387 */ /* 0x0003e20000100800 */
[----:B0-----:R-:W-:-:S03]  /*4d6e0*/  IMAD.X R17, R16, 0x1, R3, P4 ;  /* 0x0000000110117824 */ /* 0x001fc600020e0603 */
[----:B-1----:R-:W5:Y:S04]  /*4d6f0*/  LDL.LU R13, [R1+0xf5c] ;  /* 0x000f5c00010d7983 */ /* 0x002f680000300800 */
[----:B------:R0:W-:Y:S01]  /*4d700*/  STL [R1+0x421c], R12 ;  /* 0x00421c0c01007387 */ /* 0x0001e20000100800 */
[----:B------:R-:W-:-:S03]  /*4d710*/  IMAD.X R18, R16, 0x1, R2, P5 ;  /* 0x0000000110127824 */ /* 0x000fc600028e0602 */
[----:B0-----:R-:W5:Y:S01]  /*4d720*/  LDL.LU R12, [R1+0xd6c] ;  /* 0x000d6c00010c7983 */ /* 0x001f620000300800 */
[----:B------:R-:W-:-:S03]  /*4d730*/  IADD3 R19, P4, R11, R5, RZ ;  /* 0x000000050b137210 */ /* 0x000fc60007f9e0ff */
[----:B------:R0:W-:Y:S04]  /*4d740*/  STL [R1+0x41f0], R17 ;  /* 0x0041f01101007387 */ /* 0x0001e80000100800 */
[----:B------:R-:W-:Y:S04]  /*4d750*/  STL [R1+0x4224], R19 ;  /* 0x0042241301007387 */ /* 0x000fe80000100800 */
[----:B------:R-:W-:Y:S01]  /*4d760*/  STL [R1+0x41f8], R18 ;  /* 0x0041f81201007387 */ /* 0x000fe20000100800 */
[----:B0-----:R-:W-:-:S03]  /*4d770*/  IADD3 R17, P5, R11, R4, RZ ;  /* 0x000000040b117210 */ /* 0x001fc60007fbe0ff */
[----:B------:R-:W5:Y:S01]  /*4d780*/  LDL.LU R11, [R1+0xf60] ;  /* 0x000f6000010b7983 */ /* 0x000f620000300800 */
[----:B------:R-:W-:-:S03]  /*4d790*/  IMAD.X R16, R10, 0x1, R3, P0 ;  /* 0x000000010a107824 */ /* 0x000fc600000e0603 */
[----:B------:R0:W-:Y:S01]  /*4d7a0*/  STL [R1+0x422c], R17 ;  /* 0x00422c1101007387 */ /* 0x0001e20000100800 */
[----:B------:R-:W-:-:S03]  /*4d7b0*/  IMAD.X R10, R10, 0x1, R2, P1 ;  /* 0x000000010a0a7824 */ /* 0x000fc600008e0602 */
[----:B0-----:R-:W5:Y:S04]  /*4d7c0*/  LDL.LU R17, [R1+0xd74] ;  /* 0x000d740001117983 */ /* 0x001f680000300800 */
[----:B------:R0:W-:Y:S02]  /*4d7d0*/  STL [R1+0x4200], R16 ;  /* 0x0042001001007387 */ /* 0x0001e40000100800 */
[C---:B0-----:R-:W-:Y:S02]  /*4d7e0*/  IADD3 R16, P0, R9.reuse, R5, RZ ;  /* 0x0000000509107210 */ /* 0x041fe40007f1e0ff */
[----:B------:R-:W-:-:S03]  /*4d7f0*/  IADD3 R9, P1, R9, R4, RZ ;  /* 0x0000000409097210 */ /* 0x000fc60007f3e0ff */
[----:B------:R-:W-:Y:S04]  /*4d800*/  STL [R1+0x4234], R16 ;  /* 0x0042341001007387 */ /* 0x000fe80000100800 */
[----:B------:R0:W-:Y:S04]  /*4d810*/  STL [R1+0x4208], R10 ;  /* 0x0042080a01007387 */ /* 0x0001e80000100800 */
[----:B0-----:R-:W5:Y:S04]  /*4d820*/  LDL.LU R10, [R1+0xf64] ;  /* 0x000f6400010a7983 */ /* 0x001f680000300800 */
[----:B------:R0:W-:Y:S04]  /*4d830*/  STL [R1+0x423c], R9 ;  /* 0x00423c0901007387 */ /* 0x0001e80000100800 */
[----:B0-----:R-:W5:Y:S01]  /*4d840*/  LDL.LU R9, [R1+0xd78] ;  /* 0x000d780001097983 */ /* 0x001f620000300800 */
[----:B--2---:R-:W-:-:S02]  /*4d850*/  IMAD.X R16, R15, 0x1, R3, P2 ;  /* 0x000000010f107824 */ /* 0x004fc400010e0603 */
[----:B------:R-:W-:-:S03]  /*4d860*/  IMAD.X R18, R15, 0x1, R2, P3 ;  /* 0x000000010f127824 */ /* 0x000fc600018e0602 */
[----:B------:R0:W-:Y:S01]  /*4d870*/  STL [R1+0x4210], R16 ;  /* 0x0042101001007387 */ /* 0x0001e20000100800 */
[C---:B---3--:R-:W-:Y:S02]  /*4d880*/  IADD3 R19, P2, R8.reuse, R5, RZ ;  /* 0x0000000508137210 */ /* 0x048fe40007f5e0ff */
[----:B------:R-:W-:Y:S01]  /*4d890*/  IADD3 R15, P3, R8, R4, RZ ;  /* 0x00000004080f7210 */ /* 0x000fe20007f7e0ff */
[----:B0-----:R-:W2:Y:S04]  /*4d8a0*/  LDL.LU R16, [R1+0xf68] ;  /* 0x000f680001107983 */ /* 0x001ea80000300800 */
[----:B------:R-:W-:Y:S04]  /*4d8b0*/  STL [R1+0x4244], R19 ;  /* 0x0042441301007387 */ /* 0x000fe80000100800 */
[----:B------:R4:W-:Y:S04]  /*4d8c0*/  STL [R1+0x4218], R18 ;  /* 0x0042181201007387 */ /* 0x0009e80000100800 */
[----:B------:R-:W3:Y:S04]  /*4d8d0*/  LDL.LU R8, [R1+0xd84] ;  /* 0x000d840001087983 */ /* 0x000ee80000300800 */
[----:B------:R5:W-:Y:S01]  /*4d8e0*/  STL [R1+0x424c], R15 ;  /* 0x00424c0f01007387 */ /* 0x000be20000100800 */
[----:B----4-:R-:W-:-:S05]  /*4d8f0*/  IMAD.X R18, R7, 0x1, R3, P4 ;  /* 0x0000000107127824 */ /* 0x010fca00020e0603 */
[----:B------:R0:W-:Y:S01]  /*4d900*/  STL [R1+0x4220], R18 ;  /* 0x0042201201007387 */ /* 0x0001e20000100800 */
[CC--:B-----5:R-:W-:Y:S01]  /*4d910*/  IADD3 R15, P4, R6.reuse, R5.reuse, RZ ;  /* 0x00000005060f7210 */ /* 0x0e0fe20007f9e0ff */
[----:B0-----:R-:W-:Y:S02]  /*4d920*/  IMAD.X R18, R7, 0x1, R2, P5 ;  /* 0x0000000107127824 */ /* 0x001fe400028e0602 */
[----:B------:R-:W4:Y:S04]  /*4d930*/  LDL.LU R7, [R1+0xf6c] ;  /* 0x000f6c0001077983 */ /* 0x000f280000300800 */
[----:B------:R0:W-:Y:S04]  /*4d940*/  STL [R1+0x4254], R15 ;  /* 0x0042540f01007387 */ /* 0x0001e80000100800 */
[----:B0-----:R-:W5:Y:S04]  /*4d950*/  LDL.LU R15, [R1+0xd88] ;  /* 0x000d8800010f7983 */ /* 0x001f680000300800 */
[----:B------:R0:W-:Y:S02]  /*4d960*/  STL [R1+0x4228], R18 ;  /* 0x0042281201007387 */ /* 0x0001e40000100800 */
[----:B0-----:R-:W-:Y:S01]  /*4d970*/  IADD3 R18, P5, R6, R4, RZ ;  /* 0x0000000406127210 */ /* 0x001fe20007fbe0ff */
[----:B------:R-:W-:Y:S01]  /*4d980*/  IMAD.X R6, R29, 0x1, R3, P0 ;  /* 0x000000011d067824 */ /* 0x000fe200000e0603 */
[----:B------:R-:W-:-:S03]  /*4d990*/  IADD3 R19, P0, R14, R5, RZ ;  /* 0x000000050e137210 */ /* 0x000fc60007f1e0ff */
[----:B------:R0:W-:Y:S04]  /*4d9a0*/  STL [R1+0x425c], R18 ;  /* 0x00425c1201007387 */ /* 0x0001e80000100800 */
[----:B------:R1:W-:Y:S01]  /*4d9b0*/  STL [R1+0x4230], R6 ;  /* 0x0042300601007387 */ /* 0x0003e20000100800 */
[----:B0-----:R-:W-:-:S03]  /*4d9c0*/  IMAD.X R18, R29, 0x1, R2, P1 ;  /* 0x000000011d127824 */ /* 0x001fc600008e0602 */
[----:B-1----:R-:W5:Y:S04]  /*4d9d0*/  LDL.LU R6, [R1+0xf70] ;  /* 0x000f700001067983 */ /* 0x002f680000300800 */
[----:B------:R-:W-:Y:S04]  /*4d9e0*/  STL [R1+0x4264], R19 ;  /* 0x0042641301007387 */ /* 0x000fe80000100800 */
[----:B------:R-:W5:Y:S04]  /*4d9f0*/  LDL.LU R29, [R1+0xd94] ;  /* 0x000d9400011d7983 */ /* 0x000f680000300800 */
[----:B------:R0:W-:Y:S02]  /*4da00*/  STL [R1+0x4238], R18 ;  /* 0x0042381201007387 */ /* 0x0001e40000100800 */
[----:B0-----:R-:W-:-:S05]  /*4da10*/  IADD3 R18, P1, R14, R4, RZ ;  /* 0x000000040e127210 */ /* 0x001fca0007f3e0ff */
[----:B------:R0:W-:Y:S01]  /*4da20*/  STL [R1+0x426c], R18 ;  /* 0x00426c1201007387 */ /* 0x0001e20000100800 */
[----:B------:R-:W-:-:S05]  /*4da30*/  IMAD.X R14, R13, 0x1, R3, P2 ;  /* 0x000000010d0e7824 */ /* 0x000fca00010e0603 */
[----:B------:R1:W-:Y:S01]  /*4da40*/  STL [R1+0x4240], R14 ;  /* 0x0042400e01007387 */ /* 0x0003e20000100800 */
[----:B0-----:R-:W-:Y:S01]  /*4da50*/  IMAD.X R18, R13, 0x1, R2, P3 ;  /* 0x000000010d127824 */ /* 0x001fe200018e0602 */
[C---:B------:R-:W-:Y:S02]  /*4da60*/  IADD3 R19, P2, R12.reuse, R5, RZ ;  /* 0x000000050c137210 */ /* 0x040fe40007f5e0ff */
[----:B-1----:R-:W5:Y:S04]  /*4da70*/  LDL.LU R14, [R1+0xf74] ;  /* 0x000f7400010e7983 */ /* 0x002f680000300800 */
[----:B------:R-:W-:Y:S04]  /*4da80*/  STL [R1+0x4274], R19 ;  /* 0x0042741301007387 */ /* 0x000fe80000100800 */
[----:B------:R-:W5:Y:S04]  /*4da90*/  LDL.LU R13, [R1+0xd98] ;  /* 0x000d9800010d7983 */ /* 0x000f680000300800 */
[----:B------:R0:W-:Y:S02]  /*4daa0*/  STL [R1+0x4248], R18 ;  /* 0x0042481201007387 */ /* 0x0001e40000100800 */
[----:B0-----:R-:W-:Y:S01]  /*4dab0*/  IADD3 R18, P3, R12, R4, RZ ;  /* 0x000000040c127210 */ /* 0x001fe20007f7e0ff */
[----:B------:R-:W-:-:S04]  /*4dac0*/  IMAD.X R12, R11, 0x1, R3, P4 ;  /* 0x000000010b0c7824 */ /* 0x000fc800020e0603 */
[----:B------:R0:W-:Y:S04]  /*4dad0*/  STL [R1+0x427c], R18 ;  /* 0x00427c1201007387 */ /* 0x0001e80000100800 */
[----:B------:R1:W-:Y:S01]  /*4dae0*/  STL [R1+0x4250], R12 ;  /* 0x0042500c01007387 */ /* 0x0003e20000100800 */
[----:B------:R-:W-:Y:S01]  /*4daf0*/  IADD3 R19, P4, R17, R5, RZ ;  /* 0x0000000511137210 */ /* 0x000fe20007f9e0ff */
[----:B0-----:R-:W-:Y:S02]  /*4db00*/  IMAD.X R18, R11, 0x1, R2, P5 ;  /* 0x000000010b127824 */ /* 0x001fe400028e0602 */
[----:B-1----:R-:W5:Y:S04]  /*4db10*/  LDL.LU R12, [R1+0xf78] ;  /* 0x000f7800010c7983 */ /* 0x002f680000300800 */
[----:B------:R0:W-:Y:S04]  /*4db20*/  STL [R1+0x4284], R19 ;  /* 0x0042841301007387 */ /* 0x0001e80000100800 */
[----:B------:R-:W5:Y:S04]  /*4db30*/  LDL.LU R11, [R1+0xda0] ;  /* 0x000da000010b7983 */ /* 0x000f680000300800 */
[----:B------:R1:W-:Y:S01]  /*4db40*/  STL [R1+0x4258], R18 ;  /* 0x0042581201007387 */ /* 0x0003e20000100800 */
[----:B0-----:R-:W-:-:S05]  /*4db50*/  IADD3 R19, P5, R17, R4, RZ ;  /* 0x0000000411137210 */ /* 0x001fca0007fbe0ff */
[----:B------:R-:W-:Y:S01]  /*4db60*/  STL [R1+0x428c], R19 ;  /* 0x00428c1301007387 */ /* 0x000fe20000100800 */
[C---:B-1----:R-:W-:Y:S02]  /*4db70*/  IMAD.X R18, R10.reuse, 0x1, R3, P0 ;  /* 0x000000010a127824 */ /* 0x042fe400000e0603 */
[----:B------:R-:W-:-:S03]  /*4db80*/  IMAD.X R10, R10, 0x1, R2, P1 ;  /* 0x000000010a0a7824 */ /* 0x000fc600008e0602 */
[----:B------:R-:W-:Y:S01]  /*4db90*/  STL [R1+0x4260], R18 ;  /* 0x0042601201007387 */ /* 0x000fe20000100800 */
[C---:B------:R-:W-:Y:S02]  /*4dba0*/  IADD3 R17, P0, R9.reuse, R5, RZ ;  /* 0x0000000509117210 */ /* 0x040fe40007f1e0ff */
[----:B------:R-:W-:-:S03]  /*4dbb0*/  IADD3 R9, P1, R9, R4, RZ ;  /* 0x0000000409097210 */ /* 0x000fc60007f3e0ff */
[----:B------:R-:W-:Y:S04]  /*4dbc0*/  STL [R1+0x4294], R17 ;  /* 0x0042941101007387 */ /* 0x000fe80000100800 */
[----:B------:R0:W-:Y:S04]  /*4dbd0*/  STL [R1+0x4268], R10 ;  /* 0x0042680a01007387 */ /* 0x0001e80000100800 */
[----:B0-----:R-:W5:Y:S04]  /*4dbe0*/  LDL.LU R10, [R1+0xf7c] ;  /* 0x000f7c00010a7983 */ /* 0x001f680000300800 */
[----:B------:R0:W-:Y:S04]  /*4dbf0*/  STL [R1+0x429c], R9 ;  /* 0x00429c0901007387 */ /* 0x0001e80000100800 */
[----:B0-----:R-:W5:Y:S01]  /*4dc00*/  LDL.LU R9, [R1+0xda8] ;  /* 0x000da80001097983 */ /* 0x001f620000300800 */
[----:B--2---:R-:W-:Y:S01]  /*4dc10*/  IMAD.X R17, R16, 0x1, R3, P2 ;  /* 0x0000000110117824 */ /* 0x004fe200010e0603 */
[----:B---3--:R-:W-:-:S04]  /*4dc20*/  IADD3 R18, P2, R8, R5, RZ ;  /* 0x0000000508127210 */ /* 0x008fc80007f5e0ff */
[----:B------:R0:W-:Y:S04]  /*4dc30*/  STL [R1+0x4270], R17 ;  /* 0x0042701101007387 */ /* 0x0001e80000100800 */
[----:B------:R-:W-:Y:S01]  /*4dc40*/  STL [R1+0x42a4], R18 ;  /* 0x0042a41201007387 */ /* 0x000fe20000100800 */
[----:B0-----:R-:W-:Y:S01]  /*4dc50*/  IMAD.X R17, R16, 0x1, R2, P3 ;  /* 0x0000000110117824 */ /* 0x001fe200018e0602 */
[----:B------:R-:W-:-:S04]  /*4dc60*/  IADD3 R16, P3, R8, R4, RZ ;  /* 0x0000000408107210 */ /* 0x000fc80007f7e0ff */
[----:B------:R-:W-:Y:S04]  /*4dc70*/  STL [R1+0x4278], R17 ;  /* 0x0042781101007387 */ /* 0x000fe80000100800 */
[----:B------:R0:W-:Y:S01]  /*4dc80*/  STL [R1+0x42ac], R16 ;  /* 0x0042ac1001007387 */ /* 0x0001e20000100800 */
[C---:B----4-:R-:W-:Y:S02]  /*4dc90*/  IMAD.X R8, R7.reuse, 0x1, R3, P4 ;  /* 0x0000000107087824 */ /* 0x050fe400020e0603 */
[----:B0-----:R-:W-:-:S03]  /*4dca0*/  IMAD.X R16, R7, 0x1, R2, P5 ;  /* 0x0000000107107824 */ /* 0x001fc600028e0602 */
[----:B------:R0:W-:Y:S01]  /*4dcb0*/  STL [R1+0x4280], R8 ;  /* 0x0042800801007387 */ /* 0x0001e20000100800 */
[----:B-----5:R-:W-:-:S03]  /*4dcc0*/  IADD3 R17, P4, R15, R5, RZ ;  /* 0x000000050f117210 */ /* 0x020fc60007f9e0ff */
[----:B0-----:R-:W2:Y:S04]  /*4dcd0*/  LDL.LU R8, [R1+0xf80] ;  /* 0x000f800001087983 */ /* 0x001ea80000300800 */
[----:B------:R-:W-:Y:S04]  /*4dce0*/  STL [R1+0x42b4], R17 ;  /* 0x0042b41101007387 */ /* 0x000fe80000100800 */
[----:B------:R-:W3:Y:S04]  /*4dcf0*/  LDL.LU R7, [R1+0xdac] ;  /* 0x000dac0001077983 */ /* 0x000ee80000300800 */
[----:B------:R0:W-:Y:S02]  /*4dd00*/  STL [R1+0x4288], R16 ;  /* 0x0042881001007387 */ /* 0x0001e40000100800 */
[----:B0-----:R-:W-:-:S05]  /*4dd10*/  IADD3 R16, P5, R15, R4, RZ ;  /* 0x000000040f107210 */ /* 0x001fca0007fbe0ff */
[----:B------:R0:W-:Y:S01]  /*4dd20*/  STL [R1+0x42bc], R16 ;  /* 0x0042bc1001007387 */ /* 0x0001e20000100800 */
[C---:B------:R-:W-:Y:S01]  /*4dd30*/  IMAD.X R15, R6.reuse, 0x1, R3, P0 ;  /* 0x00000001060f7824 */ /* 0x040fe200000e0603 */
[----:B------:R-:W-:Y:S01]  /*4dd40*/  IADD3 R17, P0, R29, R5, RZ ;  /* 0x000000051d117210 */ /* 0x000fe20007f1e0ff */
[----:B0-----:R-:W-:-:S03]  /*4dd50*/  IMAD.X R16, R6, 0x1, R2, P1 ;  /* 0x0000000106107824 */ /* 0x001fc600008e0602 */
[----:B------:R0:W-:Y:S04]  /*4dd60*/  STL [R1+0x4290], R15 ;  /* 0x0042900f01007387 */ /* 0x0001e80000100800 */
[----:B------:R-:W-:Y:S04]  /*4dd70*/  STL [R1+0x42c4], R17 ;  /* 0x0042c41101007387 */ /* 0x000fe80000100800 */
[----:B------:R-:W4:Y:S04]  /*4dd80*/  LDL.LU R6, [R1+0xf84] ;  /* 0x000f840001067983 */ /* 0x000f280000300800 */
[----:B------:R1:W-:Y:S01]  /*4dd90*/  STL [R1+0x4298], R16 ;  /* 0x0042981001007387 */ /* 0x0003e20000100800 */
[----:B0-----:R-:W-:-:S03]  /*4dda0*/  IADD3 R15, P1, R29, R4, RZ ;  /* 0x000000041d0f7210 */ /* 0x001fc60007f3e0ff */
[----:B------:R-:W5:Y:S04]  /*4ddb0*/  LDL.LU R29, [R1+0xdb4] ;  /* 0x000db400011d7983 */ /* 0x000f680000300800 */
[----:B------:R0:W-:Y:S04]  /*4ddc0*/  STL [R1+0x42cc], R15 ;  /* 0x0042cc0f01007387 */ /* 0x0001e80000100800 */
[----:B------:R-:W5:Y:S01]  /*4ddd0*/  LDL.LU R19, [R1+0xf88] ;  /* 0x000f880001137983 */ /* 0x000f620000300800 */
[C---:B-1----:R-:W-:Y:S01]  /*4dde0*/  IMAD.X R16, R14.reuse, 0x1, R3, P2 ;  /* 0x000000010e107824 */ /* 0x042fe200010e0603 */
[C---:B0-----:R-:W-:Y:S01]  /*4ddf0*/  IADD3 R15, P2, R13.reuse, R5, RZ ;  /* 0x000000050d0f7210 */ /* 0x041fe20007f5e0ff */
[----:B------:R-:W-:Y:S01]  /*4de00*/  IMAD.X R14, R14, 0x1, R2, P3 ;  /* 0x000000010e0e7824 */ /* 0x000fe200018e0602 */
[----:B------:R-:W-:-:S02]  /*4de10*/  IADD3 R13, P3, R13, R4, RZ ;  /* 0x000000040d0d7210 */ /* 0x000fc40007f7e0ff */
[----:B------:R-:W-:Y:S04]  /*4de20*/  STL [R1+0x42a0], R16 ;  /* 0x0042a01001007387 */ /* 0x000fe80000100800 */
[----:B------:R-:W-:Y:S04]  /*4de30*/  STL [R1+0x42d4], R15 ;  /* 0x0042d40f01007387 */ /* 0x000fe80000100800 */
[----:B------:R-:W5:Y:S04]  /*4de40*/  LDL.LU R18, [R1+0xdb8] ;  /* 0x000db80001127983 */ /* 0x000f680000300800 */
[----:B------:R0:W-:Y:S04]  /*4de50*/  STL [R1+0x42a8], R14 ;  /* 0x0042a80e01007387 */ /* 0x0001e80000100800 */
[----:B------:R1:W-:Y:S04]  /*4de60*/  STL [R1+0x42dc], R13 ;  /* 0x0042dc0d01007387 */ /* 0x0003e80000100800 */
[----:B------:R-:W5:Y:S01]  /*4de70*/  LDL.LU R17, [R1+0xf8c] ;  /* 0x000f8c0001117983 */ /* 0x000f620000300800 */
[C---:B0-----:R-:W-:Y:S01]  /*4de80*/  IMAD.X R14, R12.reuse, 0x1, R3, P4 ;  /* 0x000000010c0e7824 */ /* 0x041fe200020e0603 */
[C---:B-1----:R-:W-:Y:S01]  /*4de90*/  IADD3 R13, P4, R11.reuse, R5, RZ ;  /* 0x000000050b0d7210 */ /* 0x042fe20007f9e0ff */
[----:B------:R-:W-:Y:S01]  /*4dea0*/  IMAD.X R12, R12, 0x1, R2, P5 ;  /* 0x000000010c0c7824 */ /* 0x000fe200028e0602 */
[----:B------:R-:W-:-:S02]  /*4deb0*/  IADD3 R11, P5, R11, R4, RZ ;  /* 0x000000040b0b7210 */ /* 0x000fc40007fbe0ff */
[----:B------:R0:W-:Y:S04]  /*4dec0*/  STL [R1+0x42b0], R14 ;  /* 0x0042b00e01007387 */ /* 0x0001e80000100800 */
[----:B------:R-:W5:Y:S04]  /*4ded0*/  LDL.LU R16, [R1+0xdc0] ;  /* 0x000dc00001107983 */ /* 0x000f680000300800 */
[----:B------:R1:W-:Y:S04]  /*4dee0*/  STL [R1+0x42e4], R13 ;  /* 0x0042e40d01007387 */ /* 0x0003e80000100800 */
[----:B------:R-:W5:Y:S04]  /*4def0*/  LDL.LU R15, [R1+0xf90] ;  /* 0x000f9000010f7983 */ /* 0x000f680000300800 */
[----:B------:R1:W-:Y:S04]  /*4df00*/  STL [R1+0x42b8], R12 ;  /* 0x0042b80c01007387 */ /* 0x0003e80000100800 */
[----:B0-----:R-:W5:Y:S04]  /*4df10*/  LDL.LU R14, [R1+0xdc8] ;  /* 0x000dc800010e7983 */ /* 0x001f680000300800 */
[----:B------:R0:W-:Y:S04]  /*4df20*/  STL [R1+0x42ec], R11 ;  /* 0x0042ec0b01007387 */ /* 0x0001e80000100800 */
[----:B-1----:R-:W5:Y:S01]  /*4df30*/  LDL.LU R13, [R1+0xf94] ;  /* 0x000f9400010d7983 */ /* 0x002f620000300800 */
[----:B------:R-:W-:-:S02]  /*4df40*/  IMAD.X R12, R10, 0x1, R3, P0 ;  /* 0x000000010a0c7824 */ /* 0x000fc400000e0603 */
[----:B------:R-:W-:-:S03]  /*4df50*/  IMAD.X R10, R10, 0x1, R2, P1 ;  /* 0x000000010a0a7824 */ /* 0x000fc600008e0602 */
[----:B------:R1:W-:Y:S01]  /*4df60*/  STL [R1+0x42c0], R12 ;  /* 0x0042c00c01007387 */ /* 0x0003e20000100800 */
[CC--:B0-----:R-:W-:Y:S02]  /*4df70*/  IADD3 R11, P0, R9.reuse, R5.reuse, RZ ;  /* 0x00000005090b7210 */ /* 0x0c1fe40007f1e0ff */
[----:B------:R-:W-:Y:S01]  /*4df80*/  IADD3 R9, P1, R9, R4, RZ ;  /* 0x0000000409097210 */ /* 0x000fe20007f3e0ff */
[----:B-1----:R-:W5:Y:S04]  /*4df90*/  LDL.LU R12, [R1+0xdcc] ;  /* 0x000dcc00010c7983 */ /* 0x002f680000300800 */
[----:B------:R0:W-:Y:S04]  /*4dfa0*/  STL [R1+0x42f4], R11 ;  /* 0x0042f40b01007387 */ /* 0x0001e80000100800 */
[----:B0-----:R-:W5:Y:S04]  /*4dfb0*/  LDL.LU R11, [R1+0xf98] ;  /* 0x000f9800010b7983 */ /* 0x001f680000300800 */
[----:B------:R0:W-:Y:S04]  /*4dfc0*/  STL [R1+0x42c8], R10 ;  /* 0x0042c80a01007387 */ /* 0x0001e80000100800 */
[----:B0-----:R-:W5:Y:S04]  /*4dfd0*/  LDL.LU R10, [R1+0xde0] ;  /* 0x000de000010a7983 */ /* 0x001f680000300800 */
[----:B------:R2:W-:Y:S02]  /*4dfe0*/  STL [R1+0x42fc], R9 ;  /* 0x0042fc0901007387 */ /* 0x0005e40000100800 */
[C---:B--2---:R-:W-:Y:S01]  /*4dff0*/  IMAD.X R9, R8.reuse, 0x1, R3, P2 ;  /* 0x0000000108097824 */ /* 0x044fe200010e0603 */
[----:B---3--:R-:W-:Y:S01]  /*4e000*/  IADD3 R21, P2, R7, R5, RZ ;  /* 0x0000000507157210 */ /* 0x008fe20007f5e0ff */
[----:B------:R-:W-:-:S03]  /*4e010*/  IMAD.X R20, R8, 0x1, R2, P3 ;  /* 0x0000000108147824 */ /* 0x000fc600018e0602 */
[----:B------:R0:W-:Y:S04]  /*4e020*/  STL [R1+0x42d0], R9 ;  /* 0x0042d00901007387 */ /* 0x0001e80000100800 */
[----:B0-----:R-:W2:Y:S04]  /*4e030*/  LDL.LU R9, [R1+0xf9c] ;  /* 0x000f9c0001097983 */ /* 0x001ea80000300800 */
[----:B------:R-:W-:Y:S04]  /*4e040*/  STL [R1+0x4304], R21 ;  /* 0x0043041501007387 */ /* 0x000fe80000100800 */
[----:B------:R-:W3:Y:S04]  /*4e050*/  LDL R8, [R1+0x1eb0] ;  /* 0x001eb00001087983 */ /* 0x000ee80000100800 */
[----:B------:R0:W-:Y:S02]  /*4e060*/  STL [R1+0x42d8], R20 ;  /* 0x0042d81401007387 */ /* 0x0001e40000100800 */
[----:B0-----:R-:W-:-:S02]  /*4e070*/  IADD3 R20, P3, R7, R4, RZ ;  /* 0x0000000407147210 */ /* 0x001fc40007f7e0ff */
[----:B------:R-:W3:Y:S01]  /*4e080*/  LDL R7, [R1+0x1eac] ;  /* 0x001eac0001077983 */ /* 0x000ee20000100800 */
[----:B----4-:R-:W-:-:S03]  /*4e090*/  IMAD.X R21, R6, 0x1, R3, P4 ;  /* 0x0000000106157824 */ /* 0x010fc600020e0603 */
[----:B------:R5:W-:Y:S01]  /*4e0a0*/  STL [R1+0x430c], R20 ;  /* 0x00430c1401007387 */ /* 0x000be20000100800 */
[----:B------:R-:W-:-:S03]  /*4e0b0*/  IMAD.X R6, R6, 0x1, R2, P5 ;  /* 0x0000000106067824 */ /* 0x000fc600028e0602 */
[----:B------:R0:W-:Y:S01]  /*4e0c0*/  STL [R1+0x42e0], R21 ;  /* 0x0042e01501007387 */ /* 0x0001e20000100800 */
[C---:B-----5:R-:W-:Y:S02]  /*4e0d0*/  IADD3 R20, P4, R29.reuse, R5, RZ ;  /* 0x000000051d147210 */ /* 0x060fe40007f9e0ff */
[----:B0-----:R-:W-:-:S03]  /*4e0e0*/  IADD3 R21, P5, R29, R4, RZ ;  /* 0x000000041d157210 */ /* 0x001fc60007fbe0ff */
[----:B------:R-:W-:Y:S04]  /*4e0f0*/  STL [R1+0x4314], R20 ;  /* 0x0043141401007387 */ /* 0x000fe80000100800 */
[----:B------:R0:W-:Y:S04]  /*4e100*/  STL [R1+0x42e8], R6 ;  /* 0x0042e80601007387 */ /* 0x0001e80000100800 */
[----:B0-----:R-:W4:Y:S04]  /*4e110*/  LDL R6, [R1+0x1ea4] ;  /* 0x001ea40001067983 */ /* 0x001f280000100800 */
[----:B------:R0:W-:Y:S04]  /*4e120*/  STL [R1+0x431c], R21 ;  /* 0x00431c1501007387 */ /* 0x0001e80000100800 */
[----:B------:R-:W5:Y:S01]  /*4e130*/  LDL R29, [R1+0x1ea8] ;  /* 0x001ea800011d7983 */ /* 0x000f620000100800 */
[----:B------:R-:W-:-:S05]  /*4e140*/  IMAD.X R20, R19, 0x1, R3, P0 ;  /* 0x0000000113147824 */ /* 0x000fca00000e0603 */
[----:B------:R1:W-:Y:S01]  /*4e150*/  STL [R1+0x42f0], R20 ;  /* 0x0042f01401007387 */ /* 0x0003e20000100800 */
[C---:B------:R-:W-:Y:S01]  /*4e160*/  IADD3 R22, P0, R18.reuse, R5, RZ ;  /* 0x0000000512167210 */ /* 0x040fe20007f1e0ff */
[--C-:B0-----:R-:W-:Y:S02]  /*4e170*/  IMAD.X R21, R19, 0x1, R2.reuse, P1 ;  /* 0x0000000113157824 */ /* 0x101fe400008e0602 */
[C---:B------:R-:W-:Y:S02]  /*4e180*/  IMAD.X R19, R17.reuse, 0x1, R3, P2 ;  /* 0x0000000111137824 */ /* 0x040fe400010e0603 */
[----:B------:R-:W-:Y:S01]  /*4e190*/  IMAD.X R17, R17, 0x1, R2, P3 ;  /* 0x0000000111117824 */ /* 0x000fe200018e0602 */
[----:B------:R-:W-:Y:S01]  /*4e1a0*/  STL [R1+0x4324], R22 ;  /* 0x0043241601007387 */ /* 0x000fe20000100800 */
[----:B-1----:R-:W-:-:S03]  /*4e1b0*/  IADD3 R20, P1, R18, R4, RZ ;  /* 0x0000000412147210 */ /* 0x002fc60007f3e0ff */
[----:B------:R-:W-:Y:S04]  /*4e1c0*/  STL [R1+0x42f8], R21 ;  /* 0x0042f81501007387 */ /* 0x000fe80000100800 */
[----:B------:R-:W-:Y:S04]  /*4e1d0*/  STL [R1+0x432c], R20 ;  /* 0x00432c1401007387 */ /* 0x000fe80000100800 */
[----:B------:R-:W-:Y:S01]  /*4e1e0*/  STL [R1+0x4300], R19 ;  /* 0x0043001301007387 */ /* 0x000fe20000100800 */
[C---:B------:R-:W-:Y:S02]  /*4e1f0*/  IADD3 R18, P2, R16.reuse, R5, RZ ;  /* 0x0000000510127210 */ /* 0x040fe40007f5e0ff */
[----:B------:R-:W-:-:S03]  /*4e200*/  IADD3 R16, P3, R16, R4, RZ ;  /* 0x0000000410107210 */ /* 0x000fc60007f7e0ff */
[----:B------:R0:W-:Y:S04]  /*4e210*/  STL [R1+0x4334], R18 ;  /* 0x0043341201007387 */ /* 0x0001e80000100800 */
[----:B------:R1:W-:Y:S04]  /*4e220*/  STL [R1+0x4308], R17 ;  /* 0x0043081101007387 */ /* 0x0003e80000100800 */
[----:B------:R1:W-:Y:S01]  /*4e230*/  STL [R1+0x4338], R16 ;  /* 0x0043381001007387 */ /* 0x0003e20000100800 */
[C-C-:B0-----:R-:W-:Y:S01]  /*4e240*/  IMAD.X R18, R15.reuse, 0x1, R3.reuse, P4 ;  /* 0x000000010f127824 */ /* 0x141fe200020e0603 */
[CC--:B-1----:R-:W-:Y:S01]  /*4e250*/  IADD3 R17, P4, R14.reuse, R5.reuse, RZ ;  /* 0x000000050e117210 */ /* 0x0c2fe20007f9e0ff */
[--C-:B------:R-:W-:Y:S01]  /*4e260*/  IMAD.X R16, R15, 0x1, R2.reuse, P5 ;  /* 0x000000010f107824 */ /* 0x100fe200028e0602 */
[----:B------:R-:W-:Y:S01]  /*4e270*/  IADD3 R15, P5, R14, R4, RZ ;  /* 0x000000040e0f7210 */ /* 0x000fe20007fbe0ff */
[C---:B------:R-:W-:Y:S01]  /*4e280*/  IMAD.X R14, R13.reuse, 0x1, R3, P0 ;  /* 0x000000010d0e7824 */ /* 0x040fe200000e0603 */
[----:B------:R-:W-:Y:S04]  /*4e290*/  STL [R1+0x4310], R18 ;  /* 0x0043101201007387 */ /* 0x000fe80000100800 */
[----:B------:R-:W-:Y:S04]  /*4e2a0*/  STL [R1+0x433c], R17 ;  /* 0x00433c1101007387 */ /* 0x000fe80000100800 */
[----:B------:R-:W-:Y:S04]  /*4e2b0*/  STL [R1+0x4318], R16 ;  /* 0x0043181001007387 */ /* 0x000fe80000100800 */
[----:B------:R0:W-:Y:S04]  /*4e2c0*/  STL [R1+0x4340], R15 ;  /* 0x0043400f01007387 */ /* 0x0001e80000100800 */
[----:B------:R1:W-:Y:S01]  /*4e2d0*/  STL [R1+0x4320], R14 ;  /* 0x0043200e01007387 */ /* 0x0003e20000100800 */
[----:B0-----:R-:W-:Y:S01]  /*4e2e0*/  IMAD.X R15, R13, 0x1, R2, P1 ;  /* 0x000000010d0f7824 */ /* 0x001fe200008e0602 */
[----:B------:R-:W-:Y:S01]  /*4e2f0*/  SHF.R.S32.HI R0, RZ, 0x1f, R0 ;  /* 0x0000001fff007819 */ /* 0x000fe20000011400 */
[----:B------:R-:W-:Y:S01]  /*4e300*/  USHF.R.S32.HI UR35, URZ, 0x1f, UR34 ;  /* 0x0000001f3f237899 */ /* 0x000fe20008011422 */
[----:B------:R-:W-:-:S02]  /*4e310*/  IADD3 R16, P0, R12, R5, RZ ;  /* 0x000000050c107210 */ /* 0x000fc40007f1e0ff */
[----:B-1----:R-:W-:-:S03]  /*4e320*/  IADD3 R14, P1, R12, R4, RZ ;  /* 0x000000040c0e7210 */ /* 0x002fc60007f3e0ff */
[----:B------:R-:W-:Y:S04]  /*4e330*/  STL [R1+0x4344], R16 ;  /* 0x0043441001007387 */ /* 0x000fe80000100800 */
[----:B------:R-:W-:Y:S04]  /*4e340*/  STL [R1+0x4328], R15 ;  /* 0x0043280f01007387 */ /* 0x000fe80000100800 */
[----:B------:R-:W-:Y:S01]  /*4e350*/  STL [R1+0x4348], R14 ;  /* 0x0043480e01007387 */ /* 0x000fe20000100800 */
[C---:B------:R-:W-:Y:S02]  /*4e360*/  IMAD.X R13, R11.reuse, 0x1, R3, P2 ;  /* 0x000000010b0d7824 */ /* 0x040fe400010e0603 */
[----:B------:R-:W-:-:S03]  /*4e370*/  IMAD.X R11, R11, 0x1, R2, P3 ;  /* 0x000000010b0b7824 */ /* 0x000fc600018e0602 */
[----:B------:R-:W-:Y:S01]  /*4e380*/  STL [R1+0x4330], R13 ;  /* 0x0043300d01007387 */ /* 0x000fe20000100800 */
[C---:B------:R-:W-:Y:S02]  /*4e390*/  IADD3 R12, P2, R10.reuse, R5, RZ ;  /* 0x000000050a0c7210 */ /* 0x040fe40007f5e0ff */
[----:B------:R-:W-:Y:S02]  /*4e3a0*/  IADD3 R5, P3, R10, R4, RZ ;  /* 0x000000040a057210 */ /* 0x000fe40007f7e0ff */
[----:B------:R-:W-:Y:S01]  /*4e3b0*/  SHF.R.S32.HI R4, RZ, 0x1f, R10 ;  /* 0x0000001fff047819 */ /* 0x000fe2000001140a */
[----:B------:R-:W-:Y:S04]  /*4e3c0*/  STL [R1+0x2808], R12 ;  /* 0x0028080c01007387 */ /* 0x000fe80000100800 */
[----:B------:R-:W-:Y:S04]  /*4e3d0*/  STL [R1+0x280c], R11 ;  /* 0x00280c0b01007387 */ /* 0x000fe80000100800 */
[----:B------:R0:W-:Y:S01]  /*4e3e0*/  STL [R1+0x2804], R5 ;  /* 0x0028040501007387 */ /* 0x0001e20000100800 */
[----:B--2---:R-:W-:-:S02]  /*4e3f0*/  IMAD.X R10, R9, 0x1, R3, P4 ;  /* 0x00000001090a7824 */ /* 0x004fc400020e0603 */
[----:B0-----:R-:W-:Y:S01]  /*4e400*/  IMAD.X R5, R9, 0x1, R2, P5 ;  /* 0x0000000109057824 */ /* 0x001fe200028e0602 */
[----:B---3--:R-:W-:Y:S02]  /*4e410*/  IADD3 R11, P4, R8, UR34, RZ ;  /* 0x00000022080b7c10 */ /* 0x008fe4000ff9e0ff */
[----:B------:R0:W-:Y:S04]  /*4e420*/  STL [R1+0x27ec], R10 ;  /* 0x0027ec0a01007387 */ /* 0x0001e80000100800 */
[----:B------:R-:W-:Y:S01]  /*4e430*/  STL [R1+0x27fc], R11 ;  /* 0x0027fc0b01007387 */ /* 0x000fe20000100800 */
[----:B------:R-:W-:-:S03]  /*4e440*/  IMAD.X R9, R0, 0x1, R3, P0 ;  /* 0x0000000100097824 */ /* 0x000fc600000e0603 */
[----:B------:R1:W-:Y:S01]  /*4e450*/  STL [R1+0x27f0], R5 ;  /* 0x0027f00501007387 */ /* 0x0003e20000100800 */
[----:B------:R-:W-:Y:S01]  /*4e460*/  IMAD.X R3, R4, 0x1, R3, P2 ;  /* 0x0000000104037824 */ /* 0x000fe200010e0603 */
[----:B0-----:R-:W-:Y:S01]  /*4e470*/  IADD3 R10, P5, R7, UR34, RZ ;  /* 0x00000022070a7c10 */ /* 0x001fe2000ffbe0ff */
[--C-:B-1----:R-:W-:Y:S02]  /*4e480*/  IMAD.X R5, R0, 0x1, R2.reuse, P1 ;  /* 0x0000000100057824 */ /* 0x102fe400008e0602 */
[----:B------:R-:W-:Y:S02]  /*4e490*/  IMAD.X R2, R4, 0x1, R2, P3 ;  /* 0x0000000104027824 */ /* 0x000fe400018e0602 */
[----:B------:R-:W-:Y:S04]  /*4e4a0*/  STL [R1+0x2800], R10 ;  /* 0x0028000a01007387 */ /* 0x000fe80000100800 */
[----:B------:R-:W2:Y:S04]  /*4e4b0*/  LDL.LU R0, [R1+0x4fe4] ;  /* 0x004fe40001007983 */ /* 0x000ea80000300800 */
[----:B------:R-:W-:Y:S04]  /*4e4c0*/  STL [R1+0x27f4], R9 ;  /* 0x0027f40901007387 */ /* 0x000fe80000100800 */
[----:B------:R-:W-:Y:S04]  /*4e4d0*/  STL [R1+0x27f8], R5 ;  /* 0x0027f80501007387 */ /* 0x000fe80000100800 */
[----:B------:R4:W-:Y:S04]  /*4e4e0*/  STL [R1+0x27e8], R3 ;  /* 0x0027e80301007387 */ /* 0x0009e80000100800 */
[----:B------:R5:W-:Y:S01]  /*4e4f0*/  STL [R1+0x27e4], R2 ;  /* 0x0027e40201007387 */ /* 0x000be20000100800 */
[----:B------:R-:W-:Y:S01]  /*4e500*/  USHF.R.S32.HI UR34, URZ, 0x1f, UR6 ;  /* 0x0000001f3f227899 */ /* 0x000fe20008011406 */
[----:B----4-:R-:W-:-:S02]  /*4e510*/  IADD3.X R3, R6, UR35, RZ, P4, !PT ;  /* 0x0000002306037c10 */ /* 0x010fc4000a7fe4ff */
[----:B-----5:R-:W-:Y:S01]  /*4e520*/  IADD3.X R2, R29, UR35, RZ, P5, !PT ;  /* 0x000000231d027c10 */ /* 0x020fe2000affe4ff */
[----:B------:R-:W0:Y:S02]  /*4e530*/  S2R R9, SR_TID.X ;  /* 0x0000000000097919 */ /* 0x000e240000002100 */
[----:B------:R1:W-:Y:S04]  /*4e540*/  STL [R1+0x248c], R3 ;  /* 0x00248c0301007387 */ /* 0x0003e80000100800 */
[----:B------:R3:W-:Y:S01]  /*4e550*/  STL [R1+0x2490], R2 ;  /* 0x0024900201007387 */ /* 0x0007e20000100800 */
[----:B------:R-:W-:Y:S01]  /*4e560*/  ULDC UR35, c[0x0][0x238] ;  /* 0x00008e0000237ab9 */ /* 0x000fe20000000800 */
[----:B-1----:R-:W-:Y:S02]  /*4e570*/  IADD3 R3, P1, R7, UR6, RZ ;  /* 0x0000000607037c10 */ /* 0x002fe4000ff3e0ff */
[----:B---3--:R-:W-:Y:S01]  /*4e580*/  IADD3 R2, P0, R8, UR6, RZ ;  /* 0x0000000608027c10 */ /* 0x008fe2000ff1e0ff */
[----:B------:R-:W-:-:S03]  /*4e590*/  ULDC UR6, c[0x0][0x238] ;  /* 0x00008e0000067ab9 */ /* 0x000fc60000000800 */
[----:B------:R-:W-:Y:S01]  /*4e5a0*/  IADD3.X R4, R6, UR34, RZ, P0, !PT ;  /* 0x0000002206047c10 */ /* 0x000fe200087fe4ff */
[----:B------:R-:W-:Y:S04]  /*4e5b0*/  STL [R1+0x2498], R2 ;  /* 0x0024980201007387 */ /* 0x000fe80000100800 */
[----:B------:R1:W-:Y:S04]  /*4e5c0*/  STL [R1+0x24a0], R3 ;  /* 0x0024a00301007387 */ /* 0x0003e80000100800 */
[----:B------:R3:W-:Y:S01]  /*4e5d0*/  STL [R1+0x2494], R4 ;  /* 0x0024940401007387 */ /* 0x0007e20000100800 */
[----:B-1----:R-:W-:Y:S01]  /*4e5e0*/  IADD3.X R3, R29, UR34, RZ, P1, !PT ;  /* 0x000000221d037c10 */ /* 0x002fe20008ffe4ff */
[----:B------:R-:W-:-:S04]  /*4e5f0*/  ULDC UR34, c[0x0][0x238] ;  /* 0x00008e0000227ab9 */ /* 0x000fc80000000800 */
[----:B------:R1:W-:Y:S04]  /*4e600*/  STL [R1+0x249c], R3 ;  /* 0x00249c0301007387 */ /* 0x0003e80000100800 */
[----:B------:R-:W-:Y:S04]  /*4e610*/  STL [R1+0x2378], RZ ;  /* 0x002378ff01007387 */ /* 0x000fe80000100800 */
        /* <DEDUP_REMOVED lines=882> */
[----:B------:R-:W-:Y:S01]  /*51d40*/  STL [R1+0x15d8], RZ ;  /* 0x0015d8ff01007387 */ /* 0x000fe20000100800 */
[----:B---3--:R-:W-:-:S02]  /*51d50*/  IADD3 R4, P0, R8, UR49, RZ ;  /* 0x0000003108047c10 */ /* 0x008fc4000ff1e0ff */
[----:B-1----:R-:W-:Y:S01]  /*51d60*/  IADD3 R3, P1, R7, UR49, RZ ;  /* 0x0000003107037c10 */ /* 0x002fe2000ff3e0ff */
[----:B------:R-:W-:Y:S01]  /*51d70*/  STL [R1+0x15dc], RZ ;  /* 0x0015dcff01007387 */ /* 0x000fe20000100800 */
[----:B------:R-:W-:-:S03]  /*51d80*/  USHF.R.S32.HI UR49, URZ, 0x1f, UR49 ;  /* 0x0000001f3f317899 */ /* 0x000fc60008011431 */
[----:B------:R-:W-:Y:S04]  /*51d90*/  STL [R1+0x1c00], RZ ;  /* 0x001c00ff01007387 */ /* 0x000fe80000100800 */
[----:B------:R-:W-:Y:S04]  /*51da0*/  STL [R1+0x1c04], RZ ;  /* 0x001c04ff01007387 */ /* 0x000fe80000100800 */
[----:B------:R-:W-:Y:S04]  /*51db0*/  STL [R1+0x1c08], RZ ;  /* 0x001c08ff01007387 */ /* 0x000fe80000100800 */
[----:B------:R-:W-:Y:S04]  /*51dc0*/  STL [R1+0x1c0c], RZ ;  /* 0x001c0cff01007387 */ /* 0x000fe80000100800 */
[----:B------:R1:W-:Y:S04]  /*51dd0*/  STL [R1+0x24a8], R4 ;  /* 0x0024a80401007387 */ /* 0x0003e80000100800 */
[----:B------:R3:W-:Y:S04]  /*51de0*/  STL [R1+0x24b0], R3 ;  /* 0x0024b00301007387 */ /* 0x0007e80000100800 */
[----:B------:R-:W-:Y:S04]  /*51df0*/  STL [R1+0x1bf0], RZ ;  /* 0x001bf0ff01007387 */ /* 0x000fe80000100800 */
[----:B------:R-:W-:Y:S04]  /*51e00*/  STL [R1+0x1bf4], RZ ;  /* 0x001bf4ff01007387 */ /* 0x000fe80000100800 */
[----:B------:R-:W-:Y:S01]  /*51e10*/  STL [R1+0x1bf8], RZ ;  /* 0x001bf8ff01007387 */ /* 0x000fe20000100800 */
[----:B-1----:R-:W-:-:S02]  /*51e20*/  IADD3.X R4, R6, UR49, RZ, P0, !PT ;  /* 0x0000003106047c10 */ /* 0x002fc400087fe4ff */
[----:B---3--:R-:W-:Y:S01]  /*51e30*/  IADD3.X R3, R29, UR49, RZ, P1, !PT ;  /* 0x000000311d037c10 */ /* 0x008fe20008ffe4ff */
[----:B------:R-:W-:Y:S02]  /*51e40*/  USHF.R.S32.HI UR49, URZ, 0x1f, UR30 ;  /* 0x0000001f3f317899 */ /* 0x000fe4000801141e */
[----:B------:R1:W-:Y:S04]  /*51e50*/  STL [R1+0x24a4], R4 ;  /* 0x0024a40401007387 */ /* 0x0003e80000100800 */
[----:B------:R3:W-:Y:S04]  /*51e60*/  STL [R1+0x24ac], R3 ;  /* 0x0024ac0301007387 */ /* 0x0007e80000100800 */
[----:B------:R-:W-:Y:S01]  /*51e70*/  STL [R1+0x1bfc], RZ ;  /* 0x001bfcff01007387 */ /* 0x000fe20000100800 */
[----:B-1----:R-:W-:-:S02]  /*51e80*/  IADD3 R4, P0, R8, UR30, RZ ;  /* 0x0000001e08047c10 */ /* 0x002fc4000ff1e0ff */
[----:B---3--:R-:W-:-:S03]  /*51e90*/  IADD3 R3, P1, R7, UR30, RZ ;  /* 0x0000001e07037c10 */ /* 0x008fc6000ff3e0ff */
[----:B------:R1:W-:Y:S04]  /*51ea0*/  STL [R1+0x24b8], R4 ;  /* 0x0024b80401007387 */ /* 0x0003e80000100800 */
[----:B------:R-:W-:Y:S04]  /*51eb0*/  STL [R1+0x15c0], RZ ;  /* 0x0015c0ff01007387 */ /* 0x000fe80000100800 */
[----:B------:R3:W-:Y:S01]  /*51ec0*/  STL [R1+0x24c0], R3 ;  /* 0x0024c00301007387 */ /* 0x0007e20000100800 */
[----:B------:R-:W-:Y:S01]  /*51ed0*/  USHF.R.S32.HI UR30, URZ, 0x1f, UR36 ;  /* 0x0000001f3f1e7899 */ /* 0x000fe20008011424 */
[----:B-1----:R-:W-:-:S02]  /*51ee0*/  IADD3.X R4, R6, UR49, RZ, P0, !PT ;  /* 0x0000003106047c10 */ /* 0x002fc400087fe4ff */
[----:B---3--:R-:W-:-:S03]  /*51ef0*/  IADD3.X R3, R29, UR49, RZ, P1, !PT ;  /* 0x000000311d037c10 */ /* 0x008fc60008ffe4ff */
[----:B------:R1:W-:Y:S04]  /*51f00*/  STL [R1+0x24b4], R4 ;  /* 0x0024b40401007387 */ /* 0x0003e80000100800 */
[----:B------:R3:W-:Y:S01]  /*51f10*/  STL [R1+0x24bc], R3 ;  /* 0x0024bc0301007387 */ /* 0x0007e20000100800 */
[----:B-1----:R-:W-:Y:S02]  /*51f20*/  IADD3 R4, P0, R8, UR36, RZ ;  /* 0x0000002408047c10 */ /* 0x002fe4000ff1e0ff */
        /* <DEDUP_REMOVED lines=194> */
[----:B-1----:R-:W-:Y:S02]  /*52b50*/  IADD3.X R4, R6, UR43, RZ, P0, !PT ;  /* 0x0000002b06047c10 */ /* 0x002fe400087fe4ff */
[----:B---3--:R-:W-:-:S03]  /*52b60*/  IADD3.X R3, R29, UR43, RZ, P1, !PT ;  /* 0x0000002b1d037c10 */ /* 0x008fc60008ffe4ff */
[----:B------:R1:W-:Y:S04]  /*52b70*/  STL [R1+0x25f4], R4 ;  /* 0x0025f40401007387 */ /* 0x0003e80000100800 */
[----:B------:R3:W-:Y:S01]  /*52b80*/  STL [R1+0x25fc], R3 ;  /* 0x0025fc0301007387 */ /* 0x0007e20000100800 */
[----:B-1----:R-:W-:Y:S02]  /*52b90*/  IADD3 R4, P0, R8, UR58, RZ ;  /* 0x0000003a08047c10 */ /* 0x002fe4000ff1e0ff */
[----:B---3--:R-:W-:-:S05]  /*52ba0*/  IADD3 R3, P1, R7, UR58, RZ ;  /* 0x0000003a07037c10 */ /* 0x008fca000ff3e0ff */
[----:B------:R-:W-:Y:S04]  /*52bb0*/  STL [R1+0x2610], R3 ;  /* 0x0026100301007387 */ /* 0x000fe80000100800 */
[----:B------:R1:W-:Y:S01]  /*52bc0*/  STL [R1+0x2608], R4 ;  /* 0x0026080401007387 */ /* 0x0003e20000100800 */
[----:B0-----:R-:W-:Y:S01]  /*52bd0*/  IMAD.SHL.U32 R2, R9, 0x20, RZ ;  /* 0x0000002009027824 */ /* 0x001fe200078e00ff */
[----:B------:R-:W-:Y:S02]  /*52be0*/  USHF.L.U32 UR61, UR61, 0x3, URZ ;  /* 0x000000033d3d7899 */ /* 0x000fe4000800063f */
[----:B------:R-:W-:Y:S02]  /*52bf0*/  UIMAD UR25, UR25, 0x7, URZ ;  /* 0x00000007191978a4 */ /* 0x000fe4000f8e023f */
[----:B------:R-:W-:-:S02]  /*52c00*/  UIMAD UR60, UR60, 0x6, URZ ;  /* 0x000000063c3c78a4 */ /* 0x000fc4000f8e023f */
[----:B------:R-:W-:Y:S02]  /*52c10*/  UIMAD UR27, UR27, 0x5, URZ ;  /* 0x000000051b1b78a4 */ /* 0x000fe4000f8e023f */
[----:B------:R-:W-:Y:S02]  /*52c20*/  USHF.L.U32 UR28, UR28, 0x2, URZ ;  /* 0x000000021c1c7899 */ /* 0x000fe4000800063f */
[----:B------:R-:W-:Y:S02]  /*52c30*/  UIMAD UR29, UR29, 0x3, URZ ;  /* 0x000000031d1d78a4 */ /* 0x000fe4000f8e023f */
[----:B------:R-:W-:Y:S02]  /*52c40*/  USHF.L.U32 UR26, UR26, 0x1, URZ ;  /* 0x000000011a1a7899 */ /* 0x000fe4000800063f */
[----:B------:R-:W-:Y:S02]  /*52c50*/  USHF.R.S32.HI UR5, URZ, 0x1f, UR5 ;  /* 0x0000001f3f057899 */ /* 0x000fe40008011405 */
[----:B------:R-:W-:-:S02]  /*52c60*/  USHF.L.U32 UR34, UR34, 0x7, URZ ;  /* 0x0000000722227899 */ /* 0x000fc4000800063f */
[----:B------:R-:W-:Y:S02]  /*52c70*/  USHF.R.S32.HI UR55, URZ, 0x1f, UR58 ;  /* 0x0000001f3f377899 */ /* 0x000fe4000801143a */
[----:B------:R-:W-:Y:S02]  /*52c80*/  USHF.R.S32.HI UR30, URZ, 0x1f, UR31 ;  /* 0x0000001f3f1e7899 */ /* 0x000fe4000801141f */
[----:B------:R-:W-:Y:S02]  /*52c90*/  USHF.R.S32.HI UR59, URZ, 0x1f, UR7 ;  /* 0x0000001f3f3b7899 */ /* 0x000fe40008011407 */
[----:B------:R-:W-:Y:S02]  /*52ca0*/  USHF.R.S32.HI UR53, URZ, 0x1f, UR8 ;  /* 0x0000001f3f357899 */ /* 0x000fe40008011408 */
[----:B------:R-:W-:Y:S02]  /*52cb0*/  USHF.R.S32.HI UR38, URZ, 0x1f, UR9 ;  /* 0x0000001f3f267899 */ /* 0x000fe40008011409 */
[----:B------:R-:W-:-:S02]  /*52cc0*/  USHF.R.S32.HI UR39, URZ, 0x1f, UR10 ;  /* 0x0000001f3f277899 */ /* 0x000fc4000801140a */
        /* <DEDUP_REMOVED lines=15> */
[----:B------:R-:W-:Y:S01]  /*52dc0*/  USHF.R.S32.HI UR43, URZ, 0x1f, UR33 ;  /* 0x0000001f3f2b7899 */ /* 0x000fe20008011421 */
[----:B-1----:R-:W-:Y:S01]  /*52dd0*/  IADD3.X R4, R6, UR55, RZ, P0, !PT ;  /* 0x0000003706047c10 */ /* 0x002fe200087fe4ff */
[----:B------:R-:W0:Y:S01]  /*52de0*/  LDC R10, c[0x0][0x230] ;  /* 0x00008c00ff0a7b82 */ /* 0x000e220000000800 */
[----:B------:R-:W-:Y:S01]  /*52df0*/  IADD3.X R3, R29, UR55, RZ, P1, !PT ;  /* 0x000000371d037c10 */ /* 0x000fe20008ffe4ff */
[----:B------:R-:W-:Y:S01]  /*52e00*/  USHF.R.S32.HI UR58, URZ, 0x1f, UR61 ;  /* 0x0000001f3f3a7899 */ /* 0x000fe2000801143d */
[----:B------:R-:W-:Y:S01]  /*52e10*/  LOP3.LUT R2, R2, 0x400, RZ, 0xc0, !PT ;  /* 0x0000040002027812 */ /* 0x000fe200078ec0ff */
[----:B------:R1:W-:Y:S01]  /*52e20*/  STL [R1+0x2604], R4 ;  /* 0x0026040401007387 */ /* 0x0003e20000100800 */
[----:B------:R-:W-:-:S03]  /*52e30*/  USHF.R.S32.HI UR55, URZ, 0x1f, UR25 ;  /* 0x0000001f3f377899 */ /* 0x000fc60008011419 */
[----:B------:R3:W-:Y:S01]  /*52e40*/  STL [R1+0x260c], R3 ;  /* 0x00260c0301007387 */ /* 0x0007e20000100800 */
[----:B-1----:R-:W-:Y:S02]  /*52e50*/  IADD3 R4, P0, R8, UR31, RZ ;  /* 0x0000001f08047c10 */ /* 0x002fe4000ff1e0ff */
[----:B---3--:R-:W-:-:S03]  /*52e60*/  IADD3 R3, P1, R7, UR31, RZ ;  /* 0x0000001f07037c10 */ /* 0x008fc6000ff3e0ff */
[----:B------:R1:W-:Y:S01]  /*52e70*/  STL [R1+0x2618], R4 ;  /* 0x0026180401007387 */ /* 0x0003e20000100800 */
[----:B------:R-:W-:-:S03]  /*52e80*/  USHF.R.S32.HI UR31, URZ, 0x1f, UR60 ;  /* 0x0000001f3f1f7899 */ /* 0x000fc6000801143c */
[----:B------:R3:W-:Y:S01]  /*52e90*/  STL [R1+0x2620], R3 ;  /* 0x0026200301007387 */ /* 0x0007e20000100800 */
[----:B0-----:R-:W-:-:S03]  /*52ea0*/  VIADD R10, R10, 0x7f ;  /* 0x0000007f0a0a7836 */ /* 0x001fc60000000000 */
[----:B------:R-:W-:Y:S01]  /*52eb0*/  STL [R1+0x4fe0], R2 ;  /* 0x004fe00201007387 */ /* 0x000fe20000100800 */
[----:B-1----:R-:W-:Y:S02]  /*52ec0*/  IADD3.X R4, R6, UR30, RZ, P0, !PT ;  /* 0x0000001e06047c10 */ /* 0x002fe400087fe4ff */
[----:B------:R-:W-:Y:S02]  /*52ed0*/  SHF.R.S32.HI R9, RZ, 0x1f, R10 ;  /* 0x0000001fff097819 */ /* 0x000fe4000001140a */
[----:B---3--:R-:W-:Y:S01]  /*52ee0*/  IADD3.X R3, R29, UR30, RZ, P1, !PT ;  /* 0x0000001e1d037c10 */ /* 0x008fe20008ffe4ff */
[----:B------:R0:W-:Y:S01]  /*52ef0*/  STL [R1+0x2614], R4 ;  /* 0x0026140401007387 */ /* 0x0001e20000100800 */
[----:B------:R-:W-:Y:S01]  /*52f00*/  LEA.HI R9, R9, R10, RZ, 0x7 ;  /* 0x0000000a09097211 */ /* 0x000fe200078f38ff */
[----:B------:R-:W-:Y:S02]  /*52f10*/  USHF.R.S32.HI UR30, URZ, 0x1f, UR27 ;  /* 0x0000001f3f1e7899 */ /* 0x000fe4000801141b */
[----:B------:R1:W-:Y:S01]  /*52f20*/  STL [R1+0x261c], R3 ;  /* 0x00261c0301007387 */ /* 0x0003e20000100800 */
[----:B------:R-:W-:-:S02]  /*52f30*/  SHF.R.S32.HI R5, RZ, 0x7, R9 ;  /* 0x00000007ff057819 */ /* 0x000fc40000011409 */
[----:B0-----:R-:W-:Y:S02]  /*52f40*/  IADD3 R4, P0, R8, UR7, RZ ;  /* 0x0000000708047c10 */ /* 0x001fe4000ff1e0ff */
[----:B-1----:R-:W-:-:S03]  /*52f50*/  IADD3 R3, P1, R7, UR7, RZ ;  /* 0x0000000707037c10 */ /* 0x002fc6000ff3e0ff */
[----:B------:R0:W-:Y:S01]  /*52f60*/  STL [R1+0x2628], R4 ;  /* 0x0026280401007387 */ /* 0x0001e20000100800 */
[----:B------:R-:W-:-:S03]  /*52f70*/  USHF.R.S32.HI UR7, URZ, 0x1f, UR28 ;  /* 0x0000001f3f077899 */ /* 0x000fc6000801141c */
[----:B------:R1:W-:Y:S01]  /*52f80*/  STL [R1+0x2630], R3 ;  /* 0x0026300301007387 */ /* 0x0003e20000100800 */
[----:B0-----:R-:W-:Y:S02]  /*52f90*/  IADD3.X R4, R6, UR59, RZ, P0, !PT ;  /* 0x0000003b06047c10 */ /* 0x001fe400087fe4ff */
[----:B-1----:R-:W-:-:S03]  /*52fa0*/  IADD3.X R3, R29, UR59, RZ, P1, !PT ;  /* 0x0000003b1d037c10 */ /* 0x002fc60008ffe4ff */
[----:B------:R0:W-:Y:S01]  /*52fb0*/  STL [R1+0x2624], R4 ;  /* 0x0026240401007387 */ /* 0x0001e20000100800 */
[----:B------:R-:W-:-:S03]  /*52fc0*/  USHF.R.S32.HI UR59, URZ, 0x1f, UR29 ;  /* 0x0000001f3f3b7899 */ /* 0x000fc6000801141d */
[----:B------:R1:W-:Y:S01]  /*52fd0*/  STL [R1+0x262c], R3 ;  /* 0x00262c0301007387 */ /* 0x0003e20000100800 */
[----:B0-----:R-:W-:Y:S02]  /*52fe0*/  IADD3 R4, P0, R8, UR8, RZ ;  /* 0x0000000808047c10 */ /* 0x001fe4000ff1e0ff */
[----:B-1----:R-:W-:-:S03]  /*52ff0*/  IADD3 R3, P1, R7, UR8, RZ ;  /* 0x0000000807037c10 */ /* 0x002fc6000ff3e0ff */
[----:B------:R0:W-:Y:S01]  /*53000*/  STL [R1+0x2638], R4 ;  /* 0x0026380401007387 */ /* 0x0001e20000100800 */
[----:B------:R-:W-:-:S03]  /*53010*/  USHF.R.S32.HI UR8, URZ, 0x1f, UR26 ;  /* 0x0000001f3f087899 */ /* 0x000fc6000801141a */
[----:B------:R1:W-:Y:S01]  /*53020*/  STL [R1+0x2640], R3 ;  /* 0x0026400301007387 */ /* 0x0003e20000100800 */
[----:B0-----:R-:W-:Y:S02]  /*53030*/  IADD3 R4, P2, R8, UR9, RZ ;  /* 0x0000000908047c10 */ /* 0x001fe4000ff5e0ff */
[----:B-1----:R-:W-:-:S03]  /*53040*/  IADD3 R3, P3, R7, UR9, RZ ;  /* 0x0000000907037c10 */ /* 0x002fc6000ff7e0ff */
[----:B------:R2:W-:Y:S01]  /*53050*/  STL [R1+0x2648], R4 ;  /* 0x0026480401007387 */ /* 0x0005e20000100800 */
[----:B------:R-:W-:-:S03]  /*53060*/  USHF.R.S32.HI UR9, URZ, 0x1f, UR34 ;  /* 0x0000001f3f097899 */ /* 0x000fc60008011422 */
[----:B------:R0:W-:Y:S04]  /*53070*/  STL [R1+0x2650], R3 ;  /* 0x0026500301007387 */ /* 0x0001e80000100800 */
[----:B------:R-:W3:Y:S01]  /*53080*/  LDL.LU R9, [R1+0x10b4] ;  /* 0x0010b40001097983 */ /* 0x000ee20000300800 */
[C---:B--2---:R-:W-:Y:S02]  /*53090*/  LOP3.LUT R4, R0.reuse, 0x20, RZ, 0x3c, !PT ;  /* 0x0000002000047812 */ /* 0x044fe400078e3cff */
[----:B0-----:R-:W-:Y:S01]  /*530a0*/  LOP3.LUT R3, R0, 0x40, RZ, 0x3c, !PT ;  /* 0x0000004000037812 */ /* 0x001fe200078e3cff */
[----:B------:R-:W-:Y:S01]  /*530b0*/  STL [R1+0x1574], RZ ;  /* 0x001574ff01007387 */ /* 0x000fe20000100800 */
[----:B------:R-:W-:Y:S02]  /*530c0*/  IADD3 R3, P4, R8, UR10, RZ ;  /* 0x0000000a08037c10 */ /* 0x000fe4000ff9e0ff */
[----:B------:R-:W-:Y:S01]  /*530d0*/  LOP3.LUT R5, R0, 0x60, RZ, 0x3c, !PT ;  /* 0x0000006000057812 */ /* 0x000fe200078e3cff */
[----:B------:R-:W-:Y:S04]  /*530e0*/  STL [R1+0x1578], RZ ;  /* 0x001578ff01007387 */ /* 0x000fe80000100800 */
[----:B------:R-:W-:Y:S01]  /*530f0*/  STL [R1+0x157c], RZ ;  /* 0x00157cff01007387 */ /* 0x000fe20000100800 */
[----:B---3--:R-:W-:-:S04]  /*53100*/  LOP3.LUT R2, R9, R2, RZ, 0xfc, !PT ;  /* 0x0000000209027212 */ /* 0x008fc800078efcff */
[----:B------:R-:W-:Y:S01]  /*53110*/  LOP3.LUT R4, R2, 0x40, RZ, 0x3c, !PT ;  /* 0x0000004002047812 */ /* 0x000fe200078e3cff */
[----:B------:R0:W-:Y:S04]  /*53120*/  STL [R1+0xd84], R2 ;  /* 0x000d840201007387 */ /* 0x0001e80000100800 */
[----:B------:R-:W-:Y:S04]  /*53130*/  STL [R1+0x1560], RZ ;  /* 0x001560ff01007387 */ /* 0x000fe80000100800 */
[----:B------:R-:W-:Y:S01]  /*53140*/  STL [R1+0x1564], RZ ;  /* 0x001564ff01007387 */ /* 0x000fe20000100800 */
[----:B0-----:R-:W-:-:S03]  /*53150*/  IADD3 R2, P5, R7, UR10, RZ ;  /* 0x0000000a07027c10 */ /* 0x001fc6000ffbe0ff */
        /* <DEDUP_REMOVED lines=106> */
[----:B------:R0:W-:Y:S04]  /*53800*/  STL [R1+0xd88], R4 ;  /* 0x000d880401007387 */ /* 0x0001e80000100800 */
[----:B------:R1:W-:Y:S04]  /*53810*/  STL [R1+0x2658], R3 ;  /* 0x0026580301007387 */ /* 0x0003e80000100800 */
[----:B------:R2:W-:Y:S01]  /*53820*/  STL [R1+0x2660], R2 ;  /* 0x0026600201007387 */ /* 0x0005e20000100800 */
[----:B0-----:R-:W-:-:S02]  /*53830*/  IADD3.X R4, R6, UR53, RZ, P0, !PT ;  /* 0x0000003506047c10 */ /* 0x001fc400087fe4ff */
[----:B-1----:R-:W-:-:S03]  /*53840*/  IADD3 R3, P0, R8, UR11, RZ ;  /* 0x0000000b08037c10 */ /* 0x002fc6000ff1e0ff */
[----:B------:R0:W-:Y:S01]  /*53850*/  STL [R1+0x2634], R4 ;  /* 0x0026340401007387 */ /* 0x0001e20000100800 */
[----:B--2---:R-:W-:-:S03]  /*53860*/  IADD3.X R2, R29, UR53, RZ, P1, !PT ;  /* 0x000000351d027c10 */ /* 0x004fc60008ffe4ff */
[----:B------:R1:W-:Y:S04]  /*53870*/  STL [R1+0x2668], R3 ;  /* 0x0026680301007387 */ /* 0x0003e80000100800 */
[----:B------:R2:W-:Y:S01]  /*53880*/  STL [R1+0x263c], R2 ;  /* 0x00263c0201007387 */ /* 0x0005e20000100800 */
[----:B0-----:R-:W-:Y:S02]  /*53890*/  IADD3 R4, P1, R7, UR11, RZ ;  /* 0x0000000b07047c10 */ /* 0x001fe4000ff3e0ff */
[----:B-1----:R-:W-:-:S03]  /*538a0*/  IADD3.X R3, R6, UR38, RZ, P2, !PT ;  /* 0x0000002606037c10 */ /* 0x002fc600097fe4ff */
[----:B------:R0:W-:Y:S01]  /*538b0*/  STL [R1+0x2670], R4 ;  /* 0x0026700401007387 */ /* 0x0001e20000100800 */
[----:B--2---:R-:W-:-:S03]  /*538c0*/  IADD3 R2, P2, R8, UR12, RZ ;  /* 0x0000000c08027c10 */ /* 0x004fc6000ff5e0ff */
[----:B------:R1:W-:Y:S04]  /*538d0*/  STL [R1+0x2644], R3 ;  /* 0x0026440301007387 */ /* 0x0003e80000100800 */
[----:B------:R2:W-:Y:S01]  /*538e0*/  STL [R1+0x2678], R2 ;  /* 0x0026780201007387 */ /* 0x0005e20000100800 */
[----:B0-----:R-:W-:Y:S02]  /*538f0*/  IADD3.X R4, R29, UR38, RZ, P3, !PT ;  /* 0x000000261d047c10 */ /* 0x001fe40009ffe4ff */
        /* <DEDUP_REMOVED lines=180> */
[----:B-1----:R-:W-:-:S03]  /*54440*/  IADD3.X R3, R29, UR59, RZ, P1, !PT ;  /* 0x0000003b1d037c10 */ /* 0x002fc60008ffe4ff */
[----:B------:R0:W-:Y:S01]  /*54450*/  STL [R1+0x27b4], R4 ;  /* 0x0027b40401007387 */ /* 0x0001e20000100800 */
[----:B--2---:R-:W-:-:S03]  /*54460*/  IADD3.X R2, R6, UR8, RZ, P2, !PT ;  /* 0x0000000806027c10 */ /* 0x004fc600097fe4ff */
[----:B------:R1:W-:Y:S04]  /*54470*/  STL [R1+0x27bc], R3 ;  /* 0x0027bc0301007387 */ /* 0x0003e80000100800 */
[----:B------:R2:W-:Y:S01]  /*54480*/  STL [R1+0x27c4], R2 ;  /* 0x0027c40201007387 */ /* 0x0005e20000100800 */
[----:B0-----:R-:W-:Y:S02]  /*54490*/  IADD3.X R4, R29, UR8, RZ, P3, !PT ;  /* 0x000000081d047c10 */ /* 0x001fe40009ffe4ff */
[----:B-1----:R-:W-:-:S03]  /*544a0*/  IADD3.X R3, R6, UR5, RZ, P4, !PT ;  /* 0x0000000506037c10 */ /* 0x002fc6000a7fe4ff */
[----:B------:R0:W-:Y:S01]  /*544b0*/  STL [R1+0x27cc], R4 ;  /* 0x0027cc0401007387 */ /* 0x0001e20000100800 */
[----:B--2---:R-:W-:-:S05]  /*544c0*/  IADD3.X R2, R29, UR5, RZ, P5, !PT ;  /* 0x000000051d027c10 */ /* 0x004fca000affe4ff */
[----:B------:R0:W-:Y:S04]  /*544d0*/  STL [R1+0x27dc], R2 ;  /* 0x0027dc0201007387 */ /* 0x0001e80000100800 */
[----:B------:R0:W-:Y:S02]  /*544e0*/  STL [R1+0x27d4], R3 ;  /* 0x0027d40301007387 */ /* 0x0001e40000100800 */
.L_x_2:
[----:B------:R-:W2:Y:S01]  /*544f0*/  LDL R5, [R1+0x1ea8] ;  /* 0x001ea80001057983 */ /* 0x000ea20000100800 */
[----:B0-----:R-:W0:Y:S03]  /*54500*/  LDC R2, c[0x0][0x230] ;  /* 0x00008c00ff027b82 */ /* 0x001e260000000800 */
[----:B--2---:R1:W-:Y:S04]  /*54510*/  STL [R1+0x6370], R5 ;  /* 0x0063700501007387 */ /* 0x0043e80000100800 */
[----:B------:R-:W2:Y:S04]  /*54520*/  LDL R4, [R1+0x1eac] ;  /* 0x001eac0001047983 */ /* 0x000ea80000100800 */
[----:B-1----:R-:W0:Y:S04]  /*54530*/  LDL R5, [R1+0x2378] ;  /* 0x0023780001057983 */ /* 0x002e280000100800 */
[----:B------:R-:W-:Y:S04]  /*54540*/  STL [R1+0x6068], R26 ;  /* 0x0060681a01007387 */ /* 0x000fe80000100800 */
        /* <DEDUP_REMOVED lines=192> */
[----:B------:R1:W-:Y:S04]  /*55150*/  STL [R1+0x636c], R13 ;  /* 0x00636c0d01007387 */ /* 0x0003e80000100800 */
        /* <DEDUP_REMOVED lines=24> */
[----:B-----5:R-:W-:Y:S04]  /*552e0*/  STL [R1+0x4fe4], R0 ;  /* 0x004fe40001007387 */ /* 0x020fe80000100800 */
        /* <DEDUP_REMOVED lines=491> */
[----:B------:R-:W-:Y:S01]  /*571a0*/  STL [R1+0x5f38], R0 ;  /* 0x005f380001007387 */ /* 0x000fe20000100800 */
[----:B0-----:R-:W-:-:S03]  /*571b0*/  IMAD R2, R5, -0x80, R2 ;  /* 0xffffff8005027824 */ /* 0x001fc600078e0202 */
[----:B------:R-:W-:Y:S04]  /*571c0*/  STL [R1+0x5f40], R0 ;  /* 0x005f400001007387 */ /* 0x000fe80000100800 */
[----:B------:R-:W-:Y:S04]  /*571d0*/  STL [R1+0x5f48], R0 ;  /* 0x005f480001007387 */ /* 0x000fe80000100800 */
[----:B------:R-:W-:Y:S04]  /*571e0*/  STL [R1+0x5f50], R0 ;  /* 0x005f500001007387 */ /* 0x000fe80000100800 */
[----:B------:R-:W-:Y:S04]  /*571f0*/  STL [R1+0x5f58], R0 ;  /* 0x005f580001007387 */ /* 0x000fe80000100800 */
[----:B------:R-:W2:Y:S01]  /*57200*/  LDL.LU R5, [R1+0x6370] ;  /* 0x0063700001057983 */ /* 0x000ea20000300800 */
[----:B------:R-:W-:-:S02]  /*57210*/  ISETP.GT.AND P0, PT, R2, RZ, PT ;  /* 0x000000ff0200720c */ /* 0x000fc40003f04270 */
[----:B-1----:R-:W-:-:S11]  /*57220*/  PRMT R13, RZ, 0x7610, R13 ;  /* 0x00007610ff0d7816 */ /* 0x002fd6000000000d */
[----:B--2---:R-:W2:Y:S04]  /*57230*/  @P0 LDG.E.U8 R13, desc[UR46][R4.64] ;  /* 0x0000002e040d0981 */ /* 0x004ea8000c1e1100 */
[----:B--2---:R0:W-:Y:S04]  /*57240*/  STL [R1+0x3a0], R13 ;  /* 0x0003a00d01007387 */ /* 0x0041e80000100800 */
[----:B0-----:R-:W2:Y:S04]  /*57250*/  LDL.LU R13, [R1+0x636c] ;  /* 0x00636c00010d7983 */ /* 0x001ea80000300800 */
[----:B------:R-:W3:Y:S04]  /*57260*/  LDL R4, [R1+0x1ea4] ;  /* 0x001ea40001047983 */ /* 0x000ee80000100800 */
[----:B------:R-:W3:Y:S01]  /*57270*/  LDL R5, [R1+0x1eb0] ;  /* 0x001eb00001057983 */ /* 0x000ee20000100800 */
[----:B------:R-:W-:-:S02]  /*57280*/  PRMT R26, RZ, 0x7610, R26 ;  /* 0x00007610ff1a7816 */ /* 0x000fc4000000001a */
[----:B---3--:R-:W-:-:S04]  /*57290*/  @P0 LOP3.LUT R5, R5, R4, RZ, 0x3c, !PT ;  /* 0x0000000405050212 */ /* 0x008fc800078e3cff */
[----:B------:R-:W-:-:S04]  /*572a0*/  @P0 LOP3.LUT R4, R5, R4, RZ, 0x3c, !PT ;  /* 0x0000000405040212 */ /* 0x000fc800078e3cff */
[----:B------:R-:W-:-:S05]  /*572b0*/  @P0 LOP3.LUT R5, R5, R4, RZ, 0x3c, !PT ;  /* 0x0000000405050212 */ /* 0x000fca00078e3cff */
[----:B------:R-:W3:Y:S01]  /*572c0*/  @P0 LDG.E.U8 R26, desc[UR46][R4.64] ;  /* 0x0000002e041a0981 */ /* 0x000ee2000c1e1100 */
[----:B------:R-:W-:-:S03]  /*572d0*/  ISETP.GT.AND P1, PT, R2, 0x1, PT ;  /* 0x000000010200780c */ /* 0x000fc60003f24270 */
[----:B---3--:R0:W-:Y:S04]  /*572e0*/  STL [R1+0x39c], R26 ;  /* 0x00039c1a01007387 */ /* 0x0081e80000100800 */
[----:B0-----:R-:W3:Y:S04]  /*572f0*/  LDL.LU R26, [R1+0x6368] ;  /* 0x00636800011a7983 */ /* 0x001ee80000300800 */
[----:B------:R-:W4:Y:S04]  /*57300*/  LDL R4, [R1+0x27dc] ;  /* 0x0027dc0001047983 */ /* 0x000f280000100800 */
[----:B------:R-:W4:Y:S01]  /*57310*/  LDL R5, [R1+0x27e0] ;  /* 0x0027e00001057983 */ /* 0x000f220000100800 */
[----:B--2---:R-:W-:-:S02]  /*57320*/  PRMT R13, RZ, 0x7610, R13 ;  /* 0x00007610ff0d7816 */ /* 0x004fc4000000000d */
[----:B----4-:R-:W-:-:S04]  /*57330*/  @P1 LOP3.LUT R5, R5, R4, RZ, 0x3c, !PT ;  /* 0x0000000405051212 */ /* 0x010fc800078e3cff */
[----:B------:R-:W-:-:S04]  /*57340*/  @P1 LOP3.LUT R4, R5, R4, RZ, 0x3c, !PT ;  /* 0x0000000405041212 */ /* 0x000fc800078e3cff */
[----:B------:R-:W-:-:S05]  /*57350*/  @P1 LOP3.LUT R5, R5, R4, RZ, 0x3c, !PT ;  /* 0x0000000405051212 */ /* 0x000fca00078e3cff */
[----:B------:R-:W2:Y:S04]  /*57360*/  @P1 LDG.E.U8 R13, desc[UR46][R4.64] ;  /* 0x0000002e040d1981 */ /* 0x000ea8000c1e1100 */
[----:B--2---:R0:W-:Y:S04]  /*57370*/  STL [R1+0x398], R13 ;  /* 0x0003980d01007387 */ /* 0x0041e80000100800 */
[----:B0-----:R-:W2:Y:S04]  /*57380*/  LDL.LU R13, [R1+0x6364] ;  /* 0x00636400010d7983 */ /* 0x001ea80000300800 */
[----:B------:R-:W4:Y:S04]  /*57390*/  LDL R4, [R1+0x27d4] ;  /* 0x0027d40001047983 */ /* 0x000f280000100800 */
[----:B------:R-:W4:Y:S01]  /*573a0*/  LDL R5, [R1+0x27d8] ;  /* 0x0027d80001057983 */ /* 0x000f220000100800 */
[----:B---3--:R-:W-:-:S02]  /*573b0*/  PRMT R26, RZ, 0x7610, R26 ;  /* 0x00007610ff1a7816 */ /* 0x008fc4000000001a */
[----:B----4-:R-:W-:-:S04]  /*573c0*/  @P1 LOP3.LUT R5, R5, R4, RZ, 0x3c, !PT ;  /* 0x0000000405051212 */ /* 0x010fc800078e3cff */
        /* <DEDUP_REMOVED lines=1566> */
[----:B------:R-:W-:-:S02]  /*5d5b0*/  PRMT R25, RZ, 0x7610, R25 ;  /* 0x00007610ff197816 */ /* 0x000fc40000000019 */
[----:B----4-:R-:W-:-:S04]  /*5d5c0*/  @P0 LOP3.LUT R5, R5, R4, RZ, 0x3c, !PT ;  /* 0x0000000405050212 */ /* 0x010fc800078e3cff */
[----:B------:R-:W-:-:S04]  /*5d5d0*/  @P0 LOP3.LUT R4, R5, R4, RZ, 0x3c, !PT ;  /* 0x0000000405040212 */ /* 0x000fc800078e3cff */
[----:B------:R-:W-:-:S05]  /*5d5e0*/  @P0 LOP3.LUT R5, R5, R4, RZ, 0x3c, !PT ;  /* 0x0000000405050212 */ /* 0x000fca00078e3cff */
[----:B------:R-:W4:Y:S04]  /*5d5f0*/  @P0 LDG.E.U8 R25, desc[UR46][R4.64] ;  /* 0x0000002e04190981 */ /* 0x000f28000c1e1100 */
[----:B----4-:R0:W-:Y:S04]  /*5d600*/  STL [R1+0xf8], R25 ;  /* 0x0000f81901007387 */ /* 0x0101e80000100800 */
[----:B0-----:R-:W4:Y:S04]  /*5d610*/  LDL.LU R25, [R1+0x60cc] ;  /* 0x0060cc0001197983 */ /* 0x001f280000300800 */
[----:B------:R-:W3:Y:S04]  /*5d620*/  LDL R4, [R1+0x4a9c] ;  /* 0x004a9c0001047983 */ /* 0x000ee80000100800 */
[----:B------:R-:W3:Y:S01]  /*5d630*/  LDL R5, [R1+0x4aa0] ;  /* 0x004aa00001057983 */ /* 0x000ee20000100800 */
[----:B--2---:R-:W-:-:S02]  /*5d640*/  PRMT R13, RZ, 0x7610, R13 ;  /* 0x00007610ff0d7816 */ /* 0x004fc4000000000d */
[----:B---3--:R-:W-:-:S04]  /*5d650*/  @P0 LOP3.LUT R5, R5, R4, RZ, 0x3c, !PT ;  /* 0x0000000405050212 */ /* 0x008fc800078e3cff */
[----:B------:R-:W-:-:S04]  /*5d660*/  @P0 LOP3.LUT R4, R5, R4, RZ, 0x3c, !PT ;  /* 0x0000000405040212 */ /* 0x000fc800078e3cff */
[----:B------:R-:W-:-:S05]  /*5d670*/  @P0 LOP3.LUT R5, R5, R4, RZ, 0x3c, !PT ;  /* 0x0000000405050212 */ /* 0x000fca00078e3cff */
[----:B------:R-:W2:Y:S01]  /*5d680*/  @P0 LDG.E.U8 R13, desc[UR46][R4.64] ;  /* 0x0000002e040d0981 */ /* 0x000ea2000c1e1100 */
[----:B------:R-:W-:-:S03]  /*5d690*/  ISETP.GT.AND P1, PT, R2, 0x55, PT ;  /* 0x000000550200780c */ /* 0x000fc60003f24270 */
        /* <DEDUP_REMOVED lines=8> */
[----:B------:R-:W3:Y:S04]  /*5d720*/  @P1 LDG.E.U8 R26, desc[UR46][R4.64] ;  /* 0x0000002e041a1981 */ /* 0x000ee8000c1e1100 */
[----:B---3--:R0:W-:Y:S04]  /*5d730*/  STL [R1+0xf0], R26 ;  /* 0x0000f01a01007387 */ /* 0x0081e80000100800 */
[----:B0-----:R-:W3:Y:S04]  /*5d740*/  LDL.LU R26, [R1+0x60c4] ;  /* 0x0060c400011a7983 */ /* 0x001ee80000300800 */
[----:B------:R-:W4:Y:S04]  /*5d750*/  LDL R4, [R1+0x4a8c] ;  /* 0x004a8c0001047983 */ /* 0x000f280000100800 */
[----:B------:R-:W4:Y:S02]  /*5d760*/  LDL R5, [R1+0x4a90] ;  /* 0x004a900001057983 */ /* 0x000f240000100800 */
[----:B----4-:R-:W-:-:S02]  /*5d770*/  @P1 LOP3.LUT R5, R5, R4, RZ, 0x3c, !PT ;  /* 0x0000000405051212 */ /* 0x010fc400078e3cff */
[----:B---3--:R-:W-:Y:S02]  /*5d780*/  PRMT R26, RZ, 0x7610, R26 ;  /* 0x00007610ff1a7816 */ /* 0x008fe4000000001a */
        /* <DEDUP_REMOVED lines=31> */
[----:B------:R0:W4:Y:S04]  /*5d980*/  @P0 LDG.E.U8 R0, desc[UR46][R4.64] ;  /* 0x0000002e04000981 */ /* 0x000128000c1e1100 */
[----:B------:R-:W0:Y:S04]  /*5d990*/  LDL R4, [R1+0x4a64] ;  /* 0x004a640001047983 */ /* 0x000e280000100800 */
[----:B------:R-:W0:Y:S01]  /*5d9a0*/  LDL R5, [R1+0x4a68] ;  /* 0x004a680001057983 */ /* 0x000e220000100800 */
[----:B------:R-:W-:Y:S02]  /*5d9b0*/  ISETP.GT.AND P3, PT, R2, 0x58, PT ;  /* 0x000000580200780c */ /* 0x000fe40003f64270 */
[----:B--2---:R-:W-:-:S11]  /*5d9c0*/  PRMT R13, RZ, 0x7610, R13 ;  /* 0x00007610ff0d7816 */ /* 0x004fd6000000000d */
[----:B0-----:R-:W-:-:S04]  /*5d9d0*/  @P3 LOP3.LUT R5, R5, R4, RZ, 0x3c, !PT ;  /* 0x0000000405053212 */ /* 0x001fc800078e3cff */
[----:B------:R-:W-:-:S04]  /*5d9e0*/  @P3 LOP3.LUT R4, R5, R4, RZ, 0x3c, !PT ;  /* 0x0000000405043212 */ /* 0x000fc800078e3cff */
[----:B------:R-:W-:-:S05]  /*5d9f0*/  @P3 LOP3.LUT R5, R5, R4, RZ, 0x3c, !PT ;  /* 0x0000000405053212 */ /* 0x000fca00078e3cff */
[----:B------:R-:W2:Y:S04]  /*5da00*/  @P3 LDG.E.U8 R13, desc[UR46][R4.64] ;  /* 0x0000002e040d3981 */ /* 0x000ea8000c1e1100 */
[----:B----4-:R-:W-:Y:S04]  /*5da10*/  STL [R1+0x5f5c], R0 ;  /* 0x005f5c0001007387 */ /* 0x010fe80000100800 */
        /* <DEDUP_REMOVED lines=56> */
[----:B------:R-:W2:Y:S01]  /*5dda0*/  @P1 LDG.E.U8 R13, desc[UR46][R4.64] ;  /* 0x0000002e040d1981 */ /* 0x000ea2000c1e1100 */
[----:B------:R-:W-:-:S03]  /*5ddb0*/  ISETP.GT.AND P3, PT, R2, 0x60, PT ;  /* 0x000000600200780c */ /* 0x000fc60003f64270 */
        /* <DEDUP_REMOVED lines=8> */
[----:B------:R-:W3:Y:S04]  /*5de40*/  @P3 LDG.E.U8 R26, desc[UR46][R4.64] ;  /* 0x0000002e041a3981 */ /* 0x000ee8000c1e1100 */
        /* <DEDUP_REMOVED lines=127> */
[----:B------:R-:W-:-:S02]  /*5e640*/  PRMT R25, RZ, 0x7610, R25 ;  /* 0x00007610ff197816 */ /* 0x000fc40000000019 */
[----:B----4-:R-:W-:-:S04]  /*5e650*/  @P4 LOP3.LUT R5, R5, R4, RZ, 0x3c, !PT ;  /* 0x0000000405054212 */ /* 0x010fc800078e3cff */
[----:B------:R-:W-:-:S04]  /*5e660*/  @P4 LOP3.LUT R4, R5, R4, RZ, 0x3c, !PT ;  /* 0x0000000405044212 */ /* 0x000fc800078e3cff */
[----:B------:R-:W-:-:S05]  /*5e670*/  @P4 LOP3.LUT R5, R5, R4, RZ, 0x3c, !PT ;  /* 0x0000000405054212 */ /* 0x000fca00078e3cff */
[----:B------:R-:W4:Y:S01]  /*5e680*/  @P4 LDG.E.U8 R25, desc[UR46][R4.64] ;  /* 0x0000002e04194981 */ /* 0x000f22000c1e1100 */
[----:B------:R-:W-:-:S03]  /*5e690*/  ISETP.GT.AND P5, PT, R2, 0x79, PT ;  /* 0x000000790200780c */ /* 0x000fc60003fa4270 */
[----:B----4-:R0:W-:Y:S04]  /*5e6a0*/  STL [R1+0x64], R25 ;  /* 0x0000641901007387 */ /* 0x0101e80000100800 */
[----:B0-----:R-:W4:Y:S04]  /*5e6b0*/  LDL.LU R25, [R1+0x6060] ;  /* 0x0060600001197983 */ /* 0x001f280000300800 */
        /* <DEDUP_REMOVED lines=9> */
[----:B------:R-:W2:Y:S04]  /*5e750*/  LDL R4, [R1+0x484c] ;  /* 0x00484c0001047983 */ /* 0x000ea80000100800 */
[----:B------:R-:W2:Y:S01]  /*5e760*/  LDL R5, [R1+0x4850] ;  /* 0x0048500001057983 */ /* 0x000ea20000100800 */
[----:B------:R-:W-:-:S02]  /*5e770*/  PRMT R26, RZ, 0x7610, R26 ;  /* 0x00007610ff1a7816 */ /* 0x000fc4000000001a */
[----:B--2---:R-:W-:-:S04]  /*5e780*/  @P5 LOP3.LUT R5, R5, R4, RZ, 0x3c, !PT ;  /* 0x0000000405055212 */ /* 0x004fc800078e3cff */
[----:B------:R-:W-:-:S04]  /*5e790*/  @P5 LOP3.LUT R4, R5, R4, RZ, 0x3c, !PT ;  /* 0x0000000405045212 */ /* 0x000fc800078e3cff */
[----:B------:R-:W-:-:S05]  /*5e7a0*/  @P5 LOP3.LUT R5, R5, R4, RZ, 0x3c, !PT ;  /* 0x0000000405055212 */ /* 0x000fca00078e3cff */
[----:B------:R0:W2:Y:S04]  /*5e7b0*/  @P5 LDG.E.U8 R26, desc[UR46][R4.64] ;  /* 0x0000002e041a5981 */ /* 0x0000a8000c1e1100 */
[----:B------:R-:W0:Y:S04]  /*5e7c0*/  LDL R4, [R1+0x4a24] ;  /* 0x004a240001047983 */ /* 0x000e280000100800 */
[----:B------:R-:W0:Y:S01]  /*5e7d0*/  LDL R5, [R1+0x4a28] ;  /* 0x004a280001057983 */ /* 0x000e220000100800 */
[----:B------:R-:W-:Y:S02]  /*5e7e0*/  ISETP.GT.AND P1, PT, R2, 0x5c, PT ;  /* 0x0000005c0200780c */ /* 0x000fe40003f24270 */
[----:B------:R-:W-:-:S11]  /*5e7f0*/  PRMT R12, RZ, 0x7610, R12 ;  /* 0x00007610ff0c7816 */ /* 0x000fd6000000000c */
[----:B0-----:R-:W-:-:S04]  /*5e800*/  @P1 LOP3.LUT R5, R5, R4, RZ, 0x3c, !PT ;  /* 0x0000000405051212 */ /* 0x001fc800078e3cff */
[----:B------:R-:W-:-:S04]  /*5e810*/  @P1 LOP3.LUT R4, R5, R4, RZ, 0x3c, !PT ;  /* 0x0000000405041212 */ /* 0x000fc800078e3cff */
[----:B------:R-:W-:-:S05]  /*5e820*/  @P1 LOP3.LUT R5, R5, R4, RZ, 0x3c, !PT ;  /* 0x0000000405051212 */ /* 0x000fca00078e3cff */
[----:B------:R-:W4:Y:S04]  /*5e830*/  @P1 LDG.E.U8 R12, desc[UR46][R4.64] ;  /* 0x0000002e040c1981 */ /* 0x000f28000c1e1100 */
[----:B--2---:R-:W-:Y:S04]  /*5e840*/  STL [R1+0x5ffc], R26 ;  /* 0x005ffc1a01007387 */ /* 0x004fe80000100800 */
[----:B----4-:R0:W-:Y:S04]  /*5e850*/  STL [R1+0xa0], R12 ;  /* 0x0000a00c01007387 */ /* 0x0101e80000100800 */
        /* <DEDUP_REMOVED lines=39> */
[----:B------:R-:W-:Y:S02]  /*5ead0*/  PRMT R7, RZ, 0x7610, R7 ;  /* 0x00007610ff077816 */ /* 0x000fe40000000007 */
[----:B0-----:R-:W-:-:S04]  /*5eae0*/  @P3 LOP3.LUT R5, R5, R4, RZ, 0x3c, !PT ;  /* 0x0000000405053212 */ /* 0x001fc800078e3cff */
[----:B------:R-:W-:-:S04]  /*5eaf0*/  @P3 LOP3.LUT R4, R5, R4, RZ, 0x3c, !PT ;  /* 0x0000000405043212 */ /* 0x000fc800078e3cff */
[----:B------:R-:W-:-:S05]  /*5eb00*/  @P3 LOP3.LUT R5, R5, R4, RZ, 0x3c, !PT ;  /* 0x0000000405053212 */ /* 0x000fca00078e3cff */
[----:B------:R-:W3:Y:S04]  /*5eb10*/  @P3 LDG.E.U8 R7, desc[UR46][R4.64] ;  /* 0x0000002e04073981 */ /* 0x000ee8000c1e1100 */
[----:B----4-:R0:W-:Y:S04]  /*5eb20*/  STL [R1+0x8c], R13 ;  /* 0x00008c0d01007387 */ /* 0x0101e80000100800 */
[----:B0-----:R-:W4:Y:S04]  /*5eb30*/  LDL R13, [R1+0x4840] ;  /* 0x00484000010d7983 */ /* 0x001f280000100800 */
[----:B---3--:R0:W-:Y:S04]  /*5eb40*/  STL [R1+0x88], R7 ;  /* 0x0000880701007387 */ /* 0x0081e80000100800 */
[----:B0-----:R-:W3:Y:S04]  /*5eb50*/  LDL.LU R7, [R1+0x6048] ;  /* 0x0060480001077983 */ /* 0x001ee80000300800 */
[----:B------:R-:W2:Y:S04]  /*5eb60*/  LDL R4, [R1+0x48c4] ;  /* 0x0048c40001047983 */ /* 0x000ea80000100800 */
[----:B------:R-:W2:Y:S01]  /*5eb70*/  LDL R5, [R1+0x48c8] ;  /* 0x0048c80001057983 */ /* 0x000ea20000100800 */
[----:B------:R-:W-:-:S02]  /*5eb80*/  ISETP.GT.AND P4, PT, R2, 0x72, PT ;  /* 0x000000720200780c */ /* 0x000fc40003f84270 */
[----:B------:R-:W-:-:S11]  /*5eb90*/  PRMT R14, RZ, 0x7610, R14 ;  /* 0x00007610ff0e7816 */ /* 0x000fd6000000000e */
[----:B--2---:R-:W-:-:S04]  /*5eba0*/  @P4 LOP3.LUT R5, R5, R4, RZ, 0x3c, !PT ;  /* 0x0000000405054212 */ /* 0x004fc800078e3cff */
        /* <DEDUP_REMOVED lines=21> */
[----:B------:R0:W3:Y:S04]  /*5ed00*/  @P5 LDG.E.U8 R25, desc[UR46][R4.64] ;  /* 0x0000002e04195981 */ /* 0x0000e8000c1e1100 */
[----:B------:R-:W2:Y:S01]  /*5ed10*/  LDL R5, [R1+0x483c] ;  /* 0x00483c0001057983 */ /* 0x000ea20000100800 */
[----:B------:R-:W-:Y:S01]  /*5ed20*/  PRMT R11, RZ, 0x7610, R11 ;  /* 0x00007610ff0b7816 */ /* 0x000fe2000000000b */
[----:B0-----:R-:W-:Y:S02]  /*5ed30*/  @P5 IMAD.MOV.U32 R4, RZ, RZ, R13 ;  /* 0x000000ffff045224 */ /* 0x001fe400078e000d */
[----:B---3--:R-:W-:Y:S01]  /*5ed40*/  STL [R1+0x5fe8], R25 ;  /* 0x005fe81901007387 */ /* 0x008fe20000100800 */
[----:B------:R-:W-:Y:S02]  /*5ed50*/  ISETP.GT.AND P1, PT, R2, 0x5d, PT ;  /* 0x0000005d0200780c */ /* 0x000fe40003f24270 */
[----:B------:R-:W-:Y:S01]  /*5ed60*/  PRMT R6, RZ, 0x7610, R6 ;  /* 0x00007610ff067816 */ /* 0x000fe20000000006 */
[----:B------:R-:W3:Y:S04]  /*5ed70*/  LDL R13, [R1+0x4938] ;  /* 0x00493800010d7983 */ /* 0x000ee80000100800 */
[----:B--2---:R0:W2:Y:S04]  /*5ed80*/  @P5 LDG.E.U8 R11, desc[UR46][R4.64] ;  /* 0x0000002e040b5981 */ /* 0x0040a8000c1e1100 */
[----:B------:R-:W0:Y:S04]  /*5ed90*/  LDL R4, [R1+0x4a14] ;  /* 0x004a140001047983 */ /* 0x000e280000100800 */
[----:B------:R-:W0:Y:S02]  /*5eda0*/  LDL R5, [R1+0x4a18] ;  /* 0x004a180001057983 */ /* 0x000e240000100800 */
[----:B0-----:R-:W-:-:S04]  /*5edb0*/  @P1 LOP3.LUT R5, R5, R4, RZ, 0x3c, !PT ;  /* 0x0000000405051212 */ /* 0x001fc800078e3cff */
[----:B------:R-:W-:-:S04]  /*5edc0*/  @P1 LOP3.LUT R4, R5, R4, RZ, 0x3c, !PT ;  /* 0x0000000405041212 */ /* 0x000fc800078e3cff */
[----:B------:R-:W-:-:S05]  /*5edd0*/  @P1 LOP3.LUT R5, R5, R4, RZ, 0x3c, !PT ;  /* 0x0000000405051212 */ /* 0x000fca00078e3cff */
[----:B------:R-:W4:Y:S04]  /*5ede0*/  @P1 LDG.E.U8 R6, desc[UR46][R4.64] ;  /* 0x0000002e04061981 */ /* 0x000f28000c1e1100 */
[----:B--2---:R-:W-:Y:S01]  /*5edf0*/  STL [R1+0x5fec], R11 ;  /* 0x005fec0b01007387 */ /* 0x004fe20000100800 */
[----:B------:R-:W-:-:S03]  /*5ee00*/  ISETP.GT.AND P2, PT, R2, 0x63, PT ;  /* 0x000000630200780c */ /* 0x000fc60003f44270 */
        /* <DEDUP_REMOVED lines=13> */
[----:B------:R-:W-:-:S02]  /*5eee0*/  PRMT R11, RZ, 0x7610, R11 ;  /* 0x00007610ff0b7816 */ /* 0x000fc4000000000b */
[----:B------:R-:W-:Y:S02]  /*5eef0*/  ISETP.GT.AND P3, PT, R2, 0x6b, PT ;  /* 0x0000006b0200780c */ /* 0x000fe40003f64270 */
[----:B---3--:R-:W-:-:S04]  /*5ef00*/  @P2 LOP3.LUT R5, R5, R4, RZ, 0x3c, !PT ;  /* 0x0000000405052212 */ /* 0x008fc800078e3cff */
[----:B------:R-:W-:-:S04]  /*5ef10*/  @P2 LOP3.LUT R4, R5, R4, RZ, 0x3c, !PT ;  /* 0x0000000405042212 */ /* 0x000fc800078e3cff */
[----:B------:R-:W-:-:S05]  /*5ef20*/  @P2 LOP3.LUT R5, R5, R4, RZ, 0x3c, !PT ;  /* 0x0000000405052212 */ /* 0x000fca00078e3cff */
[----:B------:R0:W3:Y:S04]  /*5ef30*/  @P2 LDG.E.U8 R11, desc[UR46][R4.64] ;  /* 0x0000002e040b2981 */ /* 0x0000e8000c1e1100 */
[----:B------:R-:W2:Y:S01]  /*5ef40*/  LDL R5, [R1+0x4934] ;  /* 0x0049340001057983 */ /* 0x000ea20000100800 */
[----:B------:R-:W-:Y:S01]  /*5ef50*/  PRMT R12, RZ, 0x7610, R12 ;  /* 0x00007610ff0c7816 */ /* 0x000fe2000000000c */
[----:B0-----:R-:W-:Y:S02]  /*5ef60*/  @P3 IMAD.MOV.U32 R4, RZ, RZ, R13 ;  /* 0x000000ffff043224 */ /* 0x001fe400078e000d */
[----:B---3--:R0:W-:Y:S01]  /*5ef70*/  STL [R1+0x70], R11 ;  /* 0x0000700b01007387 */ /* 0x0081e20000100800 */
[----:B------:R-:W-:-:S03]  /*5ef80*/  PRMT R28, RZ, 0x7610, R28 ;  /* 0x00007610ff1c7816 */ /* 0x000fc6000000001c */
[----:B------:R-:W3:Y:S04]  /*5ef90*/  LDL R13, [R1+0x482c] ;  /* 0x00482c00010d7983 */ /* 0x000ee80000100800 */
[----:B--2---:R1:W2:Y:S04]  /*5efa0*/  @P3 LDG.E.U8 R12, desc[UR46][R4.64] ;  /* 0x0000002e040c3981 */ /* 0x0042a8000c1e1100 */
[----:B0-----:R-:W4:Y:S04]  /*5efb0*/  LDL R11, [R1+0x4838] ;  /* 0x00483800010b7983 */ /* 0x001f280000100800 */
[----:B------:R-:W1:Y:S04]  /*5efc0*/  LDL R4, [R1+0x492c] ;  /* 0x00492c0001047983 */ /* 0x000e680000100800 */
[----:B------:R-:W1:Y:S02]  /*5efd0*/  LDL R5, [R1+0x4930] ;  /* 0x0049300001057983 */ /* 0x000e640000100800 */
[----:B-1----:R-:W-:-:S04]  /*5efe0*/  @P3 LOP3.LUT R5, R5, R4, RZ, 0x3c, !PT ;  /* 0x0000000405053212 */ /* 0x002fc800078e3cff */
[----:B------:R-:W-:-:S04]  /*5eff0*/  @P3 LOP3.LUT R4, R5, R4, RZ, 0x3c, !PT ;  /* 0x0000000405043212 */ /* 0x000fc800078e3cff */
[----:B------:R-:W-:-:S05]  /*5f000*/  @P3 LOP3.LUT R5, R5, R4, RZ, 0x3c, !PT ;  /* 0x0000000405053212 */ /* 0x000fca00078e3cff */
[----:B------:R-:W3:Y:S04]  /*5f010*/  @P3 LDG.E.U8 R28, desc[UR46][R4.64] ;  /* 0x0000002e041c3981 */ /* 0x000ee8000c1e1100 */
[----:B--2---:R0:W-:Y:S04]  /*5f020*/  STL [R1+0x6c], R12 ;  /* 0x00006c0c01007387 */ /* 0x0041e80000100800 */
[----:B0-----:R-:W2:Y:S04]  /*5f030*/  LDL R12, [R1+0x4830] ;  /* 0x00483000010c7983 */ /* 0x001ea80000100800 */
[----:B---3--:R0:W-:Y:S04]  /*5f040*/  STL [R1+0x68], R28 ;  /* 0x0000681c01007387 */ /* 0x0081e80000100800 */
[----:B0-----:R-:W3:Y:S04]  /*5f050*/  LDL.LU R28, [R1+0x6034] ;  /* 0x00603400011c7983 */ /* 0x001ee80000300800 */
[----:B------:R-:W4:Y:S04]  /*5f060*/  LDL R4, [R1+0x48b4] ;  /* 0x0048b40001047983 */ /* 0x000f280000100800 */
[----:B------:R-:W4:Y:S01]  /*5f070*/  LDL R5, [R1+0x48b8] ;  /* 0x0048b80001057983 */ /* 0x000f220000100800 */
[----:B------:R-:W-:-:S02]  /*5f080*/  ISETP.GT.AND P4, PT, R2, 0x73, PT ;  /* 0x000000730200780c */ /* 0x000fc40003f84270 */
[----:B------:R-:W-:-:S11]  /*5f090*/  PRMT R27, RZ, 0x7610, R27 ;  /* 0x00007610ff1b7816 */ /* 0x000fd6000000001b */
[----:B----4-:R-:W-:-:S04]  /*5f0a0*/  @P4 LOP3.LUT R5, R5, R4, RZ, 0x3c, !PT ;  /* 0x0000000405054212 */ /* 0x010fc800078e3cff */
[----:B------:R-:W-:-:S04]  /*5f0b0*/  @P4 LOP3.LUT R4, R5, R4, RZ, 0x3c, !PT ;  /* 0x0000000405044212 */ /* 0x000fc800078e3cff */
[----:B------:R-:W-:-:S05]  /*5f0c0*/  @P4 LOP3.LUT R5, R5, R4, RZ, 0x3c, !PT ;  /* 0x0000000405054212 */ /* 0x000fca00078e3cff */
[----:B------:R-:W4:Y:S04]  /*5f0d0*/  @P4 LDG.E.U8 R27, desc[UR46][R4.64] ;  /* 0x0000002e041b4981 */ /* 0x000f28000c1e1100 */
[----:B----4-:R0:W-:Y:S04]  /*5f0e0*/  STL [R1+0x58], R27 ;  /* 0x0000581b01007387 */ /* 0x0101e80000100800 */
[----:B0-----:R-:W4:Y:S04]  /*5f0f0*/  LDL.LU R27, [R1+0x6030] ;  /* 0x00603000011b7983 */ /* 0x001f280000300800 */
[----:B------:R-:W2:Y:S04]  /*5f100*/  LDL R4, [R1+0x48ac] ;  /* 0x0048ac0001047983 */ /* 0x000ea80000100800 */
[----:B------:R-:W2:Y:S01]  /*5f110*/  LDL R5, [R1+0x48b0] ;  /* 0x0048b00001057983 */ /* 0x000ea20000100800 */
[----:B------:R-:W-:-:S02]  /*5f120*/  PRMT R3, RZ, 0x7610, R3 ;  /* 0x00007610ff037816 */ /* 0x000fc40000000003 */
[----:B--2---:R-:W-:-:S04]  /*5f130*/  @P4 LOP3.LUT R5, R5, R4, RZ, 0x3c, !PT ;  /* 0x0000000405054212 */ /* 0x004fc800078e3cff */
[----:B------:R-:W-:-:S04]  /*5f140*/  @P4 LOP3.LUT R4, R5, R4, RZ, 0x3c, !PT ;  /* 0x0000000405044212 */ /* 0x000fc800078e3cff */
[----:B------:R-:W-:-:S05]  /*5f150*/  @P4 LOP3.LUT R5, R5, R4, RZ, 0x3c, !PT ;  /* 0x0000000405054212 */ /* 0x000fca00078e3cff */
[----:B------:R-:W2:Y:S01]  /*5f160*/  @P4 LDG.E.U8 R3, desc[UR46][R4.64] ;  /* 0x0000002e04034981 */ /* 0x000ea2000c1e1100 */
[----:B------:R-:W-:Y:S02]  /*5f170*/  ISETP.GT.AND P5, PT, R2, 0x7b, PT ;  /* 0x0000007b0200780c */ /* 0x000fe40003fa4270 */
[----:B------:R-:W-:Y:S01]  /*5f180*/  PRMT R10, RZ, 0x7610, R10 ;  /* 0x00007610ff0a7816 */ /* 0x000fe2000000000a */
[----:B--2---:R0:W-:Y:S04]  /*5f190*/  STL [R1+0x40], R3 ;  /* 0x0000400301007387 */ /* 0x0041e80000100800 */
[----:B0-----:R-:W2:Y:S04]  /*5f1a0*/  LDL.LU R3, [R1+0x602c] ;  /* 0x00602c0001037983 */ /* 0x001ea80000300800 */
[----:B------:R-:W3:Y:S02]  /*5f1b0*/  LDL R5, [R1+0x4834] ;  /* 0x0048340001057983 */ /* 0x000ee40000100800 */
[----:B------:R-:W-:Y:S01]  /*5f1c0*/  @P5 IMAD.MOV.U32 R4, RZ, RZ, R11 ;  /* 0x000000ffff045224 */ /* 0x000fe200078e000b */
[----:B------:R-:W-:Y:S01]  /*5f1d0*/  PRMT R9, RZ, 0x7610, R9 ;  /* 0x00007610ff097816 */ /* 0x000fe20000000009 */
[----:B------:R-:W4:Y:S04]  /*5f1e0*/  LDL R11, [R1+0x4928] ;  /* 0x00492800010b7983 */ /* 0x000f280000100800 */
[----:B---3--:R0:W3:Y:S02]  /*5f1f0*/  @P5 LDG.E.U8 R10, desc[UR46][R4.64] ;  /* 0x0000002e040a5981 */ /* 0x0080e4000c1e1100 */
[----:B0-----:R-:W-:-:S02]  /*5f200*/  @P5 IMAD.MOV.U32 R4, RZ, RZ, R12 ;  /* 0x000000ffff045224 */ /* 0x001fc400078e000c */
[----:B------:R-:W-:-:S05]  /*5f210*/  @P5 IMAD.MOV.U32 R5, RZ, RZ, R13 ;  /* 0x000000ffff055224 */ /* 0x000fca00078e000d */
[----:B------:R0:W2:Y:S04]  /*5f220*/  @P5 LDG.E.U8 R9, desc[UR46][R4.64] ;  /* 0x0000002e04095981 */ /* 0x0000a8000c1e1100 */
[----:B---3--:R-:W-:Y:S04]  /*5f230*/  STL [R1+0x5fd4], R10 ;  /* 0x005fd40a01007387 */ /* 0x008fe80000100800 */
[----:B------:R-:W0:Y:S04]  /*5f240*/  LDL R4, [R1+0x4a0c] ;  /* 0x004a0c0001047983 */ /* 0x000e280000100800 */
[----:B------:R-:W0:Y:S01]  /*5f250*/  LDL R5, [R1+0x4a10] ;  /* 0x004a100001057983 */ /* 0x000e220000100800 */
[----:B------:R-:W-:-:S03]  /*5f260*/  PRMT R24, RZ, 0x7610, R24 ;  /* 0x00007610ff187816 */ /* 0x000fc60000000018 */
[----:B------:R-:W3:Y:S04]  /*5f270*/  LDL R13, [R1+0x491c] ;  /* 0x00491c00010d7983 */ /* 0x000ee80000100800 */
[----:B------:R-:W3:Y:S01]  /*5f280*/  LDL R12, [R1+0x4920] ;  /* 0x00492000010c7983 */ /* 0x000ee20000100800 */
[----:B0-----:R-:W-:-:S04]  /*5f290*/  @P1 LOP3.LUT R5, R5, R4, RZ, 0x3c, !PT ;  /* 0x0000000405051212 */ /* 0x001fc800078e3cff */
[----:B------:R-:W-:-:S04]  /*5f2a0*/  @P1 LOP3.LUT R4, R5, R4, RZ, 0x3c, !PT ;  /* 0x0000000405041212 */ /* 0x000fc800078e3cff */
[----:B------:R-:W-:-:S05]  /*5f2b0*/  @P1 LOP3.LUT R5, R5, R4, RZ, 0x3c, !PT ;  /* 0x0000000405051212 */ /* 0x000fca00078e3cff */
[----:B------:R-:W4:Y:S04]  /*5f2c0*/  @P1 LDG.E.U8 R24, desc[UR46][R4.64] ;  /* 0x0000002e04181981 */ /* 0x000f28000c1e1100 */
[----:B--2---:R0:W-:Y:S04]  /*5f2d0*/  STL [R1+0x5fd8], R9 ;  /* 0x005fd80901007387 */ /* 0x0041e80000100800 */
[----:B0-----:R-:W2:Y:S04]  /*5f2e0*/  LDL R9, [R1+0x4924] ;  /* 0x0049240001097983 */ /* 0x001ea80000100800 */
[----:B----4-:R0:W-:Y:S04]  /*5f2f0*/  STL [R1+0x54], R24 ;  /* 0x0000541801007387 */ /* 0x0101e80000100800 */
[----:B0-----:R-:W4:Y:S04]  /*5f300*/  LDL.LU R24, [R1+0x6028] ;  /* 0x0060280001187983 */ /* 0x001f280000300800 */
[----:B------:R-:W3:Y:S04]  /*5f310*/  LDL R4, [R1+0x49a4] ;  /* 0x0049a40001047983 */ /* 0x000ee80000100800 */
[----:B------:R-:W3:Y:S01]  /*5f320*/  LDL R5, [R1+0x49a8] ;  /* 0x0049a80001057983 */ /* 0x000ee20000100800 */
[----:B------:R-:W-:-:S02]  /*5f330*/  ISETP.GT.AND P2, PT, R2, 0x64, PT ;  /* 0x000000640200780c */ /* 0x000fc40003f44270 */
[----:B------:R-:W-:-:S11]  /*5f340*/  PRMT R19, RZ, 0x7610, R19 ;  /* 0x00007610ff137816 */ /* 0x000fd60000000013 */
        /* <DEDUP_REMOVED lines=8> */
[----:B------:R-:W-:-:S02]  /*5f3d0*/  ISETP.GT.AND P3, PT, R2, 0x6c, PT ;  /* 0x0000006c0200780c */ /* 0x000fc40003f64270 */
[----:B------:R-:W-:Y:S02]  /*5f3e0*/  PRMT R17, RZ, 0x7610, R17 ;  /* 0x00007610ff117816 */ /* 0x000fe40000000011 */
[----:B------:R-:W-:Y:S02]  /*5f3f0*/  PRMT R16, RZ, 0x7610, R16 ;  /* 0x00007610ff107816 */ /* 0x000fe40000000010 */
[----:B------:R-:W-:Y:S02]  /*5f400*/  PRMT R18, RZ, 0x7610, R18 ;  /* 0x00007610ff127816 */ /* 0x000fe40000000012 */
[----:B--2---:R-:W-:-:S04]  /*5f410*/  @P2 LOP3.LUT R5, R5, R4, RZ, 0x3c, !PT ;  /* 0x0000000405052212 */ /* 0x004fc800078e3cff */
[----:B------:R-:W-:-:S04]  /*5f420*/  @P2 LOP3.LUT R4, R5, R4, RZ, 0x3c, !PT ;  /* 0x0000000405042212 */ /* 0x000fc800078e3cff */
[----:B------:R-:W-:-:S05]  /*5f430*/  @P2 LOP3.LUT R5, R5, R4, RZ, 0x3c, !PT ;  /* 0x0000000405052212 */ /* 0x000fca00078e3cff */
[----:B------:R0:W2:Y:S02]  /*5f440*/  @P2 LDG.E.U8 R17, desc[UR46][R4.64] ;  /* 0x0000002e04112981 */ /* 0x0000a4000c1e1100 */
[----:B0-----:R-:W-:Y:S02]  /*5f450*/  @P3 IMAD.MOV.U32 R4, RZ, RZ, R11 ;  /* 0x000000ffff043224 */ /* 0x001fe400078e000b */
[----:B------:R-:W-:-:S05]  /*5f460*/  @P3 IMAD.MOV.U32 R5, RZ, RZ, R9 ;  /* 0x000000ffff053224 */ /* 0x000fca00078e0009 */
[----:B------:R0:W4:Y:S02]  /*5f470*/  @P3 LDG.E.U8 R16, desc[UR46][R4.64] ;  /* 0x0000002e04103981 */ /* 0x000124000c1e1100 */
[----:B0-----:R-:W-:Y:S02]  /*5f480*/  @P3 IMAD.MOV.U32 R4, RZ, RZ, R12 ;  /* 0x000000ffff043224 */ /* 0x001fe400078e000c */
[----:B------:R-:W-:-:S05]  /*5f490*/  @P3 IMAD.MOV.U32 R5, RZ, RZ, R13 ;  /* 0x000000ffff053224 */ /* 0x000fca00078e000d */
[----:B------:R-:W3:Y:S04]  /*5f4a0*/  @P3 LDG.E.U8 R18, desc[UR46][R4.64] ;  /* 0x0000002e04123981 */ /* 0x000ee8000c1e1100 */
[----:B--2---:R0:W-:Y:S04]  /*5f4b0*/  STL [R1+0x4c], R17 ;  /* 0x00004c1101007387 */ /* 0x0041e80000100800 */
[----:B0-----:R-:W2:Y:S04]  /*5f4c0*/  LDL.LU R17, [R1+0x6020] ;  /* 0x0060200001117983 */ /* 0x001ea80000300800 */
[----:B------:R-:W2:Y:S04]  /*5f4d0*/  LDL R11, [R1+0x4824] ;  /* 0x00482400010b7983 */ /* 0x000ea80000100800 */
[----:B------:R-:W2:Y:S04]  /*5f4e0*/  LDL R9, [R1+0x4828] ;  /* 0x0048280001097983 */ /* 0x000ea80000100800 */
[----:B----4-:R0:W-:Y:S04]  /*5f4f0*/  STL [R1+0x48], R16 ;  /* 0x0000481001007387 */ /* 0x0101e80000100800 */
[----:B0-----:R-:W4:Y:S04]  /*5f500*/  LDL.LU R16, [R1+0x601c] ;  /* 0x00601c0001107983 */ /* 0x001f280000300800 */
[----:B------:R-:W4:Y:S04]  /*5f510*/  LDL R13, [R1+0x481c] ;  /* 0x00481c00010d7983 */ /* 0x000f280000100800 */
[----:B------:R-:W4:Y:S04]  /*5f520*/  LDL R12, [R1+0x4820] ;  /* 0x00482000010c7983 */ /* 0x000f280000100800 */
        /* <DEDUP_REMOVED lines=14> */
[----:B------:R-:W-:-:S02]  /*5f610*/  ISETP.GT.AND P5, PT, R2, 0x7c, PT ;  /* 0x0000007c0200780c */ /* 0x000fc40003fa4270 */
[----:B------:R-:W-:Y:S02]  /*5f620*/  PRMT R21, RZ, 0x7610, R21 ;  /* 0x00007610ff157816 */ /* 0x000fe40000000015 */
[----:B------:R-:W-:Y:S02]  /*5f630*/  PRMT R8, RZ, 0x7610, R8 ;  /* 0x00007610ff087816 */ /* 0x000fe40000000008 */
[----:B----4-:R-:W-:-:S04]  /*5f640*/  @P4 LOP3.LUT R5, R5, R4, RZ, 0x3c, !PT ;  /* 0x0000000405054212 */ /* 0x010fc800078e3cff */
[----:B------:R-:W-:-:S04]  /*5f650*/  @P4 LOP3.LUT R4, R5, R4, RZ, 0x3c, !PT ;  /* 0x0000000405044212 */ /* 0x000fc800078e3cff */
[----:B------:R-:W-:-:S05]  /*5f660*/  @P4 LOP3.LUT R5, R5, R4, RZ, 0x3c, !PT ;  /* 0x0000000405054212 */ /* 0x000fca00078e3cff */
[----:B------:R0:W4:Y:S02]  /*5f670*/  @P4 LDG.E.U8 R21, desc[UR46][R4.64] ;  /* 0x0000002e04154981 */ /* 0x000124000c1e1100 */
[----:B0-----:R-:W-:Y:S02]  /*5f680*/  @P5 IMAD.MOV.U32 R4, RZ, RZ, R9 ;  /* 0x000000ffff045224 */ /* 0x001fe400078e0009 */
[----:B------:R-:W-:-:S05]  /*5f690*/  @P5 IMAD.MOV.U32 R5, RZ, RZ, R11 ;  /* 0x000000ffff055224 */ /* 0x000fca00078e000b */
[----:B------:R0:W3:Y:S01]  /*5f6a0*/  @P5 LDG.E.U8 R8, desc[UR46][R4.64] ;  /* 0x0000002e04085981 */ /* 0x0000e2000c1e1100 */
[----:B------:R-:W-:Y:S01]  /*5f6b0*/  PRMT R7, RZ, 0x7610, R7 ;  /* 0x00007610ff077816 */ /* 0x000fe20000000007 */
[----:B0-----:R-:W-:Y:S02]  /*5f6c0*/  @P5 IMAD.MOV.U32 R4, RZ, RZ, R12 ;  /* 0x000000ffff045224 */ /* 0x001fe400078e000c */
[----:B------:R-:W-:-:S05]  /*5f6d0*/  @P5 IMAD.MOV.U32 R5, RZ, RZ, R13 ;  /* 0x000000ffff055224 */ /* 0x000fca00078e000d */
[----:B------:R-:W2:Y:S04]  /*5f6e0*/  @P5 LDG.E.U8 R7, desc[UR46][R4.64] ;  /* 0x0000002e04075981 */ /* 0x000ea8000c1e1100 */
[----:B----4-:R0:W-:Y:S04]  /*5f6f0*/  STL [R1+0x38], R21 ;  /* 0x0000381501007387 */ /* 0x0101e80000100800 */
[----:B0-----:R-:W4:Y:S04]  /*5f700*/  LDL.LU R21, [R1+0x6010] ;  /* 0x0060100001157983 */ /* 0x001f280000300800 */
[----:B------:R-:W4:Y:S04]  /*5f710*/  LDL R11, [R1+0x498c] ;  /* 0x00498c00010b7983 */ /* 0x000f280000100800 */
[----:B------:R-:W4:Y:S04]  /*5f720*/  LDL R9, [R1+0x4990] ;  /* 0x0049900001097983 */ /* 0x000f280000100800 */
[----:B---3--:R-:W-:Y:S04]  /*5f730*/  STL [R1+0x5fc4], R8 ;  /* 0x005fc40801007387 */ /* 0x008fe80000100800 */
[----:B------:R-:W3:Y:S04]  /*5f740*/  LDL R4, [R1+0x4a04] ;  /* 0x004a040001047983 */ /* 0x000ee80000100800 */
[----:B------:R-:W3:Y:S01]  /*5f750*/  LDL R5, [R1+0x4a08] ;  /* 0x004a080001057983 */ /* 0x000ee20000100800 */
[----:B------:R-:W-:-:S02]  /*5f760*/  ISETP.GT.AND P1, PT, R2, 0x5e, PT ;  /* 0x0000005e0200780c */ /* 0x000fc40003f24270 */
[----:B------:R-:W-:Y:S01]  /*5f770*/  PRMT R14, RZ, 0x7610, R14 ;  /* 0x00007610ff0e7816 */ /* 0x000fe2000000000e */
[----:B------:R-:W4:Y:S04]  /*5f780*/  LDL R13, [R1+0x4914] ;  /* 0x00491400010d7983 */ /* 0x000f280000100800 */
[----:B------:R-:W4:Y:S04]  /*5f790*/  LDL R12, [R1+0x4918] ;  /* 0x00491800010c7983 */ /* 0x000f280000100800 */
[----:B--2---:R-:W-:Y:S02]  /*5f7a0*/  STL [R1+0x5fc8], R7 ;  /* 0x005fc80701007387 */ /* 0x004fe40000100800 */
[----:B---3--:R-:W-:-:S04]  /*5f7b0*/  @P1 LOP3.LUT R5, R5, R4, RZ, 0x3c, !PT ;  /* 0x0000000405051212 */ /* 0x008fc800078e3cff */
[----:B------:R-:W-:-:S04]  /*5f7c0*/  @P1 LOP3.LUT R4, R5, R4, RZ, 0x3c, !PT ;  /* 0x0000000405041212 */ /* 0x000fc800078e3cff */
[----:B------:R-:W-:-:S05]  /*5f7d0*/  @P1 LOP3.LUT R5, R5, R4, RZ, 0x3c, !PT ;  /* 0x0000000405051212 */ /* 0x000fca00078e3cff */
[----:B------:R0:W2:Y:S04]  /*5f7e0*/  @P1 LDG.E.U8 R14, desc[UR46][R4.64] ;  /* 0x0000002e040e1981 */ /* 0x0000a8000c1e1100 */
[----:B------:R-:W0:Y:S04]  /*5f7f0*/  LDL R4, [R1+0x4994] ;  /* 0x0049940001047983 */ /* 0x000e280000100800 */
[----:B------:R-:W0:Y:S01]  /*5f800*/  LDL R5, [R1+0x4998] ;  /* 0x0049980001057983 */ /* 0x000e220000100800 */
[C---:B------:R-:W-:Y:S02]  /*5f810*/  ISETP.GT.AND P2, PT, R2.reuse, 0x65, PT ;  /* 0x000000650200780c */ /* 0x040fe40003f44270 */
[----:B------:R-:W-:-:S02]  /*5f820*/  ISETP.GT.AND P3, PT, R2, 0x6d, PT ;  /* 0x0000006d0200780c */ /* 0x000fc40003f64270 */
[----:B------:R-:W-:Y:S02]  /*5f830*/  PRMT R26, RZ, 0x7610, R26 ;  /* 0x00007610ff1a7816 */ /* 0x000fe4000000001a */
[----:B------:R-:W-:Y:S02]  /*5f840*/  PRMT R22, RZ, 0x7610, R22 ;  /* 0x00007610ff167816 */ /* 0x000fe40000000016 */
[----:B------:R-:W-:-:S05]  /*5f850*/  PRMT R23, RZ, 0x7610, R23 ;  /* 0x00007610ff177816 */ /* 0x000fca0000000017 */
[----:B0-----:R-:W-:-:S04]  /*5f860*/  @P2 LOP3.LUT R5, R5, R4, RZ, 0x3c, !PT ;  /* 0x0000000405052212 */ /* 0x001fc800078e3cff */
[----:B------:R-:W-:-:S04]  /*5f870*/  @P2 LOP3.LUT R4, R5, R4, RZ, 0x3c, !PT ;  /* 0x0000000405042212 */ /* 0x000fc800078e3cff */
[----:B------:R-:W-:-:S05]  /*5f880*/  @P2 LOP3.LUT R5, R5, R4, RZ, 0x3c, !PT ;  /* 0x0000000405052212 */ /* 0x000fca00078e3cff */
[----:B------:R4:W3:Y:S02]  /*5f890*/  @P2 LDG.E.U8 R26, desc[UR46][R4.64] ;  /* 0x0000002e041a2981 */ /* 0x0008e4000c1e1100 */
[----:B----4-:R-:W-:Y:S02]  /*5f8a0*/  @P2 IMAD.MOV.U32 R4, RZ, RZ, R9 ;  /* 0x000000ffff042224 */ /* 0x010fe400078e0009 */
[----:B------:R-:W-:-:S05]  /*5f8b0*/  @P2 IMAD.MOV.U32 R5, RZ, RZ, R11 ;  /* 0x000000ffff052224 */ /* 0x000fca00078e000b */
[----:B------:R0:W4:Y:S02]  /*5f8c0*/  @P2 LDG.E.U8 R22, desc[UR46][R4.64] ;  /* 0x0000002e04162981 */ /* 0x000124000c1e1100 */
[----:B0-----:R-:W-:Y:S02]  /*5f8d0*/  @P3 IMAD.MOV.U32 R4, RZ, RZ, R12 ;  /* 0x000000ffff043224 */ /* 0x001fe400078e000c */
[----:B------:R-:W-:-:S05]  /*5f8e0*/  @P3 IMAD.MOV.U32 R5, RZ, RZ, R13 ;  /* 0x000000ffff053224 */ /* 0x000fca00078e000d */
[----:B------:R-:W4:Y:S04]  /*5f8f0*/  @P3 LDG.E.U8 R23, desc[UR46][R4.64] ;  /* 0x0000002e04173981 */ /* 0x000f28000c1e1100 */
[----:B--2---:R0:W-:Y:S04]  /*5f900*/  STL [R1+0x30], R14 ;  /* 0x0000300e01007387 */ /* 0x0041e80000100800 */
[----:B0-----:R-:W2:Y:S04]  /*5f910*/  LDL R14, [R1+0x4910] ;  /* 0x00491000010e7983 */ /* 0x001ea80000100800 */
[----:B---3--:R0:W-:Y:S04]  /*5f920*/  STL [R1+0x2c], R26 ;  /* 0x00002c1a01007387 */ /* 0x0081e80000100800 */
[----:B------:R-:W3:Y:S04]  /*5f930*/  LDL R11, [R1+0x488c] ;  /* 0x00488c00010b7983 */ /* 0x000ee80000100800 */
[----:B------:R-:W3:Y:S04]  /*5f940*/  LDL R9, [R1+0x4890] ;  /* 0x0048900001097983 */ /* 0x000ee80000100800 */
[----:B0-----:R-:W3:Y:S04]  /*5f950*/  LDL R26, [R1+0x4898] ;  /* 0x00489800011a7983 */ /* 0x001ee80000100800 */
[----:B----4-:R0:W-:Y:S04]  /*5f960*/  STL [R1+0x28], R22 ;  /* 0x0000281601007387 */ /* 0x0101e80000100800 */
[----:B0-----:R-:W4:Y:S04]  /*5f970*/  LDL.LU R22, [R1+0x600c] ;  /* 0x00600c0001167983 */ /* 0x001f280000300800 */
[----:B------:R-:W4:Y:S04]  /*5f980*/  LDL R13, [R1+0x4814] ;  /* 0x00481400010d7983 */ /* 0x000f280000100800 */
[----:B------:R-:W4:Y:S04]  /*5f990*/  LDL R12, [R1+0x4818] ;  /* 0x00481800010c7983 */ /* 0x000f280000100800 */
[----:B------:R0:W-:Y:S04]  /*5f9a0*/  STL [R1+0x24], R23 ;  /* 0x0000241701007387 */ /* 0x0001e80000100800 */
[----:B0-----:R-:W4:Y:S04]  /*5f9b0*/  LDL.LU R23, [R1+0x6008] ;  /* 0x0060080001177983 */ /* 0x001f280000300800 */
[----:B------:R-:W3:Y:S01]  /*5f9c0*/  LDL R5, [R1+0x490c] ;  /* 0x00490c0001057983 */ /* 0x000ee20000100800 */
[----:B------:R-:W-:Y:S01]  /*5f9d0*/  PRMT R7, RZ, 0x7610, R7 ;  /* 0x00007610ff077816 */ /* 0x000fe20000000007 */
[----:B--2---:R-:W-:Y:S01]  /*5f9e0*/  @P3 IMAD.MOV.U32 R4, RZ, RZ, R14 ;  /* 0x000000ffff043224 */ /* 0x004fe200078e000e */
[----:B------:R-:W-:-:S02]  /*5f9f0*/  ISETP.GT.AND P4, PT, R2, 0x75, PT ;  /* 0x000000750200780c */ /* 0x000fc40003f84270 */
[----:B------:R-:W-:Y:S01]  /*5fa00*/  PRMT R25, RZ, 0x7610, R25 ;  /* 0x00007610ff197816 */ /* 0x000fe20000000019 */
[----:B------:R-:W2:Y:S04]  /*5fa10*/  LDL R14, [R1+0x480c] ;  /* 0x00480c00010e7983 */ /* 0x000ea80000100800 */
[----:B---3--:R0:W3:Y:S04]  /*5fa20*/  @P3 LDG.E.U8 R7, desc[UR46][R4.64] ;  /* 0x0000002e04073981 */ /* 0x0080e8000c1e1100 */
[----:B------:R-:W4:Y:S02]  /*5fa30*/  LDL R5, [R1+0x4894] ;  /* 0x0048940001057983 */ /* 0x000f240000100800 */
[----:B0-----:R-:W-:Y:S01]  /*5fa40*/  @P4 IMAD.MOV.U32 R4, RZ, RZ, R26 ;  /* 0x000000ffff044224 */ /* 0x001fe200078e001a */
[----:B------:R-:W-:-:S04]  /*5fa50*/  ISETP.GT.AND P5, PT, R2, 0x7d, PT ;  /* 0x0000007d0200780c */ /* 0x000fc80003fa4270 */
[----:B----4-:R0:W4:Y:S04]  /*5fa60*/  @P4 LDG.E.U8 R25, desc[UR46][R4.64] ;  /* 0x0000002e04194981 */ /* 0x010128000c1e1100 */
[----:B---3--:R1:W-:Y:S01]  /*5fa70*/  STL [R1+0x20], R7 ;  /* 0x0000200701007387 */ /* 0x0083e20000100800 */
[----:B------:R-:W-:Y:S02]  /*5fa80*/  PRMT R6, RZ, 0x7610, R6 ;  /* 0x00007610ff067816 */ /* 0x000fe40000000006 */
[----:B------:R-:W-:Y:S01]  /*5fa90*/  PRMT R15, RZ, 0x7610, R15 ;  /* 0x00007610ff0f7816 */ /* 0x000fe2000000000f */
[----:B------:R-:W3:Y:S04]  /*5faa0*/  LDL R26, [R1+0x4984] ;  /* 0x00498400011a7983 */ /* 0x000ee80000100800 */
[----:B------:R2:W3:Y:S04]  /*5fab0*/  @P5 LDG.E.U8 R6, desc[UR46][R12.64] ;  /* 0x0000002e0c065981 */ /* 0x0004e8000c1e1100 */
[----:B-1----:R-:W3:Y:S01]  /*5fac0*/  LDL R7, [R1+0x4810] ;  /* 0x0048100001077983 */ /* 0x002ee20000100800 */
[----:B0-----:R-:W-:-:S02]  /*5fad0*/  @P4 IMAD.MOV.U32 R4, RZ, RZ, R9 ;  /* 0x000000ffff044224 */ /* 0x001fc400078e0009 */
[----:B------:R-:W-:Y:S01]  /*5fae0*/  @P4 IMAD.MOV.U32 R5, RZ, RZ, R11 ;  /* 0x000000ffff054224 */ /* 0x000fe200078e000b */
[----:B------:R-:W3:Y:S04]  /*5faf0*/  LDL R9, [R1+0x4a00] ;  /* 0x004a000001097983 */ /* 0x000ee80000100800 */
[----:B------:R-:W3:Y:S04]  /*5fb00*/  LDL R11, [R1+0x49fc] ;  /* 0x0049fc00010b7983 */ /* 0x000ee80000100800 */
[----:B------:R0:W3:Y:S01]  /*5fb10*/  @P4 LDG.E.U8 R15, desc[UR46][R4.64] ;  /* 0x0000002e040f4981 */ /* 0x0000e2000c1e1100 */
[----:B--2---:R-:W-:Y:S01]  /*5fb20*/  @P5 IMAD.MOV.U32 R13, RZ, RZ, R14 ;  /* 0x000000ffff0d5224 */ /* 0x004fe200078e000e */
[----:B0-----:R-:W-:-:S02]  /*5fb30*/  PRMT R5, RZ, 0x7610, R5 ;  /* 0x00007610ff057816 */ /* 0x001fc40000000005 */
[----:B----4-:R0:W-:Y:S04]  /*5fb40*/  STL [R1+0x1c], R25 ;  /* 0x00001c1901007387 */ /* 0x0101e80000100800 */
[----:B0-----:R-:W2:Y:S01]  /*5fb50*/  LDL R25, [R1+0x4988] ;  /* 0x0049880001197983 */ /* 0x001ea20000100800 */
[----:B---3--:R-:W-:-:S05]  /*5fb60*/  @P5 IMAD.MOV.U32 R12, RZ, RZ, R7 ;  /* 0x000000ffff0c5224 */ /* 0x008fca00078e0007 */
[----:B------:R0:W3:Y:S01]  /*5fb70*/  @P5 LDG.E.U8 R5, desc[UR46][R12.64] ;  /* 0x0000002e0c055981 */ /* 0x0000e2000c1e1100 */
[----:B------:R-:W-:Y:S02]  /*5fb80*/  ISETP.GT.AND P2, PT, R2, 0x66, PT ;  /* 0x000000660200780c */ /* 0x000fe40003f44270 */
[----:B------:R-:W-:Y:S02]  /*5fb90*/  PRMT R0, RZ, 0x7610, R0 ;  /* 0x00007610ff007816 */ /* 0x000fe40000000000 */
[----:B------:R-:W-:Y:S01]  /*5fba0*/  PRMT R8, RZ, 0x7610, R8 ;  /* 0x00007610ff087816 */ /* 0x000fe20000000008 */
[----:B0-----:R-:W-:Y:S02]  /*5fbb0*/  @P1 IMAD.MOV.U32 R12, RZ, RZ, R9 ;  /* 0x000000ffff0c1224 */ /* 0x001fe400078e0009 */
[----:B------:R-:W-:Y:S01]  /*5fbc0*/  @P1 IMAD.MOV.U32 R13, RZ, RZ, R11 ;  /* 0x000000ffff0d1224 */ /* 0x000fe200078e000b */
[----:B------:R-:W-:Y:S04]  /*5fbd0*/  STL [R1+0x5fbc], R6 ;  /* 0x005fbc0601007387 */ /* 0x000fe80000100800 */
[----:B------:R0:W4:Y:S04]  /*5fbe0*/  @P1 LDG.E.U8 R0, desc[UR46][R12.64] ;  /* 0x0000002e0c001981 */ /* 0x000128000c1e1100 */
[----:B------:R1:W-:Y:S04]  /*5fbf0*/  STL [R1+0x18], R15 ;  /* 0x0000180f01007387 */ /* 0x0003e80000100800 */
[----:B------:R-:W4:Y:S01]  /*5fc00*/  LDL R7, [R1+0x4980] ;  /* 0x0049800001077983 */ /* 0x000f220000100800 */
[----:B0-----:R-:W-:-:S03]  /*5fc10*/  @P2 IMAD.MOV.U32 R13, RZ, RZ, R26 ;  /* 0x000000ffff0d2224 */ /* 0x001fc600078e001a */
[----:B-1----:R-:W4:Y:S01]  /*5fc20*/  LDL R15, [R1+0x497c] ;  /* 0x00497c00010f7983 */ /* 0x002f220000100800 */
[----:B--2---:R-:W-:-:S05]  /*5fc30*/  @P2 IMAD.MOV.U32 R12, RZ, RZ, R25 ;  /* 0x000000ffff0c2224 */ /* 0x004fca00078e0019 */
[----:B------:R0:W2:Y:S04]  /*5fc40*/  @P2 LDG.E.U8 R8, desc[UR46][R12.64] ;  /* 0x0000002e0c082981 */ /* 0x0000a8000c1e1100 */
[----:B---3--:R1:W-:Y:S04]  /*5fc50*/  STL [R1+0x5fc0], R5 ;  /* 0x005fc00501007387 */ /* 0x0083e80000100800 */
[----:B------:R-:W3:Y:S04]  /*5fc60*/  LDL R14, [R1+0x4904] ;  /* 0x00490400010e7983 */ /* 0x000ee80000100800 */
[----:B------:R-:W3:Y:S04]  /*5fc70*/  LDL R11, [R1+0x4908] ;  /* 0x00490800010b7983 */ /* 0x000ee80000100800 */
[----:B------:R-:W3:Y:S04]  /*5fc80*/  LDL R9, [R1+0x48fc] ;  /* 0x0048fc0001097983 */ /* 0x000ee80000100800 */
[----:B-1----:R-:W3:Y:S01]  /*5fc90*/  LDL R5, [R1+0x4900] ;  /* 0x0049000001057983 */ /* 0x002ee20000100800 */
[----:B------:R-:W-:-:S03]  /*5fca0*/  PRMT R6, RZ, 0x7610, R6 ;  /* 0x00007610ff067816 */ /* 0x000fc60000000006 */
[----:B----4-:R1:W-:Y:S01]  /*5fcb0*/  STL [R1+0x5fb4], R0 ;  /* 0x005fb40001007387 */ /* 0x0103e20000100800 */
[----:B0-----:R-:W-:Y:S02]  /*5fcc0*/  @P2 IMAD.MOV.U32 R12, RZ, RZ, R7 ;  /* 0x000000ffff0c2224 */ /* 0x001fe400078e0007 */
[----:B------:R-:W-:-:S05]  /*5fcd0*/  @P2 IMAD.MOV.U32 R13, RZ, RZ, R15 ;  /* 0x000000ffff0d2224 */ /* 0x000fca00078e000f */
[----:B------:R3:W4:Y:S01]  /*5fce0*/  @P2 LDG.E.U8 R6, desc[UR46][R12.64] ;  /* 0x0000002e0c062981 */ /* 0x000722000c1e1100 */
[----:B------:R-:W-:-:S03]  /*5fcf0*/  ISETP.GT.AND P3, PT, R2, 0x6e, PT ;  /* 0x0000006e0200780c */ /* 0x000fc60003f64270 */
[----:B--2---:R0:W-:Y:S04]  /*5fd00*/  STL [R1+0x8], R8 ;  /* 0x0000080801007387 */ /* 0x0041e80000100800 */
[----:B-1----:R-:W2:Y:S01]  /*5fd10*/  LDL R0, [R1+0x4888] ;  /* 0x0048880001007983 */ /* 0x002ea20000100800 */
[----:B------:R-:W-:-:S05]  /*5fd20*/  PRMT R10, RZ, 0x7610, R10 ;  /* 0x00007610ff0a7816 */ /* 0x000fca000000000a */
[----:B---3--:R-:W-:Y:S02]  /*5fd30*/  @P3 IMAD.MOV.U32 R12, RZ, RZ, R11 ;  /* 0x000000ffff0c3224 */ /* 0x008fe400078e000b */
[----:B------:R-:W-:Y:S01]  /*5fd40*/  @P3 IMAD.MOV.U32 R13, RZ, RZ, R14 ;  /* 0x000000ffff0d3224 */ /* 0x000fe200078e000e */
[----:B------:R-:W-:Y:S02]  /*5fd50*/  PRMT R29, RZ, 0x7610, R29 ;  /* 0x00007610ff1d7816 */ /* 0x000fe4000000001d */
[----:B------:R-:W-:Y:S02]  /*5fd60*/  ISETP.GT.AND P4, PT, R2, 0x76, PT ;  /* 0x000000760200780c */ /* 0x000fe40003f84270 */
[----:B------:R-:W-:Y:S01]  /*5fd70*/  PRMT R28, RZ, 0x7610, R28 ;  /* 0x00007610ff1c7816 */ /* 0x000fe2000000001c */
[----:B------:R-:W3:Y:S04]  /*5fd80*/  LDL R7, [R1+0x487c] ;  /* 0x00487c0001077983 */ /* 0x000ee80000100800 */
[----:B0-----:R-:W3:Y:S04]  /*5fd90*/  LDL R8, [R1+0x4884] ;  /* 0x0048840001087983 */ /* 0x001ee80000100800 */
[----:B------:R0:W3:Y:S02]  /*5fda0*/  @P3 LDG.E.U8 R10, desc[UR46][R12.64] ;  /* 0x0000002e0c0a3981 */ /* 0x0000e4000c1e1100 */
[----:B0-----:R-:W-:-:S02]  /*5fdb0*/  @P3 IMAD.MOV.U32 R12, RZ, RZ, R5 ;  /* 0x000000ffff0c3224 */ /* 0x001fc400078e0005 */
[----:B------:R-:W-:-:S05]  /*5fdc0*/  @P3 IMAD.MOV.U32 R13, RZ, RZ, R9 ;  /* 0x000000ffff0d3224 */ /* 0x000fca00078e0009 */
[----:B------:R2:W3:Y:S04]  /*5fdd0*/  @P3 LDG.E.U8 R29, desc[UR46][R12.64] ;  /* 0x0000002e0c1d3981 */ /* 0x0004e8000c1e1100 */
[----:B----4-:R0:W-:Y:S04]  /*5fde0*/  STL [R1+0x4], R6 ;  /* 0x0000040601007387 */ /* 0x0101e80000100800 */
[----:B------:R-:W4:Y:S04]  /*5fdf0*/  LDL R9, [R1+0x4804] ;  /* 0x0048040001097983 */ /* 0x000f280000100800 */
[----:B------:R-:W4:Y:S04]  /*5fe00*/  LDL R5, [R1+0x4808] ;  /* 0x0048080001057983 */ /* 0x000f280000100800 */
[----:B0-----:R-:W4:Y:S01]  /*5fe10*/  LDL R6, [R1+0x4880] ;  /* 0x0048800001067983 */ /* 0x001f220000100800 */
[----:B--2---:R-:W-:-:S02]  /*5fe20*/  @P4 IMAD.MOV.U32 R12, RZ, RZ, R0 ;  /* 0x000000ffff0c4224 */ /* 0x004fc400078e0000 */
[----:B---3--:R-:W-:-:S05]  /*5fe30*/  @P4 IMAD.MOV.U32 R13, RZ, RZ, R8 ;  /* 0x000000ffff0d4224 */ /* 0x008fca00078e0008 */
[----:B------:R0:W2:Y:S04]  /*5fe40*/  @P4 LDG.E.U8 R28, desc[UR46][R12.64] ;  /* 0x0000002e0c1c4981 */ /* 0x0000a8000c1e1100 */
[----:B------:R-:W-:Y:S04]  /*5fe50*/  STL [R1+0x5fa8], R29 ;  /* 0x005fa81d01007387 */ /* 0x000fe80000100800 */
[----:B------:R-:W3:Y:S04]  /*5fe60*/  LDL R8, [R1+0x47fc] ;  /* 0x0047fc0001087983 */ /* 0x000ee80000100800 */
[----:B------:R-:W3:Y:S01]  /*5fe70*/  LDL R0, [R1+0x4800] ;  /* 0x0048000001007983 */ /* 0x000ee20000100800 */
[----:B------:R-:W-:Y:S01]  /*5fe80*/  PRMT R27, RZ, 0x7610, R27 ;  /* 0x00007610ff1b7816 */ /* 0x000fe2000000001b */
[----:B0-----:R-:W-:-:S02]  /*5fe90*/  @P4 IMAD.MOV.U32 R13, RZ, RZ, R7 ;  /* 0x000000ffff0d4224 */ /* 0x001fc400078e0007 */
[----:B----4-:R-:W-:-:S05]  /*5fea0*/  @P4 IMAD.MOV.U32 R12, RZ, RZ, R6 ;  /* 0x000000ffff0c4224 */ /* 0x010fca00078e0006 */
[----:B------:R0:W4:Y:S01]  /*5feb0*/  @P4 LDG.E.U8 R27, desc[UR46][R12.64] ;  /* 0x0000002e0c1b4981 */ /* 0x000122000c1e1100 */
[----:B------:R-:W-:-:S03]  /*5fec0*/  ISETP.GT.AND P2, PT, R2, 0x7e, PT ;  /* 0x0000007e0200780c */ /* 0x000fc60003f44270 */
[----:B--2---:R-:W-:Y:S04]  /*5fed0*/  STL [R1+0x5fac], R28 ;  /* 0x005fac1c01007387 */ /* 0x004fe80000100800 */
[----:B------:R-:W2:Y:S04]  /*5fee0*/  LDL R7, [R1+0x4a6c] ;  /* 0x004a6c0001077983 */ /* 0x000ea80000100800 */
[----:B------:R-:W2:Y:S01]  /*5fef0*/  LDL R6, [R1+0x4a70] ;  /* 0x004a700001067983 */ /* 0x000ea20000100800 */
[----:B------:R-:W-:Y:S01]  /*5ff00*/  PRMT R4, RZ, 0x7610, R4 ;  /* 0x00007610ff047816 */ /* 0x000fe20000000004 */
[----:B0-----:R-:W-:-:S02]  /*5ff10*/  @P2 IMAD.MOV.U32 R12, RZ, RZ, R5 ;  /* 0x000000ffff0c2224 */ /* 0x001fc400078e0005 */
[----:B------:R-:W-:Y:S01]  /*5ff20*/  @P2 IMAD.MOV.U32 R13, RZ, RZ, R9 ;  /* 0x000000ffff0d2224 */ /* 0x000fe200078e0009 */
[----:B------:R-:W-:-:S04]  /*5ff30*/  PRMT R3, RZ, 0x7610, R3 ;  /* 0x00007610ff037816 */ /* 0x000fc80000000003 */
[----:B------:R3:W2:Y:S02]  /*5ff40*/  @P2 LDG.E.U8 R4, desc[UR46][R12.64] ;  /* 0x0000002e0c042981 */ /* 0x0006a4000c1e1100 */
[----:B---3--:R-:W-:Y:S02]  /*5ff50*/  @P2 IMAD.MOV.U32 R12, RZ, RZ, R0 ;  /* 0x000000ffff0c2224 */ /* 0x008fe400078e0000 */
[----:B------:R-:W-:-:S05]  /*5ff60*/  @P2 IMAD.MOV.U32 R13, RZ, RZ, R8 ;  /* 0x000000ffff0d2224 */ /* 0x000fca00078e0008 */
[----:B------:R2:W3:Y:S01]  /*5ff70*/  @P2 LDG.E.U8 R3, desc[UR46][R12.64] ;  /* 0x0000002e0c032981 */ /* 0x0004e2000c1e1100 */
[----:B------:R-:W-:-:S03]  /*5ff80*/  PRMT R24, RZ, 0x7610, R24 ;  /* 0x00007610ff187816 */ /* 0x000fc60000000018 */
[----:B----4-:R-:W-:Y:S04]  /*5ff90*/  STL [R1+0x5fb0], R27 ;  /* 0x005fb01b01007387 */ /* 0x010fe80000100800 */
[----:B------:R-:W4:Y:S04]  /*5ffa0*/  LDL R9, [R1+0x49f4] ;  /* 0x0049f40001097983 */ /* 0x000f280000100800 */
[----:B------:R-:W4:Y:S01]  /*5ffb0*/  LDL R5, [R1+0x49f8] ;  /* 0x0049f80001057983 */ /* 0x000f220000100800 */
[----:B--2---:R-:W-:Y:S02]  /*5ffc0*/  @P0 IMAD.MOV.U32 R13, RZ, RZ, R7 ;  /* 0x000000ffff0d0224 */ /* 0x004fe400078e0007 */
[----:B------:R-:W-:-:S05]  /*5ffd0*/  @P0 IMAD.MOV.U32 R12, RZ, RZ, R6 ;  /* 0x000000ffff0c0224 */ /* 0x000fca00078e0006 */
[----:B------:R4:W2:Y:S04]  /*5ffe0*/  @P0 LDG.E.U8 R24, desc[UR46][R12.64] ;  /* 0x0000002e0c180981 */ /* 0x0008a8000c1e1100 */
[----:B------:R0:W-:Y:S04]  /*5fff0*/  STL [R1+0x5fb8], R4 ;  /* 0x005fb80401007387 */ /* 0x0001e80000100800 */
[----:B------:R-:W2:Y:S04]  /*60000*/  LDL R8, [R1+0x49ec] ;  /* 0x0049ec0001087983 */ /* 0x000ea80000100800 */
[----:B------:R-:W2:Y:S01]  /*60010*/  LDL R0, [R1+0x49f0] ;  /* 0x0049f00001007983 */ /* 0x000ea20000100800 */
[----:B------:R-:W-:-:S03]  /*60020*/  ISETP.GT.AND P1, PT, R2, 0x5f, PT ;  /* 0x0000005f0200780c */ /* 0x000fc60003f24270 */
[----:B---3--:R1:W-:Y:S04]  /*60030*/  STL [R1+0x5fcc], R3 ;  /* 0x005fcc0301007387 */ /* 0x0083e80000100800 */
[----:B------:R3:W-:Y:S04]  /*60040*/  STL [R1], R10 ;  /* 0x0000000a01007387 */ /* 0x0007e80000100800 */
[----:B------:R-:W3:Y:S04]  /*60050*/  LDL R7, [R1+0x4974] ;  /* 0x0049740001077983 */ /* 0x000ee80000100800 */
[----:B------:R-:W3:Y:S01]  /*60060*/  LDL R6, [R1+0x4978] ;  /* 0x0049780001067983 */ /* 0x000ee20000100800 */
[----:B------:R-:W-:Y:S01]  /*60070*/  PRMT R19, RZ, 0x7610, R19 ;  /* 0x00007610ff137816 */ /* 0x000fe20000000013 */
[----:B----4-:R-:W-:-:S02]  /*60080*/  @P1 IMAD.MOV.U32 R13, RZ, RZ, R9 ;  /* 0x000000ffff0d1224 */ /* 0x010fc400078e0009 */
[----:B------:R-:W-:-:S05]  /*60090*/  @P1 IMAD.MOV.U32 R12, RZ, RZ, R5 ;  /* 0x000000ffff0c1224 */ /* 0x000fca00078e0005 */
[----:B------:R4:W3:Y:S04]  /*600a0*/  @P1 LDG.E.U8 R19, desc[UR46][R12.64] ;  /* 0x0000002e0c131981 */ /* 0x0008e8000c1e1100 */
[----:B--2---:R-:W-:Y:S04]  /*600b0*/  STL [R1+0x5f60], R24 ;  /* 0x005f601801007387 */ /* 0x004fe80000100800 */
[----:B------:R-:W2:Y:S04]  /*600c0*/  LDL R5, [R1+0x496c] ;  /* 0x00496c0001057983 */ /* 0x000ea80000100800 */
[----:B0-----:R-:W2:Y:S01]  /*600d0*/  LDL R4, [R1+0x4970] ;  /* 0x0049700001047983 */ /* 0x001ea20000100800 */
[----:B------:R-:W-:-:S02]  /*600e0*/  ISETP.GT.AND P2, PT, R2, 0x67, PT ;  /* 0x000000670200780c */ /* 0x000fc40003f44270 */
[----:B------:R-:W-:Y:S01]  /*600f0*/  PRMT R17, RZ, 0x7610, R17 ;  /* 0x00007610ff117816 */ /* 0x000fe20000000011 */
[----:B------:R-:W-:Y:S02]  /*60100*/  @P1 IMAD.MOV.U32 R14, RZ, RZ, R0 ;  /* 0x000000ffff0e1224 */ /* 0x000fe400078e0000 */
[----:B------:R-:W-:Y:S01]  /*60110*/  @P1 IMAD.MOV.U32 R15, RZ, RZ, R8 ;  /* 0x000000ffff0f1224 */ /* 0x000fe200078e0008 */
[----:B----4-:R-:W-:-:S04]  /*60120*/  PRMT R13, RZ, 0x7610, R13 ;  /* 0x00007610ff0d7816 */ /* 0x010fc8000000000d */
[----:B------:R3:W4:Y:S03]  /*60130*/  @P1 LDG.E.U8 R17, desc[UR46][R14.64] ;  /* 0x0000002e0e111981 */ /* 0x000726000c1e1100 */
[----:B---3--:R-:W-:Y:S02]  /*60140*/  @P2 IMAD.MOV.U32 R15, RZ, RZ, R7 ;  /* 0x000000ffff0f2224 */ /* 0x008fe400078e0007 */
[----:B------:R-:W-:-:S05]  /*60150*/  @P2 IMAD.MOV.U32 R14, RZ, RZ, R6 ;  /* 0x000000ffff0e2224 */ /* 0x000fca00078e0006 */
[----:B------:R2:W3:Y:S01]  /*60160*/  @P2 LDG.E.U8 R13, desc[UR46][R14.64] ;  /* 0x0000002e0e0d2981 */ /* 0x0004e2000c1e1100 */
[----:B------:R-:W-:-:S03]  /*60170*/  PRMT R12, RZ, 0x7610, R12 ;  /* 0x00007610ff0c7816 */ /* 0x000fc6000000000c */
[----:B------:R-:W-:Y:S04]  /*60180*/  STL [R1+0x5f64], R19 ;  /* 0x005f641301007387 */ /* 0x000fe80000100800 */
[----:B-1----:R-:W3:Y:S04]  /*60190*/  LDL R3, [R1+0x48f4] ;  /* 0x0048f40001037983 */ /* 0x002ee80000100800 */
[----:B------:R-:W3:Y:S01]  /*601a0*/  LDL R0, [R1+0x48f8] ;  /* 0x0048f80001007983 */ /* 0x000ee20000100800 */
[----:B--2---:R-:W-:Y:S02]  /*601b0*/  @P2 IMAD.MOV.U32 R15, RZ, RZ, R5 ;  /* 0x000000ffff0f2224 */ /* 0x004fe400078e0005 */
[----:B------:R-:W-:-:S05]  /*601c0*/  @P2 IMAD.MOV.U32 R14, RZ, RZ, R4 ;  /* 0x000000ffff0e2224 */ /* 0x000fca00078e0004 */
[----:B------:R0:W2:Y:S04]  /*601d0*/  @P2 LDG.E.U8 R12, desc[UR46][R14.64] ;  /* 0x0000002e0e0c2981 */ /* 0x0000a8000c1e1100 */
[----:B----4-:R-:W-:Y:S04]  /*601e0*/  STL [R1+0x5f68], R17 ;  /* 0x005f681101007387 */ /* 0x010fe80000100800 */
[----:B------:R-:W4:Y:S04]  /*601f0*/  LDL R11, [R1+0x48ec] ;  /* 0x0048ec00010b7983 */ /* 0x000f280000100800 */
[----:B------:R-:W4:Y:S04]  /*60200*/  LDL R10, [R1+0x48f0] ;  /* 0x0048f000010a7983 */ /* 0x000f280000100800 */
[----:B------:R-:W4:Y:S01]  /*60210*/  LDL R8, [R1+0x4878] ;  /* 0x0048780001087983 */ /* 0x000f220000100800 */
[----:B------:R-:W-:-:S03]  /*60220*/  ISETP.GT.AND P0, PT, R2, 0x6f, PT ;  /* 0x0000006f0200780c */ /* 0x000fc60003f04270 */
[----:B---3--:R-:W-:Y:S04]  /*60230*/  STL [R1+0x5f6c], R13 ;  /* 0x005f6c0d01007387 */ /* 0x008fe80000100800 */
[----:B------:R-:W3:Y:S04]  /*60240*/  LDL R9, [R1+0x4874] ;  /* 0x0048740001097983 */ /* 0x000ee80000100800 */
[----:B------:R-:W3:Y:S04]  /*60250*/  LDL R7, [R1+0x486c] ;  /* 0x00486c0001077983 */ /* 0x000ee80000100800 */
[----:B------:R-:W3:Y:S04]  /*60260*/  LDL R6, [R1+0x4870] ;  /* 0x0048700001067983 */ /* 0x000ee80000100800 */
[----:B------:R-:W3:Y:S04]  /*60270*/  LDL R5, [R1+0x47f4] ;  /* 0x0047f40001057983 */ /* 0x000ee80000100800 */
[----:B------:R-:W3:Y:S01]  /*60280*/  LDL R4, [R1+0x47f8] ;  /* 0x0047f80001047983 */ /* 0x000ee20000100800 */
[----:B0-----:R-:W-:-:S02]  /*60290*/  @P0 IMAD.MOV.U32 R15, RZ, RZ, R3 ;  /* 0x000000ffff0f0224 */ /* 0x001fc400078e0003 */
[----:B------:R-:W-:Y:S01]  /*602a0*/  @P0 IMAD.MOV.U32 R14, RZ, RZ, R0 ;  /* 0x000000ffff0e0224 */ /* 0x000fe200078e0000 */
[----:B------:R-:W-:Y:S01]  /*602b0*/  ISETP.GT.AND P1, PT, R2, 0x77, PT ;  /* 0x000000770200780c */ /* 0x000fe20003f24270 */
[----:B--2---:R-:W-:Y:S04]  /*602c0*/  STL [R1+0x5f70], R12 ;  /* 0x005f700c01007387 */ /* 0x004fe80000100800 */
[----:B------:R-:W2:Y:S04]  /*602d0*/  LDL R3, [R1+0x47ec] ;  /* 0x0047ec0001037983 */ /* 0x000ea80000100800 */
[----:B------:R-:W2:Y:S01]  /*602e0*/  LDL R0, [R1+0x47f0] ;  /* 0x0047f00001007983 */ /* 0x000ea20000100800 */
[----:B------:R-:W-:-:S02]  /*602f0*/  PRMT R16, RZ, 0x7610, R16 ;  /* 0x00007610ff107816 */ /* 0x000fc40000000010 */
[----:B------:R-:W-:-:S04]  /*60300*/  PRMT R18, RZ, 0x7610, R18 ;  /* 0x00007610ff127816 */ /* 0x000fc80000000012 */
[----:B------:R4:W2:Y:S01]  /*60310*/  @P0 LDG.E.U8 R16, desc[UR46][R14.64] ;  /* 0x0000002e0e100981 */ /* 0x0008a2000c1e1100 */
[----:B------:R-:W-:Y:S02]  /*60320*/  ISETP.GT.AND P2, PT, R2, 0x7f, PT ;  /* 0x0000007f0200780c */ /* 0x000fe40003f44270 */
[----:B------:R-:W-:Y:S01]  /*60330*/  PRMT R20, RZ, 0x7610, R20 ;  /* 0x00007610ff147816 */ /* 0x000fe20000000014 */
[----:B----4-:R-:W-:Y:S02]  /*60340*/  @P0 IMAD.MOV.U32 R14, RZ, RZ, R10 ;  /* 0x000000ffff0e0224 */ /* 0x010fe400078e000a */
[----:B------:R-:W-:-:S05]  /*60350*/  @P0 IMAD.MOV.U32 R15, RZ, RZ, R11 ;  /* 0x000000ffff0f0224 */ /* 0x000fca00078e000b */
[----:B------:R0:W4:Y:S01]  /*60360*/  @P0 LDG.E.U8 R18, desc[UR46][R14.64] ;  /* 0x0000002e0e120981 */ /* 0x000122000c1e1100 */
[----:B------:R-:W-:Y:S01]  /*60370*/  PRMT R21, RZ, 0x7610, R21 ;  /* 0x00007610ff157816 */ /* 0x000fe20000000015 */
[----:B0-----:R-:W-:Y:S02]  /*60380*/  @P1 IMAD.MOV.U32 R14, RZ, RZ, R8 ;  /* 0x000000ffff0e1224 */ /* 0x001fe400078e0008 */
[----:B---3--:R-:W-:-:S05]  /*60390*/  @P1 IMAD.MOV.U32 R15, RZ, RZ, R9 ;  /* 0x000000ffff0f1224 */ /* 0x008fca00078e0009 */
[----:B------:R0:W3:Y:S01]  /*603a0*/  @P1 LDG.E.U8 R20, desc[UR46][R14.64] ;  /* 0x0000002e0e141981 */ /* 0x0000e2000c1e1100 */
[----:B------:R-:W-:Y:S01]  /*603b0*/  PRMT R22, RZ, 0x7610, R22 ;  /* 0x00007610ff167816 */ /* 0x000fe20000000016 */
[----:B0-----:R-:W-:Y:S02]  /*603c0*/  @P1 IMAD.MOV.U32 R14, RZ, RZ, R6 ;  /* 0x000000ffff0e1224 */ /* 0x001fe400078e0006 */
[----:B------:R-:W-:-:S05]  /*603d0*/  @P1 IMAD.MOV.U32 R15, RZ, RZ, R7 ;  /* 0x000000ffff0f1224 */ /* 0x000fca00078e0007 */
[----:B------:R0:W3:Y:S01]  /*603e0*/  @P1 LDG.E.U8 R21, desc[UR46][R14.64] ;  /* 0x0000002e0e151981 */ /* 0x0000e2000c1e1100 */
[----:B------:R-:W-:Y:S01]  /*603f0*/  PRMT R23, RZ, 0x7610, R23 ;  /* 0x00007610ff177816 */ /* 0x000fe20000000017 */
[----:B0-----:R-:W-:Y:S02]  /*60400*/  @P2 IMAD.MOV.U32 R14, RZ, RZ, R4 ;  /* 0x000000ffff0e2224 */ /* 0x001fe400078e0004 */
[----:B------:R-:W-:-:S05]  /*60410*/  @P2 IMAD.MOV.U32 R15, RZ, RZ, R5 ;  /* 0x000000ffff0f2224 */ /* 0x000fca00078e0005 */
[----:B------:R2:W3:Y:S02]  /*60420*/  @P2 LDG.E.U8 R22, desc[UR46][R14.64] ;  /* 0x0000002e0e162981 */ /* 0x0004e4000c1e1100 */
[----:B--2---:R-:W-:Y:S02]  /*60430*/  @P2 IMAD.MOV.U32 R15, RZ, RZ, R3 ;  /* 0x000000ffff0f2224 */ /* 0x004fe400078e0003 */
[----:B------:R-:W-:-:S05]  /*60440*/  @P2 IMAD.MOV.U32 R14, RZ, RZ, R0 ;  /* 0x000000ffff0e2224 */ /* 0x000fca00078e0000 */
[----:B------:R-:W2:Y:S04]  /*60450*/  @P2 LDG.E.U8 R23, desc[UR46][R14.64] ;  /* 0x0000002e0e172981 */ /* 0x000ea8000c1e1100 */
[----:B------:R-:W-:Y:S01]  /*60460*/  STL [R1+0x5f74], R16 ;  /* 0x005f741001007387 */ /* 0x000fe20000100800 */
[----:B------:R-:W0:Y:S01]  /*60470*/  S2R R10, SR_TID.X ;  /* 0x00000000000a7919 */ /* 0x000e220000002100 */
[----:B------:R-:W1:Y:S01]  /*60480*/  S2R R6, SR_TID.X ;  /* 0x0000000000067919 */ /* 0x000e620000002100 */
[----:B------:R-:W-:Y:S06]  /*60490*/  BAR.SYNC.DEFER_BLOCKING 0x0 ;  /* 0x0000000000007b1d */ /* 0x000fec0000010000 */
[----:B----4-:R-:W-:Y:S04]  /*604a0*/  STL [R1+0x5f78], R18 ;  /* 0x005f781201007387 */ /* 0x010fe80000100800 */
[----:B---3--:R-:W-:Y:S04]  /*604b0*/  STL [R1+0x5f7c], R20 ;  /* 0x005f7c1401007387 */ /* 0x008fe80000100800 */
[----:B------:R-:W-:Y:S04]  /*604c0*/  STL [R1+0x5f80], R21 ;  /* 0x005f801501007387 */ /* 0x000fe80000100800 */
[----:B------:R-:W-:Y:S04]  /*604d0*/  STL [R1+0x5f84], R22 ;  /* 0x005f841601007387 */ /* 0x000fe80000100800 */
[----:B------:R-:W3:Y:S04]  /*604e0*/  LDL.LU R11, [R1+0x3a0] ;  /* 0x0003a000010b7983 */ /* 0x000ee80000300800 */
[----:B------:R-:W4:Y:S04]  /*604f0*/  LDL.LU R25, [R1+0x39c] ;  /* 0x00039c0001197983 */ /* 0x000f280000300800 */
[----:B------:R-:W4:Y:S04]  /*60500*/  LDL.LU R26, [R1+0x360] ;  /* 0x00036000011a7983 */ /* 0x000f280000300800 */
[----:B--2---:R-:W-:Y:S04]  /*60510*/  STL [R1+0x5f88], R23 ;  /* 0x005f881701007387 */ /* 0x004fe80000100800 */
        /* <DEDUP_REMOVED lines=458> */
[----:B------:R-:W2:Y:S03]  /*621c0*/  S2R R14, SR_TID.X ;  /* 0x00000000000e7919 */ /* 0x000ea60000002100 */
        /* <DEDUP_REMOVED lines=32> */
[----:B------:R-:W-:Y:S01]  /*623d0*/  STL [R1+0x5f3c], R15 ;  /* 0x005f3c0f01007387 */ /* 0x000fe20000100800 */
[----:B--2---:R-:W-:-:S03]  /*623e0*/  LOP3.LUT R14, R14, 0x3f, RZ, 0xc0, !PT ;  /* 0x0000003f0e0e7812 */ /* 0x004fc600078ec0ff */
[----:B------:R-:W-:Y:S01]  /*623f0*/  STL [R1+0x5f44], R15 ;  /* 0x005f440f01007387 */ /* 0x000fe20000100800 */
[----:B------:R-:W-:-:S03]  /*62400*/  LOP3.LUT R0, R10, 0x40, RZ, 0xfc, !PT ;  /* 0x000000400a007812 */ /* 0x000fc600078efcff */
[----:B------:R-:W-:Y:S04]  /*62410*/  STL [R1+0x5f4c], R15 ;  /* 0x005f4c0f01007387 */ /* 0x000fe80000100800 */
[----:B------:R0:W-:Y:S04]  /*62420*/  STL [R1+0x5f54], R15 ;  /* 0x005f540f01007387 */ /* 0x0001e80000100800 */
[----:B-1----:R-:W-:Y:S01]  /*62430*/  STL [R1+0x5fdc], R6 ;  /* 0x005fdc0601007387 */ /* 0x002fe20000100800 */
[----:B------:R-:W-:-:S03]  /*62440*/  ISETP.GE.AND P0, PT, R14, R2, PT ;  /* 0x000000020e00720c */ /* 0x000fc60003f06270 */
[----:B------:R-:W-:Y:S01]  /*62450*/  STL [R1+0x5f8c], R14 ;  /* 0x005f8c0e01007387 */ /* 0x000fe20000100800 */
[----:B------:R-:W-:-:S03]  /*62460*/  ISETP.GE.AND P1, PT, R0, R2, PT ;  /* 0x000000020000720c */ /* 0x000fc60003f26270 */
[----:B------:R-:W2:Y:S01]  /*62470*/  LDL.LU R2, [R1+0x320] ;  /* 0x0003200001027983 */ /* 0x000ea20000300800 */
[----:B0-----:R-:W-:-:S03]  /*62480*/  LOP3.LUT R15, R6, 0x3f, RZ, 0xc0, !PT ;  /* 0x0000003f060f7812 */ /* 0x001fc600078ec0ff */
[----:B--2---:R0:W-:Y:S04]  /*62490*/  STL [R1+0x6004], R2 ;  /* 0x0060040201007387 */ /* 0x0041e80000100800 */
[----:B0-----:R-:W2:Y:S04]  /*624a0*/  LDL.LU R2, [R1+0x35c] ;  /* 0x00035c0001027983 */ /* 0x001ea80000300800 */
        /* <DEDUP_REMOVED lines=18> */
[----:B---3--:R0:W-:Y:S04]  /*625d0*/  STS.U8 [R15+UR4], R11 ;  /* 0x0000000b0f007988 */ /* 0x0081e80008000004 */
[----:B------:R-:W3:Y:S04]  /*625e0*/  LDL.LU R0, [R1+0xd8] ;  /* 0x0000d80001007983 */ /* 0x000ee80000300800 */
[----:B----4-:R1:W-:Y:S04]  /*625f0*/  STS.U8 [R15+UR4+0x40], R25 ;  /* 0x000040190f007988 */ /* 0x0103e80008000004 */
[----:B------:R4:W-:Y:S04]  /*62600*/  STS.U8 [R15+UR4+0x440], R26 ;  /* 0x0004401a0f007988 */ /* 0x0009e80008000004 */
[----:B0-----:R-:W3:Y:S04]  /*62610*/  LDL.LU R11, [R1+0xbc] ;  /* 0x0000bc00010b7983 */ /* 0x001ee80000300800 */
[----:B------:R-:W3:Y:S04]  /*62620*/  LDL.LU R5, [R1+0xb8] ;  /* 0x0000b80001057983 */ /* 0x000ee80000300800 */
[----:B------:R-:W3:Y:S04]  /*62630*/  LDL.LU R7, [R1+0xac] ;  /* 0x0000ac0001077983 */ /* 0x000ee80000300800 */
[----:B------:R-:W3:Y:S04]  /*62640*/  LDL.LU R10, [R1+0xa8] ;  /* 0x0000a800010a7983 */ /* 0x000ee80000300800 */
[----:B------:R-:W3:Y:S04]  /*62650*/  LDL.LU R8, [R1+0x84] ;  /* 0x0000840001087983 */ /* 0x000ee80000300800 */
[----:B------:R-:W3:Y:S04]  /*62660*/  LDL.LU R9, [R1+0x80] ;  /* 0x0000800001097983 */ /* 0x000ee80000300800 */
[----:B-1----:R-:W3:Y:S04]  /*62670*/  LDL.LU R25, [R1+0x34] ;  /* 0x0000340001197983 */ /* 0x002ee80000300800 */
[----:B----4-:R-:W4:Y:S04]  /*62680*/  LDL.LU R26, [R1+0x14] ;  /* 0x00001400011a7983 */ /* 0x010f280000300800 */
[----:B--2---:R0:W-:Y:S04]  /*62690*/  STS.U8 [R15+UR4+0x400], R2 ;  /* 0x000400020f007988 */ /* 0x0041e80008000004 */
[----:B0-----:R-:W2:Y:S04]  /*626a0*/  LDL.LU R2, [R1+0x6004] ;  /* 0x0060040001027983 */ /* 0x001ea80000300800 */
[----:B--2---:R-:W-:Y:S04]  /*626b0*/  STS.U8 [R15+UR4+0x800], R2 ;  /* 0x000800020f007988 */ /* 0x004fe80008000004 */
[----:B------:R-:W-:Y:S04]  /*626c0*/  STS.U8 [R15+UR4+0x840], R14 ;  /* 0x0008400e0f007988 */ /* 0x000fe80008000004 */
        /* <DEDUP_REMOVED lines=17> */
[----:B---3--:R-:W-:Y:S04]  /*627e0*/  STS.U8 [R15+UR4+0x2c00], R0 ;  /* 0x002c00000f007988 */ /* 0x008fe80008000004 */
[----:B------:R0:W-:Y:S02]  /*627f0*/  STS.U8 [R15+UR4+0x3000], R11 ;  /* 0x0030000b0f007988 */ /* 0x0001e40008000004 */
[----:B0-----:R-:W0:Y:S02]  /*62800*/  S2R R11, SR_TID.X ;  /* 0x00000000000b7919 */ /* 0x001e240000002100 */
[----:B------:R-:W-:Y:S04]  /*62810*/  STS.U8 [R15+UR4+0x3040], R5 ;  /* 0x003040050f007988 */ /* 0x000fe80008000004 */
[----:B------:R-:W-:Y:S04]  /*62820*/  STS.U8 [R15+UR4+0x3440], R7 ;  /* 0x003440070f007988 */ /* 0x000fe80008000004 */
[----:B------:R0:W-:Y:S04]  /*62830*/  STS.U8 [R15+UR4+0x3400], R10 ;  /* 0x0034000a0f007988 */ /* 0x0001e80008000004 */
[----:B------:R-:W-:Y:S04]  /*62840*/  STS.U8 [R15+UR4+0x3800], R8 ;  /* 0x003800080f007988 */ /* 0x000fe80008000004 */
[----:B------:R-:W-:Y:S04]  /*62850*/  STS.U8 [R15+UR4+0x3840], R9 ;  /* 0x003840090f007988 */ /* 0x000fe80008000004 */
[----:B------:R1:W-:Y:S01]  /*62860*/  STS.U8 [R15+UR4+0x3c40], R25 ;  /* 0x003c40190f007988 */ /* 0x0003e20008000004 */
[----:B0-----:R-:W-:-:S03]  /*62870*/  LOP3.LUT R10, R11, 0x3f, RZ, 0xc0, !PT ;  /* 0x0000003f0b0a7812 */ /* 0x001fc600078ec0ff */
[----:B------:R-:W2:Y:S04]  /*62880*/  LDL.LU R11, [R1+0x398] ;  /* 0x00039800010b7983 */ /* 0x000ea80000300800 */
[----:B-1----:R-:W3:Y:S04]  /*62890*/  LDL.LU R25, [R1+0x358] ;  /* 0x0003580001197983 */ /* 0x002ee80000300800 */
[----:B----4-:R-:W-:Y:S01]  /*628a0*/  STS.U8 [R15+UR4+0x3c00], R26 ;  /* 0x003c001a0f007988 */ /* 0x010fe20008000004 */
[----:B------:R-:W-:-:S03]  /*628b0*/  LOP3.LUT R2, R10, 0x8, RZ, 0x3c, !PT ;  /* 0x000000080a027812 */ /* 0x000fc600078e3cff */
[----:B---3--:R0:W-:Y:S04]  /*628c0*/  STL [R1+0x6000], R25 ;  /* 0x0060001901007387 */ /* 0x0081e80000100800 */
[----:B0-----:R-:W3:Y:S04]  /*628d0*/  LDL.LU R25, [R1+0x394] ;  /* 0x0003940001197983 */ /* 0x001ee80000300800 */
        /* <DEDUP_REMOVED lines=20> */
[----:B------:R0:W-:Y:S04]  /*62a20*/  STL [R1+0x5fd0], R15 ;  /* 0x005fd00f01007387 */ /* 0x0001e80000100800 */
[----:B--2---:R1:W-:Y:S04]  /*62a30*/  STS.U8 [R2+UR4+0x80], R11 ;  /* 0x0000800b02007988 */ /* 0x0043e80008000004 */
[----:B0-----:R-:W2:Y:S04]  /*62a40*/  LDL.LU R15, [R1+0x318] ;  /* 0x00031800010f7983 */ /* 0x001ea80000300800 */
[----:B------:R-:W2:Y:S04]  /*62a50*/  LDL.LU R0, [R1+0xb4] ;  /* 0x0000b40001007983 */ /* 0x000ea80000300800 */
[----:B------:R-:W2:Y:S04]  /*62a60*/  LDL.LU R5, [R1+0xb0] ;  /* 0x0000b00001057983 */ /* 0x000ea80000300800 */
[----:B------:R-:W2:Y:S04]  /*62a70*/  LDL.LU R7, [R1+0xa4] ;  /* 0x0000a40001077983 */ /* 0x000ea80000300800 */
[----:B------:R-:W2:Y:S04]  /*62a80*/  LDL.LU R8, [R1+0x90] ;  /* 0x0000900001087983 */ /* 0x000ea80000300800 */
[----:B------:R-:W2:Y:S04]  /*62a90*/  LDL.LU R9, [R1+0x7c] ;  /* 0x00007c0001097983 */ /* 0x000ea80000300800 */
[----:B-1----:R-:W2:Y:S04]  /*62aa0*/  LDL.LU R11, [R1+0x64] ;  /* 0x00006400010b7983 */ /* 0x002ea80000300800 */
[----:B---3--:R0:W-:Y:S04]  /*62ab0*/  STS.U8 [R2+UR4+0xc0], R25 ;  /* 0x0000c01902007988 */ /* 0x0081e80008000004 */
[----:B0-----:R-:W3:Y:S04]  /*62ac0*/  LDL.LU R25, [R1+0x6000] ;  /* 0x0060000001197983 */ /* 0x001ee80000300800 */
[----:B---3--:R0:W-:Y:S04]  /*62ad0*/  STS.U8 [R2+UR4+0x4c0], R25 ;  /* 0x0004c01902007988 */ /* 0x0081e80008000004 */
[----:B----4-:R1:W-:Y:S04]  /*62ae0*/  STS.U8 [R2+UR4+0x480], R26 ;  /* 0x0004801a02007988 */ /* 0x0103e80008000004 */
        /* <DEDUP_REMOVED lines=19> */
[----:B------:R2:W-:Y:S04]  /*62c20*/  STS.U8 [R2+UR4+0x2c80], R10 ;  /* 0x002c800a02007988 */ /* 0x0005e80008000004 */
[----:B0-----:R-:W3:Y:S04]  /*62c30*/  LDL.LU R25, [R1+0x10] ;  /* 0x0000100001197983 */ /* 0x001ee80000300800 */
[----:B-1----:R-:W4:Y:S01]  /*62c40*/  LDL.LU R26, [R1+0x5ffc] ;  /* 0x005ffc00011a7983 */ /* 0x002f220000300800 */
[----:B--2---:R-:W0:Y:S03]  /*62c50*/  S2R R10, SR_TID.X ;  /* 0x00000000000a7919 */ /* 0x004e260000002100 */
[----:B------:R1:W-:Y:S01]  /*62c60*/  STS.U8 [R2+UR4+0x3080], R0 ;  /* 0x0030800002007988 */ /* 0x0003e20008000004 */
[----:B0-----:R-:W-:-:S04]  /*62c70*/  LOP3.LUT R10, R10, 0x3f, RZ, 0xc0, !PT ;  /* 0x0000003f0a0a7812 */ /* 0x001fc800078ec0ff */
[----:B-1----:R-:W-:Y:S01]  /*62c80*/  LOP3.LUT R0, R10, 0x10, RZ, 0x3c, !PT ;  /* 0x000000100a007812 */ /* 0x002fe200078e3cff */
[----:B------:R0:W-:Y:S04]  /*62c90*/  STL [R1+0x5ff0], R10 ;  /* 0x005ff00a01007387 */ /* 0x0001e80000100800 */
[----:B0-----:R-:W2:Y:S04]  /*62ca0*/  LDL.LU R10, [R1+0x350] ;  /* 0x00035000010a7983 */ /* 0x001ea80000300800 */
[----:B--2---:R0:W-:Y:S04]  /*62cb0*/  STL [R1+0x5ff4], R10 ;  /* 0x005ff40a01007387 */ /* 0x0041e80000100800 */
[----:B0-----:R-:W2:Y:S04]  /*62cc0*/  LDL.LU R10, [R1+0x38c] ;  /* 0x00038c00010a7983 */ /* 0x001ea80000300800 */
[----:B------:R-:W-:Y:S04]  /*62cd0*/  STS.U8 [R2+UR4+0x30c0], R5 ;  /* 0x0030c00502007988 */ /* 0x000fe80008000004 */
[----:B------:R-:W-:Y:S04]  /*62ce0*/  STS.U8 [R2+UR4+0x34c0], R7 ;  /* 0x0034c00702007988 */ /* 0x000fe80008000004 */
[----:B------:R-:W-:Y:S04]  /*62cf0*/  STS.U8 [R2+UR4+0x3480], R8 ;  /* 0x0034800802007988 */ /* 0x000fe80008000004 */
[----:B------:R-:W-:Y:S04]  /*62d00*/  STS.U8 [R2+UR4+0x3880], R9 ;  /* 0x0038800902007988 */ /* 0x000fe80008000004 */
[----:B------:R-:W-:Y:S04]  /*62d10*/  STS.U8 [R2+UR4+0x38c0], R11 ;  /* 0x0038c00b02007988 */ /* 0x000fe80008000004 */
[----:B---3--:R-:W-:Y:S04]  /*62d20*/  STS.U8 [R2+UR4+0x3cc0], R25 ;  /* 0x003cc01902007988 */ /* 0x008fe80008000004 */
[----:B----4-:R-:W-:Y:S04]  /*62d30*/  STS.U8 [R2+UR4+0x3c80], R26 ;  /* 0x003c801a02007988 */ /* 0x010fe80008000004 */
[----:B--2---:R0:W-:Y:S04]  /*62d40*/  STL [R1+0x5ff8], R10 ;  /* 0x005ff80a01007387 */ /* 0x0041e80000100800 */
[----:B0-----:R-:W2:Y:S04]  /*62d50*/  LDL.LU R10, [R1+0x390] ;  /* 0x00039000010a7983 */ /* 0x001ea80000300800 */
[----:B------:R-:W3:Y:S04]  /*62d60*/  LDL.LU R11, [R1+0x34c] ;  /* 0x00034c00010b7983 */ /* 0x000ee80000300800 */
        /* <DEDUP_REMOVED lines=26> */
[----:B0-----:R-:W4:Y:S04]  /*62f10*/  LDL.LU R26, [R1+0x30c] ;  /* 0x00030c00011a7983 */ /* 0x001f280000300800 */
[----:B--2---:R0:W-:Y:S04]  /*62f20*/  STS.U8 [R0+UR4+0x100], R10 ;  /* 0x0001000a00007988 */ /* 0x0041e80008000004 */
[----:B0-----:R-:W2:Y:S04]  /*62f30*/  LDL.LU R10, [R1+0x5ff8] ;  /* 0x005ff800010a7983 */ /* 0x001ea80000300800 */
[----:B--2---:R0:W-:Y:S04]  /*62f40*/  STS.U8 [R0+UR4+0x140], R10 ;  /* 0x0001400a00007988 */ /* 0x0041e80008000004 */
[----:B0-----:R-:W2:Y:S04]  /*62f50*/  LDL.LU R10, [R1+0x5ff4] ;  /* 0x005ff400010a7983 */ /* 0x001ea80000300800 */
[----:B--2---:R0:W-:Y:S04]  /*62f60*/  STS.U8 [R0+UR4+0x540], R10 ;  /* 0x0005400a00007988 */ /* 0x0041e80008000004 */
[----:B---3--:R1:W-:Y:S04]  /*62f70*/  STS.U8 [R0+UR4+0x500], R11 ;  /* 0x0005000b00007988 */ /* 0x0083e80008000004 */
[----:B----4-:R2:W-:Y:S04]  /*62f80*/  STS.U8 [R0+UR4+0x900], R25 ;  /* 0x0009001900007988 */ /* 0x0105e80008000004 */
[----:B0-----:R-:W3:Y:S04]  /*62f90*/  LDL.LU R10, [R1+0x5ff0] ;  /* 0x005ff000010a7983 */ /* 0x001ee80000300800 */
[----:B-1----:R-:W4:Y:S04]  /*62fa0*/  LDL.LU R11, [R1+0x5fec] ;  /* 0x005fec00010b7983 */ /* 0x002f280000300800 */
[----:B--2---:R-:W2:Y:S04]  /*62fb0*/  LDL.LU R25, [R1+0x5fe8] ;  /* 0x005fe80001197983 */ /* 0x004ea80000300800 */
[----:B------:R-:W-:Y:S04]  /*62fc0*/  STS.U8 [R0+UR4+0x940], R26 ;  /* 0x0009401a00007988 */ /* 0x000fe80008000004 */
[----:B------:R-:W-:Y:S04]  /*62fd0*/  STS.U8 [R0+UR4+0xd40], R15 ;  /* 0x000d400f00007988 */ /* 0x000fe80008000004 */
[----:B------:R-:W-:Y:S04]  /*62fe0*/  STS.U8 [R0+UR4+0xd00], R2 ;  /* 0x000d000200007988 */ /* 0x000fe80008000004 */
[----:B------:R-:W-:Y:S04]  /*62ff0*/  STS.U8 [R0+UR4+0x1100], R14 ;  /* 0x0011000e00007988 */ /* 0x000fe80008000004 */
[----:B------:R0:W-:Y:S04]  /*63000*/  STS.U8 [R0+UR4+0x1140], R6 ;  /* 0x0011400600007988 */ /* 0x0001e80008000004 */
[----:B--2---:R-:W-:Y:S04]  /*63010*/  STL [R1+0x5f94], R25 ;  /* 0x005f941901007387 */ /* 0x004fe80000100800 */
        /* <DEDUP_REMOVED lines=22> */
[----:B------:R-:W-:Y:S01]  /*63180*/  STS.U8 [R0+UR4+0x3940], R9 ;  /* 0x0039400900007988 */ /* 0x000fe20008000004 */
[----:B---3--:R-:W-:-:S03]  /*63190*/  LOP3.LUT R2, R10, 0x18, RZ, 0x3c, !PT ;  /* 0x000000180a027812 */ /* 0x008fc600078e3cff */
[----:B------:R-:W-:Y:S04]  /*631a0*/  STS.U8 [R0+UR4+0x3d40], R25 ;  /* 0x003d401900007988 */ /* 0x000fe80008000004 */
[----:B--2---:R0:W-:Y:S04]  /*631b0*/  STL [R1+0x5fe4], R6 ;  /* 0x005fe40601007387 */ /* 0x0041e80000100800 */
[----:B0-----:R-:W2:Y:S04]  /*631c0*/  LDL.LU R6, [R1+0x388] ;  /* 0x0003880001067983 */ /* 0x001ea80000300800 */
        /* <DEDUP_REMOVED lines=21> */
[----:B----4-:R0:W-:Y:S04]  /*63320*/  STS.U8 [R0+UR4+0x3d00], R11 ;  /* 0x003d000b00007988 */ /* 0x0101e80008000004 */
[----:B------:R-:W4:Y:S04]  /*63330*/  LDL.LU R29, [R1+0x70] ;  /* 0x00007000011d7983 */ /* 0x000f280000300800 */
[----:B0-----:R-:W4:Y:S04]  /*63340*/  LDL.LU R0, [R1+0x6c] ;  /* 0x00006c0001007983 */ /* 0x001f280000300800 */
        /* <DEDUP_REMOVED lines=11> */
[----:B------:R2:W-:Y:S04]  /*63400*/  STS.U8 [R2+UR4+0x980], R10 ;  /* 0x0009800a02007988 */ /* 0x0005e80008000004 */
[----:B0-----:R-:W3:Y:S04]  /*63410*/  LDL.LU R6, [R1+0x5fdc] ;  /* 0x005fdc0001067983 */ /* 0x001ee80000300800 */
[----:B-1----:R-:W3:Y:S04]  /*63420*/  LDL.LU R9, [R1+0x5fd8] ;  /* 0x005fd80001097983 */ /* 0x002ee80000300800 */
[----:B--2---:R-:W2:Y:S04]  /*63430*/  LDL.LU R10, [R1+0x5fd4] ;  /* 0x005fd400010a7983 */ /* 0x004ea80000300800 */
[----:B----4-:R-:W-:Y:S04]  /*63440*/  STS.U8 [R2+UR4+0x9c0], R11 ;  /* 0x0009c00b02007988 */ /* 0x010fe80008000004 */
[----:B------:R-:W-:Y:S04]  /*63450*/  STS.U8 [R2+UR4+0xdc0], R25 ;  /* 0x000dc01902007988 */ /* 0x000fe80008000004 */
[----:B------:R-:W-:Y:S04]  /*63460*/  STS.U8 [R2+UR4+0xd80], R26 ;  /* 0x000d801a02007988 */ /* 0x000fe80008000004 */
[----:B------:R0:W-:Y:S04]  /*63470*/  STS.U8 [R2+UR4+0x1180], R15 ;  /* 0x0011800f02007988 */ /* 0x0001e80008000004 */
        /* <DEDUP_REMOVED lines=19> */
[----:B0-----:R-:W4:Y:S04]  /*635b0*/  LDL.LU R15, [R1+0x380] ;  /* 0x00038000010f7983 */ /* 0x001f280000300800 */
[----:B------:R0:W-:Y:S04]  /*635c0*/  STS.U8 [R2+UR4+0x3980], R7 ;  /* 0x0039800702007988 */ /* 0x0001e80008000004 */
[----:B-1----:R-:W4:Y:S04]  /*635d0*/  LDL.LU R3, [R1+0x37c] ;  /* 0x00037c0001037983 */ /* 0x002f280000300800 */
[----:B------:R1:W-:Y:S04]  /*635e0*/  STS.U8 [R2+UR4+0x39c0], R8 ;  /* 0x0039c00802007988 */ /* 0x0003e80008000004 */
[----:B0-----:R-:W4:Y:S04]  /*635f0*/  LDL.LU R7, [R1+0x340] ;  /* 0x0003400001077983 */ /* 0x001f280000300800 */
[----:B-1----:R-:W4:Y:S04]  /*63600*/  LDL.LU R8, [R1+0x33c] ;  /* 0x00033c0001087983 */ /* 0x002f280000300800 */
[----:B------:R-:W4:Y:S04]  /*63610*/  LDL.LU R11, [R1+0x2c0] ;  /* 0x0002c000010b7983 */ /* 0x000f280000300800 */
[----:B------:R-:W4:Y:S04]  /*63620*/  LDL.LU R25, [R1+0x2bc] ;  /* 0x0002bc0001197983 */ /* 0x000f280000300800 */
[----:B------:R-:W4:Y:S04]  /*63630*/  LDL.LU R27, [R1+0x278] ;  /* 0x00027800011b7983 */ /* 0x000f280000300800 */
[----:B------:R-:W4:Y:S04]  /*63640*/  LDL.LU R26, [R1+0x274] ;  /* 0x00027400011a7983 */ /* 0x000f280000300800 */
[----:B------:R-:W4:Y:S04]  /*63650*/  LDL.LU R28, [R1+0x238] ;  /* 0x00023800011c7983 */ /* 0x000f280000300800 */
[----:B------:R-:W4:Y:S04]  /*63660*/  LDL.LU R0, [R1+0x234] ;  /* 0x0002340001007983 */ /* 0x000f280000300800 */
[----:B--2---:R-:W-:Y:S04]  /*63670*/  STS.U8 [R2+UR4+0x3dc0], R10 ;  /* 0x003dc00a02007988 */ /* 0x004fe80008000004 */
[----:B------:R0:W-:Y:S04]  /*63680*/  STL [R1+0x5f9c], R10 ;  /* 0x005f9c0a01007387 */ /* 0x0001e80000100800 */
[----:B---3--:R1:W-:Y:S04]  /*63690*/  STS.U8 [R2+UR4+0x3d80], R9 ;  /* 0x003d800902007988 */ /* 0x0083e80008000004 */
[----:B0-----:R-:W2:Y:S04]  /*636a0*/  LDL.LU R10, [R1+0x2fc] ;  /* 0x0002fc00010a7983 */ /* 0x001ea80000300800 */
[----:B-1----:R-:W3:Y:S04]  /*636b0*/  LDL.LU R2, [R1+0x1f8] ;  /* 0x0001f80001027983 */ /* 0x002ee80000300800 */
        /* <DEDUP_REMOVED lines=14> */
[----:B------:R0:W-:Y:S04]  /*637a0*/  STL [R1+0x5fa0], R9 ;  /* 0x005fa00901007387 */ /* 0x0001e80000100800 */
[----:B0-----:R-:W2:Y:S01]  /*637b0*/  LDL.LU R9, [R1+0x300] ;  /* 0x0003000001097983 */ /* 0x001ea20000300800 */
[----:B------:R-:W-:-:S04]  /*637c0*/  LOP3.LUT R6, R6, 0x3f, RZ, 0xc0, !PT ;  /* 0x0000003f06067812 */ /* 0x000fc800078ec0ff */
[----:B------:R-:W-:-:S05]  /*637d0*/  LOP3.LUT R5, R6, 0x20, RZ, 0x3c, !PT ;  /* 0x0000002006057812 */ /* 0x000fca00078e3cff */
[----:B----4-:R0:W-:Y:S04]  /*637e0*/  STS.U8 [R5+UR4+0x200], R15 ;  /* 0x0002000f05007988 */ /* 0x0101e80008000004 */
[----:B------:R1:W-:Y:S04]  /*637f0*/  STS.U8 [R5+UR4+0x240], R3 ;  /* 0x0002400305007988 */ /* 0x0003e80008000004 */
[----:B------:R4:W-:Y:S04]  /*63800*/  STS.U8 [R5+UR4+0x640], R7 ;  /* 0x0006400705007988 */ /* 0x0009e80008000004 */
[----:B------:R4:W-:Y:S04]  /*63810*/  STS.U8 [R5+UR4+0x600], R8 ;  /* 0x0006000805007988 */ /* 0x0009e80008000004 */
[----:B0-----:R-:W3:Y:S04]  /*63820*/  LDL.LU R15, [R1+0x5fd0] ;  /* 0x005fd000010f7983 */ /* 0x001ee80000300800 */
[----:B-1----:R-:W3:Y:S04]  /*63830*/  LDL.LU R3, [R1+0x5fcc] ;  /* 0x005fcc0001037983 */ /* 0x002ee80000300800 */
[----:B----4-:R-:W4:Y:S04]  /*63840*/  LDL.LU R7, [R1+0x5fc8] ;  /* 0x005fc80001077983 */ /* 0x010f280000300800 */
[----:B------:R-:W4:Y:S04]  /*63850*/  LDL.LU R8, [R1+0x5fc4] ;  /* 0x005fc40001087983 */ /* 0x000f280000300800 */
[----:B--2---:R-:W-:Y:S04]  /*63860*/  STS.U8 [R5+UR4+0xa00], R9 ;  /* 0x000a000905007988 */ /* 0x004fe80008000004 */
[----:B------:R-:W-:Y:S04]  /*63870*/  STS.U8 [R5+UR4+0xa40], R10 ;  /* 0x000a400a05007988 */ /* 0x000fe80008000004 */
[----:B------:R-:W-:Y:S04]  /*63880*/  STS.U8 [R5+UR4+0xe40], R11 ;  /* 0x000e400b05007988 */ /* 0x000fe80008000004 */
[----:B------:R-:W-:Y:S04]  /*63890*/  STS.U8 [R5+UR4+0xe00], R25 ;  /* 0x000e001905007988 */ /* 0x000fe80008000004 */
[----:B------:R0:W-:Y:S04]  /*638a0*/  STS.U8 [R5+UR4+0x1200], R27 ;  /* 0x0012001b05007988 */ /* 0x0001e80008000004 */
[----:B------:R-:W-:Y:S04]  /*638b0*/  STS.U8 [R5+UR4+0x1240], R26 ;  /* 0x0012401a05007988 */ /* 0x000fe80008000004 */
[----:B------:R1:W-:Y:S04]  /*638c0*/  STS.U8 [R5+UR4+0x1640], R28 ;  /* 0x0016401c05007988 */ /* 0x0003e80008000004 */
[----:B------:R2:W-:Y:S04]  /*638d0*/  STS.U8 [R5+UR4+0x1600], R0 ;  /* 0x0016000005007988 */ /* 0x0005e80008000004 */
[----:B0-----:R-:W4:Y:S04]  /*638e0*/  LDL.LU R27, [R1+0x44] ;  /* 0x00004400011b7983 */ /* 0x001f280000300800 */
[----:B-1----:R-:W4:Y:S04]  /*638f0*/  LDL.LU R28, [R1+0x3c] ;  /* 0x00003c00011c7983 */ /* 0x002f280000300800 */
[----:B--2---:R-:W2:Y:S04]  /*63900*/  LDL.LU R0, [R1+0x38] ;  /* 0x0000380001007983 */ /* 0x004ea80000300800 */
[----:B---3--:R0:W-:Y:S04]  /*63910*/  STS.U8 [R5+UR4+0x1a00], R2 ;  /* 0x001a000205007988 */ /* 0x0081e80008000004 */
[----:B------:R1:W-:Y:S04]  /*63920*/  STS.U8 [R5+UR4+0x1a40], R14 ;  /* 0x001a400e05007988 */ /* 0x0003e80008000004 */
[----:B------:R3:W-:Y:S04]  /*63930*/  STS.U8 [R5+UR4+0x1e40], R23 ;  /* 0x001e401705007988 */ /* 0x0007e80008000004 */
[----:B------:R3:W-:Y:S04]  /*63940*/  STS.U8 [R5+UR4+0x1e00], R22 ;  /* 0x001e001605007988 */ /* 0x0007e80008000004 */
[----:B------:R-:W-:Y:S04]  /*63950*/  STS.U8 [R5+UR4+0x2200], R21 ;  /* 0x0022001505007988 */ /* 0x000fe80008000004 */
[----:B------:R-:W-:Y:S04]  /*63960*/  STS.U8 [R5+UR4+0x2240], R20 ;  /* 0x0022401405007988 */ /* 0x000fe80008000004 */
[----:B------:R-:W-:Y:S04]  /*63970*/  STS.U8 [R5+UR4+0x2640], R18 ;  /* 0x0026401205007988 */ /* 0x000fe80008000004 */
[----:B------:R-:W2:Y:S04]  /*63980*/  LDL.LU R9, [R1+0x374] ;  /* 0x0003740001097983 */ /* 0x000ea80000300800 */
        /* <DEDUP_REMOVED lines=9> */
[----:B0-----:R-:W2:Y:S04]  /*63a20*/  LDL.LU R2, [R1+0x2b8] ;  /* 0x0002b80001027983 */ /* 0x001ea80000300800 */
[----:B------:R-:W-:Y:S04]  /*63a30*/  STS.U8 [R5+UR4+0x3200], R24 ;  /* 0x0032001805007988 */ /* 0x000fe80008000004 */
[----:B-1----:R-:W2:Y:S04]  /*63a40*/  LDL.LU R14, [R1+0x2b4] ;  /* 0x0002b400010e7983 */ /* 0x002ea80000300800 */
[----:B------:R-:W-:Y:S04]  /*63a50*/  STS.U8 [R5+UR4+0x3240], R4 ;  /* 0x0032400405007988 */ /* 0x000fe80008000004 */
[----:B---3--:R-:W3:Y:S04]  /*63a60*/  LDL.LU R23, [R1+0x270] ;  /* 0x0002700001177983 */ /* 0x008ee80000300800 */
[----:B------:R0:W-:Y:S04]  /*63a70*/  STS.U8 [R5+UR4+0x3640], R29 ;  /* 0x0036401d05007988 */ /* 0x0001e80008000004 */
[----:B------:R-:W3:Y:S04]  /*63a80*/  LDL.LU R22, [R1+0x26c] ;  /* 0x00026c0001167983 */ /* 0x000ee80000300800 */
[----:B0-----:R-:W3:Y:S04]  /*63a90*/  LDL.LU R29, [R1+0x230] ;  /* 0x00023000011d7983 */ /* 0x001ee80000300800 */
        /* <DEDUP_REMOVED lines=8> */
[----:B------:R-:W3:Y:S01]  /*63b20*/  LDL.LU R24, [R1+0x12c] ;  /* 0x00012c0001187983 */ /* 0x000ee20000300800 */
[----:B------:R-:W-:-:S03]  /*63b30*/  LOP3.LUT R4, R6, 0x28, RZ, 0x3c, !PT ;  /* 0x0000002806047812 */ /* 0x000fc600078e3cff */
[----:B----4-:R0:W-:Y:S04]  /*63b40*/  STS.U8 [R5+UR4+0x3600], R27 ;  /* 0x0036001b05007988 */ /* 0x0101e80008000004 */
[----:B------:R1:W-:Y:S04]  /*63b50*/  STS.U8 [R5+UR4+0x3a00], R28 ;  /* 0x003a001c05007988 */ /* 0x0003e80008000004 */
[----:B--2---:R2:W-:Y:S04]  /*63b60*/  STS.U8 [R5+UR4+0x3a40], R0 ;  /* 0x003a400005007988 */ /* 0x0045e80008000004 */
[----:B------:R-:W-:Y:S04]  /*63b70*/  STS.U8 [R5+UR4+0x3e40], R8 ;  /* 0x003e400805007988 */ /* 0x000fe80008000004 */
[----:B0-----:R-:W4:Y:S04]  /*63b80*/  LDL.LU R27, [R1+0xf0] ;  /* 0x0000f000011b7983 */ /* 0x001f280000300800 */
[----:B------:R-:W4:Y:S04]  /*63b90*/  LDL.LU R6, [R1+0xec] ;  /* 0x0000ec0001067983 */ /* 0x000f280000300800 */
[----:B-1----:R-:W4:Y:S04]  /*63ba0*/  LDL.LU R28, [R1+0x78] ;  /* 0x00007800011c7983 */ /* 0x002f280000300800 */
[----:B--2---:R-:W2:Y:S04]  /*63bb0*/  LDL.LU R0, [R1+0x54] ;  /* 0x0000540001007983 */ /* 0x004ea80000300800 */
[----:B------:R0:W-:Y:S04]  /*63bc0*/  STL [R1+0x5fa4], R8 ;  /* 0x005fa40801007387 */ /* 0x0001e80000100800 */
[----:B0-----:R-:W3:Y:S04]  /*63bd0*/  LDL.LU R8, [R1+0x378] ;  /* 0x0003780001087983 */ /* 0x001ee80000300800 */
[----:B------:R0:W-:Y:S04]  /*63be0*/  STS.U8 [R5+UR4+0x3e00], R7 ;  /* 0x003e000705007988 */ /* 0x0001e80008000004 */
[----:B0-----:R-:W2:Y:S04]  /*63bf0*/  LDL.LU R5, [R1+0x5fc0] ;  /* 0x005fc00001057983 */ /* 0x001ea80000300800 */
[----:B---3--:R-:W-:Y:S04]  /*63c00*/  STS.U8 [R4+UR4+0x280], R8 ;  /* 0x0002800804007988 */ /* 0x008fe80008000004 */
        /* <DEDUP_REMOVED lines=10> */
[----:B------:R1:W-:Y:S04]  /*63cb0*/  STS.U8 [R4+UR4+0x1680], R13 ;  /* 0x0016800d04007988 */ /* 0x0003e80008000004 */
[----:B------:R3:W-:Y:S04]  /*63cc0*/  STS.U8 [R4+UR4+0x1a80], R17 ;  /* 0x001a801104007988 */ /* 0x0007e80008000004 */
[----:B------:R4:W-:Y:S04]  /*63cd0*/  STS.U8 [R4+UR4+0x1ac0], R19 ;  /* 0x001ac01304007988 */ /* 0x0009e80008000004 */
[----:B------:R-:W-:Y:S04]  /*63ce0*/  STS.U8 [R4+UR4+0x1ec0], R21 ;  /* 0x001ec01504007988 */ /* 0x000fe80008000004 */
[----:B------:R-:W-:Y:S04]  /*63cf0*/  STS.U8 [R4+UR4+0x1e80], R20 ;  /* 0x001e801404007988 */ /* 0x000fe80008000004 */
[----:B------:R-:W-:Y:S04]  /*63d00*/  STS.U8 [R4+UR4+0x2280], R18 ;  /* 0x0022801204007988 */ /* 0x000fe80008000004 */
[----:B------:R-:W-:Y:S04]  /*63d10*/  STS.U8 [R4+UR4+0x22c0], R16 ;  /* 0x0022c01004007988 */ /* 0x000fe80008000004 */
[----:B0-----:R-:W2:Y:S04]  /*63d20*/  LDL.LU R29, [R1+0x2c] ;  /* 0x00002c00011d7983 */ /* 0x001ea80000300800 */
[----:B-1----:R-:W2:Y:S04]  /*63d30*/  LDL.LU R13, [R1+0x28] ;  /* 0x00002800010d7983 */ /* 0x002ea80000300800 */
[----:B------:R-:W-:Y:S04]  /*63d40*/  STS.U8 [R4+UR4+0x26c0], R12 ;  /* 0x0026c00c04007988 */ /* 0x000fe80008000004 */
[----:B---3--:R-:W3:Y:S04]  /*63d50*/  LDL.LU R17, [R1+0x24] ;  /* 0x0000240001117983 */ /* 0x008ee80000300800 */
[----:B------:R-:W-:Y:S04]  /*63d60*/  STS.U8 [R4+UR4+0x2680], R24 ;  /* 0x0026801804007988 */ /* 0x000fe80008000004 */
[----:B----4-:R-:W4:Y:S04]  /*63d70*/  LDL.LU R19, [R1+0x20] ;  /* 0x0000200001137983 */ /* 0x010f280000300800 */
[----:B------:R-:W-:Y:S04]  /*63d80*/  STS.U8 [R4+UR4+0x2a80], R27 ;  /* 0x002a801b04007988 */ /* 0x000fe80008000004 */
[----:B------:R-:W4:Y:S04]  /*63d90*/  LDL.LU R8, [R1+0x1c] ;  /* 0x00001c0001087983 */ /* 0x000f280000300800 */
[----:B------:R0:W-:Y:S04]  /*63da0*/  STS.U8 [R4+UR4+0x2ac0], R6 ;  /* 0x002ac00604007988 */ /* 0x0001e80008000004 */
[----:B0-----:R-:W4:Y:S04]  /*63db0*/  LDL.LU R6, [R1+0x18] ;  /* 0x0000180001067983 */ /* 0x001f280000300800 */
[----:B------:R-:W-:Y:S04]  /*63dc0*/  STS.U8 [R4+UR4+0x2ec0], R28 ;  /* 0x002ec01c04007988 */ /* 0x000fe80008000004 */
[----:B--2---:R0:W-:Y:S04]  /*63dd0*/  STS.U8 [R4+UR4+0x2e80], R0 ;  /* 0x002e800004007988 */ /* 0x0041e80008000004 */
        /* <DEDUP_REMOVED lines=14> */
[----:B------:R0:W-:Y:S04]  /*63ec0*/  STS.U8 [R4+UR4+0x3280], R29 ;  /* 0x0032801d04007988 */ /* 0x0001e80008000004 */
[----:B------:R1:W-:Y:S04]  /*63ed0*/  STS.U8 [R4+UR4+0x32c0], R13 ;  /* 0x0032c00d04007988 */ /* 0x0003e80008000004 */
[----:B---3--:R3:W-:Y:S04]  /*63ee0*/  STS.U8 [R4+UR4+0x36c0], R17 ;  /* 0x0036c01104007988 */ /* 0x0087e80008000004 */
[----:B----4-:R4:W-:Y:S04]  /*63ef0*/  STS.U8 [R4+UR4+0x3680], R19 ;  /* 0x0036801304007988 */ /* 0x0109e80008000004 */
[----:B0-----:R-:W2:Y:S04]  /*63f00*/  LDL.LU R29, [R1+0x1a8] ;  /* 0x0001a800011d7983 */ /* 0x001ea80000300800 */
[----:B------:R-:W2:Y:S04]  /*63f10*/  LDL.LU R20, [R1+0x1a4] ;  /* 0x0001a40001147983 */ /* 0x000ea80000300800 */
[----:B------:R-:W2:Y:S04]  /*63f20*/  LDL.LU R18, [R1+0x168] ;  /* 0x0001680001127983 */ /* 0x000ea80000300800 */
[----:B------:R-:W2:Y:S04]  /*63f30*/  LDL.LU R16, [R1+0x164] ;  /* 0x0001640001107983 */ /* 0x000ea80000300800 */
[----:B------:R-:W2:Y:S04]  /*63f40*/  LDL.LU R12, [R1+0x128] ;  /* 0x00012800010c7983 */ /* 0x000ea80000300800 */
[----:B-1----:R-:W2:Y:S04]  /*63f50*/  LDL.LU R13, [R1+0x124] ;  /* 0x00012400010d7983 */ /* 0x002ea80000300800 */
[----:B---3--:R-:W3:Y:S04]  /*63f60*/  LDL.LU R17, [R1+0xe8] ;  /* 0x0000e80001117983 */ /* 0x008ee80000300800 */
[----:B------:R-:W-:Y:S04]  /*63f70*/  STS.U8 [R4+UR4+0x3a80], R8 ;  /* 0x003a800804007988 */ /* 0x000fe80008000004 */
[----:B----4-:R-:W4:Y:S04]  /*63f80*/  LDL.LU R19, [R1+0xe4] ;  /* 0x0000e40001137983 */ /* 0x010f280000300800 */
[----:B------:R0:W-:Y:S04]  /*63f90*/  STS.U8 [R4+UR4+0x3ac0], R6 ;  /* 0x003ac00604007988 */ /* 0x0001e80008000004 */
[----:B0-----:R-:W2:Y:S01]  /*63fa0*/  LDL.LU R6, [R1+0x5fbc] ;  /* 0x005fbc0001067983 */ /* 0x001ea20000300800 */
[----:B------:R-:W-:-:S03]  /*63fb0*/  LOP3.LUT R8, R15, 0x30, RZ, 0x3c, !PT ;  /* 0x000000300f087812 */ /* 0x000fc600078e3cff */
[----:B--2---:R-:W-:Y:S04]  /*63fc0*/  STS.U8 [R4+UR4+0x3ec0], R6 ;  /* 0x003ec00604007988 */ /* 0x004fe80008000004 */
[----:B------:R0:W-:Y:S04]  /*63fd0*/  STS.U8 [R4+UR4+0x3e80], R5 ;  /* 0x003e800504007988 */ /* 0x0001e80008000004 */
        /* <DEDUP_REMOVED lines=10> */
[----:B0-----:R-:W2:Y:S04]  /*64080*/  LDL.LU R4, [R1+0x5fb8] ;  /* 0x005fb80001047983 */ /* 0x001ea80000300800 */
[----:B------:R-:W-:Y:S04]  /*64090*/  STS.U8 [R8+UR4+0x1740], R21 ;  /* 0x0017401508007988 */ /* 0x000fe80008000004 */
[----:B-1----:R-:W2:Y:S04]  /*640a0*/  LDL.LU R0, [R1+0x5fb4] ;  /* 0x005fb40001007983 */ /* 0x002ea80000300800 */
[----:B------:R0:W-:Y:S04]  /*640b0*/  STS.U8 [R8+UR4+0x1700], R24 ;  /* 0x0017001808007988 */ /* 0x0001e80008000004 */
[----:B------:R1:W-:Y:S04]  /*640c0*/  STS.U8 [R8+UR4+0x1b00], R27 ;  /* 0x001b001b08007988 */ /* 0x0003e80008000004 */
[----:B------:R3:W-:Y:S04]  /*640d0*/  STS.U8 [R8+UR4+0x1b40], R28 ;  /* 0x001b401c08007988 */ /* 0x0007e80008000004 */
[----:B------:R4:W-:Y:S04]  /*640e0*/  STS.U8 [R8+UR4+0x1f40], R29 ;  /* 0x001f401d08007988 */ /* 0x0009e80008000004 */
[----:B0-----:R-:W2:Y:S04]  /*640f0*/  LDL.LU R24, [R1+0x30] ;  /* 0x0000300001187983 */ /* 0x001ea80000300800 */
[----:B-1----:R-:W2:Y:S04]  /*64100*/  LDL.LU R27, [R1+0x8] ;  /* 0x00000800011b7983 */ /* 0x002ea80000300800 */
[----:B---3--:R-:W3:Y:S04]  /*64110*/  LDL.LU R28, [R1+0x4] ;  /* 0x00000400011c7983 */ /* 0x008ee80000300800 */
[----:B----4-:R-:W4:Y:S04]  /*64120*/  LDL.LU R29, [R1] ;  /* 0x00000000011d7983 */ /* 0x010f280000300800 */
        /* <DEDUP_REMOVED lines=8> */
[----:B------:R0:W-:Y:S04]  /*641b0*/  STS.U8 [R8+UR4+0x1f00], R20 ;  /* 0x001f001408007988 */ /* 0x0001e80008000004 */
[----:B------:R-:W4:Y:S04]  /*641c0*/  LDL.LU R21, [R1+0x260] ;  /* 0x0002600001157983 */ /* 0x000f280000300800 */
[----:B------:R1:W-:Y:S04]  /*641d0*/  STS.U8 [R8+UR4+0x2300], R18 ;  /* 0x0023001208007988 */ /* 0x0003e80008000004 */
[----:B------:R1:W-:Y:S04]  /*641e0*/  STS.U8 [R8+UR4+0x2340], R16 ;  /* 0x0023401008007988 */ /* 0x0003e80008000004 */
[----:B------:R1:W-:Y:S04]  /*641f0*/  STS.U8 [R8+UR4+0x2740], R12 ;  /* 0x0027400c08007988 */ /* 0x0003e80008000004 */
[----:B------:R1:W-:Y:S04]  /*64200*/  STS.U8 [R8+UR4+0x2700], R13 ;  /* 0x0027000d08007988 */ /* 0x0003e80008000004 */
[----:B------:R1:W-:Y:S04]  /*64210*/  STS.U8 [R8+UR4+0x2b00], R17 ;  /* 0x002b001108007988 */ /* 0x0003e80008000004 */
[----:B0-----:R-:W4:Y:S04]  /*64220*/  LDL.LU R20, [R1+0x25c] ;  /* 0x00025c0001147983 */ /* 0x001f280000300800 */
[----:B-1----:R-:W4:Y:S04]  /*64230*/  LDL.LU R18, [R1+0x220] ;  /* 0x0002200001127983 */ /* 0x002f280000300800 */
[----:B------:R-:W4:Y:S04]  /*64240*/  LDL.LU R16, [R1+0x21c] ;  /* 0x00021c0001107983 */ /* 0x000f280000300800 */
[----:B------:R-:W4:Y:S04]  /*64250*/  LDL.LU R12, [R1+0x1e0] ;  /* 0x0001e000010c7983 */ /* 0x000f280000300800 */
[----:B------:R-:W4:Y:S04]  /*64260*/  LDL.LU R13, [R1+0x1dc] ;  /* 0x0001dc00010d7983 */ /* 0x000f280000300800 */
[----:B------:R0:W-:Y:S04]  /*64270*/  STS.U8 [R8+UR4+0x2b40], R19 ;  /* 0x002b401308007988 */ /* 0x0001e80008000004 */
[----:B------:R-:W4:Y:S04]  /*64280*/  LDL.LU R17, [R1+0x1a0] ;  /* 0x0001a00001117983 */ /* 0x000f280000300800 */
[----:B0-----:R-:W4:Y:S04]  /*64290*/  LDL.LU R19, [R1+0x19c] ;  /* 0x00019c0001137983 */ /* 0x001f280000300800 */
[----:B------:R-:W4:Y:S04]  /*642a0*/  LDL.LU R2, [R1+0x15c] ;  /* 0x00015c0001027983 */ /* 0x000f280000300800 */
[----:B--2---:R0:W-:Y:S04]  /*642b0*/  STS.U8 [R8+UR4+0x2f40], R24 ;  /* 0x002f401808007988 */ /* 0x0041e80008000004 */
[----:B------:R1:W-:Y:S04]  /*642c0*/  STS.U8 [R8+UR4+0x2f00], R0 ;  /* 0x002f000008007988 */ /* 0x0003e80008000004 */
[----:B------:R2:W-:Y:S04]  /*642d0*/  STS.U8 [R8+UR4+0x3300], R27 ;  /* 0x0033001b08007988 */ /* 0x0005e80008000004 */
[----:B---3--:R3:W-:Y:S04]  /*642e0*/  STS.U8 [R8+UR4+0x3340], R28 ;  /* 0x0033401c08007988 */ /* 0x0087e80008000004 */
[----:B----4-:R4:W-:Y:S04]  /*642f0*/  STS.U8 [R8+UR4+0x3740], R29 ;  /* 0x0037401d08007988 */ /* 0x0109e80008000004 */
[----:B0-----:R-:W4:Y:S04]  /*64300*/  LDL.LU R24, [R1+0x120] ;  /* 0x0001200001187983 */ /* 0x001f280000300800 */
[----:B-1----:R-:W4:Y:S04]  /*64310*/  LDL.LU R0, [R1+0x11c] ;  /* 0x00011c0001007983 */ /* 0x002f280000300800 */
[----:B--2---:R-:W2:Y:S04]  /*64320*/  LDL.LU R27, [R1+0x5fb0] ;  /* 0x005fb000011b7983 */ /* 0x004ea80000300800 */
[----:B---3--:R-:W3:Y:S04]  /*64330*/  LDL.LU R28, [R1+0x5fac] ;  /* 0x005fac00011c7983 */ /* 0x008ee80000300800 */
[----:B----4-:R-:W4:Y:S01]  /*64340*/  LDL.LU R29, [R1+0x5fa8] ;  /* 0x005fa800011d7983 */ /* 0x010f220000300800 */
[----:B------:R-:W-:-:S03]  /*64350*/  LOP3.LUT R15, R15, 0x38, RZ, 0x3c, !PT ;  /* 0x000000380f0f7812 */ /* 0x000fc600078e3cff */
[----:B----4-:R-:W-:Y:S04]  /*64360*/  STS.U8 [R8+UR4+0x3700], R29 ;  /* 0x0037001d08007988 */ /* 0x010fe80008000004 */
[----:B---3--:R-:W-:Y:S04]  /*64370*/  STS.U8 [R8+UR4+0x3b00], R28 ;  /* 0x003b001c08007988 */ /* 0x008fe80008000004 */
[----:B--2---:R-:W-:Y:S04]  /*64380*/  STS.U8 [R8+UR4+0x3b40], R27 ;  /* 0x003b401b08007988 */ /* 0x004fe80008000004 */
[----:B------:R-:W-:Y:S04]  /*64390*/  STS.U8 [R8+UR4+0x3f40], R4 ;  /* 0x003f400408007988 */ /* 0x000fe80008000004 */
[----:B------:R0:W-:Y:S04]  /*643a0*/  STS.U8 [R8+UR4+0x3f00], R3 ;  /* 0x003f000308007988 */ /* 0x0001e80008000004 */
[----:B0-----:R-:W2:Y:S04]  /*643b0*/  LDL.LU R8, [R1+0x5fa4] ;  /* 0x005fa40001087983 */ /* 0x001ea80000300800 */
[----:B------:R-:W3:Y:S04]  /*643c0*/  LDL.LU R3, [R1+0x160] ;  /* 0x0001600001037983 */ /* 0x000ee80000300800 */
[----:B------:R0:W-:Y:S04]  /*643d0*/  STS.U8 [R15+UR4+0x380], R9 ;  /* 0x000380090f007988 */ /* 0x0001e80008000004 */
[----:B------:R1:W-:Y:S04]  /*643e0*/  STS.U8 [R15+UR4+0x3c0], R10 ;  /* 0x0003c00a0f007988 */ /* 0x0003e80008000004 */
[----:B------:R4:W-:Y:S04]  /*643f0*/  STS.U8 [R15+UR4+0x7c0], R11 ;  /* 0x0007c00b0f007988 */ /* 0x0009e80008000004 */
[----:B------:R4:W-:Y:S04]  /*64400*/  STS.U8 [R15+UR4+0x780], R25 ;  /* 0x000780190f007988 */ /* 0x0009e80008000004 */
[----:B------:R4:W-:Y:S04]  /*64410*/  STS.U8 [R15+UR4+0xb80], R26 ;  /* 0x000b801a0f007988 */ /* 0x0009e80008000004 */
[----:B------:R4:W-:Y:S04]  /*64420*/  STS.U8 [R15+UR4+0xbc0], R14 ;  /* 0x000bc00e0f007988 */ /* 0x0009e80008000004 */
[----:B------:R4:W-:Y:S04]  /*64430*/  STS.U8 [R15+UR4+0xfc0], R23 ;  /* 0x000fc0170f007988 */ /* 0x0009e80008000004 */
[----:B0-----:R-:W2:Y:S04]  /*64440*/  LDL.LU R9, [R1+0x5fa0] ;  /* 0x005fa00001097983 */ /* 0x001ea80000300800 */
[----:B-1----:R-:W2:Y:S04]  /*64450*/  LDL.LU R10, [R1+0x5f9c] ;  /* 0x005f9c00010a7983 */ /* 0x002ea80000300800 */
[----:B----4-:R-:W4:Y:S04]  /*64460*/  LDL.LU R11, [R1+0x5f98] ;  /* 0x005f9800010b7983 */ /* 0x010f280000300800 */
[----:B------:R-:W4:Y:S04]  /*64470*/  LDL.LU R25, [R1+0x5f94] ;  /* 0x005f940001197983 */ /* 0x000f280000300800 */
[----:B------:R-:W4:Y:S04]  /*64480*/  LDL.LU R26, [R1+0x5f90] ;  /* 0x005f9000011a7983 */ /* 0x000f280000300800 */
[----:B------:R-:W4:Y:S04]  /*64490*/  LDL.LU R14, [R1+0x5f8c] ;  /* 0x005f8c00010e7983 */ /* 0x000f280000300800 */
[----:B------:R0:W-:Y:S04]  /*644a0*/  STS.U8 [R15+UR4+0xf80], R22 ;  /* 0x000f80160f007988 */ /* 0x0001e80008000004 */
[----:B------:R-:W2:Y:S04]  /*644b0*/  LDL.LU R23, [R1+0x5f88] ;  /* 0x005f880001177983 */ /* 0x000ea80000300800 */
[----:B------:R1:W-:Y:S04]  /*644c0*/  STS.U8 [R15+UR4+0x1380], R21 ;  /* 0x001380150f007988 */ /* 0x0003e80008000004 */
[----:B------:R1:W-:Y:S04]  /*644d0*/  STS.U8 [R15+UR4+0x13c0], R20 ;  /* 0x0013c0140f007988 */ /* 0x0003e80008000004 */
[----:B------:R1:W-:Y:S04]  /*644e0*/  STS.U8 [R15+UR4+0x17c0], R18 ;  /* 0x0017c0120f007988 */ /* 0x0003e80008000004 */
[----:B------:R1:W-:Y:S04]  /*644f0*/  STS.U8 [R15+UR4+0x1780], R16 ;  /* 0x001780100f007988 */ /* 0x0003e80008000004 */
[----:B------:R1:W-:Y:S04]  /*64500*/  STS.U8 [R15+UR4+0x1b80], R12 ;  /* 0x001b800c0f007988 */ /* 0x0003e80008000004 */
[----:B0-----:R-:W4:Y:S04]  /*64510*/  LDL.LU R22, [R1+0x5f84] ;  /* 0x005f840001167983 */ /* 0x001f280000300800 */
[----:B-1----:R-:W2:Y:S04]  /*64520*/  LDL.LU R21, [R1+0x5f80] ;  /* 0x005f800001157983 */ /* 0x002ea80000300800 */
[----:B------:R-:W4:Y:S04]  /*64530*/  LDL.LU R20, [R1+0x5f7c] ;  /* 0x005f7c0001147983 */ /* 0x000f280000300800 */
[----:B------:R0:W-:Y:S04]  /*64540*/  STS.U8 [R15+UR4+0x1bc0], R13 ;  /* 0x001bc00d0f007988 */ /* 0x0001e80008000004 */
[----:B------:R-:W2:Y:S04]  /*64550*/  LDL.LU R18, [R1+0x5f78] ;  /* 0x005f780001127983 */ /* 0x000ea80000300800 */
[----:B------:R-:W4:Y:S04]  /*64560*/  LDL.LU R16, [R1+0x5f74] ;  /* 0x005f740001107983 */ /* 0x000f280000300800 */
[----:B------:R-:W2:Y:S04]  /*64570*/  LDL.LU R12, [R1+0x5f70] ;  /* 0x005f7000010c7983 */ /* 0x000ea80000300800 */
[----:B------:R1:W-:Y:S04]  /*64580*/  STS.U8 [R15+UR4+0x1fc0], R17 ;  /* 0x001fc0110f007988 */ /* 0x0003e80008000004 */
[----:B------:R1:W-:Y:S04]  /*64590*/  STS.U8 [R15+UR4+0x1f80], R19 ;  /* 0x001f80130f007988 */ /* 0x0003e80008000004 */
[----:B0-----:R-:W4:Y:S04]  /*645a0*/  LDL.LU R13, [R1+0x5f6c] ;  /* 0x005f6c00010d7983 */ /* 0x001f280000300800 */
[----:B-1----:R-:W2:Y:S04]  /*645b0*/  LDL.LU R17, [R1+0x5f68] ;  /* 0x005f680001117983 */ /* 0x002ea80000300800 */
[----:B------:R-:W4:Y:S04]  /*645c0*/  LDL.LU R19, [R1+0x5f64] ;  /* 0x005f640001137983 */ /* 0x000f280000300800 */
[----:B---3--:R0:W-:Y:S04]  /*645d0*/  STS.U8 [R15+UR4+0x2380], R3 ;  /* 0x002380030f007988 */ /* 0x0081e80008000004 */
[----:B------:R1:W-:Y:S04]  /*645e0*/  STS.U8 [R15+UR4+0x23c0], R2 ;  /* 0x0023c0020f007988 */ /* 0x0003e80008000004 */
[----:B------:R3:W-:Y:S04]  /*645f0*/  STS.U8 [R15+UR4+0x27c0], R24 ;  /* 0x0027c0180f007988 */ /* 0x0007e80008000004 */
[----:B------:R3:W-:Y:S04]  /*64600*/  STS.U8 [R15+UR4+0x2780], R0 ;  /* 0x002780000f007988 */ /* 0x0007e80008000004 */
[----:B0-----:R-:W2:Y:S04]  /*64610*/  LDL R3, [R1+0x27f8] ;  /* 0x0027f80001037983 */ /* 0x001ea80000100800 */
[----:B-1----:R-:W2:Y:S04]  /*64620*/  LDL R2, [R1+0x4348] ;  /* 0x0043480001027983 */ /* 0x002ea80000100800 */
[----:B---3--:R-:W3:Y:S04]  /*64630*/  LDL.LU R24, [R1+0x5f60] ;  /* 0x005f600001187983 */ /* 0x008ee80000300800 */
[----:B------:R-:W4:Y:S04]  /*64640*/  LDL.LU R0, [R1+0x5f5c] ;  /* 0x005f5c0001007983 */ /* 0x000f280000300800 */
[----:B----4-:R0:W-:Y:S04]  /*64650*/  STS.U8 [R15+UR4+0x2b80], R0 ;  /* 0x002b80000f007988 */ /* 0x0101e80008000004 */
[----:B0-----:R-:W4:Y:S04]  /*64660*/  LDL.LU R0, [R1+0x5f58] ;  /* 0x005f580001007983 */ /* 0x001f280000300800 */
[----:B---3--:R-:W-:Y:S04]  /*64670*/  STS.U8 [R15+UR4+0x2bc0], R24 ;  /* 0x002bc0180f007988 */ /* 0x008fe80008000004 */
[----:B------:R-:W-:Y:S04]  /*64680*/  STS.U8 [R15+UR4+0x2fc0], R19 ;  /* 0x002fc0130f007988 */ /* 0x000fe80008000004 */
        /* <DEDUP_REMOVED lines=9> */
[----:B0-----:R-:W2:Y:S01]  /*64720*/  LDL.LU R15, [R1+0x5f54] ;  /* 0x005f5400010f7983 */ /* 0x001ea20000300800 */
[----:B------:R-:W-:Y:S01]  /*64730*/  BAR.SYNC.DEFER_BLOCKING 0x0 ;  /* 0x0000000000007b1d */ /* 0x000fe20000010000 */
[----:B----4-:R-:W-:-:S06]  /*64740*/  PRMT R0, RZ, 0x7610, R0 ;  /* 0x00007610ff007816 */ /* 0x010fcc0000000000 */
[----:B------:R-:W3:Y:S04]  /*64750*/  @!P0 LDG.E.U8 R0, desc[UR46][R2.64] ;  /* 0x0000002e02008981 */ /* 0x000ee8000c1e1100 */
[----:B---3--:R0:W-:Y:S04]  /*64760*/  STL [R1+0x2048], R0 ;  /* 0x0020480001007387 */ /* 0x0081e80000100800 */
[----:B0-----:R-:W3:Y:S04]  /*64770*/  LDL.LU R0, [R1+0x5f50] ;  /* 0x005f500001007983 */ /* 0x001ee80000300800 */
[----:B------:R-:W4:Y:S04]  /*64780*/  LDL R2, [R1+0x27f4] ;  /* 0x0027f40001027983 */ /* 0x000f280000100800 */
[----:B------:R-:W4:Y:S01]  /*64790*/  LDL R3, [R1+0x4344] ;  /* 0x0043440001037983 */ /* 0x000f220000100800 */
[----:B--2---:R-:W-:-:S02]  /*647a0*/  PRMT R15, RZ, 0x7610, R15 ;  /* 0x00007610ff0f7816 */ /* 0x004fc4000000000f */
[----:B----4-:R-:W-:-:S04]  /*647b0*/  @!P1 LOP3.LUT R3, R3, R2, RZ, 0x3c, !PT ;  /* 0x0000000203039212 */ /* 0x010fc800078e3cff */
[----:B------:R-:W-:-:S04]  /*647c0*/  @!P1 LOP3.LUT R2, R3, R2, RZ, 0x3c, !PT ;  /* 0x0000000203029212 */ /* 0x000fc800078e3cff */
[----:B------:R-:W-:-:S05]  /*647d0*/  @!P1 LOP3.LUT R3, R3, R2, RZ, 0x3c, !PT ;  /* 0x0000000203039212 */ /* 0x000fca00078e3cff */
[----:B------:R-:W2:Y:S04]  /*647e0*/  @!P1 LDG.E.U8 R15, desc[UR46][R2.64] ;  /* 0x0000002e020f9981 */ /* 0x000ea8000c1e1100 */
[----:B--2---:R0:W-:Y:S04]  /*647f0*/  STL [R1+0x2044], R15 ;  /* 0x0020440f01007387 */ /* 0x0041e80000100800 */
[----:B0-----:R-:W2:Y:S04]  /*64800*/  LDL.LU R15, [R1+0x5f4c] ;  /* 0x005f4c00010f7983 */ /* 0x001ea80000300800 */
[----:B------:R-:W4:Y:S04]  /*64810*/  LDL R2, [R1+0x27f0] ;  /* 0x0027f00001027983 */ /* 0x000f280000100800 */
[----:B------:R-:W4:Y:S01]  /*64820*/  LDL R3, [R1+0x4340] ;  /* 0x0043400001037983 */ /* 0x000f220000100800 */
[----:B---3--:R-:W-:-:S02]  /*64830*/  PRMT R0, RZ, 0x7610, R0 ;  /* 0x00007610ff007816 */ /* 0x008fc40000000000 */
[----:B----4-:R-:W-:-:S04]  /*64840*/  @!P0 LOP3.LUT R3, R3, R2, RZ, 0x3c, !PT ;  /* 0x0000000203038212 */ /* 0x010fc800078e3cff */
[----:B------:R-:W-:-:S04]  /*64850*/  @!P0 LOP3.LUT R2, R3, R2, RZ, 0x3c, !PT ;  /* 0x0000000203028212 */ /* 0x000fc800078e3cff */
[----:B------:R-:W-:-:S05]  /*64860*/  @!P0 LOP3.LUT R3, R3, R2, RZ, 0x3c, !PT ;  /* 0x0000000203038212 */ /* 0x000fca00078e3cff */
        /* <DEDUP_REMOVED lines=8789> */
[----:B------:R-:W-:-:S02]  /*86dc0*/  PRMT R10, RZ, 0x7610, R10 ;  /* 0x00007610ff0a7816 */ /* 0x000fc4000000000a */
[----:B----4-:R-:W-:-:S04]  /*86dd0*/  @!P1 LOP3.LUT R3, R3, R2, RZ, 0x3c, !PT ;  /* 0x0000000203039212 */ /* 0x010fc800078e3cff */
[----:B------:R-:W-:-:S04]  /*86de0*/  @!P1 LOP3.LUT R2, R3, R2, RZ, 0x3c, !PT ;  /* 0x0000000203029212 */ /* 0x000fc800078e3cff */
[----:B------:R-:W-:-:S05]  /*86df0*/  @!P1 LOP3.LUT R3, R3, R2, RZ, 0x3c, !PT ;  /* 0x0000000203039212 */ /* 0x000fca00078e3cff */
[----:B------:R0:W4:Y:S04]  /*86e00*/  @!P1 LDG.E.U8 R10, desc[UR46][R2.64] ;  /* 0x0000002e020a9981 */ /* 0x000128000c1e1100 */
[----:B------:R-:W0:Y:S04]  /*86e10*/  LDL R2, [R1+0x466c] ;  /* 0x00466c0001027983 */ /* 0x000e280000100800 */
[----:B------:R-:W0:Y:S01]  /*86e20*/  LDL R3, [R1+0x46a4] ;  /* 0x0046a40001037983 */ /* 0x000e220000100800 */
[----:B---3--:R-:W-:Y:S02]  /*86e30*/  PRMT R0, RZ, 0x7610, R0 ;  /* 0x00007610ff007816 */ /* 0x008fe40000000000 */
[----:B0-----:R-:W-:-:S04]  /*86e40*/  @!P0 LOP3.LUT R3, R3, R2, RZ, 0x3c, !PT ;  /* 0x0000000203038212 */ /* 0x001fc800078e3cff */
[----:B------:R-:W-:-:S04]  /*86e50*/  @!P0 LOP3.LUT R2, R3, R2, RZ, 0x3c, !PT ;  /* 0x0000000203028212 */ /* 0x000fc800078e3cff */
[----:B------:R-:W-:-:S05]  /*86e60*/  @!P0 LOP3.LUT R3, R3, R2, RZ, 0x3c, !PT ;  /* 0x0000000203038212 */ /* 0x000fca00078e3cff */
[----:B------:R-:W3:Y:S04]  /*86e70*/  @!P0 LDG.E.U8 R0, desc[UR46][R2.64] ;  /* 0x0000002e02008981 */ /* 0x000ee8000c1e1100 */
[----:B----4-:R0:W-:Y:S04]  /*86e80*/  STL [R1+0x48], R10 ;  /* 0x0000480a01007387 */ /* 0x0101e80000100800 */
[----:B0-----:R-:W4:Y:S04]  /*86e90*/  LDL R10, [R1+0x46d8] ;  /* 0x0046d800010a7983 */ /* 0x001f280000100800 */
        /* <DEDUP_REMOVED lines=38> */
[----:B------:R-:W4:Y:S01]  /*87100*/  LDL R3, [R1+0x46a0] ;  /* 0x0046a00001037983 */ /* 0x000f220000100800 */
[----:B--2---:R-:W-:Y:S01]  /*87110*/  PRMT R15, RZ, 0x7610, R15 ;  /* 0x00007610ff0f7816 */ /* 0x004fe2000000000f */
[----:B------:R-:W-:-:S02]  /*87120*/  @!P1 IMAD.MOV.U32 R2, RZ, RZ, R10 ;  /* 0x000000ffff029224 */ /* 0x000fc400078e000a */
[----:B------:R-:W2:Y:S04]  /*87130*/  LDL R10, [R1+0x46f4] ;  /* 0x0046f400010a7983 */ /* 0x000ea80000100800 */
[----:B----4-:R-:W4:Y:S04]  /*87140*/  @!P1 LDG.E.U8 R15, desc[UR46][R2.64] ;  /* 0x0000002e020f9981 */ /* 0x010f28000c1e1100 */
[----:B----4-:R0:W-:Y:S04]  /*87150*/  STL [R1+0x30], R15 ;  /* 0x0000300f01007387 */ /* 0x0101e80000100800 */
[----:B0-----:R-:W4:Y:S04]  /*87160*/  LDL.LU R15, [R1+0x4ff4] ;  /* 0x004ff400010f7983 */ /* 0x001f280000300800 */
[----:B------:R-:W2:Y:S04]  /*87170*/  LDL R2, [R1+0x469c] ;  /* 0x00469c0001027983 */ /* 0x000ea80000100800 */
[----:B------:R-:W2:Y:S01]  /*87180*/  LDL R3, [R1+0x46d4] ;  /* 0x0046d40001037983 */ /* 0x000ea20000100800 */
[----:B---3--:R-:W-:-:S02]  /*87190*/  PRMT R0, RZ, 0x7610, R0 ;  /* 0x00007610ff007816 */ /* 0x008fc40000000000 */
[----:B--2---:R-:W-:-:S04]  /*871a0*/  @!P0 LOP3.LUT R3, R3, R2, RZ, 0x3c, !PT ;  /* 0x0000000203038212 */ /* 0x004fc800078e3cff */
[----:B------:R-:W-:-:S04]  /*871b0*/  @!P0 LOP3.LUT R2, R3, R2, RZ, 0x3c, !PT ;  /* 0x0000000203028212 */ /* 0x000fc800078e3cff */
[----:B------:R-:W-:-:S05]  /*871c0*/  @!P0 LOP3.LUT R3, R3, R2, RZ, 0x3c, !PT ;  /* 0x0000000203038212 */ /* 0x000fca00078e3cff */
[----:B------:R-:W2:Y:S04]  /*871d0*/  @!P0 LDG.E.U8 R0, desc[UR46][R2.64] ;  /* 0x0000002e02008981 */ /* 0x000ea8000c1e1100 */
[----:B--2---:R0:W-:Y:S04]  /*871e0*/  STL [R1+0x2c], R0 ;  /* 0x00002c0001007387 */ /* 0x0041e80000100800 */
[----:B0-----:R-:W2:Y:S04]  /*871f0*/  LDL.LU R0, [R1+0x4ff0] ;  /* 0x004ff00001007983 */ /* 0x001ea80000300800 */
[----:B------:R-:W3:Y:S04]  /*87200*/  LDL R2, [R1+0x46b0] ;  /* 0x0046b00001027983 */ /* 0x000ee80000100800 */
[----:B------:R-:W3:Y:S01]  /*87210*/  LDL R3, [R1+0x46e8] ;  /* 0x0046e80001037983 */ /* 0x000ee20000100800 */
[----:B----4-:R-:W-:-:S02]  /*87220*/  PRMT R15, RZ, 0x7610, R15 ;  /* 0x00007610ff0f7816 */ /* 0x010fc4000000000f */
[----:B---3--:R-:W-:-:S04]  /*87230*/  @!P1 LOP3.LUT R3, R3, R2, RZ, 0x3c, !PT ;  /* 0x0000000203039212 */ /* 0x008fc800078e3cff */
        /* <DEDUP_REMOVED lines=11> */
[----:B------:R-:W2:Y:S01]  /*872f0*/  @!P0 LDG.E.U8 R0, desc[UR46][R2.64] ;  /* 0x0000002e02008981 */ /* 0x000ea2000c1e1100 */
[----:B------:R-:W-:-:S03]  /*87300*/  PRMT R5, RZ, 0x7610, R5 ;  /* 0x00007610ff057816 */ /* 0x000fc60000000005 */
[----:B--2---:R0:W-:Y:S04]  /*87310*/  STL [R1+0x24], R0 ;  /* 0x0000240001007387 */ /* 0x0041e80000100800 */
[----:B0-----:R-:W2:Y:S04]  /*87320*/  LDL.LU R0, [R1+0x4fe8] ;  /* 0x004fe80001007983 */ /* 0x001ea80000300800 */
[----:B------:R-:W4:Y:S01]  /*87330*/  LDL R3, [R1+0x46c0] ;  /* 0x0046c00001037983 */ /* 0x000f220000100800 */
[----:B------:R-:W-:Y:S01]  /*87340*/  @!P1 IMAD.MOV.U32 R2, RZ, RZ, R11 ;  /* 0x000000ffff029224 */ /* 0x000fe200078e000b */
[----:B------:R-:W-:-:S02]  /*87350*/  PRMT R7, RZ, 0x7610, R7 ;  /* 0x00007610ff077816 */ /* 0x000fc40000000007 */
[----:B------:R-:W3:Y:S04]  /*87360*/  LDL R11, [R1+0x46dc] ;  /* 0x0046dc00010b7983 */ /* 0x000ee80000100800 */
[----:B----4-:R0:W4:Y:S04]  /*87370*/  @!P1 LDG.E.U8 R5, desc[UR46][R2.64] ;  /* 0x0000002e02059981 */ /* 0x010128000c1e1100 */
[----:B------:R-:W3:Y:S01]  /*87380*/  LDL R3, [R1+0x46bc] ;  /* 0x0046bc0001037983 */ /* 0x000ee20000100800 */
[----:B0-----:R-:W-:-:S03]  /*87390*/  @!P0 IMAD.MOV.U32 R2, RZ, RZ, R10 ;  /* 0x000000ffff028224 */ /* 0x001fc600078e000a */
[----:B----4-:R0:W-:Y:S01]  /*873a0*/  STL [R1+0x20], R5 ;  /* 0x0000200501007387 */ /* 0x0101e20000100800 */
[----:B--2---:R-:W-:-:S03]  /*873b0*/  PRMT R0, RZ, 0x7610, R0 ;  /* 0x00007610ff007816 */ /* 0x004fc60000000000 */
[----:B------:R-:W2:Y:S04]  /*873c0*/  LDL R10, [R1+0x46f0] ;  /* 0x0046f000010a7983 */ /* 0x000ea80000100800 */
[----:B---3--:R1:W3:Y:S04]  /*873d0*/  @!P0 LDG.E.U8 R7, desc[UR46][R2.64] ;  /* 0x0000002e02078981 */ /* 0x0082e8000c1e1100 */
[----:B0-----:R-:W4:Y:S04]  /*873e0*/  LDL R5, [R1+0x4714] ;  /* 0x0047140001057983 */ /* 0x001f280000100800 */
[----:B------:R-:W1:Y:S04]  /*873f0*/  LDL R2, [R1+0x46d0] ;  /* 0x0046d00001027983 */ /* 0x000e680000100800 */
[----:B------:R-:W1:Y:S02]  /*87400*/  LDL R3, [R1+0x4708] ;  /* 0x0047080001037983 */ /* 0x000e640000100800 */
[----:B-1----:R-:W-:-:S04]  /*87410*/  @!P1 LOP3.LUT R3, R3, R2, RZ, 0x3c, !PT ;  /* 0x0000000203039212 */ /* 0x002fc800078e3cff */
[----:B------:R-:W-:-:S04]  /*87420*/  @!P1 LOP3.LUT R2, R3, R2, RZ, 0x3c, !PT ;  /* 0x0000000203029212 */ /* 0x000fc800078e3cff */
[----:B------:R-:W-:-:S05]  /*87430*/  @!P1 LOP3.LUT R3, R3, R2, RZ, 0x3c, !PT ;  /* 0x0000000203039212 */ /* 0x000fca00078e3cff */
[----:B------:R-:W2:Y:S04]  /*87440*/  @!P1 LDG.E.U8 R0, desc[UR46][R2.64] ;  /* 0x0000002e02009981 */ /* 0x000ea8000c1e1100 */
[----:B---3--:R0:W-:Y:S04]  /*87450*/  STL [R1+0x1c], R7 ;  /* 0x00001c0701007387 */ /* 0x0081e80000100800 */
[----:B0-----:R-:W3:Y:S04]  /*87460*/  LDL R7, [R1+0x4728] ;  /* 0x0047280001077983 */ /* 0x001ee80000100800 */
[----:B--2---:R0:W-:Y:S04]  /*87470*/  STL [R1+0x18], R0 ;  /* 0x0000180001007387 */ /* 0x0041e80000100800 */
[----:B0-----:R-:W2:Y:S04]  /*87480*/  LDL.LU R0, [R1+0x4fe4] ;  /* 0x004fe40001007983 */ /* 0x001ea80000300800 */
        /* <DEDUP_REMOVED lines=9> */
[----:B------:R-:W-:Y:S02]  /*87520*/  PRMT R15, RZ, 0x7610, R15 ;  /* 0x00007610ff0f7816 */ /* 0x000fe4000000000f */
[----:B------:R-:W-:-:S02]  /*87530*/  PRMT R4, RZ, 0x7610, R4 ;  /* 0x00007610ff047816 */ /* 0x000fc40000000004 */
[----:B0-----:R-:W-:-:S04]  /*87540*/  @!P1 LOP3.LUT R3, R3, R2, RZ, 0x3c, !PT ;  /* 0x0000000203039212 */ /* 0x001fc800078e3cff */
[----:B------:R-:W-:-:S04]  /*87550*/  @!P1 LOP3.LUT R2, R3, R2, RZ, 0x3c, !PT ;  /* 0x0000000203029212 */ /* 0x000fc800078e3cff */
[----:B------:R-:W-:-:S05]  /*87560*/  @!P1 LOP3.LUT R3, R3, R2, RZ, 0x3c, !PT ;  /* 0x0000000203039212 */ /* 0x000fca00078e3cff */
[----:B------:R0:W2:Y:S02]  /*87570*/  @!P1 LDG.E.U8 R15, desc[UR46][R2.64] ;  /* 0x0000002e020f9981 */ /* 0x0000a4000c1e1100 */
[----:B0-----:R-:W-:Y:S02]  /*87580*/  @!P0 IMAD.MOV.U32 R2, RZ, RZ, R5 ;  /* 0x000000ffff028224 */ /* 0x001fe400078e0005 */
[----:B------:R-:W-:-:S05]  /*87590*/  @!P0 IMAD.MOV.U32 R3, RZ, RZ, R11 ;  /* 0x000000ffff038224 */ /* 0x000fca00078e000b */
[----:B------:R3:W2:Y:S01]  /*875a0*/  @!P0 LDG.E.U8 R4, desc[UR46][R2.64] ;  /* 0x0000002e02048981 */ /* 0x0006a2000c1e1100 */
[----:B------:R-:W-:-:S03]  /*875b0*/  PRMT R6, RZ, 0x7610, R6 ;  /* 0x00007610ff067816 */ /* 0x000fc60000000006 */
[----:B----4-:R0:W-:Y:S01]  /*875c0*/  STL [R1+0x14], R9 ;  /* 0x0000140901007387 */ /* 0x0101e20000100800 */
[----:B---3--:R-:W-:Y:S02]  /*875d0*/  @!P1 IMAD.MOV.U32 R2, RZ, RZ, R7 ;  /* 0x000000ffff029224 */ /* 0x008fe400078e0007 */
[----:B------:R-:W-:Y:S01]  /*875e0*/  @!P1 IMAD.MOV.U32 R3, RZ, RZ, R10 ;  /* 0x000000ffff039224 */ /* 0x000fe200078e000a */
[----:B0-----:R-:W3:Y:S04]  /*875f0*/  LDL R9, [R1+0x4724] ;  /* 0x0047240001097983 */ /* 0x001ee80000100800 */
[----:B------:R3:W4:Y:S04]  /*87600*/  @!P1 LDG.E.U8 R6, desc[UR46][R2.64] ;  /* 0x0000002e02069981 */ /* 0x000728000c1e1100 */
[----:B--2---:R0:W-:Y:S04]  /*87610*/  STL [R1+0x10], R15 ;  /* 0x0000100f01007387 */ /* 0x0041e80000100800 */
[----:B------:R-:W2:Y:S04]  /*87620*/  LDL R5, [R1+0x46fc] ;  /* 0x0046fc0001057983 */ /* 0x000ea80000100800 */
[----:B0-----:R-:W2:Y:S04]  /*87630*/  LDL R15, [R1+0x4738] ;  /* 0x00473800010f7983 */ /* 0x001ea80000100800 */
[----:B------:R0:W-:Y:S04]  /*87640*/  STL [R1+0xc], R4 ;  /* 0x00000c0401007387 */ /* 0x0001e80000100800 */
[----:B------:R-:W2:Y:S01]  /*87650*/  LDL R3, [R1+0x46ec] ;  /* 0x0046ec0001037983 */ /* 0x000ea20000100800 */
[----:B------:R-:W-:-:S03]  /*87660*/  PRMT R8, RZ, 0x7610, R8 ;  /* 0x00007610ff087816 */ /* 0x000fc60000000008 */
[----:B------:R-:W2:Y:S04]  /*87670*/  LDL R11, [R1+0x4710] ;  /* 0x00471000010b7983 */ /* 0x000ea80000100800 */
[----:B------:R-:W2:Y:S04]  /*87680*/  LDL R10, [R1+0x4748] ;  /* 0x00474800010a7983 */ /* 0x000ea80000100800 */
[----:B------:R-:W2:Y:S04]  /*87690*/  LDL R7, [R1+0x470c] ;  /* 0x00470c0001077983 */ /* 0x000ea80000100800 */
[----:B0-----:R-:W2:Y:S01]  /*876a0*/  LDL R4, [R1+0x4734] ;  /* 0x0047340001047983 */ /* 0x001ea20000100800 */
[----:B---3--:R-:W-:-:S03]  /*876b0*/  @!P0 IMAD.MOV.U32 R2, RZ, RZ, R9 ;  /* 0x000000ffff028224 */ /* 0x008fc600078e0009 */
[----:B----4-:R0:W-:Y:S01]  /*876c0*/  STL [R1+0x8], R6 ;  /* 0x0000080601007387 */ /* 0x0101e20000100800 */
[----:B------:R-:W-:-:S03]  /*876d0*/  PRMT R14, RZ, 0x7610, R14 ;  /* 0x00007610ff0e7816 */ /* 0x000fc6000000000e */
[----:B------:R-:W3:Y:S04]  /*876e0*/  LDL R9, [R1+0x4720] ;  /* 0x0047200001097983 */ /* 0x000ee80000100800 */
[----:B0-----:R-:W4:Y:S04]  /*876f0*/  LDL R6, [R1+0x4744] ;  /* 0x0047440001067983 */ /* 0x001f280000100800 */
[----:B--2---:R0:W2:Y:S04]  /*87700*/  @!P0 LDG.E.U8 R8, desc[UR46][R2.64] ;  /* 0x0000002e02088981 */ /* 0x0040a8000c1e1100 */
[----:B------:R-:W3:Y:S01]  /*87710*/  LDL R3, [R1+0x4700] ;  /* 0x0047000001037983 */ /* 0x000ee20000100800 */
[----:B0-----:R-:W-:Y:S01]  /*87720*/  @!P1 IMAD.MOV.U32 R2, RZ, RZ, R15 ;  /* 0x000000ffff029224 */ /* 0x001fe200078e000f */
[----:B------:R-:W-:-:S02]  /*87730*/  PRMT R29, RZ, 0x7610, R29 ;  /* 0x00007610ff1d7816 */ /* 0x000fc4000000001d */
[----:B------:R-:W-:Y:S01]  /*87740*/  PRMT R28, RZ, 0x7610, R28 ;  /* 0x00007610ff1c7816 */ /* 0x000fe2000000001c */
[----:B--2---:R0:W-:Y:S01]  /*87750*/  STL [R1+0x4], R8 ;  /* 0x0000040801007387 */ /* 0x0041e20000100800 */
[----:B------:R-:W-:-:S03]  /*87760*/  PRMT R27, RZ, 0x7610, R27 ;  /* 0x00007610ff1b7816 */ /* 0x000fc6000000001b */
[----:B------:R-:W2:Y:S04]  /*87770*/  LDL R15, [R1+0x472c] ;  /* 0x00472c00010f7983 */ /* 0x000ea80000100800 */
[----:B---3--:R1:W3:Y:S04]  /*87780*/  @!P1 LDG.E.U8 R14, desc[UR46][R2.64] ;  /* 0x0000002e020e9981 */ /* 0x0082e8000c1e1100 */
[----:B0-----:R-:W2:Y:S01]  /*87790*/  LDL R8, [R1+0x4758] ;  /* 0x0047580001087983 */ /* 0x001ea20000100800 */
[----:B-1----:R-:W-:Y:S02]  /*877a0*/  @!P0 IMAD.MOV.U32 R2, RZ, RZ, R4 ;  /* 0x000000ffff028224 */ /* 0x002fe400078e0004 */
[----:B------:R-:W-:Y:S01]  /*877b0*/  @!P0 IMAD.MOV.U32 R3, RZ, RZ, R5 ;  /* 0x000000ffff038224 */ /* 0x000fe200078e0005 */
[----:B------:R-:W2:Y:S04]  /*877c0*/  LDL R4, [R1+0x4754] ;  /* 0x0047540001047983 */ /* 0x000ea80000100800 */
[----:B------:R-:W2:Y:S04]  /*877d0*/  LDL R5, [R1+0x471c] ;  /* 0x00471c0001057983 */ /* 0x000ea80000100800 */
[----:B------:R0:W2:Y:S02]  /*877e0*/  @!P0 LDG.E.U8 R29, desc[UR46][R2.64] ;  /* 0x0000002e021d8981 */ /* 0x0000a4000c1e1100 */
[----:B0-----:R-:W-:-:S02]  /*877f0*/  @!P1 IMAD.MOV.U32 R2, RZ, RZ, R10 ;  /* 0x000000ffff029224 */ /* 0x001fc400078e000a */
[----:B------:R-:W-:-:S05]  /*87800*/  @!P1 IMAD.MOV.U32 R3, RZ, RZ, R11 ;  /* 0x000000ffff039224 */ /* 0x000fca00078e000b */
[----:B------:R4:W2:Y:S02]  /*87810*/  @!P1 LDG.E.U8 R28, desc[UR46][R2.64] ;  /* 0x0000002e021c9981 */ /* 0x0008a4000c1e1100 */
[----:B----4-:R-:W-:Y:S02]  /*87820*/  @!P0 IMAD.MOV.U32 R2, RZ, RZ, R6 ;  /* 0x000000ffff028224 */ /* 0x010fe400078e0006 */
[----:B------:R-:W-:Y:S01]  /*87830*/  @!P0 IMAD.MOV.U32 R3, RZ, RZ, R7 ;  /* 0x000000ffff038224 */ /* 0x000fe200078e0007 */
[----:B------:R-:W4:Y:S04]  /*87840*/  LDL R6, [R1+0x4768] ;  /* 0x0047680001067983 */ /* 0x000f280000100800 */
[----:B------:R-:W4:Y:S04]  /*87850*/  LDL R7, [R1+0x4730] ;  /* 0x0047300001077983 */ /* 0x000f280000100800 */
[----:B------:R0:W4:Y:S02]  /*87860*/  @!P0 LDG.E.U8 R27, desc[UR46][R2.64] ;  /* 0x0000002e021b8981 */ /* 0x000124000c1e1100 */
[----:B0-----:R-:W-:-:S02]  /*87870*/  @!P1 IMAD.MOV.U32 R3, RZ, RZ, R9 ;  /* 0x000000ffff039224 */ /* 0x001fc400078e0009 */
[----:B---3--:R0:W-:Y:S01]  /*87880*/  STL [R1], R14 ;  /* 0x0000000e01007387 */ /* 0x0081e20000100800 */
[----:B--2---:R-:W-:-:S03]  /*87890*/  @!P1 IMAD.MOV.U32 R2, RZ, RZ, R8 ;  /* 0x000000ffff029224 */ /* 0x004fc600078e0008 */
[----:B------:R-:W2:Y:S04]  /*878a0*/  LDL R9, [R1+0x4740] ;  /* 0x0047400001097983 */ /* 0x000ea80000100800 */
[----:B------:R-:W3:Y:S01]  /*878b0*/  LDL R8, [R1+0x4778] ;  /* 0x0047780001087983 */ /* 0x000ee20000100800 */
[----:B------:R-:W-:Y:S02]  /*878c0*/  PRMT R26, RZ, 0x7610, R26 ;  /* 0x00007610ff1a7816 */ /* 0x000fe4000000001a */
[----:B------:R-:W-:Y:S02]  /*878d0*/  PRMT R25, RZ, 0x7610, R25 ;  /* 0x00007610ff197816 */ /* 0x000fe40000000019 */
[----:B------:R-:W-:Y:S01]  /*878e0*/  PRMT R24, RZ, 0x7610, R24 ;  /* 0x00007610ff187816 */ /* 0x000fe20000000018 */
[----:B------:R-:W2:Y:S04]  /*878f0*/  LDL R11, [R1+0x4750] ;  /* 0x00475000010b7983 */ /* 0x000ea80000100800 */
[----:B0-----:R-:W3:Y:S04]  /*87900*/  LDL R14, [R1+0x4764] ;  /* 0x00476400010e7983 */ /* 0x001ee80000100800 */
[----:B------:R0:W2:Y:S04]  /*87910*/  @!P1 LDG.E.U8 R26, desc[UR46][R2.64] ;  /* 0x0000002e021a9981 */ /* 0x0000a8000c1e1100 */
[----:B------:R-:W2:Y:S01]  /*87920*/  LDL R10, [R1+0x4788] ;  /* 0x00478800010a7983 */ /* 0x000ea20000100800 */
[----:B0-----:R-:W-:-:S02]  /*87930*/  @!P0 IMAD.MOV.U32 R2, RZ, RZ, R4 ;  /* 0x000000ffff028224 */ /* 0x001fc400078e0004 */
[----:B------:R-:W-:Y:S01]  /*87940*/  @!P0 IMAD.MOV.U32 R3, RZ, RZ, R5 ;  /* 0x000000ffff038224 */ /* 0x000fe200078e0005 */
[----:B------:R-:W2:Y:S04]  /*87950*/  LDL R4, [R1+0x4774] ;  /* 0x0047740001047983 */ /* 0x000ea80000100800 */
[----:B------:R-:W2:Y:S04]  /*87960*/  LDL R5, [R1+0x473c] ;  /* 0x00473c0001057983 */ /* 0x000ea80000100800 */
[----:B------:R4:W2:Y:S01]  /*87970*/  @!P0 LDG.E.U8 R25, desc[UR46][R2.64] ;  /* 0x0000002e02198981 */ /* 0x0008a2000c1e1100 */
[----:B------:R-:W-:Y:S01]  /*87980*/  PRMT R19, RZ, 0x7610, R19 ;  /* 0x00007610ff137816 */ /* 0x000fe20000000013 */
[----:B----4-:R-:W-:-:S02]  /*87990*/  @!P1 IMAD.MOV.U32 R2, RZ, RZ, R6 ;  /* 0x000000ffff029224 */ /* 0x010fc400078e0006 */
[----:B------:R-:W-:Y:S01]  /*879a0*/  @!P1 IMAD.MOV.U32 R3, RZ, RZ, R7 ;  /* 0x000000ffff039224 */ /* 0x000fe200078e0007 */
[----:B------:R-:W4:Y:S04]  /*879b0*/  LDL R6, [R1+0x4784] ;  /* 0x0047840001067983 */ /* 0x000f280000100800 */
[----:B------:R-:W4:Y:S04]  /*879c0*/  LDL R7, [R1+0x474c] ;  /* 0x00474c0001077983 */ /* 0x000f280000100800 */
[----:B------:R0:W4:Y:S02]  /*879d0*/  @!P1 LDG.E.U8 R24, desc[UR46][R2.64] ;  /* 0x0000002e02189981 */ /* 0x000124000c1e1100 */
[----:B0-----:R-:W-:Y:S01]  /*879e0*/  @!P0 IMAD.MOV.U32 R3, RZ, RZ, R15 ;  /* 0x000000ffff038224 */ /* 0x001fe200078e000f */
[----:B------:R-:W-:-:S02]  /*879f0*/  PRMT R17, RZ, 0x7610, R17 ;  /* 0x00007610ff117816 */ /* 0x000fc40000000011 */
[----:B------:R-:W-:Y:S01]  /*87a00*/  PRMT R13, RZ, 0x7610, R13 ;  /* 0x00007610ff0d7816 */ /* 0x000fe2000000000d */
[----:B------:R-:W4:Y:S01]  /*87a10*/  LDL R15, [R1+0x477c] ;  /* 0x00477c00010f7983 */ /* 0x000f220000100800 */
[----:B---3--:R-:W-:-:S03]  /*87a20*/  @!P0 IMAD.MOV.U32 R2, RZ, RZ, R14 ;  /* 0x000000ffff028224 */ /* 0x008fc600078e000e */
[----:B------:R-:W3:Y:S04]  /*87a30*/  LDL R14, [R1+0x47b4] ;  /* 0x0047b400010e7983 */ /* 0x000ee80000100800 */
[----:B------:R0:W3:Y:S02]  /*87a40*/  @!P0 LDG.E.U8 R19, desc[UR46][R2.64] ;  /* 0x0000002e02138981 */ /* 0x0000e4000c1e1100 */
[----:B0-----:R-:W-:Y:S02]  /*87a50*/  @!P1 IMAD.MOV.U32 R2, RZ, RZ, R8 ;  /* 0x000000ffff029224 */ /* 0x001fe400078e0008 */
[----:B--2---:R-:W-:Y:S01]  /*87a60*/  @!P1 IMAD.MOV.U32 R3, RZ, RZ, R9 ;  /* 0x000000ffff039224 */ /* 0x004fe200078e0009 */
[----:B------:R-:W2:Y:S04]  /*87a70*/  LDL R8, [R1+0x4794] ;  /* 0x0047940001087983 */ /* 0x000ea80000100800 */
[----:B------:R-:W2:Y:S04]  /*87a80*/  LDL R9, [R1+0x475c] ;  /* 0x00475c0001097983 */ /* 0x000ea80000100800 */
[----:B------:R0:W3:Y:S04]  /*87a90*/  @!P1 LDG.E.U8 R17, desc[UR46][R2.64] ;  /* 0x0000002e02119981 */ /* 0x0000e8000c1e1100 */
[----:B------:R1:W3:Y:S01]  /*87aa0*/  @!P0 LDG.E.U8 R13, desc[UR46][R4.64] ;  /* 0x0000002e040d8981 */ /* 0x0002e2000c1e1100 */
[----:B0-----:R-:W-:-:S02]  /*87ab0*/  PRMT R2, RZ, 0x7610, R2 ;  /* 0x00007610ff027816 */ /* 0x001fc40000000002 */
[----:B------:R-:W-:Y:S01]  /*87ac0*/  PRMT R3, RZ, 0x7610, R3 ;  /* 0x00007610ff037816 */ /* 0x000fe20000000003 */
[----:B-1----:R-:W-:Y:S02]  /*87ad0*/  @!P1 IMAD.MOV.U32 R4, RZ, RZ, R10 ;  /* 0x000000ffff049224 */ /* 0x002fe400078e000a */
[----:B------:R-:W-:Y:S01]  /*87ae0*/  @!P1 IMAD.MOV.U32 R5, RZ, RZ, R11 ;  /* 0x000000ffff059224 */ /* 0x000fe200078e000b */
[----:B------:R-:W3:Y:S04]  /*87af0*/  LDL R10, [R1+0x47a4] ;  /* 0x0047a400010a7983 */ /* 0x000ee80000100800 */
[----:B------:R-:W3:Y:S04]  /*87b00*/  LDL R11, [R1+0x476c] ;  /* 0x00476c00010b7983 */ /* 0x000ee80000100800 */
[----:B------:R0:W3:Y:S04]  /*87b10*/  @!P1 LDG.E.U8 R2, desc[UR46][R4.64] ;  /* 0x0000002e04029981 */ /* 0x0000e8000c1e1100 */
[----:B----4-:R1:W4:Y:S01]  /*87b20*/  @!P0 LDG.E.U8 R3, desc[UR46][R6.64] ;  /* 0x0000002e06038981 */ /* 0x010322000c1e1100 */
[----:B0-----:R-:W-:-:S03]  /*87b30*/  PRMT R5, RZ, 0x7610, R5 ;  /* 0x00007610ff057816 */ /* 0x001fc60000000005 */
[----:B------:R-:W1:Y:S04]  /*87b40*/  LDL R6, [R1+0x4760] ;  /* 0x0047600001067983 */ /* 0x000e680000100800 */
[----:B------:R-:W1:Y:S04]  /*87b50*/  LDL R7, [R1+0x4798] ;  /* 0x0047980001077983 */ /* 0x000e680000100800 */
[----:B--2---:R-:W2:Y:S04]  /*87b60*/  @!P0 LDG.E.U8 R5, desc[UR46][R8.64] ;  /* 0x0000002e08058981 */ /* 0x004ea8000c1e1100 */
[----:B------:R-:W4:Y:S04]  /*87b70*/  LDL R8, [R1+0x4770] ;  /* 0x0047700001087983 */ /* 0x000f280000100800 */
[----:B------:R-:W4:Y:S01]  /*87b80*/  LDL R9, [R1+0x47a8] ;  /* 0x0047a80001097983 */ /* 0x000f220000100800 */
[----:B------:R-:W-:-:S02]  /*87b90*/  PRMT R4, RZ, 0x7610, R4 ;  /* 0x00007610ff047816 */ /* 0x000fc40000000004 */
[----:B-1----:R-:W-:-:S04]  /*87ba0*/  @!P1 LOP3.LUT R7, R7, R6, RZ, 0x3c, !PT ;  /* 0x0000000607079212 */ /* 0x002fc800078e3cff */
[----:B------:R-:W-:-:S04]  /*87bb0*/  @!P1 LOP3.LUT R6, R7, R6, RZ, 0x3c, !PT ;  /* 0x0000000607069212 */ /* 0x000fc800078e3cff */
[----:B------:R-:W-:-:S05]  /*87bc0*/  @!P1 LOP3.LUT R7, R7, R6, RZ, 0x3c, !PT ;  /* 0x0000000607079212 */ /* 0x000fca00078e3cff */
[----:B------:R0:W2:Y:S02]  /*87bd0*/  @!P1 LDG.E.U8 R4, desc[UR46][R6.64] ;  /* 0x0000002e06049981 */ /* 0x0000a4000c1e1100 */
[----:B0-----:R-:W-:Y:S02]  /*87be0*/  PRMT R6, RZ, 0x7610, R6 ;  /* 0x00007610ff067816 */ /* 0x001fe40000000006 */
[----:B------:R-:W-:-:S06]  /*87bf0*/  PRMT R7, RZ, 0x7610, R7 ;  /* 0x00007610ff077816 */ /* 0x000fcc0000000007 */
[----:B---3--:R-:W3:Y:S04]  /*87c00*/  @!P0 LDG.E.U8 R7, desc[UR46][R10.64] ;  /* 0x0000002e0a078981 */ /* 0x008ee8000c1e1100 */
[----:B------:R-:W2:Y:S04]  /*87c10*/  LDL R10, [R1+0x4780] ;  /* 0x00478000010a7983 */ /* 0x000ea80000100800 */
[----:B------:R-:W2:Y:S01]  /*87c20*/  LDL R11, [R1+0x47b8] ;  /* 0x0047b800010b7983 */ /* 0x000ea20000100800 */
[----:B----4-:R-:W-:-:S04]  /*87c30*/  @!P1 LOP3.LUT R9, R9, R8, RZ, 0x3c, !PT ;  /* 0x0000000809099212 */ /* 0x010fc800078e3cff */
[----:B------:R-:W-:-:S04]  /*87c40*/  @!P1 LOP3.LUT R8, R9, R8, RZ, 0x3c, !PT ;  /* 0x0000000809089212 */ /* 0x000fc800078e3cff */
[----:B------:R-:W-:-:S05]  /*87c50*/  @!P1 LOP3.LUT R9, R9, R8, RZ, 0x3c, !PT ;  /* 0x0000000809099212 */ /* 0x000fca00078e3cff */
[----:B------:R0:W4:Y:S02]  /*87c60*/  @!P1 LDG.E.U8 R6, desc[UR46][R8.64] ;  /* 0x0000002e08069981 */ /* 0x000124000c1e1100 */
[----:B0-----:R-:W-:-:S06]  /*87c70*/  PRMT R9, RZ, 0x7610, R9 ;  /* 0x00007610ff097816 */ /* 0x001fcc0000000009 */
[----:B------:R-:W3:Y:S04]  /*87c80*/  @!P0 LDG.E.U8 R9, desc[UR46][R14.64] ;  /* 0x0000002e0e098981 */ /* 0x000ee8000c1e1100 */
[----:B------:R-:W4:Y:S04]  /*87c90*/  LDL R14, [R1+0x4790] ;  /* 0x00479000010e7983 */ /* 0x000f280000100800 */
[----:B------:R-:W4:Y:S01]  /*87ca0*/  LDL R15, [R1+0x47c8] ;  /* 0x0047c800010f7983 */ /* 0x000f220000100800 */
[----:B------:R-:W-:Y:S02]  /*87cb0*/  PRMT R8, RZ, 0x7610, R8 ;  /* 0x00007610ff087816 */ /* 0x000fe40000000008 */
[----:B--2---:R-:W-:-:S04]  /*87cc0*/  @!P1 LOP3.LUT R11, R11, R10, RZ, 0x3c, !PT ;  /* 0x0000000a0b0b9212 */ /* 0x004fc800078e3cff */
[----:B------:R-:W-:-:S04]  /*87cd0*/  @!P1 LOP3.LUT R10, R11, R10, RZ, 0x3c, !PT ;  /* 0x0000000a0b0a9212 */ /* 0x000fc800078e3cff */
[----:B------:R-:W-:-:S05]  /*87ce0*/  @!P1 LOP3.LUT R11, R11, R10, RZ, 0x3c, !PT ;  /* 0x0000000a0b0b9212 */ /* 0x000fca00078e3cff */
[----:B------:R0:W2:Y:S02]  /*87cf0*/  @!P1 LDG.E.U8 R8, desc[UR46][R10.64] ;  /* 0x0000002e0a089981 */ /* 0x0000a4000c1e1100 */
[----:B0-----:R-:W-:Y:S02]  /*87d00*/  PRMT R10, RZ, 0x7610, R10 ;  /* 0x00007610ff0a7816 */ /* 0x001fe4000000000a */
[----:B----4-:R-:W-:-:S04]  /*87d10*/  @!P1 LOP3.LUT R15, R15, R14, RZ, 0x3c, !PT ;  /* 0x0000000e0f0f9212 */ /* 0x010fc800078e3cff */
[----:B------:R-:W-:-:S04]  /*87d20*/  @!P1 LOP3.LUT R14, R15, R14, RZ, 0x3c, !PT ;  /* 0x0000000e0f0e9212 */ /* 0x000fc800078e3cff */
[----:B------:R-:W-:-:S05]  /*87d30*/  @!P1 LOP3.LUT R15, R15, R14, RZ, 0x3c, !PT ;  /* 0x0000000e0f0f9212 */ /* 0x000fca00078e3cff */
[----:B------:R0:W4:Y:S04]  /*87d40*/  @!P1 LDG.E.U8 R10, desc[UR46][R14.64] ;  /* 0x0000002e0e0a9981 */ /* 0x000128000c1e1100 */
[----:B------:R-:W0:Y:S04]  /*87d50*/  LDL R14, [R1+0x478c] ;  /* 0x00478c00010e7983 */ /* 0x000e280000100800 */
[----:B------:R-:W0:Y:S01]  /*87d60*/  LDL R15, [R1+0x47c4] ;  /* 0x0047c400010f7983 */ /* 0x000e220000100800 */
[----:B------:R-:W-:Y:S02]  /*87d70*/  PRMT R11, RZ, 0x7610, R11 ;  /* 0x00007610ff0b7816 */ /* 0x000fe4000000000b */
[----:B0-----:R-:W-:-:S04]  /*87d80*/  @!P0 LOP3.LUT R15, R15, R14, RZ, 0x3c, !PT ;  /* 0x0000000e0f0f8212 */ /* 0x001fc800078e3cff */
[----:B------:R-:W-:-:S04]  /*87d90*/  @!P0 LOP3.LUT R14, R15, R14, RZ, 0x3c, !PT ;  /* 0x0000000e0f0e8212 */ /* 0x000fc800078e3cff */
[----:B------:R-:W-:-:S05]  /*87da0*/  @!P0 LOP3.LUT R15, R15, R14, RZ, 0x3c, !PT ;  /* 0x0000000e0f0f8212 */ /* 0x000fca00078e3cff */
[----:B------:R0:W3:Y:S04]  /*87db0*/  @!P0 LDG.E.U8 R11, desc[UR46][R14.64] ;  /* 0x0000002e0e0b8981 */ /* 0x0000e8000c1e1100 */
[----:B------:R-:W0:Y:S04]  /*87dc0*/  LDL R14, [R1+0x47a0] ;  /* 0x0047a000010e7983 */ /* 0x000e280000100800 */
[----:B------:R-:W0:Y:S01]  /*87dd0*/  LDL R15, [R1+0x47e8] ;  /* 0x0047e800010f7983 */ /* 0x000e220000100800 */
[----:B------:R-:W-:Y:S02]  /*87de0*/  PRMT R12, RZ, 0x7610, R12 ;  /* 0x00007610ff0c7816 */ /* 0x000fe4000000000c */
[----:B0-----:R-:W-:-:S04]  /*87df0*/  @!P1 LOP3.LUT R15, R15, R14, RZ, 0x3c, !PT ;  /* 0x0000000e0f0f9212 */ /* 0x001fc800078e3cff */
[----:B------:R-:W-:-:S04]  /*87e00*/  @!P1 LOP3.LUT R14, R15, R14, RZ, 0x3c, !PT ;  /* 0x0000000e0f0e9212 */ /* 0x000fc800078e3cff */
[----:B------:R-:W-:-:S05]  /*87e10*/  @!P1 LOP3.LUT R15, R15, R14, RZ, 0x3c, !PT ;  /* 0x0000000e0f0f9212 */ /* 0x000fca00078e3cff */
[----:B------:R0:W2:Y:S04]  /*87e20*/  @!P1 LDG.E.U8 R12, desc[UR46][R14.64] ;  /* 0x0000002e0e0c9981 */ /* 0x0000a8000c1e1100 */
[----:B------:R-:W0:Y:S04]  /*87e30*/  LDL R14, [R1+0x479c] ;  /* 0x00479c00010e7983 */ /* 0x000e280000100800 */
[----:B------:R-:W0:Y:S01]  /*87e40*/  LDL R15, [R1+0x47e4] ;  /* 0x0047e400010f7983 */ /* 0x000e220000100800 */
[----:B------:R-:W-:Y:S02]  /*87e50*/  PRMT R16, RZ, 0x7610, R16 ;  /* 0x00007610ff107816 */ /* 0x000fe40000000010 */
[----:B0-----:R-:W-:-:S04]  /*87e60*/  @!P0 LOP3.LUT R15, R15, R14, RZ, 0x3c, !PT ;  /* 0x0000000e0f0f8212 */ /* 0x001fc800078e3cff */
        /* <DEDUP_REMOVED lines=38> */
[----:B------:R-:W-:Y:S04]  /*880d0*/  STL [R1+0xab78], R27 ;  /* 0x00ab781b01007387 */ /* 0x000fe80000100800 */
[----:B------:R-:W-:Y:S04]  /*880e0*/  STL [R1+0xab74], R26 ;  /* 0x00ab741a01007387 */ /* 0x000fe80000100800 */
[----:B------:R-:W-:Y:S04]  /*880f0*/  STL [R1+0xab70], R3 ;  /* 0x00ab700301007387 */ /* 0x000fe80000100800 */
[----:B------:R-:W-:Y:S04]  /*88100*/  STL [R1+0xab6c], R4 ;  /* 0x00ab6c0401007387 */ /* 0x000fe80000100800 */
[----:B---3--:R-:W-:Y:S04]  /*88110*/  STL [R1+0xab68], R11 ;  /* 0x00ab680b01007387 */ /* 0x008fe80000100800 */
[----:B--2---:R-:W-:Y:S04]  /*88120*/  STL [R1+0xab64], R12 ;  /* 0x00ab640c01007387 */ /* 0x004fe80000100800 */
[----:B------:R-:W-:Y:S04]  /*88130*/  STL [R1+0xab3c], R25 ;  /* 0x00ab3c1901007387 */ /* 0x000fe80000100800 */
[----:B------:R-:W-:Y:S04]  /*88140*/  STL [R1+0xab38], R24 ;  /* 0x00ab381801007387 */ /* 0x000fe80000100800 */
[----:B------:R-:W-:Y:S04]  /*88150*/  STL [R1+0xab34], R5 ;  /* 0x00ab340501007387 */ /* 0x000fe80000100800 */
[----:B------:R-:W-:Y:S04]  /*88160*/  STL [R1+0xab30], R6 ;  /* 0x00ab300601007387 */ /* 0x000fe80000100800 */
[----:B----4-:R-:W-:Y:S04]  /*88170*/  STL [R1+0xab2c], R16 ;  /* 0x00ab2c1001007387 */ /* 0x010fe80000100800 */
        /* <DEDUP_REMOVED lines=9> */
[----:B0-----:R-:W0:Y:S04]  /*88210*/  LDS.U8 R15, [R0+UR4] ;  /* 0x00000004000f7984 */ /* 0x001e280008000000 */
[----:B------:R-:W-:Y:S04]  /*88220*/  STL [R1+0xaa44], R13 ;  /* 0x00aa440d01007387 */ /* 0x000fe80000100800 */
[----:B------:R-:W1:Y:S04]  /*88230*/  LDS.U8 R14, [R0+UR4+0x88] ;  /* 0x00008804000e7984 */ /* 0x000e680008000000 */
[----:B------:R-:W-:Y:S04]  /*88240*/  STL [R1+0xaa40], R2 ;  /* 0x00aa400201007387 */ /* 0x000fe80000100800 */
[----:B------:R-:W2:Y:S04]  /*88250*/  LDS.U8 R4, [R0+UR4+0x110] ;  /* 0x0001100400047984 */ /* 0x000ea80008000000 */
[----:B------:R-:W3:Y:S04]  /*88260*/  LDS.U8 R2, [R0+UR4+0x198] ;  /* 0x0001980400027984 */ /* 0x000ee80008000000 */
[----:B------:R-:W4:Y:S04]  /*88270*/  LDS.U8 R3, [R0+UR4+0x8] ;  /* 0x0000080400037984 */ /* 0x000f280008000000 */
[----:B------:R-:W-:Y:S04]  /*88280*/  STL [R1+0xaa3c], R9 ;  /* 0x00aa3c0901007387 */ /* 0x000fe80000100800 */
[----:B------:R-:W-:Y:S04]  /*88290*/  STL [R1+0xaa38], R10 ;  /* 0x00aa380a01007387 */ /* 0x000fe80000100800 */
[----:B------:R-:W-:Y:S04]  /*882a0*/  STL [R1+0xaa34], R22 ;  /* 0x00aa341601007387 */ /* 0x000fe80000100800 */
[----:B------:R-:W-:Y:S04]  /*882b0*/  STL [R1+0xaa30], R23 ;  /* 0x00aa301701007387 */ /* 0x000fe80000100800 */
[----:B0-----:R-:W-:Y:S04]  /*882c0*/  STL [R1+0xaa50], R15 ;  /* 0x00aa500f01007387 */ /* 0x001fe80000100800 */
[----:B-1----:R-:W-:Y:S01]  /*882d0*/  STL [R1+0xaa54], R14 ;  /* 0x00aa540e01007387 */ /* 0x002fe20000100800 */
[----:B------:R-:W0:Y:S03]  /*882e0*/  S2R R27, SR_TID.X ;  /* 0x00000000001b7919 */ /* 0x000e260000002100 */
[----:B--2---:R-:W-:Y:S04]  /*882f0*/  STL [R1+0x20d0], R4 ;  /* 0x0020d00401007387 */ /* 0x004fe80000100800 */
[----:B------:R-:W1:Y:S04]  /*88300*/  LDS.U8 R4, [R0+UR4+0x80] ;  /* 0x0000800400047984 */ /* 0x000e680008000000 */
[----:B---3--:R-:W-:Y:S04]  /*88310*/  STL [R1+0x20cc], R2 ;  /* 0x0020cc0201007387 */ /* 0x008fe80000100800 */
[----:B------:R-:W2:Y:S04]  /*88320*/  LDS.U8 R2, [R0+UR4+0x118] ;  /* 0x0001180400027984 */ /* 0x000ea80008000000 */
[----:B----4-:R-:W-:Y:S04]  /*88330*/  STL [R1+0x57c], R3 ;  /* 0x00057c0301007387 */ /* 0x010fe80000100800 */
[----:B------:R-:W3:Y:S04]  /*88340*/  LDS.U8 R3, [R0+UR4+0x190] ;  /* 0x0001900400037984 */ /* 0x000ee80008000000 */
[----:B-1----:R-:W-:Y:S04]  /*88350*/  STL [R1+0x578], R4 ;  /* 0x0005780401007387 */ /* 0x002fe80000100800 */
[----:B------:R-:W1:Y:S04]  /*88360*/  LDS.U8 R4, [R0+UR4+0x800] ;  /* 0x0008000400047984 */ /* 0x000e680008000000 */
[----:B--2---:R-:W-:Y:S04]  /*88370*/  STL [R1+0x20d8], R2 ;  /* 0x0020d80201007387 */ /* 0x004fe80000100800 */
[----:B------:R-:W2:Y:S04]  /*88380*/  LDS.U8 R2, [R0+UR4+0x888] ;  /* 0x0008880400027984 */ /* 0x000ea80008000000 */
[----:B---3--:R-:W-:Y:S04]  /*88390*/  STL [R1+0x20d4], R3 ;  /* 0x0020d40301007387 */ /* 0x008fe80000100800 */
        /* <DEDUP_REMOVED lines=231> */
[----:B--2---:R2:W-:Y:S04]  /*89210*/  STL [R1+0x4d84], R2 ;  /* 0x004d840201007387 */ /* 0x0045e80000100800 */
[----:B---3--:R-:W-:Y:S01]  /*89220*/  STL [R1+0x4d90], R3 ;  /* 0x004d900301007387 */ /* 0x008fe20000100800 */
[----:B--2---:R-:W-:-:S03]  /*89230*/  LOP3.LUT R2, R0, 0x20, RZ, 0x3c, !PT ;  /* 0x0000002000027812 */ /* 0x004fc600078e3cff */
[----:B------:R-:W2:Y:S04]  /*89240*/  LDS.U8 R3, [R0+UR4+0x3908] ;  /* 0x0039080400037984 */ /* 0x000ea80008000000 */
[----:B------:R-:W-:Y:S04]  /*89250*/  LDS.U8 R5, [R2+UR4+0x3908] ;  /* 0x0039080402057984 */ /* 0x000fe80008000000 */
[----:B-1----:R-:W-:Y:S04]  /*89260*/  STL [R1+0x4d8c], R4 ;  /* 0x004d8c0401007387 */ /* 0x002fe80000100800 */
[----:B------:R-:W-:Y:S04]  /*89270*/  STL [R1+0x4fe4], R0 ;  /* 0x004fe40001007387 */ /* 0x000fe80000100800 */
[----:B------:R-:W1:Y:S04]  /*89280*/  LDS.U8 R4, [R0+UR4+0x3980] ;  /* 0x0039800400047984 */ /* 0x000e680008000000 */
[----:B------:R-:W-:Y:S04]  /*89290*/  LDS.U8 R0, [R2+UR4+0x88] ;  /* 0x0000880402007984 */ /* 0x000fe80008000000 */
[----:B--2---:R-:W-:Y:S04]  /*892a0*/  STL [R1+0x4d98], R3 ;  /* 0x004d980301007387 */ /* 0x004fe80000100800 */
[----:B------:R-:W2:Y:S04]  /*892b0*/  LDS.U8 R3, [R2+UR4] ;  /* 0x0000000402037984 */ /* 0x000ea80008000000 */
[----:B-1----:R-:W-:Y:S04]  /*892c0*/  STL [R1+0x4d94], R4 ;  /* 0x004d940401007387 */ /* 0x002fe80000100800 */
[----:B------:R-:W1:Y:S04]  /*892d0*/  LDS.U8 R4, [R2+UR4+0x110] ;  /* 0x0001100402047984 */ /* 0x000e680008000000 */
[----:B--2---:R-:W-:Y:S04]  /*892e0*/  STL [R1+0x1e88], R3 ;  /* 0x001e880301007387 */ /* 0x004fe80000100800 */
[----:B------:R-:W2:Y:S04]  /*892f0*/  LDS.U8 R3, [R2+UR4+0x198] ;  /* 0x0001980402037984 */ /* 0x000ea80008000000 */
[----:B------:R-:W-:Y:S04]  /*89300*/  STL [R1+0x1e84], R0 ;  /* 0x001e840001007387 */ /* 0x000fe80000100800 */
        /* <DEDUP_REMOVED lines=236> */
[----:B------:R-:W-:Y:S04]  /*8a1d0*/  LDS.U8 R4, [R2+UR4+0x3988] ;  /* 0x0039880402047984 */ /* 0x000fe80008000000 */
[----:B--2---:R-:W-:Y:S04]  /*8a1e0*/  STL [R1+0x4e40], R3 ;  /* 0x004e400301007387 */ /* 0x004fe80000100800 */
[----:B------:R-:W1:Y:S04]  /*8a1f0*/  LDS.U8 R3, [R2+UR4+0x3900] ;  /* 0x0039000402037984 */ /* 0x000e680008000000 */
[----:B---3--:R-:W-:Y:S04]  /*8a200*/  STL [R1+0x4e3c], R0 ;  /* 0x004e3c0001007387 */ /* 0x008fe80000100800 */
[----:B------:R-:W2:Y:S04]  /*8a210*/  LDS.U8 R0, [R2+UR4+0x3818] ;  /* 0x0038180402007984 */ /* 0x000ea80008000000 */
[----:B-1----:R0:W-:Y:S04]  /*8a220*/  STL [R1+0x4e48], R3 ;  /* 0x004e480301007387 */ /* 0x0021e80000100800 */
[----:B------:R-:W-:Y:S04]  /*8a230*/  STL [R1+0x4e44], R4 ;  /* 0x004e440401007387 */ /* 0x000fe80000100800 */
[----:B--2---:R1:W-:Y:S01]  /*8a240*/  STL [R1+0x4e50], R0 ;  /* 0x004e500001007387 */ /* 0x0043e20000100800 */
[----:B0-----:R-:W-:-:S03]  /*8a250*/  SHF.R.U32.HI R3, RZ, 0x2, R27 ;  /* 0x00000002ff037819 */ /* 0x001fc6000001161b */
[----:B------:R-:W-:Y:S01]  /*8a260*/  LDS.U8 R4, [R2+UR4+0x3980] ;  /* 0x0039800402047984 */ /* 0x000fe20008000000 */
[----:B------:R-:W-:Y:S02]  /*8a270*/  SGXT.U32 R3, R3, 0x3 ;  /* 0x000000030303781a */ /* 0x000fe40000000000 */
[----:B-1----:R-:W-:-:S05]  /*8a280*/  LOP3.LUT R0, R27, 0x3, RZ, 0xc0, !PT ;  /* 0x000000031b007812 */ /* 0x002fca00078ec0ff */
[----:B------:R-:W-:-:S05]  /*8a290*/  IMAD R0, R0, 0x220, RZ ;  /* 0x0000022000007824 */ /* 0x000fca00078e02ff */
[----:B------:R-:W-:Y:S02]  /*8a2a0*/  LOP3.LUT R0, R0, R3, RZ, 0xfc, !PT ;  /* 0x0000000300007212 */ /* 0x000fe400078efcff */
[----:B------:R-:W0:Y:S02]  /*8a2b0*/  LDS.U8 R3, [R2+UR4+0x3890] ;  /* 0x0038900402037984 */ /* 0x000e240008000000 */
[----:B------:R-:W-:-:S05]  /*8a2c0*/  LOP3.LUT R0, R0, 0x40, RZ, 0x3c, !PT ;  /* 0x0000004000007812 */ /* 0x000fca00078e3cff */
[----:B------:R-:W-:Y:S04]  /*8a2d0*/  LDS.U8 R2, [R0+UR4+0x88] ;  /* 0x0000880400027984 */ /* 0x000fe80008000000 */
[----:B0-----:R-:W-:Y:S04]  /*8a2e0*/  STL [R1+0x4e4c], R3 ;  /* 0x004e4c0301007387 */ /* 0x001fe80000100800 */
[----:B------:R-:W0:Y:S04]  /*8a2f0*/  LDS.U8 R3, [R0+UR4] ;  /* 0x0000000400037984 */ /* 0x000e280008000000 */
[----:B------:R1:W-:Y:S04]  /*8a300*/  STL [R1+0x4e58], R5 ;  /* 0x004e580501007387 */ /* 0x0003e80000100800 */
[----:B------:R-:W-:Y:S04]  /*8a310*/  STL [R1+0x4e54], R4 ;  /* 0x004e540401007387 */ /* 0x000fe80000100800 */
[----:B------:R-:W2:Y:S01]  /*8a320*/  LDS.U8 R4, [R0+UR4+0x110] ;  /* 0x0001100400047984 */ /* 0x000ea20008000000 */
[----:B-1----:R-:W-:-:S04]  /*8a330*/  SHF.R.U32.HI R5, RZ, 0x2, R27 ;  /* 0x00000002ff057819 */ /* 0x002fc8000001161b */
[----:B------:R-:W-:Y:S01]  /*8a340*/  SGXT.U32 R5, R5, 0x3 ;  /* 0x000000030505781a */ /* 0x000fe20000000000 */
[----:B0-----:R-:W-:Y:S04]  /*8a350*/  STL [R1+0x2050], R3 ;  /* 0x0020500301007387 */ /* 0x001fe80000100800 */
[----:B------:R-:W0:Y:S04]  /*8a360*/  LDS.U8 R3, [R0+UR4+0x198] ;  /* 0x0001980400037984 */ /* 0x000e280008000000 */
[----:B------:R-:W-:Y:S04]  /*8a370*/  STL [R1+0x204c], R2 ;  /* 0x00204c0201007387 */ /* 0x000fe80000100800 */
[----:B------:R-:W1:Y:S04]  /*8a380*/  LDS.U8 R2, [R0+UR4+0x8] ;  /* 0x0000080400027984 */ /* 0x000e680008000000 */
[----:B--2---:R-:W-:Y:S04]  /*8a390*/  STL [R1+0x2150], R4 ;  /* 0x0021500401007387 */ /* 0x004fe80000100800 */
[----:B------:R-:W2:Y:S04]  /*8a3a0*/  LDS.U8 R4, [R0+UR4+0x80] ;  /* 0x0000800400047984 */ /* 0x000ea80008000000 */
[----:B0-----:R-:W-:Y:S04]  /*8a3b0*/  STL [R1+0x214c], R3 ;  /* 0x00214c0301007387 */ /* 0x001fe80000100800 */
[----:B------:R-:W0:Y:S04]  /*8a3c0*/  LDS.U8 R3, [R0+UR4+0x118] ;  /* 0x0001180400037984 */ /* 0x000e280008000000 */
[----:B-1----:R-:W-:Y:S04]  /*8a3d0*/  STL [R1+0x2058], R2 ;  /* 0x0020580201007387 */ /* 0x002fe80000100800 */
        /* <DEDUP_REMOVED lines=239> */
[----:B------:R-:W3:Y:S04]  /*8b2d0*/  LDS.U8 R0, [R0+UR4+0x3980] ;  /* 0x0039800400007984 */ /* 0x000ee80008000000 */
[----:B-1----:R1:W-:Y:S04]  /*8b2e0*/  STL [R1+0x4f10], R2 ;  /* 0x004f100201007387 */ /* 0x0023e80000100800 */
[----:B--2---:R-:W-:Y:S01]  /*8b2f0*/  STL [R1+0x4f0c], R4 ;  /* 0x004f0c0401007387 */ /* 0x004fe20000100800 */
[----:B-1----:R-:W-:-:S05]  /*8b300*/  LOP3.LUT R2, R27, 0x3, RZ, 0xc0, !PT ;  /* 0x000000031b027812 */ /* 0x002fca00078ec0ff */
[----:B------:R-:W-:-:S05]  /*8b310*/  IMAD R2, R2, 0x220, RZ ;  /* 0x0000022002027824 */ /* 0x000fca00078e02ff */
[----:B------:R-:W-:-:S04]  /*8b320*/  LOP3.LUT R2, R2, R5, RZ, 0xfc, !PT ;  /* 0x0000000502027212 */ /* 0x000fc800078efcff */
[----:B------:R-:W-:-:S05]  /*8b330*/  LOP3.LUT R2, R2, 0x60, RZ, 0x3c, !PT ;  /* 0x0000006002027812 */ /* 0x000fca00078e3cff */
[----:B------:R-:W1:Y:S04]  /*8b340*/  LDS.U8 R4, [R2+UR4] ;  /* 0x0000000402047984 */ /* 0x000e680008000000 */
[----:B0-----:R-:W-:Y:S04]  /*8b350*/  STL [R1+0x4f18], R3 ;  /* 0x004f180301007387 */ /* 0x001fe80000100800 */
[----:B------:R-:W0:Y:S04]  /*8b360*/  LDS.U8 R3, [R2+UR4+0x88] ;  /* 0x0000880402037984 */ /* 0x000e280008000000 */
[----:B---3--:R-:W-:Y:S04]  /*8b370*/  STL [R1+0x4f14], R0 ;  /* 0x004f140001007387 */ /* 0x008fe80000100800 */
[----:B------:R-:W2:Y:S04]  /*8b380*/  LDS.U8 R0, [R2+UR4+0x110] ;  /* 0x0001100402007984 */ /* 0x000ea80008000000 */
[----:B------:R-:W-:Y:S04]  /*8b390*/  LDS.U8 R6, [R2+UR4+0x3100] ;  /* 0x0031000402067984 */ /* 0x000fe80008000000 */
[----:B------:R-:W-:Y:S04]  /*8b3a0*/  LDS.U8 R5, [R2+UR4+0x3188] ;  /* 0x0031880402057984 */ /* 0x000fe80008000000 */
[----:B-1----:R-:W-:Y:S04]  /*8b3b0*/  STL [R1+0x2090], R4 ;  /* 0x0020900401007387 */ /* 0x002fe80000100800 */
[----:B------:R-:W1:Y:S04]  /*8b3c0*/  LDS.U8 R4, [R2+UR4+0x198] ;  /* 0x0001980402047984 */ /* 0x000e680008000000 */
[----:B0-----:R-:W-:Y:S04]  /*8b3d0*/  STL [R1+0x208c], R3 ;  /* 0x00208c0301007387 */ /* 0x001fe80000100800 */
[----:B------:R-:W0:Y:S04]  /*8b3e0*/  LDS.U8 R3, [R2+UR4+0x8] ;  /* 0x0000080402037984 */ /* 0x000e280008000000 */
[----:B--2---:R-:W-:Y:S04]  /*8b3f0*/  STL [R1+0x2190], R0 ;  /* 0x0021900001007387 */ /* 0x004fe80000100800 */
[----:B------:R-:W2:Y:S04]  /*8b400*/  LDS.U8 R0, [R2+UR4+0x80] ;  /* 0x0000800402007984 */ /* 0x000ea80008000000 */
        /* <DEDUP_REMOVED lines=105> */
[----:B------:R-:W-:Y:S04]  /*8baa0*/  LDS.U8 R3, [R2+UR4+0x3910] ;  /* 0x0039100402037984 */ /* 0x000fe80008000000 */
[----:B--2---:R-:W-:Y:S04]  /*8bab0*/  STL [R1+0x4f60], R0 ;  /* 0x004f600001007387 */ /* 0x004fe80000100800 */
[----:B------:R-:W0:Y:S04]  /*8bac0*/  LDS.U8 R0, [R2+UR4+0x3998] ;  /* 0x0039980402007984 */ /* 0x000e280008000000 */
[----:B-1----:R-:W-:Y:S04]  /*8bad0*/  STL [R1+0x4f5c], R4 ;  /* 0x004f5c0401007387 */ /* 0x002fe80000100800 */
[----:B------:R-:W-:Y:S04]  /*8bae0*/  LDS.U8 R4, [R2+UR4+0x3880] ;  /* 0x0038800402047984 */ /* 0x000fe80008000000 */
[----:B0-----:R-:W-:Y:S04]  /*8baf0*/  STL [R1+0x5274], R0 ;  /* 0x0052740001007387 */ /* 0x001fe80000100800 */
[----:B------:R-:W0:Y:S04]  /*8bb00*/  LDS.U8 R0, [R2+UR4+0x3808] ;  /* 0x0038080402007984 */ /* 0x000e280008000000 */
[----:B------:R-:W-:Y:S04]  /*8bb10*/  STL [R1+0x4f68], R3 ;  /* 0x004f680301007387 */ /* 0x000fe80000100800 */
[----:B------:R-:W1:Y:S04]  /*8bb20*/  LDS.U8 R3, [R2+UR4+0x3918] ;  /* 0x0039180402037984 */ /* 0x000e680008000000 */
[----:B0-----:R-:W-:Y:S04]  /*8bb30*/  STL [R1+0x4f70], R0 ;  /* 0x004f700001007387 */ /* 0x001fe80000100800 */
[----:B------:R-:W0:Y:S04]  /*8bb40*/  LDS.U8 R0, [R2+UR4+0x3990] ;  /* 0x0039900402007984 */ /* 0x000e280008000000 */
[----:B------:R-:W-:Y:S04]  /*8bb50*/  STL [R1+0x4f6c], R4 ;  /* 0x004f6c0401007387 */ /* 0x000fe80000100800 */
        /* <DEDUP_REMOVED lines=84> */
[----:B------:R-:W2:Y:S04]  /*8c0a0*/  LDL.LU R12, [R1+0x2048] ;  /* 0x00204800010c7983 */ /* 0x000ea80000300800 */
[----:B-1----:R-:W-:Y:S04]  /*8c0b0*/  STL [R1+0x4cd0], R3 ;  /* 0x004cd00301007387 */ /* 0x002fe80000100800 */
[----:B------:R-:W3:Y:S04]  /*8c0c0*/  LDL.LU R11, [R1+0x2044] ;  /* 0x00204400010b7983 */ /* 0x000ee80000300800 */
[----:B------:R-:W1:Y:S04]  /*8c0d0*/  LDS.U8 R3, [R2+UR4+0x2900] ;  /* 0x0029000402037984 */ /* 0x000e680008000000 */
[----:B------:R-:W-:Y:S04]  /*8c0e0*/  LDS.U8 R4, [R2+UR4+0x2818] ;  /* 0x0028180402047984 */ /* 0x000fe80008000000 */
[----:B0-----:R-:W-:Y:S04]  /*8c0f0*/  STL [R1+0x4ccc], R0 ;  /* 0x004ccc0001007387 */ /* 0x001fe80000100800 */
[----:B------:R-:W0:Y:S04]  /*8c100*/  LDS.U8 R0, [R2+UR4+0x2988] ;  /* 0x0029880402007984 */ /* 0x000e280008000000 */
[----:B-1----:R-:W-:Y:S04]  /*8c110*/  STL [R1+0x4f90], R3 ;  /* 0x004f900301007387 */ /* 0x002fe80000100800 */
[----:B------:R-:W1:Y:S04]  /*8c120*/  LDS.U8 R3, [R2+UR4+0x2890] ;  /* 0x0028900402037984 */ /* 0x000e680008000000 */
[----:B0-----:R-:W-:Y:S04]  /*8c130*/  STL [R1+0x4f8c], R0 ;  /* 0x004f8c0001007387 */ /* 0x001fe80000100800 */
[----:B------:R-:W0:Y:S04]  /*8c140*/  LDS.U8 R0, [R2+UR4+0x2908] ;  /* 0x0029080402007984 */ /* 0x000e280008000000 */
[----:B------:R-:W-:Y:S04]  /*8c150*/  STL [R1+0x4cd8], R4 ;  /* 0x004cd80401007387 */ /* 0x000fe80000100800 */
[----:B------:R-:W4:Y:S04]  /*8c160*/  LDS.U8 R4, [R2+UR4+0x2980] ;  /* 0x0029800402047984 */ /* 0x000f280008000000 */
[----:B-1----:R-:W-:Y:S04]  /*8c170*/  STL [R1+0x4cd4], R3 ;  /* 0x004cd40301007387 */ /* 0x002fe80000100800 */
[----:B------:R-:W1:Y:S04]  /*8c180*/  LDS.U8 R3, [R2+UR4+0x3010] ;  /* 0x0030100402037984 */ /* 0x000e680008000000 */
[----:B0-----:R-:W-:Y:S04]  /*8c190*/  STL [R1+0x4f98], R0 ;  /* 0x004f980001007387 */ /* 0x001fe80000100800 */
[----:B------:R-:W0:Y:S04]  /*8c1a0*/  LDS.U8 R0, [R2+UR4+0x3098] ;  /* 0x0030980402007984 */ /* 0x000e280008000000 */
[----:B----4-:R4:W-:Y:S04]  /*8c1b0*/  STL [R1+0x4f94], R4 ;  /* 0x004f940401007387 */ /* 0x0109e80000100800 */
[----:B----4-:R-:W4:Y:S04]  /*8c1c0*/  LDL.LU R4, [R1+0x2028] ;  /* 0x0020280001047983 */ /* 0x010f280000300800 */
[----:B-1----:R1:W-:Y:S04]  /*8c1d0*/  STL [R1+0x4fa0], R3 ;  /* 0x004fa00301007387 */ /* 0x0023e80000100800 */
[----:B-1----:R-:W4:Y:S01]  /*8c1e0*/  LDL.LU R3, [R1+0x2024] ;  /* 0x0020240001037983 */ /* 0x002f220000300800 */
[----:B------:R-:W1:Y:S03]  /*8c1f0*/  S2R R16, SR_TID.X ;  /* 0x0000000000107919 */ /* 0x000e660000002100 */
[----:B0-----:R-:W-:Y:S04]  /*8c200*/  STL [R1+0x4f9c], R0 ;  /* 0x004f9c0001007387 */ /* 0x001fe80000100800 */
[----:B------:R-:W0:Y:S04]  /*8c210*/  LDS.U8 R0, [R2+UR4+0x3018] ;  /* 0x0030180402007984 */ /* 0x000e280008000000 */
[----:B------:R-:W-:Y:S04]  /*8c220*/  STL [R1+0x4fa8], R6 ;  /* 0x004fa80601007387 */ /* 0x000fe80000100800 */
[----:B------:R-:W0:Y:S04]  /*8c230*/  LDS.U8 R6, [R2+UR4+0x3090] ;  /* 0x0030900402067984 */ /* 0x000e280008000000 */
[----:B------:R-:W-:Y:S04]  /*8c240*/  STL [R1+0x4fa4], R5 ;  /* 0x004fa40501007387 */ /* 0x000fe80000100800 */
[----:B------:R-:W0:Y:S01]  /*8c250*/  LDS.U8 R5, [R2+UR4+0x3108] ;  /* 0x0031080402057984 */ /* 0x000e220008000000 */
[----:B-1----:R-:W-:-:S03]  /*8c260*/  LOP3.LUT R28, R16, 0x3f, RZ, 0xc0, !PT ;  /* 0x0000003f101c7812 */ /* 0x002fc600078ec0ff */
[----:B0-----:R-:W-:Y:S04]  /*8c270*/  STL [R1+0x4fb0], R0 ;  /* 0x004fb00001007387 */ /* 0x001fe80000100800 */
[----:B------:R-:W0:Y:S04]  /*8c280*/  LDS.U8 R0, [R2+UR4+0x3180] ;  /* 0x0031800402007984 */ /* 0x000e280008000000 */
[----:B------:R-:W-:Y:S04]  /*8c290*/  STL [R1+0x4fac], R6 ;  /* 0x004fac0601007387 */ /* 0x000fe80000100800 */
[----:B------:R-:W1:Y:S04]  /*8c2a0*/  LDS.U8 R6, [R2+UR4+0x3810] ;  /* 0x0038100402067984 */ /* 0x000e680008000000 */
[----:B------:R-:W-:Y:S04]  /*8c2b0*/  STL [R1+0x4fb8], R5 ;  /* 0x004fb80501007387 */ /* 0x000fe80000100800 */
[----:B------:R-:W1:Y:S04]  /*8c2c0*/  LDS.U8 R5, [R2+UR4+0x3898] ;  /* 0x0038980402057984 */ /* 0x000e680008000000 */
[----:B0-----:R-:W-:Y:S04]  /*8c2d0*/  STL [R1+0x4fb4], R0 ;  /* 0x004fb40001007387 */ /* 0x001fe80000100800 */
[----:B------:R-:W0:Y:S04]  /*8c2e0*/  LDS.U8 R0, [R2+UR4+0x3900] ;  /* 0x0039000402007984 */ /* 0x000e280008000000 */
[----:B-1----:R-:W-:Y:S04]  /*8c2f0*/  STL [R1+0x4fc0], R6 ;  /* 0x004fc00601007387 */ /* 0x002fe80000100800 */
[----:B------:R-:W1:Y:S04]  /*8c300*/  LDS.U8 R6, [R2+UR4+0x3988] ;  /* 0x0039880402067984 */ /* 0x000e680008000000 */
[----:B------:R-:W-:Y:S04]  /*8c310*/  STL [R1+0x4fbc], R5 ;  /* 0x004fbc0501007387 */ /* 0x000fe80000100800 */
[----:B------:R-:W2:Y:S04]  /*8c320*/  LDS.U8 R5, [R2+UR4+0x3818] ;  /* 0x0038180402057984 */ /* 0x000ea80008000000 */
[----:B0-----:R-:W-:Y:S04]  /*8c330*/  STL [R1+0x4fc8], R0 ;  /* 0x004fc80001007387 */ /* 0x001fe80000100800 */
[----:B------:R-:W0:Y:S04]  /*8c340*/  LDS.U8 R0, [R2+UR4+0x3890] ;  /* 0x0038900402007984 */ /* 0x000e280008000000 */
[----:B-1----:R-:W-:Y:S04]  /*8c350*/  STL [R1+0x4fc4], R6 ;  /* 0x004fc40601007387 */ /* 0x002fe80000100800 */
[----:B--2---:R-:W-:Y:S04]  /*8c360*/  STL [R1+0x4fd0], R5 ;  /* 0x004fd00501007387 */ /* 0x004fe80000100800 */
[----:B------:R-:W1:Y:S04]  /*8c370*/  LDS.U8 R5, [R2+UR4+0x3908] ;  /* 0x0039080402057984 */ /* 0x000e680008000000 */
[----:B0-----:R-:W-:Y:S04]  /*8c380*/  STL [R1+0x4fcc], R0 ;  /* 0x004fcc0001007387 */ /* 0x001fe80000100800 */
[----:B------:R-:W2:Y:S04]  /*8c390*/  LDL.LU R26, [R1+0x2008] ;  /* 0x00200800011a7983 */ /* 0x000ea80000300800 */
[----:B------:R-:W0:Y:S01]  /*8c3a0*/  LDS.U8 R0, [R2+UR4+0x3980] ;  /* 0x0039800402007984 */ /* 0x000e220008000000 */
[----:B------:R-:W-:Y:S06]  /*8c3b0*/  BAR.SYNC.DEFER_BLOCKING 0x0 ;  /* 0x0000000000007b1d */ /* 0x000fec0000010000 */
[----:B-1----:R-:W-:Y:S04]  /*8c3c0*/  STL [R1+0x4fd8], R5 ;  /* 0x004fd80501007387 */ /* 0x002fe80000100800 */
[----:B------:R-:W2:Y:S04]  /*8c3d0*/  LDL.LU R27, [R1+0x2004] ;  /* 0x00200400011b7983 */ /* 0x000ea80000300800 */
[----:B------:R-:W-:Y:S04]  /*8c3e0*/  STS.U8 [R28+UR4], R12 ;  /* 0x0000000c1c007988 */ /* 0x000fe80008000004 */
[----:B---3--:R-:W-:Y:S04]  /*8c3f0*/  STS.U8 [R28+UR4+0x40], R11 ;  /* 0x0000400b1c007988 */ /* 0x008fe80008000004 */
[----:B0-----:R0:W-:Y:S04]  /*8c400*/  STL [R1+0x4fd4], R0 ;  /* 0x004fd40001007387 */ /* 0x0011e80000100800 */
        /* <DEDUP_REMOVED lines=23> */
[----:B------:R1:W-:Y:S04]  /*8c580*/  STS.U8 [R28+UR4+0x200], R3 ;  /* 0x000200031c007988 */ /* 0x0003e80008000004 */
[----:B0-----:R-:W4:Y:S04]  /*8c590*/  LDL.LU R4, [R1+0x1e04] ;  /* 0x001e040001047983 */ /* 0x001f280000300800 */
[----:B-1----:R-:W4:Y:S04]  /*8c5a0*/  LDL.LU R3, [R1+0x1e00] ;  /* 0x001e000001037983 */ /* 0x002f280000300800 */
[----:B------:R-:W4:Y:S04]  /*8c5b0*/  LDL.LU R25, [R1+0x1de4] ;  /* 0x001de40001197983 */ /* 0x000f280000300800 */
[----:B--2---:R0:W-:Y:S04]  /*8c5c0*/  STS.U8 [R28+UR4+0x400], R26 ;  /* 0x0004001a1c007988 */ /* 0x0041e80008000004 */
[----:B0-----:R-:W2:Y:S04]  /*8c5d0*/  LDL.LU R26, [R1+0x1de0] ;  /* 0x001de000011a7983 */ /* 0x001ea80000300800 */
        /* <DEDUP_REMOVED lines=8> */
[----:B------:R0:W-:Y:S04]  /*8c660*/  STS.U8 [R28+UR4+0xc00], R12 ;  /* 0x000c000c1c007988 */ /* 0x0001e80008000004 */
[----:B------:R1:W-:Y:S04]  /*8c670*/  STS.U8 [R28+UR4+0xc40], R11 ;  /* 0x000c400b1c007988 */ /* 0x0003e80008000004 */
[----:B------:R-:W-:Y:S04]  /*8c680*/  STS.U8 [R28+UR4+0xe40], R9 ;  /* 0x000e40091c007988 */ /* 0x000fe80008000004 */
[----:B0-----:R-:W3:Y:S04]  /*8c690*/  LDL.LU R12, [R1+0x1dc0] ;  /* 0x001dc000010c7983 */ /* 0x001ee80000300800 */
[----:B-1----:R-:W3:Y:S04]  /*8c6a0*/  LDL.LU R11, [R1+0x1da4] ;  /* 0x001da400010b7983 */ /* 0x002ee80000300800 */
        /* <DEDUP_REMOVED lines=12> */
[----:B----4-:R-:W-:Y:S04]  /*8c770*/  STS.U8 [R28+UR4+0x1a00], R24 ;  /* 0x001a00181c007988 */ /* 0x010fe80008000004 */
[----:B------:R0:W-:Y:S04]  /*8c780*/  STS.U8 [R28+UR4+0x1c00], R4 ;  /* 0x001c00041c007988 */ /* 0x0001e80008000004 */
[----:B------:R1:W-:Y:S04]  /*8c790*/  STS.U8 [R28+UR4+0x1c40], R3 ;  /* 0x001c40031c007988 */ /* 0x0003e80008000004 */
[----:B0-----:R-:W4:Y:S04]  /*8c7a0*/  LDL.LU R4, [R1+0x1da0] ;  /* 0x001da00001047983 */ /* 0x001f280000300800 */
[----:B-1----:R-:W4:Y:S04]  /*8c7b0*/  LDL.LU R3, [R1+0x1d84] ;  /* 0x001d840001037983 */ /* 0x002f280000300800 */
[----:B------:R-:W4:Y:S04]  /*8c7c0*/  LDL.LU R0, [R1+0x1d80] ;  /* 0x001d800001007983 */ /* 0x000f280000300800 */
[----:B------:R-:W4:Y:S04]  /*8c7d0*/  LDL.LU R14, [R1+0x1d64] ;  /* 0x001d6400010e7983 */ /* 0x000f280000300800 */
[----:B------:R-:W4:Y:S04]  /*8c7e0*/  LDL.LU R15, [R1+0x1d60] ;  /* 0x001d6000010f7983 */ /* 0x000f280000300800 */
[----:B------:R-:W4:Y:S04]  /*8c7f0*/  LDL.LU R23, [R1+0x1d44] ;  /* 0x001d440001177983 */ /* 0x000f280000300800 */
[----:B------:R-:W-:Y:S04]  /*8c800*/  STS.U8 [R28+UR4+0x1e40], R25 ;  /* 0x001e40191c007988 */ /* 0x000fe80008000004 */
[----:B------:R-:W4:Y:S04]  /*8c810*/  LDL.LU R22, [R1+0x1d40] ;  /* 0x001d400001167983 */ /* 0x000f280000300800 */
[----:B------:R-:W4:Y:S04]  /*8c820*/  LDL.LU R10, [R1+0x1d24] ;  /* 0x001d2400010a7983 */ /* 0x000f280000300800 */
[----:B--2---:R0:W-:Y:S04]  /*8c830*/  STS.U8 [R28+UR4+0x1e00], R26 ;  /* 0x001e001a1c007988 */ /* 0x0041e80008000004 */
[----:B0-----:R-:W2:Y:S04]  /*8c840*/  LDL.LU R26, [R1+0x1d20] ;  /* 0x001d2000011a7983 */ /* 0x001ea80000300800 */
[----:B------:R0:W-:Y:S04]  /*8c850*/  STS.U8 [R28+UR4+0x2000], R27 ;  /* 0x0020001b1c007988 */ /* 0x0001e80008000004 */
        /* <DEDUP_REMOVED lines=14> */
[----:B---3--:R0:W-:Y:S04]  /*8c940*/  STS.U8 [R28+UR4+0x2040], R12 ;  /* 0x0020400c1c007988 */ /* 0x0081e80008000004 */
[----:B------:R-:W3:Y:S04]  /*8c950*/  LDL.LU R24, [R1+0xcb4] ;  /* 0x000cb40001187983 */ /* 0x000ee80000300800 */
[----:B------:R1:W-:Y:S04]  /*8c960*/  STS.U8 [R28+UR4+0x2240], R11 ;  /* 0x0022400b1c007988 */ /* 0x0003e80008000004 */
[----:B0-----:R-:W3:Y:S04]  /*8c970*/  LDL.LU R12, [R1+0xcb0] ;  /* 0x000cb000010c7983 */ /* 0x001ee80000300800 */
[----:B-1----:R-:W3:Y:S04]  /*8c980*/  LDL.LU R11, [R1+0xc14] ;  /* 0x000c1400010b7983 */ /* 0x002ee80000300800 */
[----:B------:R-:W3:Y:S04]  /*8c990*/  LDL.LU R25, [R1+0xc10] ;  /* 0x000c100001197983 */ /* 0x000ee80000300800 */
[----:B----4-:R0:W-:Y:S04]  /*8c9a0*/  STS.U8 [R28+UR4+0x2200], R4 ;  /* 0x002200041c007988 */ /* 0x0101e80008000004 */
[----:B------:R1:W-:Y:S04]  /*8c9b0*/  STS.U8 [R28+UR4+0x2400], R3 ;  /* 0x002400031c007988 */ /* 0x0003e80008000004 */
[----:B0-----:R-:W4:Y:S04]  /*8c9c0*/  LDL.LU R4, [R1+0xbf4] ;  /* 0x000bf40001047983 */ /* 0x001f280000300800 */
[----:B-1----:R-:W4:Y:S04]  /*8c9d0*/  LDL.LU R3, [R1+0xbf0] ;  /* 0x000bf00001037983 */ /* 0x002f280000300800 */
[----:B------:R-:W-:Y:S04]  /*8c9e0*/  STS.U8 [R28+UR4+0x2440], R0 ;  /* 0x002440001c007988 */ /* 0x000fe80008000004 */
[----:B------:R-:W-:Y:S04]  /*8c9f0*/  STS.U8 [R28+UR4+0x2640], R14 ;  /* 0x0026400e1c007988 */ /* 0x000fe80008000004 */
[----:B------:R-:W-:Y:S04]  /*8ca00*/  STS.U8 [R28+UR4+0x2600], R15 ;  /* 0x0026000f1c007988 */ /* 0x000fe80008000004 */
[----:B------:R-:W-:Y:S04]  /*8ca10*/  STS.U8 [R28+UR4+0x2800], R23 ;  /* 0x002800171c007988 */ /* 0x000fe80008000004 */
[----:B------:R-:W-:Y:S04]  /*8ca20*/  STS.U8 [R28+UR4+0x2840], R22 ;  /* 0x002840161c007988 */ /* 0x000fe80008000004 */
[----:B------:R-:W-:Y:S04]  /*8ca30*/  STS.U8 [R28+UR4+0x2a40], R10 ;  /* 0x002a400a1c007988 */ /* 0x000fe80008000004 */
[----:B--2---:R0:W-:Y:S04]  /*8ca40*/  STS.U8 [R28+UR4+0x2a00], R26 ;  /* 0x002a001a1c007988 */ /* 0x0041e80008000004 */
[----:B0-----:R-:W2:Y:S04]  /*8ca50*/  LDL.LU R26, [R1+0xbd4] ;  /* 0x000bd400011a7983 */ /* 0x001ea80000300800 */
[----:B------:R0:W-:Y:S04]  /*8ca60*/  STS.U8 [R28+UR4+0x2c00], R27 ;  /* 0x002c001b1c007988 */ /* 0x0001e80008000004 */
        /* <DEDUP_REMOVED lines=15> */
[----:B------:R0:W-:Y:S04]  /*8cb60*/  STS.U8 [R28+UR4+0x3a00], R12 ;  /* 0x003a000c1c007988 */ /* 0x0001e80008000004 */
[----:B------:R1:W-:Y:S04]  /*8cb70*/  STS.U8 [R28+UR4+0x3c00], R11 ;  /* 0x003c000b1c007988 */ /* 0x0003e80008000004 */
[----:B0-----:R-:W3:Y:S04]  /*8cb80*/  LDL.LU R12, [R1+0xbb4] ;  /* 0x000bb400010c7983 */ /* 0x001ee80000300800 */
[----:B-1----:R-:W3:Y:S04]  /*8cb90*/  LDL.LU R11, [R1+0xbb0] ;  /* 0x000bb000010b7983 */ /* 0x002ee80000300800 */
[----:B------:R-:W3:Y:S04]  /*8cba0*/  LDL.LU R0, [R1+0xb94] ;  /* 0x000b940001007983 */ /* 0x000ee80000300800 */
[----:B------:R-:W3:Y:S04]  /*8cbb0*/  LDL.LU R14, [R1+0xb90] ;  /* 0x000b9000010e7983 */ /* 0x000ee80000300800 */
[----:B------:R-:W3:Y:S04]  /*8cbc0*/  LDL.LU R15, [R1+0xb74] ;  /* 0x000b7400010f7983 */ /* 0x000ee80000300800 */
[----:B------:R-:W3:Y:S04]  /*8cbd0*/  LDL.LU R23, [R1+0xb70] ;  /* 0x000b700001177983 */ /* 0x000ee80000300800 */
[----:B------:R-:W-:Y:S04]  /*8cbe0*/  STS.U8 [R28+UR4+0x3c40], R25 ;  /* 0x003c40191c007988 */ /* 0x000fe80008000004 */
[----:B------:R-:W3:Y:S04]  /*8cbf0*/  LDL.LU R22, [R1+0xb54] ;  /* 0x000b540001167983 */ /* 0x000ee80000300800 */
[----:B------:R-:W3:Y:S04]  /*8cc00*/  LDL.LU R10, [R1+0xb50] ;  /* 0x000b5000010a7983 */ /* 0x000ee80000300800 */
[----:B----4-:R0:W-:Y:S04]  /*8cc10*/  STS.U8 [R28+UR4+0x3e40], R4 ;  /* 0x003e40041c007988 */ /* 0x0101e80008000004 */
        /* <DEDUP_REMOVED lines=17> */
[----:B--2---:R0:W-:Y:S04]  /*8cd30*/  STS.U8 [R28+UR4+0x4000], R26 ;  /* 0x0040001a1c007988 */ /* 0x0041e80008000004 */
[----:B0-----:R-:W2:Y:S04]  /*8cd40*/  LDL.LU R26, [R1+0xa34] ;  /* 0x000a3400011a7983 */ /* 0x001ea80000300800 */
[----:B------:R0:W-:Y:S04]  /*8cd50*/  STS.U8 [R28+UR4+0x4040], R27 ;  /* 0x0040401b1c007988 */ /* 0x0001e80008000004 */
[----:B0-----:R-:W2:Y:S04]  /*8cd60*/  LDL.LU R27, [R1+0xa30] ;  /* 0x000a3000011b7983 */ /* 0x001ea80000300800 */
[----:B------:R-:W2:Y:S04]  /*8cd70*/  LDL.LU R25, [R1+0xa0c] ;  /* 0x000a0c0001197983 */ /* 0x000ea80000300800 */
[----:B---3--:R0:W-:Y:S04]  /*8cd80*/  STS.U8 [R28+UR4+0x4240], R12 ;  /* 0x0042400c1c007988 */ /* 0x0081e80008000004 */
[----:B------:R1:W-:Y:S04]  /*8cd90*/  STS.U8 [R28+UR4+0x4200], R11 ;  /* 0x0042000b1c007988 */ /* 0x0003e80008000004 */
        /* <DEDUP_REMOVED lines=8> */
[----:B----4-:R0:W-:Y:S04]  /*8ce20*/  STS.U8 [R28+UR4+0x4a40], R4 ;  /* 0x004a40041c007988 */ /* 0x0101e80008000004 */
[----:B------:R1:W-:Y:S04]  /*8ce30*/  STS.U8 [R28+UR4+0x4a00], R3 ;  /* 0x004a00031c007988 */ /* 0x0003e80008000004 */
[----:B0-----:R-:W4:Y:S04]  /*8ce40*/  LDL.LU R4, [R1+0x9d0] ;  /* 0x0009d00001047983 */ /* 0x001f280000300800 */
[----:B------:R-:W-:Y:S04]  /*8ce50*/  STS.U8 [R28+UR4+0x4c00], R9 ;  /* 0x004c00091c007988 */ /* 0x000fe80008000004 */
[----:B-1----:R-:W4:Y:S04]  /*8ce60*/  LDL.LU R3, [R1+0x9b4] ;  /* 0x0009b40001037983 */ /* 0x002f280000300800 */
        /* <DEDUP_REMOVED lines=21> */
[----:B------:R-:W-:Y:S04]  /*8cfc0*/  STS.U8 [R28+UR4+0x5c00], R25 ;  /* 0x005c00191c007988 */ /* 0x000fe80008000004 */
[----:B------:R-:W2:Y:S04]  /*8cfd0*/  LDL.LU R22, [R1+0x950] ;  /* 0x0009500001167983 */ /* 0x000ea80000300800 */
[----:B------:R-:W2:Y:S04]  /*8cfe0*/  LDL.LU R10, [R1+0x934] ;  /* 0x00093400010a7983 */ /* 0x000ea80000300800 */
[----:B---3--:R0:W-:Y:S04]  /*8cff0*/  STS.U8 [R28+UR4+0x5c40], R12 ;  /* 0x005c400c1c007988 */ /* 0x0081e80008000004 */
[----:B------:R1:W-:Y:S04]  /*8d000*/  STS.U8 [R28+UR4+0x5e40], R11 ;  /* 0x005e400b1c007988 */ /* 0x0003e80008000004 */
[----:B0-----:R-:W3:Y:S04]  /*8d010*/  LDL.LU R12, [R1+0x930] ;  /* 0x00093000010c7983 */ /* 0x001ee80000300800 */
        /* <DEDUP_REMOVED lines=30> */
[----:B---3--:R0:W-:Y:S04]  /*8d200*/  STS.U8 [R28+UR4+0x6840], R12 ;  /* 0x0068400c1c007988 */ /* 0x0081e80008000004 */
        /* <DEDUP_REMOVED lines=8> */
[----:B0-----:R-:W3:Y:S04]  /*8d290*/  LDL.LU R12, [R1+0x7d4] ;  /* 0x0007d400010c7983 */ /* 0x001ee80000300800 */
[----:B------:R-:W-:Y:S04]  /*8d2a0*/  STS.U8 [R28+UR4+0x7240], R7 ;  /* 0x007240071c007988 */ /* 0x000fe80008000004 */
[----:B-1----:R-:W3:Y:S04]  /*8d2b0*/  LDL.LU R11, [R1+0x7d0] ;  /* 0x0007d000010b7983 */ /* 0x002ee80000300800 */
        /* <DEDUP_REMOVED lines=78> */
[----:B----4-:R0:W-:Y:S04]  /*8d7a0*/  STS.U8 [R28+UR4+0x9a00], R4 ;  /* 0x009a00041c007988 */ /* 0x0101e80008000004 */
[----:B------:R-:W4:Y:S04]  /*8d7b0*/  LDL.LU R10, [R1+0x53c] ;  /* 0x00053c00010a7983 */ /* 0x000f280000300800 */
        /* <DEDUP_REMOVED lines=24> */
[----:B------:R-:W-:Y:S04]  /*8d940*/  STS.U8 [R28+UR4+0xa040], R0 ;  /* 0x00a040001c007988 */ /* 0x000fe80008000004 */
[----:B------:R-:W-:Y:S04]  /*8d950*/  STS.U8 [R28+UR4+0xa240], R14 ;  /* 0x00a2400e1c007988 */ /* 0x000fe80008000004 */
[----:B------:R-:W-:Y:S04]  /*8d960*/  STS.U8 [R28+UR4+0xa200], R15 ;  /* 0x00a2000f1c007988 */ /* 0x000fe80008000004 */
[----:B------:R-:W-:Y:S04]  /*8d970*/  STS.U8 [R28+UR4+0xa400], R23 ;  /* 0x00a400171c007988 */ /* 0x000fe80008000004 */
[----:B0-----:R-:W3:Y:S04]  /*8d980*/  LDL.LU R12, [R1+0x3fc] ;  /* 0x0003fc00010c7983 */ /* 0x001ee80000300800 */
[----:B------:R-:W-:Y:S04]  /*8d990*/  STS.U8 [R28+UR4+0xa440], R22 ;  /* 0x00a440161c007988 */ /* 0x000fe80008000004 */
[----:B-1----:R-:W3:Y:S04]  /*8d9a0*/  LDL.LU R11, [R1+0x3f8] ;  /* 0x0003f800010b7983 */ /* 0x002ee80000300800 */
[----:B----4-:R-:W-:Y:S04]  /*8d9b0*/  STS.U8 [R28+UR4+0xa640], R10 ;  /* 0x00a6400a1c007988 */ /* 0x010fe80008000004 */
        /* <DEDUP_REMOVED lines=15> */
[----:B0-----:R-:W4:Y:S04]  /*8dab0*/  LDL.LU R4, [R1+0x3dc] ;  /* 0x0003dc0001047983 */ /* 0x001f280000300800 */
[----:B------:R-:W-:Y:S04]  /*8dac0*/  STS.U8 [R28+UR4+0xb640], R24 ;  /* 0x00b640181c007988 */ /* 0x000fe80008000004 */
[----:B-1----:R-:W4:Y:S04]  /*8dad0*/  LDL.LU R3, [R1+0x3d8] ;  /* 0x0003d80001037983 */ /* 0x002f280000300800 */
        /* <DEDUP_REMOVED lines=10> */
[----:B------:R0:W-:Y:S04]  /*8db80*/  STS.U8 [R28+UR4+0xb840], R25 ;  /* 0x00b840191c007988 */ /* 0x0001e80008000004 */
[----:B------:R-:W2:Y:S04]  /*8db90*/  LDL.LU R24, [R1+0x33c] ;  /* 0x00033c0001187983 */ /* 0x000ea80000300800 */
        /* <DEDUP_REMOVED lines=18> */
[----:B----4-:R0:W-:Y:S04]  /*8dcc0*/  STS.U8 [R28+UR4+0xbc00], R4 ;  /* 0x00bc00041c007988 */ /* 0x0101e80008000004 */
[----:B------:R1:W-:Y:S04]  /*8dcd0*/  STS.U8 [R28+UR4+0xbc40], R3 ;  /* 0x00bc40031c007988 */ /* 0x0003e80008000004 */
[----:B0-----:R-:W4:Y:S04]  /*8dce0*/  LDL.LU R4, [R1+0x230] ;  /* 0x0002300001047983 */ /* 0x001f280000300800 */
[----:B-1----:R-:W4:Y:S04]  /*8dcf0*/  LDL.LU R3, [R1+0x214] ;  /* 0x0002140001037983 */ /* 0x002f280000300800 */
        /* <DEDUP_REMOVED lines=25> */
[----:B0-----:R-:W2:Y:S04]  /*8de90*/  LDL.LU R24, [R1+0x1f0] ;  /* 0x0001f00001187983 */ /* 0x001ea80000300800 */
[----:B-1----:R-:W2:Y:S04]  /*8dea0*/  LDL.LU R25, [R1+0x1d4] ;  /* 0x0001d40001197983 */ /* 0x002ea80000300800 */
[----:B------:R-:W2:Y:S04]  /*8deb0*/  LDL.LU R19, [R1+0x1d0] ;  /* 0x0001d00001137983 */ /* 0x000ea80000300800 */
[----:B------:R-:W2:Y:S04]  /*8dec0*/  LDL.LU R18, [R1+0x1b4] ;  /* 0x0001b40001127983 */ /* 0x000ea80000300800 */
[----:B---3--:R-:W-:Y:S04]  /*8ded0*/  STS.U8 [R28+UR4+0xd440], R12 ;  /* 0x00d4400c1c007988 */ /* 0x008fe80008000004 */
[----:B------:R-:W-:Y:S04]  /*8dee0*/  STS.U8 [R28+UR4+0xd640], R11 ;  /* 0x00d6400b1c007988 */ /* 0x000fe80008000004 */
[----:B----4-:R-:W-:Y:S04]  /*8def0*/  STS.U8 [R28+UR4+0xd600], R4 ;  /* 0x00d600041c007988 */ /* 0x010fe80008000004 */
[----:B------:R-:W-:Y:S04]  /*8df00*/  STS.U8 [R28+UR4+0xd800], R3 ;  /* 0x00d800031c007988 */ /* 0x000fe80008000004 */
[----:B--2---:R-:W-:Y:S04]  /*8df10*/  STS.U8 [R28+UR4+0xd840], R26 ;  /* 0x00d8401a1c007988 */ /* 0x004fe80008000004 */
[----:B------:R0:W-:Y:S04]  /*8df20*/  STS.U8 [R28+UR4+0xda40], R27 ;  /* 0x00da401b1c007988 */ /* 0x0001e80008000004 */
        /* <DEDUP_REMOVED lines=24> */
[----:B0-----:R-:W4:Y:S04]  /*8e0b0*/  LDL.LU R24, [R1+0x50] ;  /* 0x0000500001187983 */ /* 0x001f280000300800 */
[----:B------:R0:W-:Y:S04]  /*8e0c0*/  STS.U8 [R28+UR4+0xdc40], R19 ;  /* 0x00dc40131c007988 */ /* 0x0001e80008000004 */
[----:B-1----:R-:W4:Y:S04]  /*8e0d0*/  LDL.LU R25, [R1+0x34] ;  /* 0x0000340001197983 */ /* 0x002f280000300800 */
[----:B------:R-:W4:Y:S04]  /*8e0e0*/  LDL.LU R17, [R1+0x30] ;  /* 0x0000300001117983 */ /* 0x000f280000300800 */
[----:B------:R1:W-:Y:S04]  /*8e0f0*/  STS.U8 [R28+UR4+0xde40], R18 ;  /* 0x00de40121c007988 */ /* 0x0003e80008000004 */
[----:B0-----:R-:W4:Y:S04]  /*8e100*/  LDL.LU R19, [R1+0x14] ;  /* 0x0000140001137983 */ /* 0x001f280000300800 */
[----:B-1----:R-:W4:Y:S04]  /*8e110*/  LDL.LU R18, [R1+0x10] ;  /* 0x0000100001127983 */ /* 0x002f280000300800 */
[----:B--2---:R0:W-:Y:S04]  /*8e120*/  STS.U8 [R28+UR4+0xde00], R27 ;  /* 0x00de001b1c007988 */ /* 0x0041e80008000004 */
[----:B---3--:R1:W-:Y:S04]  /*8e130*/  STS.U8 [R28+UR4+0xe000], R26 ;  /* 0x00e0001a1c007988 */ /* 0x0083e80008000004 */
[----:B----4-:R2:W-:Y:S04]  /*8e140*/  STS.U8 [R28+UR4+0xe040], R3 ;  /* 0x00e040031c007988 */ /* 0x0105e80008000004 */
[----:B0-----:R-:W3:Y:S04]  /*8e150*/  LDL.LU R27, [R1+0xab78] ;  /* 0x00ab7800011b7983 */ /* 0x001ee80000300800 */
[----:B-1----:R-:W4:Y:S04]  /*8e160*/  LDL.LU R26, [R1+0xab74] ;  /* 0x00ab7400011a7983 */ /* 0x002f280000300800 */
[----:B--2---:R-:W2:Y:S04]  /*8e170*/  LDL.LU R3, [R1+0xab70] ;  /* 0x00ab700001037983 */ /* 0x004ea80000300800 */
[----:B------:R0:W-:Y:S04]  /*8e180*/  STS.U8 [R28+UR4+0xe240], R4 ;  /* 0x00e240041c007988 */ /* 0x0001e80008000004 */
[----:B------:R1:W-:Y:S04]  /*8e190*/  STS.U8 [R28+UR4+0xe200], R11 ;  /* 0x00e2000b1c007988 */ /* 0x0003e80008000004 */
[----:B------:R1:W-:Y:S04]  /*8e1a0*/  STS.U8 [R28+UR4+0xe400], R12 ;  /* 0x00e4000c1c007988 */ /* 0x0003e80008000004 */
[----:B0-----:R-:W2:Y:S04]  /*8e1b0*/  LDL.LU R4, [R1+0xab6c] ;  /* 0x00ab6c0001047983 */ /* 0x001ea80000300800 */
[----:B-1----:R-:W2:Y:S04]  /*8e1c0*/  LDL.LU R11, [R1+0xab68] ;  /* 0x00ab6800010b7983 */ /* 0x002ea80000300800 */
[----:B------:R-:W2:Y:S04]  /*8e1d0*/  LDL.LU R12, [R1+0xab64] ;  /* 0x00ab6400010c7983 */ /* 0x000ea80000300800 */
        /* <DEDUP_REMOVED lines=21> */
[----:B0-----:R-:W2:Y:S04]  /*8e330*/  LDL.LU R6, [R1+0x2040] ;  /* 0x0020400001067983 */ /* 0x001ea80000300800 */
[----:B-1----:R-:W2:Y:S04]  /*8e340*/  LDL.LU R5, [R1+0x203c] ;  /* 0x00203c0001057983 */ /* 0x002ea80000300800 */
[----:B------:R-:W2:Y:S04]  /*8e350*/  LDL.LU R24, [R1+0x2020] ;  /* 0x0020200001187983 */ /* 0x000ea80000300800 */
[----:B------:R-:W2:Y:S04]  /*8e360*/  LDL.LU R25, [R1+0x201c] ;  /* 0x00201c0001197983 */ /* 0x000ea80000300800 */
[----:B------:R-:W-:Y:S04]  /*8e370*/  STL [R1+0xab40], R28 ;  /* 0x00ab401c01007387 */ /* 0x000fe80000100800 */
[----:B---3--:R-:W-:Y:S04]  /*8e380*/  STS.U8 [R28+UR4+0xfa40], R27 ;  /* 0x00fa401b1c007988 */ /* 0x008fe80008000004 */
[----:B----4-:R-:W-:Y:S04]  /*8e390*/  STS.U8 [R28+UR4+0xfa00], R26 ;  /* 0x00fa001a1c007988 */ /* 0x010fe80008000004 */
[----:B--2---:R-:W-:Y:S04]  /*8e3a0*/  STS.U8 [R28+UR4+0xfc00], R3 ;  /* 0x00fc00031c007988 */ /* 0x004fe80008000004 */
[----:B------:R-:W-:Y:S04]  /*8e3b0*/  STS.U8 [R28+UR4+0xfc40], R4 ;  /* 0x00fc40041c007988 */ /* 0x000fe80008000004 */
[----:B------:R-:W-:Y:S04]  /*8e3c0*/  STS.U8 [R28+UR4+0xfe40], R11 ;  /* 0x00fe400b1c007988 */ /* 0x000fe80008000004 */
[----:B------:R0:W-:Y:S04]  /*8e3d0*/  STS.U8 [R28+UR4+0xfe00], R12 ;  /* 0x00fe000c1c007988 */ /* 0x0001e80008000004 */
[----:B0-----:R-:W2:Y:S01]  /*8e3e0*/  LDL.LU R28, [R1+0x1ffc] ;  /* 0x001ffc00011c7983 */ /* 0x001ea20000300800 */
[----:B------:R-:W-:-:S04]  /*8e3f0*/  LOP3.LUT R16, R16, 0x3f, RZ, 0xc0, !PT ;  /* 0x0000003f10107812 */ /* 0x000fc800078ec0ff */
[----:B------:R-:W-:Y:S01]  /*8e400*/  LOP3.LUT R7, R16, 0x10, RZ, 0x3c, !PT ;  /* 0x0000001010077812 */ /* 0x000fe200078e3cff */
        /* <DEDUP_REMOVED lines=33> */
[----:B--2---:R0:W-:Y:S04]  /*8e620*/  STS.U8 [R7+UR4+0x480], R28 ;  /* 0x0004801c07007988 */ /* 0x0041e80008000004 */
[----:B0-----:R-:W2:Y:S04]  /*8e630*/  LDL.LU R28, [R1+0xab60] ;  /* 0x00ab6000011c7983 */ /* 0x001ea80000300800 */
[----:B--2---:R-:W-:Y:S04]  /*8e640*/  STS.U8 [R7+UR4+0x4c0], R28 ;  /* 0x0004c01c07007988 */ /* 0x004fe80008000004 */
[----:B---3--:R-:W-:Y:S04]  /*8e650*/  STS.U8 [R7+UR4+0x6c0], R12 ;  /* 0x0006c00c07007988 */ /* 0x008fe80008000004 */
[----:B----4-:R-:W-:Y:S04]  /*8e660*/  STS.U8 [R7+UR4+0x680], R11 ;  /* 0x0006800b07007988 */ /* 0x010fe80008000004 */
        /* <DEDUP_REMOVED lines=11> */
[----:B0-----:R-:W2:Y:S04]  /*8e720*/  LDL.LU R6, [R1+0x1db8] ;  /* 0x001db80001067983 */ /* 0x001ea80000300800 */
[----:B-1----:R-:W3:Y:S04]  /*8e730*/  LDL.LU R5, [R1+0x1d9c] ;  /* 0x001d9c0001057983 */ /* 0x002ee80000300800 */
[----:B------:R-:W4:Y:S04]  /*8e740*/  LDL.LU R28, [R1+0x1d7c] ;  /* 0x001d7c00011c7983 */ /* 0x000f280000300800 */
[----:B------:R-:W-:Y:S04]  /*8e750*/  STS.U8 [R7+UR4+0x1280], R10 ;  /* 0x0012800a07007988 */ /* 0x000fe80008000004 */
[----:B------:R-:W-:Y:S04]  /*8e760*/  STS.U8 [R7+UR4+0x1480], R9 ;  /* 0x0014800907007988 */ /* 0x000fe80008000004 */
[----:B------:R-:W-:Y:S04]  /*8e770*/  STS.U8 [R7+UR4+0x14c0], R2 ;  /* 0x0014c00207007988 */ /* 0x000fe80008000004 */
[----:B------:R-:W-:Y:S04]  /*8e780*/  STS.U8 [R7+UR4+0x16c0], R13 ;  /* 0x0016c00d07007988 */ /* 0x000fe80008000004 */
[----:B------:R-:W-:Y:S04]  /*8e790*/  STS.U8 [R7+UR4+0x1680], R29 ;  /* 0x0016801d07007988 */ /* 0x000fe80008000004 */
[----:B----4-:R0:W-:Y:S04]  /*8e7a0*/  STL [R1+0xab5c], R28 ;  /* 0x00ab5c1c01007387 */ /* 0x0101e80000100800 */
[----:B0-----:R-:W4:Y:S04]  /*8e7b0*/  LDL.LU R28, [R1+0x1d98] ;  /* 0x001d9800011c7983 */ /* 0x001f280000300800 */
[----:B------:R-:W4:Y:S04]  /*8e7c0*/  LDL.LU R12, [R1+0x1d78] ;  /* 0x001d7800010c7983 */ /* 0x000f280000300800 */
[----:B------:R-:W4:Y:S04]  /*8e7d0*/  LDL.LU R11, [R1+0x1d5c] ;  /* 0x001d5c00010b7983 */ /* 0x000f280000300800 */
[----:B------:R-:W-:Y:S04]  /*8e7e0*/  STS.U8 [R7+UR4+0x1880], R21 ;  /* 0x0018801507007988 */ /* 0x000fe80008000004 */
        /* <DEDUP_REMOVED lines=31> */
[----:B------:R-:W2:Y:S04]  /*8e9e0*/  LDL.LU R16, [R1+0xc08] ;  /* 0x000c080001107983 */ /* 0x000ea80000300800 */
[----:B---3--:R1:W-:Y:S04]  /*8e9f0*/  STS.U8 [R7+UR4+0x22c0], R5 ;  /* 0x0022c00507007988 */ /* 0x0083e80008000004 */
[----:B0-----:R-:W3:Y:S04]  /*8ea00*/  LDL.LU R6, [R1+0xbec] ;  /* 0x000bec0001067983 */ /* 0x001ee80000300800 */
[----:B-1----:R-:W3:Y:S04]  /*8ea10*/  LDL.LU R5, [R1+0xbe8] ;  /* 0x000be80001057983 */ /* 0x002ee80000300800 */
[----:B----4-:R0:W-:Y:S04]  /*8ea20*/  STS.U8 [R7+UR4+0x2280], R28 ;  /* 0x0022801c07007988 */ /* 0x0101e80008000004 */
[----:B0-----:R-:W4:Y:S04]  /*8ea30*/  LDL.LU R28, [R1+0xab5c] ;  /* 0x00ab5c00011c7983 */ /* 0x001f280000300800 */
        /* <DEDUP_REMOVED lines=13> */
[----:B0-----:R-:W4:Y:S04]  /*8eb10*/  LDL.LU R24, [R1+0xbcc] ;  /* 0x000bcc0001187983 */ /* 0x001f280000300800 */
[----:B-1----:R-:W4:Y:S04]  /*8eb20*/  LDL.LU R25, [R1+0xbc8] ;  /* 0x000bc80001197983 */ /* 0x002f280000300800 */
[----:B------:R-:W2:Y:S04]  /*8eb30*/  LDL.LU R28, [R1+0xba8] ;  /* 0x000ba800011c7983 */ /* 0x000ea80000300800 */
[----:B------:R-:W-:Y:S04]  /*8eb40*/  STS.U8 [R7+UR4+0x30c0], R22 ;  /* 0x0030c01607007988 */ /* 0x000fe80008000004 */
[----:B------:R-:W-:Y:S04]  /*8eb50*/  STS.U8 [R7+UR4+0x32c0], R10 ;  /* 0x0032c00a07007988 */ /* 0x000fe80008000004 */
[----:B------:R-:W-:Y:S04]  /*8eb60*/  STS.U8 [R7+UR4+0x3280], R9 ;  /* 0x0032800907007988 */ /* 0x000fe80008000004 */
[----:B------:R-:W-:Y:S04]  /*8eb70*/  STS.U8 [R7+UR4+0x3480], R2 ;  /* 0x0034800207007988 */ /* 0x000fe80008000004 */
[----:B------:R-:W-:Y:S04]  /*8eb80*/  STS.U8 [R7+UR4+0x34c0], R13 ;  /* 0x0034c00d07007988 */ /* 0x000fe80008000004 */
[----:B------:R-:W-:Y:S04]  /*8eb90*/  STS.U8 [R7+UR4+0x36c0], R29 ;  /* 0x0036c01d07007988 */ /* 0x000fe80008000004 */
[----:B--2---:R0:W-:Y:S04]  /*8eba0*/  STL [R1+0xab58], R28 ;  /* 0x00ab581c01007387 */ /* 0x0041e80000100800 */
[----:B0-----:R-:W2:Y:S04]  /*8ebb0*/  LDL.LU R28, [R1+0xbac] ;  /* 0x000bac00011c7983 */ /* 0x001ea80000300800 */
        /* <DEDUP_REMOVED lines=15> */
[----:B---3--:R0:W-:Y:S04]  /*8ecb0*/  STS.U8 [R7+UR4+0x3ec0], R6 ;  /* 0x003ec00607007988 */ /* 0x0081e80008000004 */
[----:B------:R-:W3:Y:S04]  /*8ecc0*/  LDL.LU R15, [R1+0xb0c] ;  /* 0x000b0c00010f7983 */ /* 0x000ee80000300800 */
        /* <DEDUP_REMOVED lines=43> */
[----:B------:R-:W-:Y:S04]  /*8ef80*/  STS.U8 [R7+UR4+0x5480], R13 ;  /* 0x0054800d07007988 */ /* 0x000fe80008000004 */
[----:B----4-:R0:W-:Y:S04]  /*8ef90*/  STL [R1+0xab54], R28 ;  /* 0x00ab541c01007387 */ /* 0x0101e80000100800 */
[----:B0-----:R-:W4:Y:S04]  /*8efa0*/  LDL.LU R28, [R1+0x9a8] ;  /* 0x0009a800011c7983 */ /* 0x001f280000300800 */
[----:B------:R-:W-:Y:S04]  /*8efb0*/  STS.U8 [R7+UR4+0x54c0], R29 ;  /* 0x0054c01d07007988 */ /* 0x000fe80008000004 */
        /* <DEDUP_REMOVED lines=128> */
[----:B------:R-:W-:Y:S04]  /*8f7c0*/  STS.U8 [R7+UR4+0x9480], R21 ;  /* 0x0094801507007988 */ /* 0x000fe80008000004 */
        /* <DEDUP_REMOVED lines=72> */
[----:B------:R0:W-:Y:S04]  /*8fc50*/  STS.U8 [R7+UR4+0xb880], R18 ;  /* 0x00b8801207007988 */ /* 0x0001e80008000004 */
[----:B------:R-:W2:Y:S04]  /*8fc60*/  LDL.LU R26, [R1+0x354] ;  /* 0x00035400011a7983 */ /* 0x000ea80000300800 */
[----:B------:R1:W-:Y:S04]  /*8fc70*/  STS.U8 [R7+UR4+0xb8c0], R16 ;  /* 0x00b8c01007007988 */ /* 0x0003e80008000004 */
[----:B0-----:R-:W2:Y:S04]  /*8fc80*/  LDL.LU R18, [R1+0x350] ;  /* 0x0003500001127983 */ /* 0x001ea80000300800 */
[----:B-1----:R-:W2:Y:S04]  /*8fc90*/  LDL.LU R16, [R1+0x334] ;  /* 0x0003340001107983 */ /* 0x002ea80000300800 */
        /* <DEDUP_REMOVED lines=19> */
[----:B----4-:R0:W-:Y:S04]  /*8fdd0*/  STS.U8 [R7+UR4+0xbc80], R24 ;  /* 0x00bc801807007988 */ /* 0x0101e80008000004 */
[----:B-1----:R-:W4:Y:S04]  /*8fde0*/  LDL.LU R5, [R1+0x20c] ;  /* 0x00020c0001057983 */ /* 0x002f280000300800 */
        /* <DEDUP_REMOVED lines=14> */
[----:B-1----:R-:W2:Y:S04]  /*8fed0*/  LDL.LU R16, [R1+0x1cc] ;  /* 0x0001cc0001107983 */ /* 0x002ea80000300800 */
[----:B------:R-:W3:Y:S04]  /*8fee0*/  LDL.LU R28, [R1+0x1ac] ;  /* 0x0001ac00011c7983 */ /* 0x000ee80000300800 */
        /* <DEDUP_REMOVED lines=9> */
[----:B---3--:R0:W-:Y:S04]  /*8ff80*/  STL [R1+0xab44], R28 ;  /* 0x00ab441c01007387 */ /* 0x0081e80000100800 */
[----:B0-----:R-:W3:Y:S04]  /*8ff90*/  LDL.LU R28, [R1+0x1c8] ;  /* 0x0001c800011c7983 */ /* 0x001ee80000300800 */
        /* <DEDUP_REMOVED lines=9> */
[----:B------:R-:W-:Y:S04]  /*90030*/  STS.U8 [R7+UR4+0xd8c0], R24 ;  /* 0x00d8c01807007988 */ /* 0x000fe80008000004 */
[----:B------:R0:W-:Y:S04]  /*90040*/  STS.U8 [R7+UR4+0xdac0], R25 ;  /* 0x00dac01907007988 */ /* 0x0001e80008000004 */
[----:B--2---:R-:W-:Y:S04]  /*90050*/  STS.U8 [R7+UR4+0xda80], R18 ;  /* 0x00da801207007988 */ /* 0x004fe80008000004 */
[----:B0-----:R-:W2:Y:S04]  /*90060*/  LDL.LU R25, [R1+0x1a8] ;  /* 0x0001a80001197983 */ /* 0x001ea80000300800 */
[----:B------:R-:W4:Y:S04]  /*90070*/  LDL.LU R24, [R1+0x18c] ;  /* 0x00018c0001187983 */ /* 0x000f280000300800 */
[----:B------:R-:W4:Y:S04]  /*90080*/  LDL.LU R5, [R1+0x188] ;  /* 0x0001880001057983 */ /* 0x000f280000300800 */
[----:B------:R-:W4:Y:S04]  /*90090*/  LDL.LU R6, [R1+0x16c] ;  /* 0x00016c0001067983 */ /* 0x000f280000300800 */
[----:B------:R-:W4:Y:S04]  /*900a0*/  LDL.LU R17, [R1+0x168] ;  /* 0x0001680001117983 */ /* 0x000f280000300800 */
[----:B------:R-:W4:Y:S04]  /*900b0*/  LDL.LU R19, [R1+0x14c] ;  /* 0x00014c0001137983 */ /* 0x000f280000300800 */
[----:B------:R0:W-:Y:S04]  /*900c0*/  STS.U8 [R7+UR4+0xdc80], R16 ;  /* 0x00dc801007007988 */ /* 0x0001e80008000004 */
[----:B0-----:R-:W4:Y:S04]  /*900d0*/  LDL.LU R16, [R1+0x148] ;  /* 0x0001480001107983 */ /* 0x001f280000300800 */
        /* <DEDUP_REMOVED lines=20> */
[----:B---3--:R0:W-:Y:S04]  /*90220*/  STS.U8 [R7+UR4+0xdcc0], R28 ;  /* 0x00dcc01c07007988 */ /* 0x0081e80008000004 */
[----:B0-----:R-:W3:Y:S04]  /*90230*/  LDL.LU R28, [R1+0xab44] ;  /* 0x00ab4400011c7983 */ /* 0x001ee80000300800 */
[----:B---3--:R0:W-:Y:S04]  /*90240*/  STS.U8 [R7+UR4+0xdec0], R28 ;  /* 0x00dec01c07007988 */ /* 0x0081e80008000004 */
[----:B--2---:R1:W-:Y:S04]  /*90250*/  STS.U8 [R7+UR4+0xde80], R25 ;  /* 0x00de801907007988 */ /* 0x0043e80008000004 */
[----:B----4-:R2:W-:Y:S04]  /*90260*/  STS.U8 [R7+UR4+0xe080], R24 ;  /* 0x00e0801807007988 */ /* 0x0105e80008000004 */
[----:B0-----:R-:W3:Y:S04]  /*90270*/  LDL.LU R28, [R1+0xab40] ;  /* 0x00ab4000011c7983 */ /* 0x001ee80000300800 */
[----:B-1----:R-:W4:Y:S04]  /*90280*/  LDL.LU R25, [R1+0xab3c] ;  /* 0x00ab3c0001197983 */ /* 0x002f280000300800 */
[----:B--2---:R-:W2:Y:S04]  /*90290*/  LDL.LU R24, [R1+0xab38] ;  /* 0x00ab380001187983 */ /* 0x004ea80000300800 */
[----:B------:R0:W-:Y:S04]  /*902a0*/  STS.U8 [R7+UR4+0xe0c0], R5 ;  /* 0x00e0c00507007988 */ /* 0x0001e80008000004 */
[----:B------:R1:W-:Y:S04]  /*902b0*/  STS.U8 [R7+UR4+0xe2c0], R6 ;  /* 0x00e2c00607007988 */ /* 0x0003e80008000004 */
[----:B------:R1:W-:Y:S04]  /*902c0*/  STS.U8 [R7+UR4+0xe280], R17 ;  /* 0x00e2801107007988 */ /* 0x0003e80008000004 */
[----:B0-----:R-:W3:Y:S04]  /*902d0*/  LDL.LU R5, [R1+0xab34] ;  /* 0x00ab340001057983 */ /* 0x001ee80000300800 */
[----:B-1----:R-:W3:Y:S04]  /*902e0*/  LDL.LU R6, [R1+0xab30] ;  /* 0x00ab300001067983 */ /* 0x002ee80000300800 */
[----:B------:R0:W-:Y:S04]  /*902f0*/  STS.U8 [R7+UR4+0xe480], R19 ;  /* 0x00e4801307007988 */ /* 0x0001e80008000004 */
[----:B------:R-:W3:Y:S04]  /*90300*/  LDL.LU R17, [R1+0x2038] ;  /* 0x0020380001117983 */ /* 0x000ee80000300800 */
[----:B------:R1:W-:Y:S04]  /*90310*/  STS.U8 [R7+UR4+0xe4c0], R16 ;  /* 0x00e4c01007007988 */ /* 0x0003e80008000004 */
[----:B0-----:R-:W3:Y:S04]  /*90320*/  LDL.LU R19, [R1+0x2034] ;  /* 0x0020340001137983 */ /* 0x001ee80000300800 */
[----:B------:R0:W-:Y:S04]  /*90330*/  STS.U8 [R7+UR4+0xe6c0], R18 ;  /* 0x00e6c01207007988 */ /* 0x0001e80008000004 */
[----:B-1----:R-:W3:Y:S04]  /*90340*/  LDL.LU R16, [R1+0xab2c] ;  /* 0x00ab2c0001107983 */ /* 0x002ee80000300800 */
        /* <DEDUP_REMOVED lines=21> */
[----:B--2---:R-:W-:Y:S04]  /*904a0*/  STS.U8 [R7+UR4+0xfa80], R24 ;  /* 0x00fa801807007988 */ /* 0x004fe80008000004 */
[----:B---3--:R-:W-:Y:S04]  /*904b0*/  STL [R1+0xaac4], R28 ;  /* 0x00aac41c01007387 */ /* 0x008fe80000100800 */
[----:B------:R-:W-:Y:S04]  /*904c0*/  STS.U8 [R7+UR4+0xfc80], R5 ;  /* 0x00fc800507007988 */ /* 0x000fe80008000004 */
[----:B------:R-:W-:Y:S04]  /*904d0*/  STS.U8 [R7+UR4+0xfcc0], R6 ;  /* 0x00fcc00607007988 */ /* 0x000fe80008000004 */
[----:B------:R-:W-:Y:S04]  /*904e0*/  STS.U8 [R7+UR4+0xfec0], R16 ;  /* 0x00fec01007007988 */ /* 0x000fe80008000004 */
[----:B------:R0:W-:Y:S04]  /*904f0*/  STS.U8 [R7+UR4+0xfe80], R18 ;  /* 0x00fe801207007988 */ /* 0x0001e80008000004 */
[----:B0-----:R-:W2:Y:S04]  /*90500*/  LDL.LU R18, [R1+0x1ff4] ;  /* 0x001ff40001127983 */ /* 0x001ea80000300800 */
[----:B--2---:R0:W-:Y:S04]  /*90510*/  STL [R1+0xab1c], R18 ;  /* 0x00ab1c1201007387 */ /* 0x0041e80000100800 */
[----:B0-----:R-:W2:Y:S04]  /*90520*/  LDL.LU R18, [R1+0x1ff8] ;  /* 0x001ff80001127983 */ /* 0x001ea80000300800 */
[----:B--2---:R0:W-:Y:S04]  /*90530*/  STL [R1+0xab20], R18 ;  /* 0x00ab201201007387 */ /* 0x0041e80000100800 */
[----:B0-----:R-:W2:Y:S01]  /*90540*/  LDL.LU R18, [R1+0x2014] ;  /* 0x0020140001127983 */ /* 0x001ea20000300800 */
[----:B------:R-:W-:-:S03]  /*90550*/  LOP3.LUT R29, R28, 0x20, RZ, 0x3c, !PT ;  /* 0x000000201c1d7812 */ /* 0x000fc600078e3cff */
        /* <DEDUP_REMOVED lines=33> */
[----:B--2---:R0:W-:Y:S04]  /*90770*/  STS.U8 [R29+UR4+0x300], R18 ;  /* 0x000300121d007988 */ /* 0x0041e80008000004 */
[----:B0-----:R-:W2:Y:S04]  /*90780*/  LDL.LU R18, [R1+0xab20] ;  /* 0x00ab200001127983 */ /* 0x001ea80000300800 */
[----:B--2---:R0:W-:Y:S04]  /*90790*/  STS.U8 [R29+UR4+0x500], R18 ;  /* 0x000500121d007988 */ /* 0x0041e80008000004 */
[----:B0-----:R-:W2:Y:S04]  /*907a0*/  LDL.LU R18, [R1+0xab1c] ;  /* 0x00ab1c0001127983 */ /* 0x001ea80000300800 */
[----:B--2---:R0:W-:Y:S04]  /*907b0*/  STS.U8 [R29+UR4+0x540], R18 ;  /* 0x000540121d007988 */ /* 0x0041e80008000004 */
[----:B0-----:R-:W2:Y:S04]  /*907c0*/  LDL.LU R18, [R1+0x1d74] ;  /* 0x001d740001127983 */ /* 0x001ea80000300800 */
[----:B--2---:R0:W-:Y:S04]  /*907d0*/  STL [R1+0xab10], R18 ;  /* 0x00ab101201007387 */ /* 0x0041e80000100800 */
[----:B0-----:R-:W2:Y:S04]  /*907e0*/  LDL.LU R18, [R1+0x1d90] ;  /* 0x001d900001127983 */ /* 0x001ea80000300800 */
[----:B--2---:R0:W-:Y:S04]  /*907f0*/  STL [R1+0xab14], R18 ;  /* 0x00ab141201007387 */ /* 0x0041e80000100800 */
[----:B0-----:R-:W2:Y:S04]  /*90800*/  LDL.LU R18, [R1+0x1d94] ;  /* 0x001d940001127983 */ /* 0x001ea80000300800 */
[----:B---3--:R-:W-:Y:S04]  /*90810*/  STS.U8 [R29+UR4+0x740], R16 ;  /* 0x000740101d007988 */ /* 0x008fe80008000004 */
[----:B----4-:R-:W-:Y:S04]  /*90820*/  STS.U8 [R29+UR4+0x700], R6 ;  /* 0x000700061d007988 */ /* 0x010fe80008000004 */
[----:B------:R-:W-:Y:S04]  /*90830*/  STS.U8 [R29+UR4+0x900], R28 ;  /* 0x0009001c1d007988 */ /* 0x000fe80008000004 */
[----:B------:R-:W-:Y:S04]  /*90840*/  STS.U8 [R29+UR4+0x940], R5 ;  /* 0x000940051d007988 */ /* 0x000fe80008000004 */
[----:B------:R-:W-:Y:S04]  /*90850*/  STS.U8 [R29+UR4+0xb40], R24 ;  /* 0x000b40181d007988 */ /* 0x000fe80008000004 */
[----:B--2---:R0:W-:Y:S04]  /*90860*/  STL [R1+0xab18], R18 ;  /* 0x00ab181201007387 */ /* 0x0041e80000100800 */
[----:B0-----:R-:W2:Y:S04]  /*90870*/  LDL.LU R18, [R1+0x1db0] ;  /* 0x001db00001127983 */ /* 0x001ea80000300800 */
[----:B------:R-:W3:Y:S04]  /*90880*/  LDL.LU R16, [R1+0x1d70] ;  /* 0x001d700001107983 */ /* 0x000ee80000300800 */
        /* <DEDUP_REMOVED lines=394> */
[----:B--2---:R-:W-:Y:S04]  /*92130*/  STS.U8 [R29+UR4+0xbf00], R18 ;  /* 0x00bf00121d007988 */ /* 0x004fe80008000004 */
[----:B---3--:R-:W-:Y:S04]  /*92140*/  STS.U8 [R29+UR4+0xc100], R16 ;  /* 0x00c100101d007988 */ /* 0x008fe80008000004 */
[----:B----4-:R-:W-:Y:S04]  /*92150*/  STS.U8 [R29+UR4+0xc140], R6 ;  /* 0x00c140061d007988 */ /* 0x010fe80008000004 */
[----:B------:R0:W-:Y:S04]  /*92160*/  STS.U8 [R29+UR4+0xc340], R28 ;  /* 0x00c3401c1d007988 */ /* 0x0001e80008000004 */
[----:B0-----:R-:W2:Y:S04]  /*92170*/  LDL.LU R28, [R1+0x1a4] ;  /* 0x0001a400011c7983 */ /* 0x001ea80000300800 */
[----:B--2---:R0:W-:Y:S04]  /*92180*/  STL [R1+0xaac8], R28 ;  /* 0x00aac81c01007387 */ /* 0x0041e80000100800 */
        /* <DEDUP_REMOVED lines=55> */
[----:B------:R-:W4:Y:S04]  /*92500*/  LDL.LU R13, [R1] ;  /* 0x00000000010d7983 */ /* 0x000f280000300800 */
[----:B--2---:R0:W-:Y:S04]  /*92510*/  STS.U8 [R29+UR4+0xdb00], R28 ;  /* 0x00db001c1d007988 */ /* 0x0041e80008000004 */
[----:B0-----:R-:W2:Y:S04]  /*92520*/  LDL.LU R28, [R1+0xaad0] ;  /* 0x00aad000011c7983 */ /* 0x001ea80000300800 */
        /* <DEDUP_REMOVED lines=15> */
[----:B------:R-:W3:Y:S04]  /*92620*/  LDL.LU R20, [R1+0xaab0] ;  /* 0x00aab00001147983 */ /* 0x000ee80000300800 */
[----:B------:R0:W-:Y:S04]  /*92630*/  STS.U8 [R29+UR4+0xe500], R21 ;  /* 0x00e500151d007988 */ /* 0x0001e80008000004 */
        /* <DEDUP_REMOVED lines=24> */
[----:B---3--:R-:W-:Y:S04]  /*927c0*/  STS.U8 [R29+UR4+0xfd00], R7 ;  /* 0x00fd00071d007988 */ /* 0x008fe80008000004 */
        /* <DEDUP_REMOVED lines=343> */
[----:B0-----:R-:W2:Y:S04]  /*93d40*/  LDL.LU R28, [R1+0x5f8] ;  /* 0x0005f800011c7983 */ /* 0x001ea80000300800 */
[----:B------:R-:W3:Y:S04]  /*93d50*/  LDL.LU R21, [R1+0x5bc] ;  /* 0x0005bc0001157983 */ /* 0x000ee80000300800 */
[----:B---3--:R0:W-:Y:S04]  /*93d60*/  STL [R1+0xaa68], R21 ;  /* 0x00aa681501007387 */ /* 0x0081e80000100800 */
[----:B0-----:R-:W3:Y:S04]  /*93d70*/  LDL.LU R21, [R1+0x5d8] ;  /* 0x0005d80001157983 */ /* 0x001ee80000300800 */
        /* <DEDUP_REMOVED lines=27> */
[----:B--2---:R1:W-:Y:S04]  /*93f30*/  STS.U8 [R0+UR4+0x9b80], R28 ;  /* 0x009b801c00007988 */ /* 0x0043e80008000004 */
[----:B0-----:R-:W2:Y:S04]  /*93f40*/  LDL.LU R29, [R1+0x420] ;  /* 0x00042000011d7983 */ /* 0x001ea80000300800 */
[----:B------:R-:W2:Y:S04]  /*93f50*/  LDL.LU R13, [R1+0x404] ;  /* 0x00040400010d7983 */ /* 0x000ea80000300800 */
[----:B-1----:R-:W2:Y:S04]  /*93f60*/  LDL.LU R28, [R1+0x400] ;  /* 0x00040000011c7983 */ /* 0x002ea80000300800 */
[----:B---3--:R0:W-:Y:S04]  /*93f70*/  STS.U8 [R0+UR4+0x9d80], R21 ;  /* 0x009d801500007988 */ /* 0x0081e80008000004 */
[----:B0-----:R-:W3:Y:S04]  /*93f80*/  LDL.LU R21, [R1+0xaa6c] ;  /* 0x00aa6c0001157983 */ /* 0x001ee80000300800 */
[----:B---3--:R0:W-:Y:S04]  /*93f90*/  STS.U8 [R0+UR4+0x9dc0], R21 ;  /* 0x009dc01500007988 */ /* 0x0081e80008000004 */
[----:B0-----:R-:W3:Y:S04]  /*93fa0*/  LDL.LU R21, [R1+0xaa68] ;  /* 0x00aa680001157983 */ /* 0x001ee80000300800 */
        /* <DEDUP_REMOVED lines=59> */
[----:B--2---:R0:W-:Y:S04]  /*94360*/  STS.U8 [R0+UR4+0xbbc0], R29 ;  /* 0x00bbc01d00007988 */ /* 0x0041e80008000004 */
[----:B-1----:R-:W2:Y:S04]  /*94370*/  LDL.LU R28, [R1+0x218] ;  /* 0x00021800011c7983 */ /* 0x002ea80000300800 */
[----:B0-----:R-:W2:Y:S04]  /*94380*/  LDL.LU R29, [R1+0x1fc] ;  /* 0x0001fc00011d7983 */ /* 0x001ea80000300800 */
        /* <DEDUP_REMOVED lines=23> */
[----:B0-----:R-:W3:Y:S04]  /*94500*/  LDL.LU R27, [R1+0x1f8] ;  /* 0x0001f800011b7983 */ /* 0x001ee80000300800 */
[----:B-1----:R-:W4:Y:S04]  /*94510*/  LDL.LU R14, [R1+0x1bc] ;  /* 0x0001bc00010e7983 */ /* 0x002f280000300800 */
[----:B----4-:R0:W-:Y:S04]  /*94520*/  STL [R1+0xaa58], R14 ;  /* 0x00aa580e01007387 */ /* 0x0101e80000100800 */
[----:B0-----:R-:W4:Y:S04]  /*94530*/  LDL.LU R14, [R1+0x1d8] ;  /* 0x0001d800010e7983 */ /* 0x001f280000300800 */
        /* <DEDUP_REMOVED lines=9> */
[----:B--2---:R-:W-:Y:S04]  /*945d0*/  STS.U8 [R0+UR4+0xd780], R28 ;  /* 0x00d7801c00007988 */ /* 0x004fe80008000004 */
        /* <DEDUP_REMOVED lines=28> */
[----:B0-----:R-:W3:Y:S04]  /*947a0*/  LDL.LU R27, [R1+0x18] ;  /* 0x00001800011b7983 */ /* 0x001ee80000300800 */
[----:B----4-:R0:W-:Y:S04]  /*947b0*/  STS.U8 [R0+UR4+0xdbc0], R14 ;  /* 0x00dbc00e00007988 */ /* 0x0101e80008000004 */
[----:B0-----:R-:W4:Y:S04]  /*947c0*/  LDL.LU R14, [R1+0xaa5c] ;  /* 0x00aa5c00010e7983 */ /* 0x001f280000300800 */
[----:B----4-:R0:W-:Y:S04]  /*947d0*/  STS.U8 [R0+UR4+0xdb80], R14 ;  /* 0x00db800e00007988 */ /* 0x0101e80008000004 */
[----:B0-----:R-:W4:Y:S04]  /*947e0*/  LDL.LU R14, [R1+0xaa58] ;  /* 0x00aa5800010e7983 */ /* 0x001f280000300800 */
[----:B----4-:R0:W-:Y:S04]  /*947f0*/  STS.U8 [R0+UR4+0xdd80], R14 ;  /* 0x00dd800e00007988 */ /* 0x0101e80008000004 */
[----:B--2---:R1:W-:Y:S04]  /*94800*/  STS.U8 [R0+UR4+0xddc0], R15 ;  /* 0x00ddc00f00007988 */ /* 0x0043e80008000004 */
[----:B------:R2:W-:Y:S04]  /*94810*/  STS.U8 [R0+UR4+0xdfc0], R29 ;  /* 0x00dfc01d00007988 */ /* 0x0005e80008000004 */
[----:B0-----:R-:W4:Y:S04]  /*94820*/  LDL.LU R14, [R1+0xaa54] ;  /* 0x00aa5400010e7983 */ /* 0x001f280000300800 */
[----:B-1----:R-:W4:Y:S04]  /*94830*/  LDL.LU R15, [R1+0xaa50] ;  /* 0x00aa5000010f7983 */ /* 0x002f280000300800 */
[----:B--2---:R-:W2:Y:S04]  /*94840*/  LDL.LU R29, [R1+0xaa4c] ;  /* 0x00aa4c00011d7983 */ /* 0x004ea80000300800 */
[----:B------:R0:W-:Y:S04]  /*94850*/  STS.U8 [R0+UR4+0xdf80], R28 ;  /* 0x00df801c00007988 */ /* 0x0001e80008000004 */
[----:B------:R1:W-:Y:S04]  /*94860*/  STS.U8 [R0+UR4+0xe180], R13 ;  /* 0x00e1800d00007988 */ /* 0x0003e80008000004 */
[----:B------:R3:W-:Y:S04]  /*94870*/  STS.U8 [R0+UR4+0xe1c0], R2 ;  /* 0x00e1c00200007988 */ /* 0x0007e80008000004 */
[----:B0-----:R-:W4:Y:S04]  /*94880*/  LDL.LU R28, [R1+0xaa48] ;  /* 0x00aa4800011c7983 */ /* 0x001f280000300800 */
[----:B-1----:R-:W4:Y:S04]  /*94890*/  LDL.LU R13, [R1+0xaa44] ;  /* 0x00aa4400010d7983 */ /* 0x002f280000300800 */
[----:B---3--:R-:W3:Y:S04]  /*948a0*/  LDL.LU R2, [R1+0xaa40] ;  /* 0x00aa400001027983 */ /* 0x008ee80000300800 */
        /* <DEDUP_REMOVED lines=11> */
[----:B------:R0:W-:Y:S04]  /*94960*/  STS.U8 [R0+UR4+0xe9c0], R7 ;  /* 0x00e9c00700007988 */ /* 0x0001e80008000004 */
[----:B------:R1:W-:Y:S04]  /*94970*/  STS.U8 [R0+UR4+0xebc0], R17 ;  /* 0x00ebc01100007988 */ /* 0x0003e80008000004 */
[----:B------:R-:W-:Y:S04]  /*94980*/  STS.U8 [R0+UR4+0xeb80], R19 ;  /* 0x00eb801300007988 */ /* 0x000fe80008000004 */
[----:B0-----:R-:W3:Y:S04]  /*94990*/  LDL R7, [R1+0xd84] ;  /* 0x000d840001077983 */ /* 0x001ee80000100800 */
[----:B------:R-:W-:Y:S04]  /*949a0*/  STS.U8 [R0+UR4+0xed80], R18 ;  /* 0x00ed801200007988 */ /* 0x000fe80008000004 */
[----:B------:R-:W3:Y:S04]  /*949b0*/  LDL.LU R8, [R1+0x57c] ;  /* 0x00057c0001087983 */ /* 0x000ee80000300800 */
        /* <DEDUP_REMOVED lines=11> */
[----:B------:R1:W-:Y:S04]  /*94a70*/  STS.U8 [R0+UR4+0xf7c0], R26 ;  /* 0x00f7c01a00007988 */ /* 0x0003e80008000004 */
[----:B------:R1:W-:Y:S04]  /*94a80*/  STS.U8 [R0+UR4+0xf780], R27 ;  /* 0x00f7801b00007988 */ /* 0x0003e80008000004 */
[----:B--2---:R-:W-:Y:S04]  /*94a90*/  STS.U8 [R0+UR4+0xf980], R29 ;  /* 0x00f9801d00007988 */ /* 0x004fe80008000004 */
[----:B----4-:R-:W-:Y:S04]  /*94aa0*/  STS.U8 [R0+UR4+0xf9c0], R28 ;  /* 0x00f9c01c00007988 */ /* 0x010fe80008000004 */
[----:B------:R-:W-:Y:S04]  /*94ab0*/  STS.U8 [R0+UR4+0xfbc0], R13 ;  /* 0x00fbc00d00007988 */ /* 0x000fe80008000004 */
[----:B---3--:R-:W-:Y:S04]  /*94ac0*/  STS.U8 [R0+UR4+0xfb80], R2 ;  /* 0x00fb800200007988 */ /* 0x008fe80008000004 */
[----:B------:R-:W-:Y:S04]  /*94ad0*/  STS.U8 [R0+UR4+0xfd80], R9 ;  /* 0x00fd800900007988 */ /* 0x000fe80008000004 */
[----:B------:R-:W-:Y:S04]  /*94ae0*/  STS.U8 [R0+UR4+0xfdc0], R10 ;  /* 0x00fdc00a00007988 */ /* 0x000fe80008000004 */
[----:B------:R-:W-:Y:S04]  /*94af0*/  STS.U8 [R0+UR4+0xffc0], R22 ;  /* 0x00ffc01600007988 */ /* 0x000fe80008000004 */
[----:B------:R-:W-:Y:S04]  /*94b00*/  STS.U8 [R0+UR4+0xff80], R23 ;  /* 0x00ff801700007988 */ /* 0x000fe80008000004 */
[----:B------:R-:W-:Y:S01]  /*94b10*/  STL.64 [R1+0xaa28], R16 ;  /* 0x00aa281001007387 */ /* 0x000fe20000100a00 */
[----:B------:R-:W-:Y:S06]  /*94b20*/  BAR.SYNC.DEFER_BLOCKING 0x0 ;  /* 0x0000000000007b1d */ /* 0x000fec0000010000 */
[----:B0-----:R-:W2:Y:S04]  /*94b30*/  LDL.LU R11, [R1+0x584] ;  /* 0x00058400010b7983 */ /* 0x001ea80000300800 */
[----:B-1----:R-:W3:Y:S04]  /*94b40*/  LDL.LU R26, [R1+0x598] ;  /* 0x00059800011a7983 */ /* 0x002ee80000300800 */
[----:B------:R-:W3:Y:S04]  /*94b50*/  LDL.LU R27, [R1+0x594] ;  /* 0x00059400011b7983 */ /* 0x000ee80000300800 */
[----:B------:R-:W0:Y:S04]  /*94b60*/  LDSM.16.M88.4 R16, [R7+UR4] ;  /* 0x000000040710783b */ /* 0x000e280008000200 */
[----:B0-----:R-:W-:Y:S01]  /*94b70*/  STL.64 [R1+0x1c50], R16 ;  /* 0x001c501001007387 */ /* 0x001fe20000100a00 */
[----:B------:R-:W-:-:S02]  /*94b80*/  IMAD.MOV.U32 R3, RZ, RZ, R16 ;  /* 0x000000ffff037224 */ /* 0x000fc400078e0010 */
[----:B------:R-:W-:Y:S01]  /*94b90*/  IMAD.MOV.U32 R2, RZ, RZ, R17 ;  /* 0x000000ffff027224 */ /* 0x000fe200078e0011 */
[----:B------:R-:W-:Y:S04]  /*94ba0*/  STL.64 [R1+0x1c58], R18 ;  /* 0x001c581201007387 */ /* 0x000fe80000100a00 */
[----:B------:R-:W0:Y:S04]  /*94bb0*/  LDSM.16.M88.4 R16, [R7+UR4+0x800] ;  /* 0x000800040710783b */ /* 0x000e280008000200 */
        /* <DEDUP_REMOVED lines=15> */
[----:B0-----:R0:W-:Y:S01]  /*94cb0*/  STL.64 [R1+0x1c90], R16 ;  /* 0x001c901001007387 */ /* 0x0011e20000100a00 */
[----:B------:R-:W-:-:S02]  /*94cc0*/  IMAD.MOV.U32 R21, RZ, RZ, R16 ;  /* 0x000000ffff157224 */ /* 0x000fc400078e0010 */
[----:B------:R-:W-:Y:S01]  /*94cd0*/  IMAD.MOV.U32 R20, RZ, RZ, R17 ;  /* 0x000000ffff147224 */ /* 0x000fe200078e0011 */
[----:B------:R-:W-:Y:S04]  /*94ce0*/  STL.64 [R1+0x1c98], R18 ;  /* 0x001c981201007387 */ /* 0x000fe80000100a00 */
[----:B0-----:R-:W4:Y:S04]  /*94cf0*/  LDL.LU.64 R16, [R1+0xaa28] ;  /* 0x00aa280001107983 */ /* 0x001f280000300a00 */
[----:B------:R-:W-:Y:S04]  /*94d00*/  STL.64 [R1+0xaa10], R20 ;  /* 0x00aa101401007387 */ /* 0x000fe80000100a00 */
[----:B------:R-:W0:Y:S01]  /*94d10*/  LDSM.16.M88.4 R20, [R7+UR4+0x2800] ;  /* 0x002800040714783b */ /* 0x000e220008000200 */
[----:B------:R-:W-:-:S03]  /*94d20*/  IMAD R12, R14, 0x100, R15 ;  /* 0x000001000e0c7824 */ /* 0x000fc600078e020f */
[----:B0-----:R-:W-:Y:S01]  /*94d30*/  STL.64 [R1+0x1ca0], R20 ;  /* 0x001ca01401007387 */ /* 0x001fe20000100a00 */
[----:B------:R-:W-:Y:S02]  /*94d40*/  IMAD.MOV.U32 R25, RZ, RZ, R20 ;  /* 0x000000ffff197224 */ /* 0x000fe400078e0014 */
[----:B------:R-:W-:Y:S01]  /*94d50*/  IMAD.MOV.U32 R24, RZ, RZ, R21 ;  /* 0x000000ffff187224 */ /* 0x000fe200078e0015 */
[----:B------:R-:W-:Y:S04]  /*94d60*/  STL.64 [R1+0x1ca8], R22 ;  /* 0x001ca81601007387 */ /* 0x000fe80000100a00 */
[----:B------:R-:W0:Y:S04]  /*94d70*/  LDSM.16.M88.4 R20, [R7+UR4+0x3000] ;  /* 0x003000040714783b */ /* 0x000e280008000200 */
[----:B------:R-:W-:Y:S01]  /*94d80*/  STL.64 [R1+0xaa08], R24 ;  /* 0x00aa081801007387 */ /* 0x000fe20000100a00 */
[----:B---3--:R-:W-:-:S03]  /*94d90*/  IMAD R15, R27, 0x100, R26 ;  /* 0x000001001b0f7824 */ /* 0x008fc600078e021a */
[----:B------:R-:W-:Y:S04]  /*94da0*/  LDSM.16.M88.4 R24, [R7+UR4+0x4000] ;  /* 0x004000040718783b */ /* 0x000fe80008000200 */
[----:B0-----:R-:W-:Y:S01]  /*94db0*/  STL.64 [R1+0x1cb0], R20 ;  /* 0x001cb01401007387 */ /* 0x001fe20000100a00 */
[----:B------:R-:W-:-:S03]  /*94dc0*/  IMAD.MOV.U32 R18, RZ, RZ, R20 ;  /* 0x000000ffff127224 */ /* 0x000fc600078e0014 */
[----:B------:R-:W-:Y:S01]  /*94dd0*/  STL.64 [R1+0x1cb8], R22 ;  /* 0x001cb81601007387 */ /* 0x000fe20000100a00 */
[----:B------:R-:W-:Y:S02]  /*94de0*/  IMAD.MOV.U32 R19, RZ, RZ, R21 ;  /* 0x000000ffff137224 */ /* 0x000fe400078e0015 */
[----:B----4-:R-:W-:Y:S02]  /*94df0*/  IMAD R13, R17, 0x100, R8 ;  /* 0x00000100110d7824 */ /* 0x010fe400078e0208 */
[----:B--2---:R-:W-:Y:S02]  /*94e00*/  IMAD R14, R11, 0x100, R16 ;  /* 0x000001000b0e7824 */ /* 0x004fe400078e0210 */
[----:B------:R-:W0:Y:S04]  /*94e10*/  LDSM.16.M88.4 R8, [R7+UR4+0x3800] ;  /* 0x003800040708783b */ /* 0x000e280008000200 */
[----:B0-----:R-:W-:Y:S04]  /*94e20*/  STL.64 [R1+0x1cc0], R8 ;  /* 0x001cc00801007387 */ /* 0x001fe80000100a00 */
[----:B------:R0:W-:Y:S04]  /*94e30*/  STL.64 [R1+0x1cc8], R10 ;  /* 0x001cc80a01007387 */ /* 0x0001e80000100a00 */
[----:B------:R-:W2:Y:S04]  /*94e40*/  LDL.LU.64 R20, [R1+0x1220] ;  /* 0x0012200001147983 */ /* 0x000ea80000300a00 */
[----:B------:R-:W2:Y:S01]  /*94e50*/  LDL.LU.64 R22, [R1+0x1228] ;  /* 0x0012280001167983 */ /* 0x000ea20000300a00 */
[----:B------:R-:W-:-:S02]  /*94e60*/  IMAD.MOV.U32 R16, RZ, RZ, R8 ;  /* 0x000000ffff107224 */ /* 0x000fc400078e0008 */
[----:B------:R-:W-:Y:S01]  /*94e70*/  IMAD.MOV.U32 R17, RZ, RZ, R9 ;  /* 0x000000ffff117224 */ /* 0x000fe200078e0009 */
[----:B------:R-:W-:Y:S01]  /*94e80*/  STL.64 [R1+0xaa00], R18 ;  /* 0x00aa001201007387 */ /* 0x000fe20000100a00 */
[----:B0-----:R-:W-:-:S03]  /*94e90*/  IMAD.MOV.U32 R10, RZ, RZ, R24 ;  /* 0x000000ffff0a7224 */ /* 0x001fc600078e0018 */
[----:B------:R-:W-:Y:S01]  /*94ea0*/  STL.64 [R1+0xa9f8], R16 ;  /* 0x00a9f81001007387 */ /* 0x000fe20000100a00 */
[----:B------:R-:W-:-:S03]  /*94eb0*/  IMAD.MOV.U32 R11, RZ, RZ, R25 ;  /* 0x000000ffff0b7224 */ /* 0x000fc600078e0019 */
[----:B------:R0:W-:Y:S04]  /*94ec0*/  STL.64 [R1+0x1cd0], R24 ;  /* 0x001cd01801007387 */ /* 0x0001e80000100a00 */
[----:B------:R1:W-:Y:S04]  /*94ed0*/  STL.64 [R1+0x1cd8], R26 ;  /* 0x001cd81a01007387 */ /* 0x0003e80000100a00 */
[----:B------:R-:W3:Y:S04]  /*94ee0*/  LDSM.16.M88.4 R16, [R7+UR4+0x4800] ;  /* 0x004800040710783b */ /* 0x000ee80008000200 */
[----:B0-----:R-:W4:Y:S04]  /*94ef0*/  LDL.LU.64 R24, [R1+0x1210] ;  /* 0x0012100001187983 */ /* 0x001f280000300a00 */
[----:B-1----:R-:W4:Y:S01]  /*94f00*/  LDL.LU.64 R26, [R1+0x1218] ;  /* 0x00121800011a7983 */ /* 0x002f220000300a00 */
[----:B------:R-:W-:-:S02]  /*94f10*/  F2FP.F16.E5M2.UNPACK_B R12, R12 ;  /* 0x0000000cff0c723e */ /* 0x000fc400020004ff */
[----:B------:R-:W-:Y:S02]  /*94f20*/  F2FP.F16.E5M2.UNPACK_B R13, R13 ;  /* 0x0000000dff0d723e */ /* 0x000fe400020004ff */
[----:B------:R-:W-:Y:S02]  /*94f30*/  F2FP.F16.E5M2.UNPACK_B R14, R14 ;  /* 0x0000000eff0e723e */ /* 0x000fe400020004ff */
[----:B------:R-:W-:Y:S02]  /*94f40*/  F2FP.F16.E5M2.UNPACK_B R15, R15 ;  /* 0x0000000fff0f723e */ /* 0x000fe400020004ff */
[----:B------:R-:W-:Y:S02]  /*94f50*/  F2FP.F16.E5M2.UNPACK_B R8, R3 ;  /* 0x00000003ff08723e */ /* 0x000fe400020004ff */
[----:B------:R-:W-:Y:S01]  /*94f60*/  F2FP.F16.E5M2.UNPACK_B R9, R2 ;  /* 0x00000002ff09723e */ /* 0x000fe200020004ff */
[----:B---3--:R0:W-:Y:S04]  /*94f70*/  STL.64 [R1+0x1ce0], R16 ;  /* 0x001ce01001007387 */ /* 0x0081e80000100a00 */
[----:B------:R-:W-:Y:S04]  /*94f80*/  STL.64 [R1+0x1ce8], R18 ;  /* 0x001ce81201007387 */ /* 0x000fe80000100a00 */
[----:B------:R-:W-:Y:S01]  /*94f90*/  STL.64 [R1+0xa0], R8 ;  /* 0x0000a00801007387 */ /* 0x000fe20000100a00 */
[----:B------:R-:W-:-:S02]  /*94fa0*/  IMAD.MOV.U32 R2, RZ, RZ, R16 ;  /* 0x000000ffff027224 */ /* 0x000fc400078e0010 */
[----:B------:R-:W-:Y:S01]  /*94fb0*/  IMAD.MOV.U32 R3, RZ, RZ, R17 ;  /* 0x000000ffff037224 */ /* 0x000fe200078e0011 */
[----:B0-----:R-:W-:Y:S02]  /*94fc0*/  F2FP.F16.E5M2.UNPACK_B R16, R29 ;  /* 0x0000001dff10723e */ /* 0x001fe400020004ff */
[----:B------:R-:W-:Y:S01]  /*94fd0*/  F2FP.F16.E5M2.UNPACK_B R17, R28 ;  /* 0x0000001cff11723e */ /* 0x000fe200020004ff */
[----:B--2---:R-:W-:-:S15]  /*94fe0*/  HMMA.16816.F32 R20, R12, R8, R20 ;  /* 0x000000080c14723c */ /* 0x004fde0000001814 */
[----:B------:R-:W-:-:S08]  /*94ff0*/  NOP ;  /* 0x0000000000007918 */ /* 0x000fd00000000000 */
[----:B------:R-:W-:Y:S04]  /*95000*/  STL.64 [R1+0xc0], R20 ;  /* 0x0000c01401007387 */ /* 0x000fe80000100a00 */
[----:B------:R-:W-:Y:S04]  /*95010*/  STL.64 [R1+0xc8], R22 ;  /* 0x0000c81601007387 */ /* 0x000fe80000100a00 */
[----:B------:R-:W0:Y:S02]  /*95020*/  LDSM.16.M88.4 R20, [R7+UR4+0x5000] ;  /* 0x005000040714783b */ /* 0x000e240008000200 */
[----:B0-----:R-:W-:-:S02]  /*95030*/  IMAD.MOV.U32 R8, RZ, RZ, R20 ;  /* 0x000000ffff087224 */ /* 0x001fc400078e0014 */
[----:B------:R-:W-:Y:S01]  /*95040*/  STL.64 [R1+0x1cf0], R20 ;  /* 0x001cf01401007387 */ /* 0x000fe20000100a00 */
[----:B------:R-:W-:-:S03]  /*95050*/  IMAD.MOV.U32 R9, RZ, RZ, R21 ;  /* 0x000000ffff097224 */ /* 0x000fc600078e0015 */
[----:B------:R-:W-:Y:S04]  /*95060*/  STL.64 [R1+0x1cf8], R22 ;  /* 0x001cf81601007387 */ /* 0x000fe80000100a00 */
[----:B------:R-:W-:Y:S04]  /*95070*/  STL.64 [R1+0x98], R16 ;  /* 0x0000981001007387 */ /* 0x000fe80000100a00 */
[----:B------:R-:W-:Y:S04]  /*95080*/  STL.64 [R1+0xa9f0], R10 ;  /* 0x00a9f00a01007387 */ /* 0x000fe80000100a00 */
[----:B------:R4:W-:Y:S02]  /*95090*/  STL.64 [R1+0xa9e8], R8 ;  /* 0x00a9e80801007387 */ /* 0x0009e40000100a00 */
[----:B----4-:R-:W-:Y:S01]  /*950a0*/  HMMA.16816.F32 R8, R12, R16, R24 ;  /* 0x000000100c08723c */ /* 0x010fe20000001818 */
[----:B------:R-:W-:Y:S01]  /*950b0*/  F2FP.F16.E5M2.UNPACK_B R20, R6 ;  /* 0x00000006ff14723e */ /* 0x000fe200020004ff */
[----:B------:R-:W2:Y:S04]  /*950c0*/  LDL.LU.64 R24, [R1+0x11f0] ;  /* 0x0011f00001187983 */ /* 0x000ea80000300a00 */
[----:B------:R-:W-:-:S15]  /*950d0*/  STL [R1+0x90], R20 ;  /* 0x0000901401007387 */ /* 0x000fde0000100800 */
[----:B------:R-:W-:-:S02]  /*950e0*/  NOP ;  /* 0x0000000000007918 */ /* 0x000fc40000000000 */
[----:B------:R-:W-:Y:S04]  /*950f0*/  STL.64 [R1+0xd0], R8 ;  /* 0x0000d00801007387 */ /* 0x000fe80000100a00 */
[----:B------:R-:W-:Y:S04]  /*95100*/  STL.64 [R1+0xd8], R10 ;  /* 0x0000d80a01007387 */ /* 0x000fe80000100a00 */
[----:B------:R-:W3:Y:S04]  /*95110*/  LDL.LU.64 R26, [R1+0x11f8] ;  /* 0x0011f800011a7983 */ /* 0x000ee80000300a00 */
[----:B------:R-:W0:Y:S04]  /*95120*/  LDSM.16.M88.4 R8, [R7+UR4+0x5800] ;  /* 0x005800040708783b */ /* 0x000e280008000200 */
[----:B---3--:R-:W-:Y:S04]  /*95130*/  STL.64 [R1+0xaa20], R26 ;  /* 0x00aa201a01007387 */ /* 0x008fe80000100a00 */
[----:B--2---:R1:W-:Y:S04]  /*95140*/  STL.64 [R1+0xaa18], R24 ;  /* 0x00aa181801007387 */ /* 0x0043e80000100a00 */
[----:B-1----:R-:W2:Y:S04]  /*95150*/  LDL.LU.64 R24, [R1+0x1200] ;  /* 0x0012000001187983 */ /* 0x002ea80000300a00 */
[----:B------:R-:W2:Y:S01]  /*95160*/  LDL.LU.64 R26, [R1+0x1208] ;  /* 0x00120800011a7983 */ /* 0x000ea20000300a00 */
[----:B------:R-:W-:-:S05]  /*95170*/  F2FP.F16.E5M2.UNPACK_B R21, R5 ;  /* 0x00000005ff15723e */ /* 0x000fca00020004ff */
[----:B------:R-:W-:Y:S01]  /*95180*/  STL [R1+0x94], R21 ;  /* 0x0000941501007387 */ /* 0x000fe20000100800 */
[----:B0-----:R-:W-:-:S03]  /*95190*/  IMAD.MOV.U32 R6, RZ, RZ, R8 ;  /* 0x000000ffff067224 */ /* 0x001fc600078e0008 */
[----:B------:R0:W-:Y:S01]  /*951a0*/  STL.64 [R1+0x1d00], R8 ;  /* 0x001d000801007387 */ /* 0x0001e20000100a00 */
[----:B------:R-:W-:-:S03]  /*951b0*/  IMAD.MOV.U32 R5, RZ, RZ, R9 ;  /* 0x000000ffff057224 */ /* 0x000fc600078e0009 */
[----:B------:R-:W-:Y:S04]  /*951c0*/  STL.64 [R1+0x1d08], R10 ;  /* 0x001d080a01007387 */ /* 0x000fe80000100a00 */
[----:B------:R-:W3:Y:S01]  /*951d0*/  LDL.LU.64 R16, [R1+0x11e0] ;  /* 0x0011e00001107983 */ /* 0x000ee20000300a00 */
[----:B0-----:R-:W-:-:S03]  /*951e0*/  F2FP.F16.E5M2.UNPACK_B R8, R4 ;  /* 0x00000004ff08723e */ /* 0x001fc600020004ff */
[----:B------:R-:W3:Y:S01]  /*951f0*/  LDL.LU.64 R18, [R1+0x11e8] ;  /* 0x0011e80001127983 */ /* 0x000ee20000300a00 */
[----:B------:R-:W-:-:S03]  /*95200*/  F2FP.F16.E5M2.UNPACK_B R9, R0 ;  /* 0x00000000ff09723e */ /* 0x000fc600020004ff */
[----:B------:R-:W-:Y:S01]  /*95210*/  STL [R1+0x88], R8 ;  /* 0x0000880801007387 */ /* 0x000fe20000100800 */
[----:B--2---:R-:W-:Y:S03]  /*95220*/  HMMA.16816.F32 R20, R12, R20, R24 ;  /* 0x000000140c14723c */ /* 0x004fe60000001818 */
[----:B------:R-:W2:Y:S04]  /*95230*/  LDL.LU.64 R26, [R1+0xaa20] ;  /* 0x00aa2000011a7983 */ /* 0x000ea80000300a00 */
[----:B------:R-:W2:Y:S04]  /*95240*/  LDL.LU.64 R24, [R1+0xaa18] ;  /* 0x00aa180001187983 */ /* 0x000ea80000300a00 */
[----:B------:R-:W-:-:S12]  /*95250*/  STL [R1+0x8c], R9 ;  /* 0x00008c0901007387 */ /* 0x000fd80000100800 */
[----:B------:R-:W-:Y:S04]  /*95260*/  STL.64 [R1+0xe0], R20 ;  /* 0x0000e01401007387 */ /* 0x000fe80000100a00 */
[----:B------:R-:W-:Y:S04]  /*95270*/  STL.64 [R1+0xe8], R22 ;  /* 0x0000e81601007387 */ /* 0x000fe80000100a00 */
[----:B------:R-:W0:Y:S04]  /*95280*/  LDSM.16.M88.4 R20, [R7+UR4+0x6000] ;  /* 0x006000040714783b */ /* 0x000e280008000200 */
[----:B0-----:R0:W-:Y:S01]  /*95290*/  STL.64 [R1+0x1d10], R20 ;  /* 0x001d101401007387 */ /* 0x0011e20000100a00 */
[----:B------:R-:W-:-:S02]  /*952a0*/  IMAD.MOV.U32 R4, RZ, RZ, R20 ;  /* 0x000000ffff047224 */ /* 0x000fc400078e0014 */
[----:B------:R-:W-:Y:S01]  /*952b0*/  IMAD.MOV.U32 R0, RZ, RZ, R21 ;  /* 0x000000ffff007224 */ /* 0x000fe200078e0015 */
[----:B------:R1:W-:Y:S04]  /*952c0*/  STL.64 [R1+0x1d18], R22 ;  /* 0x001d181601007387 */ /* 0x0003e80000100a00 */
[----:B0-----:R-:W4:Y:S01]  /*952d0*/  LDL.LU.64 R20, [R1+0xaa10] ;  /* 0x00aa100001147983 */ /* 0x001f220000300a00 */
[----:B--2---:R-:W-:Y:S01]  /*952e0*/  HMMA.16816.F32 R24, R12, R8, R24 ;  /* 0x000000080c18723c */ /* 0x004fe20000001818 */
[----:B----4-:R-:W-:Y:S02]  /*952f0*/  F2FP.F16.E5M2.UNPACK_B R10, R21 ;  /* 0x00000015ff0a723e */ /* 0x010fe400020004ff */
[----:B------:R-:W-:Y:S02]  /*95300*/  F2FP.F16.E5M2.UNPACK_B R11, R20 ;  /* 0x00000014ff0b723e */ /* 0x000fe400020004ff */
[----:B------:R-:W2:Y:S04]  /*95310*/  LDL.LU.64 R20, [R1+0x11d0] ;  /* 0x0011d00001147983 */ /* 0x000ea80000300a00 */
[----:B-1----:R-:W2:Y:S04]  /*95320*/  LDL.LU.64 R22, [R1+0x11d8] ;  /* 0x0011d80001167983 */ /* 0x002ea80000300a00 */
[----:B------:R-:W-:Y:S04]  /*95330*/  STL [R1+0x80], R10 ;  /* 0x0000800a01007387 */ /* 0x000fe80000100800 */
[----:B------:R-:W-:Y:S06]  /*95340*/  STL [R1+0x84], R11 ;  /* 0x0000840b01007387 */ /* 0x000fec0000100800 */
[----:B------:R-:W-:Y:S04]  /*95350*/  STL.64 [R1+0xf0], R24 ;  /* 0x0000f01801007387 */ /* 0x000fe80000100a00 */
[----:B------:R-:W-:Y:S04]  /*95360*/  STL.64 [R1+0xf8], R26 ;  /* 0x0000f81a01007387 */ /* 0x000fe80000100a00 */
[----:B------:R-:W0:Y:S04]  /*95370*/  LDSM.16.M88.4 R24, [R7+UR4+0x6800] ;  /* 0x006800040718783b */ /* 0x000e280008000200 */
[----:B0-----:R0:W-:Y:S01]  /*95380*/  STL.64 [R1+0x1d20], R24 ;  /* 0x001d201801007387 */ /* 0x0011e20000100a00 */
[----:B------:R-:W-:-:S02]  /*95390*/  IMAD.MOV.U32 R29, RZ, RZ, R24 ;  /* 0x000000ffff1d7224 */ /* 0x000fc400078e0018 */
[----:B------:R-:W-:Y:S01]  /*953a0*/  IMAD.MOV.U32 R28, RZ, RZ, R25 ;  /* 0x000000ffff1c7224 */ /* 0x000fe200078e0019 */
[----:B------:R3:W-:Y:S04]  /*953b0*/  STL.64 [R1+0x1d28], R26 ;  /* 0x001d281a01007387 */ /* 0x0007e80000100a00 */
[----:B0-----:R-:W4:Y:S02]  /*953c0*/  LDL.LU.64 R24, [R1+0xaa08] ;  /* 0x00aa080001187983 */ /* 0x001f240000300a00 */
[----:B----4-:R-:W-:Y:S02]  /*953d0*/  F2FP.F16.E5M2.UNPACK_B R8, R25 ;  /* 0x00000019ff08723e */ /* 0x010fe400020004ff */
[----:B------:R-:W-:Y:S02]  /*953e0*/  F2FP.F16.E5M2.UNPACK_B R9, R24 ;  /* 0x00000018ff09723e */ /* 0x000fe400020004ff */
[----:B---3--:R-:W-:Y:S01]  /*953f0*/  HMMA.16816.F32 R24, R12, R10, R16 ;  /* 0x0000000a0c18723c */ /* 0x008fe20000001810 */
[----:B------:R-:W0:-:S15]  /*95400*/  LDSM.16.M88.4 R16, [R7+UR4+0x7000] ;  /* 0x007000040710783b */ /* 0x000e1e0008000200 */
[----:B------:R-:W-:-:S07]  /*95410*/  NOP ;  /* 0x0000000000007918 */ /* 0x000fce0000000000 */
[----:B------:R-:W-:Y:S04]  /*95420*/  STL.64 [R1+0x100], R24 ;  /* 0x0001001801007387 */ /* 0x000fe80000100a00 */
[----:B------:R-:W-:Y:S04]  /*95430*/  STL.64 [R1+0x108], R26 ;  /* 0x0001081a01007387 */ /* 0x000fe80000100a00 */
[----:B0-----:R-:W-:Y:S04]  /*95440*/  STL.64 [R1+0x1d30], R16 ;  /* 0x001d301001007387 */ /* 0x001fe80000100a00 */
[----:B------:R0:W-:Y:S04]  /*95450*/  STL.64 [R1+0x1d38], R18 ;  /* 0x001d381201007387 */ /* 0x0001e80000100a00 */
[----:B0-----:R-:W3:Y:S01]  /*95460*/  LDL.LU.64 R18, [R1+0xaa00] ;  /* 0x00aa000001127983 */ /* 0x001ee20000300a00 */
[----:B------:R-:W-:-:S02]  /*95470*/  IMAD.MOV.U32 R25, RZ, RZ, R16 ;  /* 0x000000ffff197224 */ /* 0x000fc400078e0010 */
[----:B------:R-:W-:Y:S01]  /*95480*/  IMAD.MOV.U32 R24, RZ, RZ, R17 ;  /* 0x000000ffff187224 */ /* 0x000fe200078e0011 */
[----:B--2---:R-:W-:Y:S01]  /*95490*/  HMMA.16816.F32 R20, R12, R8, R20 ;  /* 0x000000080c14723c */ /* 0x004fe20000001814 */
[----:B------:R-:W2:Y:S05]  /*954a0*/  LDL.LU.64 R16, [R1+0xa9f8] ;  /* 0x00a9f80001107983 */ /* 0x000eaa0000300a00 */
[----:B------:R-:W-:Y:S04]  /*954b0*/  STL.64 [R1+0x78], R8 ;  /* 0x0000780801007387 */ /* 0x000fe80000100a00 */
[----:B------:R-:W0:Y:S04]  /*954c0*/  LDSM.16.M88.4 R8, [R7+UR4+0x7800] ;  /* 0x007800040708783b */ /* 0x000e280008000200 */
[----:B------:R1:W-:Y:S04]  /*954d0*/  STL.64 [R1+0xa9e0], R24 ;  /* 0x00a9e01801007387 */ /* 0x0003e80000100a00 */
[----:B-1----:R-:W4:Y:S04]  /*954e0*/  LDL.LU.64 R24, [R1+0x11b0] ;  /* 0x0011b00001187983 */ /* 0x002f280000300a00 */
[----:B------:R-:W4:Y:S04]  /*954f0*/  LDL.LU.64 R26, [R1+0x11b8] ;  /* 0x0011b800011a7983 */ /* 0x000f280000300a00 */
[----:B------:R0:W-:Y:S04]  /*95500*/  STL.64 [R1+0x110], R20 ;  /* 0x0001101401007387 */ /* 0x0001e80000100a00 */
[----:B------:R-:W-:Y:S01]  /*95510*/  STL.64 [R1+0x118], R22 ;  /* 0x0001181601007387 */ /* 0x000fe20000100a00 */
[----:B0-----:R-:W-:-:S03]  /*95520*/  IMAD.MOV.U32 R20, RZ, RZ, R8 ;  /* 0x000000ffff147224 */ /* 0x001fc600078e0008 */
[----:B------:R-:W-:Y:S01]  /*95530*/  STL.64 [R1+0x1d40], R8 ;  /* 0x001d400801007387 */ /* 0x000fe20000100a00 */
[----:B------:R-:W-:-:S03]  /*95540*/  IMAD.MOV.U32 R21, RZ, RZ, R9 ;  /* 0x000000ffff157224 */ /* 0x000fc600078e0009 */
[----:B------:R0:W-:Y:S04]  /*95550*/  STL.64 [R1+0x1d48], R10 ;  /* 0x001d480a01007387 */ /* 0x0001e80000100a00 */
[----:B0-----:R-:W4:Y:S04]  /*95560*/  LDL.LU.64 R10, [R1+0xa9f0] ;  /* 0x00a9f000010a7983 */ /* 0x001f280000300a00 */
[----:B------:R-:W4:Y:S01]  /*95570*/  LDL.LU.64 R8, [R1+0xa9e8] ;  /* 0x00a9e80001087983 */ /* 0x000f220000300a00 */
[----:B---3--:R-:W-:Y:S02]  /*95580*/  F2FP.F16.E5M2.UNPACK_B R18, R18 ;  /* 0x00000012ff12723e */ /* 0x008fe400020004ff */
[----:B------:R-:W-:-:S05]  /*95590*/  F2FP.F16.E5M2.UNPACK_B R19, R19 ;  /* 0x00000013ff13723e */ /* 0x000fca00020004ff */
[----:B------:R-:W-:Y:S04]  /*955a0*/  STL.64 [R1+0x70], R18 ;  /* 0x0000701201007387 */ /* 0x000fe80000100a00 */
[----:B------:R0:W-:Y:S04]  /*955b0*/  STL.64 [R1+0xa9d8], R20 ;  /* 0x00a9d81401007387 */ /* 0x0001e80000100a00 */
[----:B0-----:R-:W3:Y:S04]  /*955c0*/  LDL.LU.64 R20, [R1+0x11c0] ;  /* 0x0011c00001147983 */ /* 0x001ee80000300a00 */
[----:B------:R-:W3:Y:S01]  /*955d0*/  LDL.LU.64 R22, [R1+0x11c8] ;  /* 0x0011c80001167983 */ /* 0x000ee20000300a00 */
[----:B--2---:R-:W-:-:S02]  /*955e0*/  F2FP.F16.E5M2.UNPACK_B R16, R16 ;  /* 0x00000010ff10723e */ /* 0x004fc400020004ff */
[----:B------:R-:W-:Y:S02]  /*955f0*/  F2FP.F16.E5M2.UNPACK_B R17, R17 ;  /* 0x00000011ff11723e */ /* 0x000fe400020004ff */
[----:B----4-:R-:W-:Y:S02]  /*95600*/  F2FP.F16.E5M2.UNPACK_B R10, R10 ;  /* 0x0000000aff0a723e */ /* 0x010fe400020004ff */
[----:B------:R-:W-:Y:S01]  /*95610*/  F2FP.F16.E5M2.UNPACK_B R11, R11 ;  /* 0x0000000bff0b723e */ /* 0x000fe200020004ff */
[----:B---3--:R-:W-:-:S15]  /*95620*/  HMMA.16816.F32 R20, R12, R18, R20 ;  /* 0x000000120c14723c */ /* 0x008fde0000001814 */
[----:B------:R-:W-:-:S08]  /*95630*/  NOP ;  /* 0x0000000000007918 */ /* 0x000fd00000000000 */
[----:B------:R-:W-:Y:S04]  /*95640*/  STL.64 [R1+0x120], R20 ;  /* 0x0001201401007387 */ /* 0x000fe80000100a00 */
[----:B------:R-:W-:Y:S04]  /*95650*/  STL.64 [R1+0x128], R22 ;  /* 0x0001281601007387 */ /* 0x000fe80000100a00 */
[----:B------:R-:W0:Y:S04]  /*95660*/  LDSM.16.M88.4 R20, [R7+UR4+0x8000] ;  /* 0x008000040714783b */ /* 0x000e280008000200 */
[----:B0-----:R-:W-:Y:S01]  /*95670*/  STL.64 [R1+0x1d50], R20 ;  /* 0x001d501401007387 */ /* 0x001fe20000100a00 */
[----:B------:R-:W-:-:S02]  /*95680*/  IMAD.MOV.U32 R18, RZ, RZ, R20 ;  /* 0x000000ffff127224 */ /* 0x000fc400078e0014 */
[----:B------:R-:W-:Y:S01]  /*95690*/  IMAD.MOV.U32 R19, RZ, RZ, R21 ;  /* 0x000000ffff137224 */ /* 0x000fe200078e0015 */
[----:B------:R0:W-:Y:S02]  /*956a0*/  STL.64 [R1+0x1d58], R22 ;  /* 0x001d581601007387 */ /* 0x0001e40000100a00 */
[----:B0-----:R-:W-:Y:S06]  /*956b0*/  HMMA.16816.F32 R20, R12, R16, R24 ;  /* 0x000000100c14723c */ /* 0x001fec0000001818 */
[----:B------:R-:W-:Y:S04]  /*956c0*/  STL.64 [R1+0x68], R16 ;  /* 0x0000681001007387 */ /* 0x000fe80000100a00 */
[----:B------:R-:W2:Y:S04]  /*956d0*/  LDL.LU.64 R24, [R1+0x1190] ;  /* 0x0011900001187983 */ /* 0x000ea80000300a00 */
[----:B------:R-:W-:Y:S09]  /*956e0*/  STL [R1+0x60], R10 ;  /* 0x0000600a01007387 */ /* 0x000ff20000100800 */
[----:B------:R-:W-:Y:S04]  /*956f0*/  STL.64 [R1+0x130], R20 ;  /* 0x0001301401007387 */ /* 0x000fe80000100a00 */
[----:B------:R-:W-:Y:S04]  /*95700*/  STL.64 [R1+0x138], R22 ;  /* 0x0001381601007387 */ /* 0x000fe80000100a00 */
[----:B------:R-:W0:Y:S04]  /*95710*/  LDSM.16.M88.4 R20, [R7+UR4+0x8800] ;  /* 0x008800040714783b */ /* 0x000e280008000200 */
[----:B------:R-:W2:Y:S04]  /*95720*/  LDL.LU.64 R26, [R1+0x1198] ;  /* 0x00119800011a7983 */ /* 0x000ea80000300a00 */
[----:B------:R-:W-:Y:S01]  /*95730*/  STL [R1+0x64], R11 ;  /* 0x0000640b01007387 */ /* 0x000fe20000100800 */
[----:B0-----:R-:W-:-:S03]  /*95740*/  IMAD.MOV.U32 R16, RZ, RZ, R20 ;  /* 0x000000ffff107224 */ /* 0x001fc600078e0014 */
[----:B------:R0:W-:Y:S01]  /*95750*/  STL.64 [R1+0x1d60], R20 ;  /* 0x001d601401007387 */ /* 0x0001e20000100a00 */
[----:B------:R-:W-:-:S03]  /*95760*/  IMAD.MOV.U32 R17, RZ, RZ, R21 ;  /* 0x000000ffff117224 */ /* 0x000fc600078e0015 */
[----:B------:R1:W-:Y:S04]  /*95770*/  STL.64 [R1+0x1d68], R22 ;  /* 0x001d681601007387 */ /* 0x0003e80000100a00 */
[----:B0-----:R-:W3:Y:S04]  /*95780*/  LDL.LU.64 R20, [R1+0x1180] ;  /* 0x0011800001147983 */ /* 0x001ee80000300a00 */
[----:B-1----:R-:W3:Y:S04]  /*95790*/  LDL.LU.64 R22, [R1+0x1188] ;  /* 0x0011880001167983 */ /* 0x002ee80000300a00 */
[----:B------:R-:W-:Y:S04]  /*957a0*/  STL.64 [R1+0xa9c0], R18 ;  /* 0x00a9c01201007387 */ /* 0x000fe80000100a00 */
[----:B------:R0:W-:Y:S04]  /*957b0*/  STL.64 [R1+0xa9b8], R16 ;  /* 0x00a9b81001007387 */ /* 0x0001e80000100a00 */
[----:B0-----:R-:W4:Y:S04]  /*957c0*/  LDL.LU.64 R16, [R1+0x11a0] ;  /* 0x0011a00001107983 */ /* 0x001f280000300a00 */
[----:B------:R-:W4:Y:S01]  /*957d0*/  LDL.LU.64 R18, [R1+0x11a8] ;  /* 0x0011a80001127983 */ /* 0x000f220000300a00 */
[----:B------:R-:W-:-:S02]  /*957e0*/  F2FP.F16.E5M2.UNPACK_B R2, R2 ;  /* 0x00000002ff02723e */ /* 0x000fc400020004ff */
[----:B------:R-:W-:Y:S02]  /*957f0*/  F2FP.F16.E5M2.UNPACK_B R3, R3 ;  /* 0x00000003ff03723e */ /* 0x000fe400020004ff */
[----:B------:R-:W-:Y:S02]  /*95800*/  F2FP.F16.E5M2.UNPACK_B R8, R8 ;  /* 0x00000008ff08723e */ /* 0x000fe400020004ff */
[----:B------:R-:W-:Y:S02]  /*95810*/  F2FP.F16.E5M2.UNPACK_B R9, R9 ;  /* 0x00000009ff09723e */ /* 0x000fe400020004ff */
[----:B------:R-:W-:Y:S01]  /*95820*/  F2FP.F16.E5M2.UNPACK_B R4, R4 ;  /* 0x00000004ff04723e */ /* 0x000fe200020004ff */
[----:B----4-:R-:W-:-:S15]  /*95830*/  HMMA.16816.F32 R16, R12, R10, R16 ;  /* 0x0000000a0c10723c */ /* 0x010fde0000001810 */
[----:B------:R-:W-:-:S08]  /*95840*/  NOP ;  /* 0x0000000000007918 */ /* 0x000fd00000000000 */
[----:B------:R-:W-:Y:S04]  /*95850*/  STL.64 [R1+0x140], R16 ;  /* 0x0001401001007387 */ /* 0x000fe80000100a00 */
[----:B------:R-:W-:Y:S04]  /*95860*/  STL.64 [R1+0x148], R18 ;  /* 0x0001481201007387 */ /* 0x000fe80000100a00 */
[----:B------:R-:W0:Y:S01]  /*95870*/  LDSM.16.M88.4 R16, [R7+UR4+0x9000] ;  /* 0x009000040710783b */ /* 0x000e220008000200 */
[C---:B--2---:R-:W-:Y:S06]  /*95880*/  HMMA.16816.F32 R24, R12.reuse, R2, R24 ;  /* 0x000000020c18723c */ /* 0x044fec0000001818 */
[----:B---3--:R-:W-:Y:S01]  /*95890*/  HMMA.16816.F32 R20, R12, R8, R20 ;  /* 0x000000080c14723c */ /* 0x008fe20000001814 */
[----:B0-----:R-:W-:Y:S01]  /*958a0*/  STL.64 [R1+0x1d70], R16 ;  /* 0x001d701001007387 */ /* 0x001fe20000100a00 */
[----:B------:R-:W-:-:S02]  /*958b0*/  IMAD.MOV.U32 R10, RZ, RZ, R16 ;  /* 0x000000ffff0a7224 */ /* 0x000fc400078e0010 */
[----:B------:R-:W-:Y:S01]  /*958c0*/  IMAD.MOV.U32 R11, RZ, RZ, R17 ;  /* 0x000000ffff0b7224 */ /* 0x000fe200078e0011 */
[----:B------:R-:W-:Y:S04]  /*958d0*/  STL.64 [R1+0x1d78], R18 ;  /* 0x001d781201007387 */ /* 0x000fe80000100a00 */
[----:B------:R-:W0:Y:S04]  /*958e0*/  LDSM.16.M88.4 R16, [R7+UR4+0x9800] ;  /* 0x009800040710783b */ /* 0x000e280008000200 */
[----:B------:R0:W-:Y:S04]  /*958f0*/  STL.64 [R1+0x58], R2 ;  /* 0x0000580201007387 */ /* 0x0001e80000100a00 */
[----:B------:R-:W-:Y:S04]  /*95900*/  STL.64 [R1+0x150], R24 ;  /* 0x0001501801007387 */ /* 0x000fe80000100a00 */
[----:B------:R-:W-:Y:S01]  /*95910*/  STL.64 [R1+0x158], R26 ;  /* 0x0001581a01007387 */ /* 0x000fe20000100a00 */
[----:B0-----:R-:W-:-:S03]  /*95920*/  IMAD.MOV.U32 R2, RZ, RZ, R16 ;  /* 0x000000ffff027224 */ /* 0x001fc600078e0010 */
[----:B------:R0:W-:Y:S04]  /*95930*/  STL.64 [R1+0x1d80], R16 ;  /* 0x001d801001007387 */ /* 0x0001e80000100a00 */
[----:B------:R-:W-:Y:S04]  /*95940*/  STL.64 [R1+0x1d88], R18 ;  /* 0x001d881201007387 */ /* 0x000fe80000100a00 */
[----:B------:R-:W-:Y:S01]  /*95950*/  STL.64 [R1+0x50], R8 ;  /* 0x0000500801007387 */ /* 0x000fe20000100a00 */
[----:B0-----:R-:W-:-:S05]  /*95960*/  F2FP.F16.E5M2.UNPACK_B R16, R6 ;  /* 0x00000006ff10723e */ /* 0x001fca00020004ff */
[----:B------:R-:W-:Y:S04]  /*95970*/  STL [R1+0x48], R16 ;  /* 0x0000481001007387 */ /* 0x000fe80000100800 */
[----:B------:R-:W-:Y:S04]  /*95980*/  STL.64 [R1+0x160], R20 ;  /* 0x0001601401007387 */ /* 0x000fe80000100a00 */
[----:B------:R-:W-:Y:S04]  /*95990*/  STL.64 [R1+0x168], R22 ;  /* 0x0001681601007387 */ /* 0x000fe80000100a00 */
[----:B------:R-:W0:Y:S01]  /*959a0*/  LDSM.16.M88.4 R20, [R7+UR4+0xa000] ;  /* 0x00a000040714783b */ /* 0x000e220008000200 */
[----:B------:R-:W-:Y:S01]  /*959b0*/  IMAD.MOV.U32 R3, RZ, RZ, R17 ;  /* 0x000000ffff037224 */ /* 0x000fe200078e0011 */
[----:B------:R-:W-:-:S02]  /*959c0*/  F2FP.F16.E5M2.UNPACK_B R17, R5 ;  /* 0x00000005ff11723e */ /* 0x000fc400020004ff */
[----:B------:R-:W-:-:S03]  /*959d0*/  F2FP.F16.E5M2.UNPACK_B R5, R0 ;  /* 0x00000000ff05723e */ /* 0x000fc600020004ff */
[----:B------:R-:W-:Y:S04]  /*959e0*/  STL [R1+0x4c], R17 ;  /* 0x00004c1101007387 */ /* 0x000fe80000100800 */
[----:B------:R-:W2:Y:S04]  /*959f0*/  LDL.LU.64 R24, [R1+0x1160] ;  /* 0x0011600001187983 */ /* 0x000ea80000300a00 */
[----:B------:R-:W2:Y:S04]  /*95a00*/  LDL.LU.64 R26, [R1+0x1168] ;  /* 0x00116800011a7983 */ /* 0x000ea80000300a00 */
[----:B0-----:R0:W-:Y:S01]  /*95a10*/  STL.64 [R1+0x1d90], R20 ;  /* 0x001d901401007387 */ /* 0x0011e20000100a00 */
[----:B------:R-:W-:-:S02]  /*95a20*/  IMAD.MOV.U32 R9, RZ, RZ, R20 ;  /* 0x000000ffff097224 */ /* 0x000fc400078e0014 */
[----:B------:R-:W-:Y:S01]  /*95a30*/  IMAD.MOV.U32 R8, RZ, RZ, R21 ;  /* 0x000000ffff087224 */ /* 0x000fe200078e0015 */
[----:B------:R1:W-:Y:S04]  /*95a40*/  STL.64 [R1+0x1d98], R22 ;  /* 0x001d981601007387 */ /* 0x0003e80000100a00 */
[----:B------:R-:W-:Y:S04]  /*95a50*/  STL.64 [R1+0x40], R4 ;  /* 0x0000400401007387 */ /* 0x000fe80000100a00 */
[----:B0-----:R-:W3:Y:S04]  /*95a60*/  LDL.LU.64 R20, [R1+0x1150] ;  /* 0x0011500001147983 */ /* 0x001ee80000300a00 */
[----:B-1----:R-:W3:Y:S04]  /*95a70*/  LDL.LU.64 R22, [R1+0x1158] ;  /* 0x0011580001167983 */ /* 0x002ee80000300a00 */
[----:B------:R-:W-:Y:S04]  /*95a80*/  STL.64 [R1+0xa9d0], R10 ;  /* 0x00a9d00a01007387 */ /* 0x000fe80000100a00 */
[----:B------:R0:W-:Y:S04]  /*95a90*/  STL.64 [R1+0xa9c8], R8 ;  /* 0x00a9c80801007387 */ /* 0x0001e80000100a00 */
[----:B0-----:R-:W4:Y:S04]  /*95aa0*/  LDL.LU.64 R8, [R1+0x1170] ;  /* 0x0011700001087983 */ /* 0x001f280000300a00 */
[----:B------:R-:W4:Y:S01]  /*95ab0*/  LDL.LU.64 R10, [R1+0x1178] ;  /* 0x00117800010a7983 */ /* 0x000f220000300a00 */
[C---:B--2---:R-:W-:Y:S06]  /*95ac0*/  HMMA.16816.F32 R24, R12.reuse, R4, R24 ;  /* 0x000000040c18723c */ /* 0x044fec0000001818 */
[----:B----4-:R-:W-:Y:S01]  /*95ad0*/  HMMA.16816.F32 R16, R12, R16, R8 ;  /* 0x000000100c10723c */ /* 0x010fe20000001808 */
[----:B------:R-:W0:-:S15]  /*95ae0*/  LDSM.16.M88.4 R8, [R7+UR4+0xa800] ;  /* 0x00a800040708783b */ /* 0x000e1e0008000200 */
[----:B------:R-:W-:-:S07]  /*95af0*/  NOP ;  /* 0x0000000000007918 */ /* 0x000fce0000000000 */
[----:B------:R-:W-:Y:S04]  /*95b00*/  STL.64 [R1+0x170], R16 ;  /* 0x0001701001007387 */ /* 0x000fe80000100a00 */
[----:B------:R1:W-:Y:S02]  /*95b10*/  STL.64 [R1+0x178], R18 ;  /* 0x0001781201007387 */ /* 0x0003e40000100a00 */
[----:B-1----:R-:W-:Y:S02]  /*95b20*/  F2FP.F16.E5M2.UNPACK_B R18, R29 ;  /* 0x0000001dff12723e */ /* 0x002fe400020004ff */
[----:B0-----:R0:W-:Y:S01]  /*95b30*/  STL.64 [R1+0x1da0], R8 ;  /* 0x001da00801007387 */ /* 0x0011e20000100a00 */
[----:B------:R-:W-:Y:S01]  /*95b40*/  F2FP.F16.E5M2.UNPACK_B R19, R28 ;  /* 0x0000001cff13723e */ /* 0x000fe200020004ff */
[----:B------:R-:W-:-:S02]  /*95b50*/  IMAD.MOV.U32 R6, RZ, RZ, R8 ;  /* 0x000000ffff067224 */ /* 0x000fc400078e0008 */
[----:B------:R1:W-:Y:S01]  /*95b60*/  STL.64 [R1+0x1da8], R10 ;  /* 0x001da80a01007387 */ /* 0x0003e20000100a00 */
[----:B------:R-:W-:-:S03]  /*95b70*/  IMAD.MOV.U32 R0, RZ, RZ, R9 ;  /* 0x000000ffff007224 */ /* 0x000fc600078e0009 */
[----:B0-----:R-:W2:Y:S04]  /*95b80*/  LDL.LU.64 R8, [R1+0x1140] ;  /* 0x0011400001087983 */ /* 0x001ea80000300a00 */
[----:B-1----:R-:W2:Y:S04]  /*95b90*/  LDL.LU.64 R10, [R1+0x1148] ;  /* 0x00114800010a7983 */ /* 0x002ea80000300a00 */
[----:B------:R-:W-:Y:S04]  /*95ba0*/  STL [R1+0x38], R18 ;  /* 0x0000381201007387 */ /* 0x000fe80000100800 */
[----:B------:R-:W-:Y:S04]  /*95bb0*/  STL [R1+0x3c], R19 ;  /* 0x00003c1301007387 */ /* 0x000fe80000100800 */
        /* <DEDUP_REMOVED lines=13> */
[----:B------:R1:W-:Y:S04]  /*95c90*/  STL.64 [R1+0x190], R24 ;  /* 0x0001901801007387 */ /* 0x0003e80000100a00 */
[----:B------:R-:W-:Y:S04]  /*95ca0*/  STL.64 [R1+0x198], R26 ;  /* 0x0001981a01007387 */ /* 0x000fe80000100a00 */
[----:B0-----:R0:W-:Y:S01]  /*95cb0*/  STL.64 [R1+0x1dc0], R20 ;  /* 0x001dc01401007387 */ /* 0x0011e20000100a00 */
[----:B-1----:R-:W-:Y:S02]  /*95cc0*/  IMAD.MOV.U32 R24, RZ, RZ, R20 ;  /* 0x000000ffff187224 */ /* 0x002fe400078e0014 */
[----:B------:R-:W-:Y:S01]  /*95cd0*/  IMAD.MOV.U32 R25, RZ, RZ, R21 ;  /* 0x000000ffff197224 */ /* 0x000fe200078e0015 */
[----:B------:R-:W-:Y:S04]  /*95ce0*/  STL.64 [R1+0x1dc8], R22 ;  /* 0x001dc81601007387 */ /* 0x000fe80000100a00 */
[----:B0-----:R-:W3:Y:S04]  /*95cf0*/  LDL.LU.64 R20, [R1+0xa9d8] ;  /* 0x00a9d80001147983 */ /* 0x001ee80000300a00 */
[----:B------:R2:W-:Y:S04]  /*95d00*/  STL.64 [R1+0x30], R16 ;  /* 0x0000301001007387 */ /* 0x0005e80000100a00 */
[----:B------:R0:W-:Y:S01]  /*95d10*/  STL.64 [R1+0xa9a0], R24 ;  /* 0x00a9a01801007387 */ /* 0x0001e20000100a00 */
[----:B--2---:R-:W-:Y:S03]  /*95d20*/  HMMA.16816.F32 R16, R12, R16, R8 ;  /* 0x000000100c10723c */ /* 0x004fe60000001808 */
[----:B0-----:R-:W2:Y:S04]  /*95d30*/  LDL.LU.64 R24, [R1+0x1130] ;  /* 0x0011300001187983 */ /* 0x001ea80000300a00 */
[----:B------:R-:W2:Y:S04]  /*95d40*/  LDL.LU.64 R26, [R1+0x1138] ;  /* 0x00113800011a7983 */ /* 0x000ea80000300a00 */
[----:B------:R-:W4:Y:S04]  /*95d50*/  LDL.LU.64 R10, [R1+0xa9d0] ;  /* 0x00a9d000010a7983 */ /* 0x000f280000300a00 */
[----:B------:R-:W4:Y:S08]  /*95d60*/  LDL.LU.64 R8, [R1+0xa9c8] ;  /* 0x00a9c80001087983 */ /* 0x000f300000300a00 */
[----:B------:R-:W-:Y:S04]  /*95d70*/  STL.64 [R1+0x1a0], R16 ;  /* 0x0001a01001007387 */ /* 0x000fe80000100a00 */
[----:B------:R-:W-:Y:S04]  /*95d80*/  STL.64 [R1+0x1a8], R18 ;  /* 0x0001a81201007387 */ /* 0x000fe80000100a00 */
[----:B------:R-:W0:Y:S04]  /*95d90*/  LDSM.16.M88.4 R16, [R7+UR4+0xc000] ;  /* 0x00c000040710783b */ /* 0x000e280008000200 */
[----:B0-----:R-:W-:Y:S04]  /*95da0*/  STL.64 [R1+0x1dd0], R16 ;  /* 0x001dd01001007387 */ /* 0x001fe80000100a00 */
[----:B------:R0:W-:Y:S04]  /*95db0*/  STL.64 [R1+0x1dd8], R18 ;  /* 0x001dd81201007387 */ /* 0x0001e80000100a00 */
[----:B0-----:R-:W4:Y:S01]  /*95dc0*/  LDL.LU.64 R18, [R1+0xa9c0] ;  /* 0x00a9c00001127983 */ /* 0x001f220000300a00 */
[----:B------:R-:W-:-:S02]  /*95dd0*/  IMAD.MOV.U32 R22, RZ, RZ, R16 ;  /* 0x000000ffff167224 */ /* 0x000fc400078e0010 */
[----:B------:R-:W-:Y:S02]  /*95de0*/  IMAD.MOV.U32 R23, RZ, RZ, R17 ;  /* 0x000000ffff177224 */ /* 0x000fe400078e0011 */
[----:B------:R-:W4:Y:S01]  /*95df0*/  LDL.LU.64 R16, [R1+0xa9b8] ;  /* 0x00a9b80001107983 */ /* 0x000f220000300a00 */
[----:B---3--:R-:W-:Y:S02]  /*95e00*/  F2FP.F16.E5M2.UNPACK_B R20, R20 ;  /* 0x00000014ff14723e */ /* 0x008fe400020004ff */
[----:B------:R-:W-:-:S07]  /*95e10*/  F2FP.F16.E5M2.UNPACK_B R21, R21 ;  /* 0x00000015ff15723e */ /* 0x000fce00020004ff */
[----:B--2---:R-:W-:Y:S06]  /*95e20*/  HMMA.16816.F32 R24, R12, R20, R24 ;  /* 0x000000140c18723c */ /* 0x004fec0000001818 */
[----:B------:R-:W-:-:S15]  /*95e30*/  STL.64 [R1+0x28], R20 ;  /* 0x0000281401007387 */ /* 0x000fde0000100a00 */
[----:B------:R-:W-:-:S02]  /*95e40*/  NOP ;  /* 0x0000000000007918 */ /* 0x000fc40000000000 */
[----:B------:R-:W-:Y:S04]  /*95e50*/  STL.64 [R1+0x1b0], R24 ;  /* 0x0001b01801007387 */ /* 0x000fe80000100a00 */
[----:B------:R-:W-:Y:S04]  /*95e60*/  STL.64 [R1+0x1b8], R26 ;  /* 0x0001b81a01007387 */ /* 0x000fe80000100a00 */
[----:B------:R-:W0:Y:S04]  /*95e70*/  LDSM.16.M88.4 R24, [R7+UR4+0xc800] ;  /* 0x00c800040718783b */ /* 0x000e280008000200 */
[----:B0-----:R0:W-:Y:S01]  /*95e80*/  STL.64 [R1+0x1de0], R24 ;  /* 0x001de01801007387 */ /* 0x0011e20000100a00 */
[----:B------:R-:W-:-:S02]  /*95e90*/  IMAD.MOV.U32 R20, RZ, RZ, R24 ;  /* 0x000000ffff147224 */ /* 0x000fc400078e0018 */
[----:B------:R-:W-:Y:S01]  /*95ea0*/  IMAD.MOV.U32 R21, RZ, RZ, R25 ;  /* 0x000000ffff157224 */ /* 0x000fe200078e0019 */
[----:B------:R1:W-:Y:S01]  /*95eb0*/  STL.64 [R1+0x1de8], R26 ;  /* 0x001de81a01007387 */ /* 0x0003e20000100a00 */
[----:B----4-:R-:W-:Y:S02]  /*95ec0*/  F2FP.F16.E5M2.UNPACK_B R18, R18 ;  /* 0x00000012ff12723e */ /* 0x010fe400020004ff */
[----:B------:R-:W-:-:S05]  /*95ed0*/  F2FP.F16.E5M2.UNPACK_B R19, R19 ;  /* 0x00000013ff13723e */ /* 0x000fca00020004ff */
[----:B------:R-:W-:Y:S04]  /*95ee0*/  STL.64 [R1+0x20], R18 ;  /* 0x0000201201007387 */ /* 0x000fe80000100a00 */
[----:B0-----:R-:W2:Y:S04]  /*95ef0*/  LDL.LU.64 R24, [R1+0x1110] ;  /* 0x0011100001187983 */ /* 0x001ea80000300a00 */
[----:B-1----:R-:W2:Y:S04]  /*95f00*/  LDL.LU.64 R26, [R1+0x1118] ;  /* 0x00111800011a7983 */ /* 0x002ea80000300a00 */
[----:B------:R-:W-:Y:S04]  /*95f10*/  STL.64 [R1+0xa998], R22 ;  /* 0x00a9981601007387 */ /* 0x000fe80000100a00 */
[----:B------:R0:W-:Y:S04]  /*95f20*/  STL.64 [R1+0xa990], R20 ;  /* 0x00a9901401007387 */ /* 0x0001e80000100a00 */
[----:B0-----:R-:W3:Y:S04]  /*95f30*/  LDL.LU.64 R20, [R1+0x1120] ;  /* 0x0011200001147983 */ /* 0x001ee80000300a00 */
[----:B------:R-:W3:Y:S01]  /*95f40*/  LDL.LU.64 R22, [R1+0x1128] ;  /* 0x0011280001167983 */ /* 0x000ee20000300a00 */
[----:B------:R-:W-:Y:S01]  /*95f50*/  F2FP.F16.E5M2.UNPACK_B R16, R16 ;  /* 0x00000010ff10723e */ /* 0x000fe200020004ff */
[----:B---3--:R-:W-:-:S15]  /*95f60*/  HMMA.16816.F32 R20, R12, R18, R20 ;  /* 0x000000120c14723c */ /* 0x008fde0000001814 */
[----:B------:R-:W-:-:S08]  /*95f70*/  NOP ;  /* 0x0000000000007918 */ /* 0x000fd00000000000 */
[----:B------:R0:W-:Y:S04]  /*95f80*/  STL.64 [R1+0x1c0], R20 ;  /* 0x0001c01401007387 */ /* 0x0001e80000100a00 */
[----:B------:R1:W-:Y:S04]  /*95f90*/  STL.64 [R1+0x1c8], R22 ;  /* 0x0001c81601007387 */ /* 0x0003e80000100a00 */
[----:B0-----:R-:W3:Y:S04]  /*95fa0*/  LDL.LU.64 R20, [R1+0x1100] ;  /* 0x0011000001147983 */ /* 0x001ee80000300a00 */
[----:B------:R-:W-:Y:S04]  /*95fb0*/  STL [R1+0x18], R16 ;  /* 0x0000181001007387 */ /* 0x000fe80000100800 */
[----:B-1----:R-:W4:Y:S01]  /*95fc0*/  LDL.LU.64 R22, [R1+0x1108] ;  /* 0x0011080001167983 */ /* 0x002f220000300a00 */
[----:B------:R-:W-:-:S05]  /*95fd0*/  F2FP.F16.E5M2.UNPACK_B R17, R17 ;  /* 0x00000011ff11723e */ /* 0x000fca00020004ff */
[----:B------:R-:W-:Y:S01]  /*95fe0*/  STL [R1+0x1c], R17 ;  /* 0x00001c1101007387 */ /* 0x000fe20000100800 */
[----:B------:R-:W-:Y:S02]  /*95ff0*/  F2FP.F16.E5M2.UNPACK_B R10, R10 ;  /* 0x0000000aff0a723e */ /* 0x000fe400020004ff */
[----:B------:R-:W-:Y:S01]  /*96000*/  F2FP.F16.E5M2.UNPACK_B R11, R11 ;  /* 0x0000000bff0b723e */ /* 0x000fe200020004ff */
[----:B----4-:R-:W-:Y:S04]  /*96010*/  STL.64 [R1+0xa9b0], R22 ;  /* 0x00a9b01601007387 */ /* 0x010fe80000100a00 */
[----:B---3--:R-:W-:Y:S04]  /*96020*/  STL.64 [R1+0xa9a8], R20 ;  /* 0x00a9a81401007387 */ /* 0x008fe80000100a00 */
[----:B------:R-:W0:Y:S04]  /*96030*/  LDSM.16.M88.4 R20, [R7+UR4+0xd000] ;  /* 0x00d000040714783b */ /* 0x000e280008000200 */
[----:B0-----:R-:W-:Y:S01]  /*96040*/  STL.64 [R1+0x1df0], R20 ;  /* 0x001df01401007387 */ /* 0x001fe20000100a00 */
[----:B------:R-:W-:-:S02]  /*96050*/  IMAD.MOV.U32 R18, RZ, RZ, R20 ;  /* 0x000000ffff127224 */ /* 0x000fc400078e0014 */
[----:B------:R-:W-:Y:S01]  /*96060*/  IMAD.MOV.U32 R19, RZ, RZ, R21 ;  /* 0x000000ffff137224 */ /* 0x000fe200078e0015 */
[----:B------:R2:W-:Y:S02]  /*96070*/  STL.64 [R1+0x1df8], R22 ;  /* 0x001df81601007387 */ /* 0x0005e40000100a00 */
[----:B--2---:R-:W-:Y:S02]  /*96080*/  HMMA.16816.F32 R20, R12, R16, R24 ;  /* 0x000000100c14723c */ /* 0x004fe40000001818 */
[----:B------:R-:W2:Y:S04]  /*96090*/  LDL.LU.64 R24, [R1+0x10f0] ;  /* 0x0010f00001187983 */ /* 0x000ea80000300a00 */
[----:B------:R-:W-:-:S15]  /*960a0*/  STL [R1+0x10], R10 ;  /* 0x0000100a01007387 */ /* 0x000fde0000100800 */
[----:B------:R-:W-:-:S02]  /*960b0*/  NOP ;  /* 0x0000000000007918 */ /* 0x000fc40000000000 */
[----:B------:R-:W-:Y:S04]  /*960c0*/  STL.64 [R1+0x1d0], R20 ;  /* 0x0001d01401007387 */ /* 0x000fe80000100a00 */
[----:B------:R-:W-:Y:S04]  /*960d0*/  STL.64 [R1+0x1d8], R22 ;  /* 0x0001d81601007387 */ /* 0x000fe80000100a00 */
[----:B------:R-:W0:Y:S04]  /*960e0*/  LDSM.16.M88.4 R20, [R7+UR4+0xd800] ;  /* 0x00d800040714783b */ /* 0x000e280008000200 */
[----:B------:R-:W2:Y:S04]  /*960f0*/  LDL.LU.64 R26, [R1+0x10f8] ;  /* 0x0010f800011a7983 */ /* 0x000ea80000300a00 */
[----:B------:R-:W-:Y:S04]  /*96100*/  STL [R1+0x14], R11 ;  /* 0x0000140b01007387 */ /* 0x000fe80000100800 */
[----:B0-----:R-:W-:Y:S01]  /*96110*/  STL.64 [R1+0x1e00], R20 ;  /* 0x001e001401007387 */ /* 0x001fe20000100a00 */
[----:B------:R-:W-:-:S02]  /*96120*/  IMAD.MOV.U32 R16, RZ, RZ, R20 ;  /* 0x000000ffff107224 */ /* 0x000fc400078e0014 */
[----:B------:R-:W-:Y:S01]  /*96130*/  IMAD.MOV.U32 R17, RZ, RZ, R21 ;  /* 0x000000ffff117224 */ /* 0x000fe200078e0015 */
[----:B------:R0:W-:Y:S04]  /*96140*/  STL.64 [R1+0x1e08], R22 ;  /* 0x001e081601007387 */ /* 0x0001e80000100a00 */
[----:B0-----:R-:W3:Y:S04]  /*96150*/  LDL.LU.64 R22, [R1+0xa9b0] ;  /* 0x00a9b00001167983 */ /* 0x001ee80000300a00 */
[----:B------:R-:W3:Y:S04]  /*96160*/  LDL.LU.64 R20, [R1+0xa9a8] ;  /* 0x00a9a80001147983 */ /* 0x000ee80000300a00 */
[----:B------:R-:W-:Y:S04]  /*96170*/  STL.64 [R1+0xa988], R18 ;  /* 0x00a9881201007387 */ /* 0x000fe80000100a00 */
[----:B------:R3:W-:Y:S01]  /*96180*/  STL.64 [R1+0xa980], R16 ;  /* 0x00a9801001007387 */ /* 0x0007e20000100a00 */
[----:B------:R-:W-:-:S02]  /*96190*/  F2FP.F16.E5M2.UNPACK_B R2, R2 ;  /* 0x00000002ff02723e */ /* 0x000fc400020004ff */
[----:B------:R-:W-:Y:S01]  /*961a0*/  F2FP.F16.E5M2.UNPACK_B R3, R3 ;  /* 0x00000003ff03723e */ /* 0x000fe200020004ff */
[----:B---3--:R-:W-:Y:S01]  /*961b0*/  HMMA.16816.F32 R16, R12, R10, R20 ;  /* 0x0000000a0c10723c */ /* 0x008fe20000001814 */
[----:B------:R-:W3:Y:S04]  /*961c0*/  LDL.LU.64 R20, [R1+0x10e0] ;  /* 0x0010e00001147983 */ /* 0x000ee80000300a00 */
[----:B------:R-:W-:-:S15]  /*961d0*/  STL [R1+0x8], R2 ;  /* 0x0000080201007387 */ /* 0x000fde0000100800 */
[----:B------:R-:W-:-:S03]  /*961e0*/  NOP ;  /* 0x0000000000007918 */ /* 0x000fc60000000000 */
[----:B------:R-:W-:Y:S04]  /*961f0*/  STL.64 [R1+0x1e0], R16 ;  /* 0x0001e01001007387 */ /* 0x000fe80000100a00 */
[----:B------:R-:W-:Y:S04]  /*96200*/  STL.64 [R1+0x1e8], R18 ;  /* 0x0001e81201007387 */ /* 0x000fe80000100a00 */
[----:B------:R-:W3:Y:S04]  /*96210*/  LDL.LU.64 R22, [R1+0x10e8] ;  /* 0x0010e80001167983 */ /* 0x000ee80000300a00 */
[----:B------:R-:W0:Y:S01]  /*96220*/  LDSM.16.M88.4 R16, [R7+UR4+0xe000] ;  /* 0x00e000040710783b */ /* 0x000e220008000200 */
[----:B--2---:R-:W-:Y:S06]  /*96230*/  HMMA.16816.F32 R24, R12, R2, R24 ;  /* 0x000000020c18723c */ /* 0x004fec0000001818 */
[----:B------:R-:W-:Y:S01]  /*96240*/  STL [R1+0xc], R3 ;  /* 0x00000c0301007387 */ /* 0x000fe20000100800 */
[----:B0-----:R-:W-:-:S03]  /*96250*/  IMAD.MOV.U32 R10, RZ, RZ, R16 ;  /* 0x000000ffff0a7224 */ /* 0x001fc600078e0010 */
[----:B------:R0:W-:Y:S04]  /*96260*/  STL.64 [R1+0x1e10], R16 ;  /* 0x001e101001007387 */ /* 0x0001e80000100a00 */
[----:B------:R-:W-:Y:S04]  /*96270*/  STL.64 [R1+0x1e18], R18 ;  /* 0x001e181201007387 */ /* 0x000fe80000100a00 */
[----:B------:R-:W-:Y:S05]  /*96280*/  STL [R1+0xa95c], R10 ;  /* 0x00a95c0a01007387 */ /* 0x000fea0000100800 */
[----:B------:R-:W-:Y:S04]  /*96290*/  STL.64 [R1+0x1f0], R24 ;  /* 0x0001f01801007387 */ /* 0x000fe80000100a00 */
[----:B------:R-:W-:Y:S04]  /*962a0*/  STL.64 [R1+0x1f8], R26 ;  /* 0x0001f81a01007387 */ /* 0x000fe80000100a00 */
[----:B------:R-:W1:Y:S01]  /*962b0*/  LDSM.16.M88.4 R24, [R7+UR4+0xe800] ;  /* 0x00e800040718783b */ /* 0x000e620008000200 */
[----:B------:R-:W-:Y:S01]  /*962c0*/  IMAD.MOV.U32 R11, RZ, RZ, R17 ;  /* 0x000000ffff0b7224 */ /* 0x000fe200078e0011 */
[----:B0-----:R-:W-:-:S02]  /*962d0*/  F2FP.F16.E5M2.UNPACK_B R16, R9 ;  /* 0x00000009ff10723e */ /* 0x001fc400020004ff */
[----:B------:R-:W-:Y:S01]  /*962e0*/  F2FP.F16.E5M2.UNPACK_B R17, R8 ;  /* 0x00000008ff11723e */ /* 0x000fe200020004ff */
[----:B-1----:R-:W-:Y:S01]  /*962f0*/  STL.64 [R1+0x1e20], R24 ;  /* 0x001e201801007387 */ /* 0x002fe20000100a00 */
[----:B------:R-:W-:Y:S02]  /*96300*/  IMAD.MOV.U32 R8, RZ, RZ, R24 ;  /* 0x000000ffff087224 */ /* 0x000fe400078e0018 */
[----:B------:R-:W-:Y:S01]  /*96310*/  IMAD.MOV.U32 R9, RZ, RZ, R25 ;  /* 0x000000ffff097224 */ /* 0x000fe200078e0019 */
[----:B------:R-:W-:Y:S04]  /*96320*/  STL.64 [R1+0x1e28], R26 ;  /* 0x001e281a01007387 */ /* 0x000fe80000100a00 */
[----:B------:R-:W0:Y:S01]  /*96330*/  LDSM.16.M88.4 R24, [R7+UR4+0xf000] ;  /* 0x00f000040718783b */ /* 0x000e220008000200 */
[----:B------:R-:W-:-:S03]  /*96340*/  F2FP.F16.E5M2.UNPACK_B R29, R0 ;  /* 0x00000000ff1d723e */ /* 0x000fc600020004ff */
[----:B------:R-:W-:Y:S01]  /*96350*/  STL.64 [R1], R16 ;  /* 0x0000001001007387 */ /* 0x000fe20000100a00 */
[----:B------:R-:W-:-:S03]  /*96360*/  IMAD.MOV.U32 R0, RZ, RZ, R17 ;  /* 0x000000ffff007224 */ /* 0x000fc600078e0011 */
[----:B0-----:R0:W-:Y:S01]  /*96370*/  STL.64 [R1+0x1e30], R24 ;  /* 0x001e301801007387 */ /* 0x0011e20000100a00 */
[----:B------:R-:W-:Y:S02]  /*96380*/  IMAD.MOV.U32 R2, RZ, RZ, R24 ;  /* 0x000000ffff027224 */ /* 0x000fe400078e0018 */
[----:B------:R-:W-:Y:S01]  /*96390*/  IMAD.MOV.U32 R3, RZ, RZ, R25 ;  /* 0x000000ffff037224 */ /* 0x000fe200078e0019 */
[----:B------:R1:W-:Y:S04]  /*963a0*/  STL.64 [R1+0x1e38], R26 ;  /* 0x001e381a01007387 */ /* 0x0003e80000100a00 */
[----:B0-----:R-:W2:Y:S01]  /*963b0*/  LDL.LU.64 R24, [R1+0xa9a0] ;  /* 0x00a9a00001187983 */ /* 0x001ea20000300a00 */
[----:B---3--:R-:W-:Y:S03]  /*963c0*/  HMMA.16816.F32 R20, R12, R16, R20 ;  /* 0x000000100c14723c */ /* 0x008fe60000001814 */
[----:B------:R-:W3:-:S15]  /*963d0*/  LDL.LU.64 R16, [R1+0x10d0] ;  /* 0x0010d00001107983 */ /* 0x000ede0000300a00 */
[----:B------:R-:W-:-:S05]  /*963e0*/  NOP ;  /* 0x0000000000007918 */ /* 0x000fca0000000000 */
[----:B------:R-:W-:Y:S04]  /*963f0*/  STL.64 [R1+0x200], R20 ;  /* 0x0002001401007387 */ /* 0x000fe80000100a00 */
[----:B------:R-:W-:Y:S04]  /*96400*/  STL.64 [R1+0x208], R22 ;  /* 0x0002081601007387 */ /* 0x000fe80000100a00 */
[----:B------:R-:W3:Y:S04]  /*96410*/  LDL.LU.64 R18, [R1+0x10d8] ;  /* 0x0010d80001127983 */ /* 0x000ee80000300a00 */
[----:B------:R-:W4:Y:S04]  /*96420*/  LDL.LU R10, [R1+0x9d8] ;  /* 0x0009d800010a7983 */ /* 0x000f280000300800 */
[----:B------:R-:W0:Y:S01]  /*96430*/  LDSM.16.M88.4 R20, [R7+UR4+0xf800] ;  /* 0x00f800040714783b */ /* 0x000e220008000200 */
[----:B-1----:R-:W-:-:S02]  /*96440*/  F2FP.F16.E5M2.UNPACK_B R27, R4 ;  /* 0x00000004ff1b723e */ /* 0x002fc400020004ff */
[----:B------:R-:W-:Y:S02]  /*96450*/  F2FP.F16.E5M2.UNPACK_B R26, R5 ;  /* 0x00000005ff1a723e */ /* 0x000fe400020004ff */
[----:B------:R-:W-:Y:S01]  /*96460*/  F2FP.F16.E5M2.UNPACK_B R28, R6 ;  /* 0x00000006ff1c723e */ /* 0x000fe200020004ff */
[----:B----4-:R-:W-:Y:S04]  /*96470*/  STL.64 [R1+0xa968], R10 ;  /* 0x00a9680a01007387 */ /* 0x010fe80000100a00 */
[----:B------:R1:W-:Y:S04]  /*96480*/  STL.64 [R1+0xa960], R8 ;  /* 0x00a9600801007387 */ /* 0x0003e80000100a00 */
[----:B-1----:R-:W4:Y:S04]  /*96490*/  LDL.LU.64 R8, [R1+0x1230] ;  /* 0x0012300001087983 */ /* 0x002f280000300a00 */
[----:B------:R-:W4:Y:S04]  /*964a0*/  LDL.LU.64 R10, [R1+0x1238] ;  /* 0x00123800010a7983 */ /* 0x000f280000300a00 */
[----:B------:R-:W2:Y:S04]  /*964b0*/  LDL.LU R4, [R1+0x9d4] ;  /* 0x0009d40001047983 */ /* 0x000ea80000300800 */
[----:B------:R-:W2:Y:S04]  /*964c0*/  LDL.LU R5, [R1+0x9e0] ;  /* 0x0009e00001057983 */ /* 0x000ea80000300800 */
[----:B------:R-:W4:Y:S04]  /*964d0*/  LDL.LU R6, [R1+0x9f0] ;  /* 0x0009f00001067983 */ /* 0x000f280000300800 */
[----:B0-----:R-:W-:Y:S04]  /*964e0*/  STL.64 [R1+0x1e40], R20 ;  /* 0x001e401401007387 */ /* 0x001fe80000100a00 */
[----:B------:R0:W-:Y:S04]  /*964f0*/  STL.64 [R1+0x1e48], R22 ;  /* 0x001e481601007387 */ /* 0x0001e80000100a00 */
[----:B0-----:R-:W2:Y:S04]  /*96500*/  LDL.LU.64 R22, [R1+0xa998] ;  /* 0x00a9980001167983 */ /* 0x001ea80000300a00 */
[----:B------:R-:W2:Y:S04]  /*96510*/  LDL.LU.64 R20, [R1+0xa990] ;  /* 0x00a9900001147983 */ /* 0x000ea80000300a00 */
[----:B------:R-:W4:Y:S01]  /*96520*/  LDL.LU R7, [R1+0xa18] ;  /* 0x000a180001077983 */ /* 0x000f220000300800 */
[----:B---3--:R-:W-:Y:S03]  /*96530*/  HMMA.16816.F32 R16, R12, R28, R16 ;  /* 0x0000001c0c10723c */ /* 0x008fe60000001810 */
[----:B----4-:R-:W-:Y:S04]  /*96540*/  STL.64 [R1+0xa978], R6 ;  /* 0x00a9780601007387 */ /* 0x010fe80000100a00 */
[----:B--2---:R0:W-:Y:S04]  /*96550*/  STL.64 [R1+0xa970], R4 ;  /* 0x00a9700401007387 */ /* 0x0041e80000100a00 */
[----:B0-----:R-:W2:Y:S04]  /*96560*/  LDL.LU.64 R4, [R1+0x10c0] ;  /* 0x0010c00001047983 */ /* 0x001ea80000300a00 */
[----:B------:R-:W2:Y:S01]  /*96570*/  LDL.LU.64 R6, [R1+0x10c8] ;  /* 0x0010c80001067983 */ /* 0x000ea20000300a00 */
[----:B------:R-:W-:-:S02]  /*96580*/  F2FP.F16.E5M2.UNPACK_B R24, R24 ;  /* 0x00000018ff18723e */ /* 0x000fc400020004ff */
[----:B------:R-:W-:-:S05]  /*96590*/  F2FP.F16.E5M2.UNPACK_B R25, R25 ;  /* 0x00000019ff19723e */ /* 0x000fca00020004ff */
[----:B------:R0:W-:Y:S02]  /*965a0*/  STL.64 [R1+0x210], R16 ;  /* 0x0002101001007387 */ /* 0x0001e40000100a00 */
[C---:B------:R-:W-:Y:S02]  /*965b0*/  HMMA.16816.F32 R8, R12.reuse, R24, R8 ;  /* 0x000000180c08723c */ /* 0x040fe40000001808 */
[----:B------:R1:W-:Y:S04]  /*965c0*/  STL.64 [R1+0x218], R18 ;  /* 0x0002181201007387 */ /* 0x0003e80000100a00 */
[----:B0-----:R-:W3:Y:S04]  /*965d0*/  LDL.LU.64 R16, [R1+0x10a0] ;  /* 0x0010a00001107983 */ /* 0x001ee80000300a00 */
[----:B-1----:R-:W3:Y:S01]  /*965e0*/  LDL.LU.64 R18, [R1+0x10a8] ;  /* 0x0010a80001127983 */ /* 0x002ee20000300a00 */
[----:B--2---:R-:W-:-:S15]  /*965f0*/  HMMA.16816.F32 R4, R12, R26, R4 ;  /* 0x0000001a0c04723c */ /* 0x004fde0000001804 */
[----:B------:R-:W-:-:S08]  /*96600*/  NOP ;  /* 0x0000000000007918 */ /* 0x000fd00000000000 */
[----:B------:R0:W-:Y:S04]  /*96610*/  STL.64 [R1+0x220], R4 ;  /* 0x0002200401007387 */ /* 0x0001e80000100a00 */
[----:B------:R1:W-:Y:S04]  /*96620*/  STL.64 [R1+0x228], R6 ;  /* 0x0002280601007387 */ /* 0x0003e80000100a00 */
[----:B0-----:R-:W2:Y:S04]  /*96630*/  LDL.LU.64 R4, [R1+0x1090] ;  /* 0x0010900001047983 */ /* 0x001ea80000300a00 */
[----:B-1----:R-:W2:Y:S04]  /*96640*/  LDL.LU.64 R6, [R1+0x1098] ;  /* 0x0010980001067983 */ /* 0x002ea80000300a00 */
[----:B------:R0:W-:Y:S04]  /*96650*/  STL.64 [R1+0x230], R8 ;  /* 0x0002300801007387 */ /* 0x0001e80000100a00 */
[----:B------:R1:W-:Y:S04]  /*96660*/  STL.64 [R1+0x238], R10 ;  /* 0x0002380a01007387 */ /* 0x0003e80000100a00 */
[----:B0-----:R-:W4:Y:S04]  /*96670*/  LDL.LU.64 R8, [R1+0x1080] ;  /* 0x0010800001087983 */ /* 0x001f280000300a00 */
[----:B-1----:R-:W4:Y:S04]  /*96680*/  LDL.LU.64 R10, [R1+0x1088] ;  /* 0x00108800010a7983 */ /* 0x002f280000300a00 */
[----:B------:R0:W-:Y:S04]  /*96690*/  STL.64 [R1+0xa820], R26 ;  /* 0x00a8201a01007387 */ /* 0x0001e80000100a00 */
[----:B0-----:R-:W2:Y:S01]  /*966a0*/  LDL.LU R27, [R1+0xa1c] ;  /* 0x000a1c00011b7983 */ /* 0x001ea20000300800 */
[----:B------:R-:W-:-:S02]  /*966b0*/  F2FP.F16.E5M2.UNPACK_B R22, R22 ;  /* 0x00000016ff16723e */ /* 0x000fc400020004ff */
[----:B------:R-:W-:-:S07]  /*966c0*/  F2FP.F16.E5M2.UNPACK_B R23, R23 ;  /* 0x00000017ff17723e */ /* 0x000fce00020004ff */
[----:B---3--:R-:W-:Y:S01]  /*966d0*/  HMMA.16816.F32 R16, R12, R22, R16 ;  /* 0x000000160c10723c */ /* 0x008fe20000001810 */
[----:B------:R0:W-:Y:S04]  /*966e0*/  STL.64 [R1+0xa818], R24 ;  /* 0x00a8181801007387 */ /* 0x0001e80000100a00 */
[----:B--2---:R1:W-:Y:S04]  /*966f0*/  STL [R1+0xa958], R27 ;  /* 0x00a9581b01007387 */ /* 0x0043e80000100800 */
[----:B0-----:R-:W2:Y:S04]  /*96700*/  LDL.LU.64 R24, [R1+0x1070] ;  /* 0x0010700001187983 */ /* 0x001ea80000300a00 */
[----:B-1----:R-:W2:Y:S10]  /*96710*/  LDL.LU.64 R26, [R1+0x1078] ;  /* 0x00107800011a7983 */ /* 0x002eb40000300a00 */
[----:B------:R-:W-:Y:S04]  /*96720*/  STL.64 [R1+0x240], R16 ;  /* 0x0002401001007387 */ /* 0x000fe80000100a00 */
[----:B------:R0:W-:Y:S04]  /*96730*/  STL.64 [R1+0x248], R18 ;  /* 0x0002481201007387 */ /* 0x0001e80000100a00 */
[----:B0-----:R-:W3:Y:S01]  /*96740*/  LDL.LU.64 R18, [R1+0xa988] ;  /* 0x00a9880001127983 */ /* 0x001ee20000300a00 */
[----:B------:R-:W-:-:S02]  /*96750*/  F2FP.F16.E5M2.UNPACK_B R20, R20 ;  /* 0x00000014ff14723e */ /* 0x000fc400020004ff */
[----:B------:R-:W-:Y:S01]  /*96760*/  F2FP.F16.E5M2.UNPACK_B R21, R21 ;  /* 0x00000015ff15723e */ /* 0x000fe200020004ff */
[----:B------:R-:W2:Y:S06]  /*96770*/  LDL.LU.64 R16, [R1+0xa980] ;  /* 0x00a9800001107983 */ /* 0x000eac0000300a00 */
[----:B------:R-:W-:-:S15]  /*96780*/  HMMA.16816.F32 R4, R12, R20, R4 ;  /* 0x000000140c04723c */ /* 0x000fde0000001804 */
[----:B------:R-:W-:-:S08]  /*96790*/  NOP ;  /* 0x0000000000007918 */ /* 0x000fd00000000000 */
[----:B------:R-:W-:Y:S04]  /*967a0*/  STL.64 [R1+0x250], R4 ;  /* 0x0002500401007387 */ /* 0x000fe80000100a00 */
[----:B------:R0:W-:Y:S04]  /*967b0*/  STL.64 [R1+0x258], R6 ;  /* 0x0002580601007387 */ /* 0x0001e80000100a00 */
[----:B0-----:R-:W2:Y:S04]  /*967c0*/  LDL.LU.64 R6, [R1+0xa978] ;  /* 0x00a9780001067983 */ /* 0x001ea80000300a00 */
[----:B------:R-:W2:Y:S04]  /*967d0*/  LDL.LU.64 R4, [R1+0xa970] ;  /* 0x00a9700001047983 */ /* 0x000ea80000300a00 */
[----:B------:R0:W-:Y:S04]  /*967e0*/  STL.64 [R1+0xa800], R22 ;  /* 0x00a8001601007387 */ /* 0x0001e80000100a00 */
[----:B0-----:R-:W2:Y:S04]  /*967f0*/  LDL.LU R22, [R1+0x9e8] ;  /* 0x0009e80001167983 */ /* 0x001ea80000300800 */
[----:B------:R-:W2:Y:S04]  /*96800*/  LDL.LU R23, [R1+0x9f4] ;  /* 0x0009f40001177983 */ /* 0x000ea80000300800 */
[----:B------:R0:W-:Y:S04]  /*96810*/  STL.64 [R1+0xa7f8], R20 ;  /* 0x00a7f81401007387 */ /* 0x0001e80000100a00 */
[----:B0-----:R-:W2:Y:S04]  /*96820*/  LDL R20, [R1+0x1e40] ;  /* 0x001e400001147983 */ /* 0x001ea80000100800 */
[----:B------:R-:W2:Y:S01]  /*96830*/  LDL R21, [R1+0x1e44] ;  /* 0x001e440001157983 */ /* 0x000ea20000100800 */
[----:B---3--:R-:W-:-:S02]  /*96840*/  F2FP.F16.E5M2.UNPACK_B R18, R18 ;  /* 0x00000012ff12723e */ /* 0x008fc400020004ff */
[----:B------:R-:W-:-:S07]  /*96850*/  F2FP.F16.E5M2.UNPACK_B R19, R19 ;  /* 0x00000013ff13723e */ /* 0x000fce00020004ff */
[----:B----4-:R-:W-:-:S15]  /*96860*/  HMMA.16816.F32 R8, R12, R18, R8 ;  /* 0x000000120c08723c */ /* 0x010fde0000001808 */
[----:B------:R-:W-:-:S08]  /*96870*/  NOP ;  /* 0x0000000000007918 */ /* 0x000fd00000000000 */
[----:B------:R-:W-:Y:S04]  /*96880*/  STL.64 [R1+0x260], R8 ;  /* 0x0002600801007387 */ /* 0x000fe80000100a00 */
[----:B------:R0:W-:Y:S04]  /*96890*/  STL.64 [R1+0x268], R10 ;  /* 0x0002680a01007387 */ /* 0x0001e80000100a00 */
[----:B0-----:R-:W3:Y:S01]  /*968a0*/  LDL.LU.64 R10, [R1+0xa968] ;  /* 0x00a96800010a7983 */ /* 0x001ee20000300a00 */
[----:B--2---:R-:W-:Y:S02]  /*968b0*/  F2FP.F16.E5M2.UNPACK_B R16, R16 ;  /* 0x00000010ff10723e */ /* 0x004fe400020004ff */
[----:B------:R-:W-:Y:S01]  /*968c0*/  F2FP.F16.E5M2.UNPACK_B R17, R17 ;  /* 0x00000011ff11723e */ /* 0x000fe200020004ff */
[----:B------:R-:W2:Y:S06]  /*968d0*/  LDL.LU.64 R8, [R1+0xa960] ;  /* 0x00a9600001087983 */ /* 0x000eac0000300a00 */
[----:B------:R-:W-:Y:S01]  /*968e0*/  HMMA.16816.F32 R24, R12, R16, R24 ;  /* 0x000000100c18723c */ /* 0x000fe20000001818 */
[----:B------:R-:W-:-:S02]  /*968f0*/  IMAD R5, R5, 0x100, R22 ;  /* 0x0000010005057824 */ /* 0x000fc400078e0216 */
[----:B------:R-:W-:Y:S02]  /*96900*/  IMAD R6, R6, 0x100, R23 ;  /* 0x0000010006067824 */ /* 0x000fe400078e0217 */
[----:B---3--:R-:W-:Y:S02]  /*96910*/  IMAD R4, R4, 0x100, R10 ;  /* 0x0000010004047824 */ /* 0x008fe400078e020a */
[----:B------:R-:W3:-:S15]  /*96920*/  LDL.LU R10, [R1+0xa95c] ;  /* 0x00a95c00010a7983 */ /* 0x000ede0000300800 */
[----:B------:R-:W-:-:S01]  /*96930*/  NOP ;  /* 0x0000000000007918 */ /* 0x000fc20000000000 */
[----:B------:R-:W-:Y:S04]  /*96940*/  STL.64 [R1+0x270], R24 ;  /* 0x0002701801007387 */ /* 0x000fe80000100a00 */
[----:B------:R0:W-:Y:S04]  /*96950*/  STL.64 [R1+0x278], R26 ;  /* 0x0002781a01007387 */ /* 0x0001e80000100a00 */
[----:B0-----:R-:W4:Y:S04]  /*96960*/  LDL.LU R27, [R1+0xa958] ;  /* 0x00a95800011b7983 */ /* 0x001f280000300800 */
[----:B------:R-:W-:Y:S04]  /*96970*/  STL.64 [R1+0xa7e0], R18 ;  /* 0x00a7e01201007387 */ /* 0x000fe80000100a00 */
[----:B------:R-:W-:Y:S04]  /*96980*/  STL.64 [R1+0xa7d8], R16 ;  /* 0x00a7d81001007387 */ /* 0x000fe80000100a00 */
[----:B------:R-:W2:Y:S04]  /*96990*/  LDL.64 R22, [R1+0x78] ;  /* 0x0000780001167983 */ /* 0x000ea80000100a00 */
[----:B------:R-:W3:Y:S04]  /*969a0*/  LDL R24, [R1+0x70] ;  /* 0x0000700001187983 */ /* 0x000ee80000100800 */
[----:B------:R-:W3:Y:S01]  /*969b0*/  LDL R25, [R1+0x74] ;  /* 0x0000740001197983 */ /* 0x000ee20000100800 */
[----:B----4-:R-:W-:-:S03]  /*969c0*/  IMAD R7, R7, 0x100, R27 ;  /* 0x0000010007077824 */ /* 0x010fc600078e021b */
[----:B--2---:R-:W-:Y:S04]  /*969d0*/  STL.64 [R1+0xa950], R22 ;  /* 0x00a9501601007387 */ /* 0x004fe80000100a00 */
[----:B------:R0:W-:Y:S04]  /*969e0*/  STL.64 [R1+0xa948], R20 ;  /* 0x00a9481401007387 */ /* 0x0001e80000100a00 */
[----:B0-----:R-:W2:Y:S04]  /*969f0*/  LDL.LU.64 R20, [R1+0x1060] ;  /* 0x0010600001147983 */ /* 0x001ea80000300a00 */
[----:B------:R-:W2:Y:S04]  /*96a00*/  LDL.LU.64 R22, [R1+0x1068] ;  /* 0x0010680001167983 */ /* 0x000ea80000300a00 */
[----:B------:R-:W4:Y:S01]  /*96a10*/  LDL.64 R26, [R1+0x68] ;  /* 0x00006800011a7983 */ /* 0x000f220000100a00 */
[----:B---3--:R-:W-:-:S02]  /*96a20*/  F2FP.F16.E5M2.UNPACK_B R10, R10 ;  /* 0x0000000aff0a723e */ /* 0x008fc400020004ff */
[----:B------:R-:W-:-:S07]  /*96a30*/  F2FP.F16.E5M2.UNPACK_B R11, R11 ;  /* 0x0000000bff0b723e */ /* 0x000fce00020004ff */
[----:B--2---:R-:W-:Y:S01]  /*96a40*/  HMMA.16816.F32 R20, R12, R10, R20 ;  /* 0x0000000a0c14723c */ /* 0x004fe20000001814 */
[----:B----4-:R-:W-:Y:S04]  /*96a50*/  STL.64 [R1+0xa8a8], R26 ;  /* 0x00a8a81a01007387 */ /* 0x010fe80000100a00 */
[----:B------:R0:W-:Y:S04]  /*96a60*/  STL.64 [R1+0xa8c0], R24 ;  /* 0x00a8c01801007387 */ /* 0x0001e80000100a00 */
[----:B0-----:R-:W2:Y:S04]  /*96a70*/  LDL.LU.64 R24, [R1+0x14a0] ;  /* 0x0014a00001187983 */ /* 0x001ea80000300a00 */
[----:B------:R-:W2:Y:S04]  /*96a80*/  LDL.LU.64 R26, [R1+0x14a8] ;  /* 0x0014a800011a7983 */ /* 0x000ea80000300a00 */
[----:B------:R-:W3:Y:S04]  /*96a90*/  LDL R18, [R1+0x80] ;  /* 0x0000800001127983 */ /* 0x000ee80000100800 */
[----:B------:R-:W3:Y:S04]  /*96aa0*/  LDL R19, [R1+0x84] ;  /* 0x0000840001137983 */ /* 0x000ee80000100800 */
[----:B------:R-:W-:Y:S04]  /*96ab0*/  STL.64 [R1+0x280], R20 ;  /* 0x0002801401007387 */ /* 0x000fe80000100a00 */
[----:B------:R0:W-:Y:S04]  /*96ac0*/  STL.64 [R1+0x288], R22 ;  /* 0x0002881601007387 */ /* 0x0001e80000100a00 */
[----:B0-----:R-:W4:Y:S04]  /*96ad0*/  LDL.LU.64 R22, [R1+0xa950] ;  /* 0x00a9500001167983 */ /* 0x001f280000300a00 */
[----:B------:R-:W3:Y:S01]  /*96ae0*/  LDL.LU.64 R20, [R1+0xa948] ;  /* 0x00a9480001147983 */ /* 0x000ee20000300a00 */
[----:B------:R-:W-:-:S02]  /*96af0*/  F2FP.F16.E5M2.UNPACK_B R8, R8 ;  /* 0x00000008ff08723e */ /* 0x000fc400020004ff */
[----:B------:R-:W-:-:S07]  /*96b00*/  F2FP.F16.E5M2.UNPACK_B R9, R9 ;  /* 0x00000009ff09723e */ /* 0x000fce00020004ff */
[----:B--2---:R-:W-:-:S15]  /*96b10*/  HMMA.16816.F32 R24, R12, R8, R24 ;  /* 0x000000080c18723c */ /* 0x004fde0000001818 */
[----:B------:R-:W-:-:S08]  /*96b20*/  NOP ;  /* 0x0000000000007918 */ /* 0x000fd00000000000 */
[----:B------:R0:W-:Y:S04]  /*96b30*/  STL.64 [R1+0xcd0], R24 ;  /* 0x000cd01801007387 */ /* 0x0001e80000100a00 */
[----:B------:R1:W-:Y:S01]  /*96b40*/  STL.64 [R1+0xcd8], R26 ;  /* 0x000cd81a01007387 */ /* 0x0003e20000100a00 */
[----:B---3--:R-:W-:-:S03]  /*96b50*/  F2FP.F16.E5M2.UNPACK_B R20, R20 ;  /* 0x00000014ff14723e */ /* 0x008fc600020004ff */
[----:B0-----:R-:W2:Y:S04]  /*96b60*/  LDL.LU.64 R24, [R1+0x13d0] ;  /* 0x0013d00001187983 */ /* 0x001ea80000300a00 */
[----:B------:R-:W-:Y:S04]  /*96b70*/  STL [R1+0xa8], R20 ;  /* 0x0000a81401007387 */ /* 0x000fe80000100800 */
[----:B-1----:R-:W3:Y:S01]  /*96b80*/  LDL.LU.64 R26, [R1+0x13d8] ;  /* 0x0013d800011a7983 */ /* 0x002ee20000300a00 */
[----:B------:R-:W-:-:S05]  /*96b90*/  F2FP.F16.E5M2.UNPACK_B R21, R21 ;  /* 0x00000015ff15723e */ /* 0x000fca00020004ff */
[----:B------:R-:W-:Y:S04]  /*96ba0*/  STL [R1+0xac], R21 ;  /* 0x0000ac1501007387 */ /* 0x000fe80000100800 */
[----:B---3--:R-:W-:Y:S04]  /*96bb0*/  STL.64 [R1+0xa8d0], R26 ;  /* 0x00a8d01a01007387 */ /* 0x008fe80000100a00 */
[----:B--2---:R0:W-:Y:S04]  /*96bc0*/  STL.64 [R1+0xa8c8], R24 ;  /* 0x00a8c81801007387 */ /* 0x0041e80000100a00 */
[----:B0-----:R-:W2:Y:S04]  /*96bd0*/  LDL.LU.64 R24, [R1+0x13e0] ;  /* 0x0013e00001187983 */ /* 0x001ea80000300a00 */
[----:B------:R-:W3:Y:S04]  /*96be0*/  LDL.LU.64 R26, [R1+0x13e8] ;  /* 0x0013e800011a7983 */ /* 0x000ee80000300a00 */
[----:B---3--:R0:W-:Y:S04]  /*96bf0*/  STL.64 [R1+0xa8e0], R26 ;  /* 0x00a8e01a01007387 */ /* 0x0081e80000100a00 */
[----:B0-----:R-:W3:Y:S04]  /*96c00*/  LDL R26, [R1+0x88] ;  /* 0x00008800011a7983 */ /* 0x001ee80000100800 */
[----:B------:R-:W3:Y:S04]  /*96c10*/  LDL R27, [R1+0x8c] ;  /* 0x00008c00011b7983 */ /* 0x000ee80000100800 */
[----:B--2---:R0:W-:Y:S04]  /*96c20*/  STL.64 [R1+0xa8d8], R24 ;  /* 0x00a8d81801007387 */ /* 0x0041e80000100a00 */
[----:B0-----:R-:W2:Y:S04]  /*96c30*/  LDL R24, [R1+0x90] ;  /* 0x0000900001187983 */ /* 0x001ea80000100800 */
[----:B------:R-:W2:Y:S04]  /*96c40*/  LDL R25, [R1+0x94] ;  /* 0x0000940001197983 */ /* 0x000ea80000100800 */
[----:B---3--:R0:W-:Y:S04]  /*96c50*/  STL.64 [R1+0xa8f8], R26 ;  /* 0x00a8f81a01007387 */ /* 0x0081e80000100a00 */
[----:B0-----:R-:W3:Y:S04]  /*96c60*/  LDL R26, [R1+0x98] ;  /* 0x00009800011a7983 */ /* 0x001ee80000100800 */
[----:B------:R-:W3:Y:S04]  /*96c70*/  LDL R27, [R1+0x9c] ;  /* 0x00009c00011b7983 */ /* 0x000ee80000100800 */
[----:B--2---:R0:W-:Y:S04]  /*96c80*/  STL.64 [R1+0xa910], R24 ;  /* 0x00a9101801007387 */ /* 0x0041e80000100a00 */
[----:B0-----:R-:W2:Y:S04]  /*96c90*/  LDL R24, [R1+0xa0] ;  /* 0x0000a00001187983 */ /* 0x001ea80000100800 */
[----:B------:R-:W2:Y:S04]  /*96ca0*/  LDL R25, [R1+0xa4] ;  /* 0x0000a40001197983 */ /* 0x000ea80000100800 */
[----:B---3--:R-:W-:Y:S04]  /*96cb0*/  STL.64 [R1+0xa928], R26 ;  /* 0x00a9281a01007387 */ /* 0x008fe80000100a00 */
[----:B--2---:R0:W-:Y:S04]  /*96cc0*/  STL.64 [R1+0xa940], R24 ;  /* 0x00a9401801007387 */ /* 0x0041e80000100a00 */
[----:B0-----:R-:W2:Y:S04]  /*96cd0*/  LDL.LU.64 R24, [R1+0x1490] ;  /* 0x0014900001187983 */ /* 0x001ea80000300a00 */
[----:B------:R-:W2:Y:S01]  /*96ce0*/  LDL.LU.64 R26, [R1+0x1498] ;  /* 0x00149800011a7983 */ /* 0x000ea20000300a00 */
[----:B------:R-:W-:-:S02]  /*96cf0*/  F2FP.F16.E5M2.UNPACK_B R2, R2 ;  /* 0x00000002ff02723e */ /* 0x000fc400020004ff */
[----:B------:R-:W-:Y:S01]  /*96d00*/  F2FP.F16.E5M2.UNPACK_B R3, R3 ;  /* 0x00000003ff03723e */ /* 0x000fe200020004ff */
[----:B------:R-:W-:Y:S04]  /*96d10*/  STL [R1+0xa7b4], R9 ;  /* 0x00a7b40901007387 */ /* 0x000fe80000100800 */
[----:B------:R-:W-:Y:S04]  /*96d20*/  STL.64 [R1+0xa8b8], R10 ;  /* 0x00a8b80a01007387 */ /* 0x000fe80000100a00 */
[----:B------:R2:W-:Y:S02]  /*96d30*/  STL [R1+0xa8b0], R8 ;  /* 0x00a8b00801007387 */ /* 0x0005e40000100800 */
[----:B--2---:R-:W-:Y:S02]  /*96d40*/  HMMA.16816.F32 R8, R12, R2, R24 ;  /* 0x000000020c08723c */ /* 0x004fe40000001818 */
[----:B------:R-:W2:Y:S04]  /*96d50*/  LDL.LU.64 R24, [R1+0x1430] ;  /* 0x0014300001187983 */ /* 0x000ea80000300a00 */
[----:B------:R-:W2:-:S15]  /*96d60*/  LDL.LU.64 R26, [R1+0x1438] ;  /* 0x00143800011a7983 */ /* 0x000e9e0000300a00 */
[----:B------:R-:W-:-:S02]  /*96d70*/  NOP ;  /* 0x0000000000007918 */ /* 0x000fc40000000000 */
[----:B------:R0:W-:Y:S04]  /*96d80*/  STL.64 [R1+0xcc0], R8 ;  /* 0x000cc00801007387 */ /* 0x0001e80000100a00 */
[----:B------:R1:W-:Y:S04]  /*96d90*/  STL.64 [R1+0xcc8], R10 ;  /* 0x000cc80a01007387 */ /* 0x0003e80000100a00 */
[----:B0-----:R-:W3:Y:S04]  /*96da0*/  LDL.LU.64 R8, [R1+0x13c0] ;  /* 0x0013c00001087983 */ /* 0x001ee80000300a00 */
[----:B-1----:R-:W4:Y:S04]  /*96db0*/  LDL.LU.64 R10, [R1+0x13c8] ;  /* 0x0013c800010a7983 */ /* 0x002f280000300a00 */
[----:B----4-:R-:W-:Y:S04]  /*96dc0*/  STL.64 [R1+0xa8f0], R10 ;  /* 0x00a8f00a01007387 */ /* 0x010fe80000100a00 */
[----:B---3--:R0:W-:Y:S04]  /*96dd0*/  STL.64 [R1+0xa8e8], R8 ;  /* 0x00a8e80801007387 */ /* 0x0081e80000100a00 */
[----:B0-----:R-:W3:Y:S04]  /*96de0*/  LDL.LU.64 R8, [R1+0x13f0] ;  /* 0x0013f00001087983 */ /* 0x001ee80000300a00 */
[----:B------:R-:W4:Y:S04]  /*96df0*/  LDL.LU.64 R10, [R1+0x13f8] ;  /* 0x0013f800010a7983 */ /* 0x000f280000300a00 */
[----:B----4-:R-:W-:Y:S04]  /*96e00*/  STL.64 [R1+0xa908], R10 ;  /* 0x00a9080a01007387 */ /* 0x010fe80000100a00 */
[----:B---3--:R0:W-:Y:S04]  /*96e10*/  STL.64 [R1+0xa900], R8 ;  /* 0x00a9000801007387 */ /* 0x0081e80000100a00 */
[----:B0-----:R-:W3:Y:S04]  /*96e20*/  LDL.LU.64 R8, [R1+0x1400] ;  /* 0x0014000001087983 */ /* 0x001ee80000300a00 */
[----:B------:R-:W4:Y:S04]  /*96e30*/  LDL.LU.64 R10, [R1+0x1408] ;  /* 0x00140800010a7983 */ /* 0x000f280000300a00 */
[----:B----4-:R-:W-:Y:S04]  /*96e40*/  STL.64 [R1+0xa920], R10 ;  /* 0x00a9200a01007387 */ /* 0x010fe80000100a00 */
[----:B---3--:R0:W-:Y:S04]  /*96e50*/  STL.64 [R1+0xa918], R8 ;  /* 0x00a9180801007387 */ /* 0x0081e80000100a00 */
[----:B0-----:R-:W3:Y:S04]  /*96e60*/  LDL.LU.64 R8, [R1+0x1410] ;  /* 0x0014100001087983 */ /* 0x001ee80000300a00 */
[----:B------:R-:W4:Y:S01]  /*96e70*/  LDL.LU.64 R10, [R1+0x1418] ;  /* 0x00141800010a7983 */ /* 0x000f220000300a00 */
[----:B--2---:R-:W-:Y:S03]  /*96e80*/  HMMA.16816.F32 R12, R12, R20, R24 ;  /* 0x000000140c0c723c */ /* 0x004fe60000001818 */
[----:B----4-:R-:W-:Y:S04]  /*96e90*/  STL.64 [R1+0xa938], R10 ;  /* 0x00a9380a01007387 */ /* 0x010fe80000100a00 */
[----:B---3--:R0:W-:Y:S04]  /*96ea0*/  STL.64 [R1+0xa930], R8 ;  /* 0x00a9300801007387 */ /* 0x0081e80000100a00 */
[----:B0-----:R-:W2:Y:S04]  /*96eb0*/  LDL.LU.64 R8, [R1+0x1420] ;  /* 0x0014200001087983 */ /* 0x001ea80000300a00 */
[----:B------:R-:W2:Y:S04]  /*96ec0*/  LDL.LU.64 R10, [R1+0x1428] ;  /* 0x00142800010a7983 */ /* 0x000ea80000300a00 */
[----:B------:R-:W3:Y:S04]  /*96ed0*/  LDL.64 R16, [R1+0x60] ;  /* 0x0000600001107983 */ /* 0x000ee80000100a00 */
[----:B------:R-:W-:Y:S04]  /*96ee0*/  STL [R1+0xa7ac], R2 ;  /* 0x00a7ac0201007387 */ /* 0x000fe80000100800 */
[----:B------:R-:W-:Y:S04]  /*96ef0*/  STL [R1+0xa7a8], R3 ;  /* 0x00a7a80301007387 */ /* 0x000fe80000100800 */
[----:B------:R-:W2:Y:S01]  /*96f00*/  LDL.LU.64 R24, [R1+0xa940] ;  /* 0x00a9400001187983 */ /* 0x000ea20000300a00 */
[----:B------:R-:W-:-:S02]  /*96f10*/  F2FP.F16.E5M2.UNPACK_B R4, R4 ;  /* 0x00000004ff04723e */ /* 0x000fc400020004ff */
[----:B------:R-:W-:Y:S02]  /*96f20*/  F2FP.F16.E5M2.UNPACK_B R5, R5 ;  /* 0x00000005ff05723e */ /* 0x000fe400020004ff */
[----:B------:R-:W-:Y:S02]  /*96f30*/  F2FP.F16.E5M2.UNPACK_B R6, R6 ;  /* 0x00000006ff06723e */ /* 0x000fe400020004ff */
[----:B------:R-:W-:Y:S01]  /*96f40*/  F2FP.F16.E5M2.UNPACK_B R7, R7 ;  /* 0x00000007ff07723e */ /* 0x000fe200020004ff */
[----:B------:R0:W-:Y:S04]  /*96f50*/  STL.64 [R1+0xc10], R12 ;  /* 0x000c100c01007387 */ /* 0x0001e80000100a00 */
[----:B------:R1:W-:Y:S04]  /*96f60*/  STL.64 [R1+0xc18], R14 ;  /* 0x000c180e01007387 */ /* 0x0003e80000100a00 */
[----:B0-----:R-:W4:Y:S04]  /*96f70*/  LDL.LU.64 R12, [R1+0x13b0] ;  /* 0x0013b000010c7983 */ /* 0x001f280000300a00 */
[----:B-1----:R-:W4:Y:S04]  /*96f80*/  LDL.LU.64 R14, [R1+0x13b8] ;  /* 0x0013b800010e7983 */ /* 0x002f280000300a00 */
[----:B------:R-:W3:Y:S04]  /*96f90*/  LDL R20, [R1+0x58] ;  /* 0x0000580001147983 */ /* 0x000ee80000100800 */
[----:B------:R-:W3:Y:S01]  /*96fa0*/  LDL R21, [R1+0x5c] ;  /* 0x00005c0001157983 */ /* 0x000ee20000100800 */
[----:B--2---:R-:W-:Y:S03]  /*96fb0*/  HMMA.16816.F32 R24, R4, R24, R8 ;  /* 0x000000180418723c */ /* 0x004fe60000001808 */
[----:B------:R-:W2:Y:S04]  /*96fc0*/  LDL.LU.64 R10, [R1+0xa938] ;  /* 0x00a93800010a7983 */ /* 0x000ea80000300a00 */
[----:B------:R-:W2:-:S15]  /*96fd0*/  LDL.LU.64 R8, [R1+0xa930] ;  /* 0x00a9300001087983 */ /* 0x000e9e0000300a00 */
[----:B------:R-:W-:-:S01]  /*96fe0*/  NOP ;  /* 0x0000000000007918 */ /* 0x000fc20000000000 */
[----:B------:R-:W-:Y:S04]  /*96ff0*/  STL.64 [R1+0xc00], R24 ;  /* 0x000c001801007387 */ /* 0x000fe80000100a00 */
[----:B------:R0:W-:Y:S04]  /*97000*/  STL.64 [R1+0xc08], R26 ;  /* 0x000c081a01007387 */ /* 0x0001e80000100a00 */
[----:B0-----:R-:W2:Y:S02]  /*97010*/  LDL.LU.64 R26, [R1+0xa928] ;  /* 0x00a92800011a7983 */ /* 0x001ea40000300a00 */
[----:B--2---:R-:W-:Y:S02]  /*97020*/  HMMA.16816.F32 R24, R4, R26, R8 ;  /* 0x0000001a0418723c */ /* 0x004fe40000001808 */
[----:B------:R-:W2:Y:S04]  /*97030*/  LDL.LU.64 R10, [R1+0xa920] ;  /* 0x00a92000010a7983 */ /* 0x000ea80000300a00 */
[----:B------:R-:W2:-:S15]  /*97040*/  LDL.LU.64 R8, [R1+0xa918] ;  /* 0x00a9180001087983 */ /* 0x000e9e0000300a00 */
[----:B------:R-:W-:-:S02]  /*97050*/  NOP ;  /* 0x0000000000007918 */ /* 0x000fc40000000000 */
[----:B------:R0:W-:Y:S04]  /*97060*/  STL.64 [R1+0xbf0], R24 ;  /* 0x000bf01801007387 */ /* 0x0001e80000100a00 */
[----:B------:R2:W-:Y:S04]  /*97070*/  STL.64 [R1+0xbf8], R26 ;  /* 0x000bf81a01007387 */ /* 0x0005e80000100a00 */
[----:B0-----:R-:W2:Y:S02]  /*97080*/  LDL.LU.64 R24, [R1+0xa910] ;  /* 0x00a9100001187983 */ /* 0x001ea40000300a00 */
[----:B--2---:R-:W-:Y:S02]  /*97090*/  HMMA.16816.F32 R24, R4, R24, R8 ;  /* 0x000000180418723c */ /* 0x004fe40000001808 */
[----:B------:R-:W2:Y:S04]  /*970a0*/  LDL.LU.64 R10, [R1+0xa908] ;  /* 0x00a90800010a7983 */ /* 0x000ea80000300a00 */
[----:B------:R-:W2:-:S15]  /*970b0*/  LDL.LU.64 R8, [R1+0xa900] ;  /* 0x00a9000001087983 */ /* 0x000e9e0000300a00 */
[----:B------:R-:W-:-:S02]  /*970c0*/  NOP ;  /* 0x0000000000007918 */ /* 0x000fc40000000000 */
[----:B------:R-:W-:Y:S04]  /*970d0*/  STL.64 [R1+0xbe0], R24 ;  /* 0x000be01801007387 */ /* 0x000fe80000100a00 */
        /* <DEDUP_REMOVED lines=8> */
[----:B0-----:R-:W4:Y:S04]  /*97160*/  LDL.LU.64 R26, [R1+0xa8e0] ;  /* 0x00a8e000011a7983 */ /* 0x001f280000300a00 */
[----:B------:R-:W4:Y:S02]  /*97170*/  LDL.LU.64 R24, [R1+0xa8d8] ;  /* 0x00a8d80001187983 */ /* 0x000f240000300a00 */
[----:B----4-:R-:W-:-:S15]  /*97180*/  HMMA.16816.F32 R24, R4, R18, R24 ;  /* 0x000000120418723c */ /* 0x010fde0000001818 */
[----:B------:R-:W-:-:S08]  /*97190*/  NOP ;  /* 0x0000000000007918 */ /* 0x000fd00000000000 */
[----:B------:R-:W-:Y:S04]  /*971a0*/  STL.64 [R1+0xbc0], R24 ;  /* 0x000bc01801007387 */ /* 0x000fe80000100a00 */
[----:B------:R0:W-:Y:S04]  /*971b0*/  STL.64 [R1+0xbc8], R26 ;  /* 0x000bc81a01007387 */ /* 0x0001e80000100a00 */
[----:B0-----:R-:W4:Y:S04]  /*971c0*/  LDL.LU.64 R26, [R1+0xa8d0] ;  /* 0x00a8d000011a7983 */ /* 0x001f280000300a00 */
[----:B------:R-:W4:Y:S02]  /*971d0*/  LDL.LU.64 R24, [R1+0xa8c8] ;  /* 0x00a8c80001187983 */ /* 0x000f240000300a00 */
[----:B----4-:R-:W-:-:S15]  /*971e0*/  HMMA.16816.F32 R24, R4, R22, R24 ;  /* 0x000000160418723c */ /* 0x010fde0000001818 */
[----:B------:R-:W-:-:S08]  /*971f0*/  NOP ;  /* 0x0000000000007918 */ /* 0x000fd00000000000 */
[----:B------:R0:W-:Y:S04]  /*97200*/  STL.64 [R1+0xbb0], R24 ;  /* 0x000bb01801007387 */ /* 0x0001e80000100a00 */
[----:B------:R2:W-:Y:S04]  /*97210*/  STL.64 [R1+0xbb8], R26 ;  /* 0x000bb81a01007387 */ /* 0x0005e80000100a00 */
[----:B0-----:R-:W2:Y:S01]  /*97220*/  LDL.LU.64 R24, [R1+0xa8c0] ;  /* 0x00a8c00001187983 */ /* 0x001ea20000300a00 */
[----:B------:R-:W-:-:S05]  /*97230*/  IMAD.MOV.U32 R3, RZ, RZ, R22 ;  /* 0x000000ffff037224 */ /* 0x000fca00078e0016 */
[----:B------:R-:W-:Y:S01]  /*97240*/  STL [R1+0xa7b0], R3 ;  /* 0x00a7b00301007387 */ /* 0x000fe20000100800 */
[----:B--2---:R-:W-:Y:S03]  /*97250*/  HMMA.16816.F32 R24, R4, R24, R8 ;  /* 0x000000180418723c */ /* 0x004fe60000001808 */
[----:B------:R-:W2:Y:S04]  /*97260*/  LDL.LU.64 R10, [R1+0xa8b8] ;  /* 0x00a8b800010a7983 */ /* 0x000ea80000300a00 */
[----:B------:R-:W4:-:S15]  /*97270*/  LDL.LU R8, [R1+0xa8b0] ;  /* 0x00a8b00001087983 */ /* 0x000f1e0000300800 */
[----:B------:R-:W-:-:S01]  /*97280*/  NOP ;  /* 0x0000000000007918 */ /* 0x000fc20000000000 */
[----:B------:R-:W-:Y:S04]  /*97290*/  STL.64 [R1+0xba0], R24 ;  /* 0x000ba01801007387 */ /* 0x000fe80000100a00 */
[----:B------:R0:W-:Y:S04]  /*972a0*/  STL.64 [R1+0xba8], R26 ;  /* 0x000ba81a01007387 */ /* 0x0001e80000100a00 */
[----:B0-----:R-:W3:Y:S04]  /*972b0*/  LDL.LU.64 R26, [R1+0xa8a8] ;  /* 0x00a8a800011a7983 */ /* 0x001ee80000300a00 */
[----:B------:R-:W4:Y:S01]  /*972c0*/  LDL.64 R22, [R1+0x50] ;  /* 0x0000500001167983 */ /* 0x000f220000100a00 */
[----:B---3--:R-:W-:Y:S06]  /*972d0*/  HMMA.16816.F32 R12, R4, R26, R12 ;  /* 0x0000001a040c723c */ /* 0x008fec000000180c */
[----:B------:R-:W-:-:S02]  /*972e0*/  IMAD.MOV.U32 R9, RZ, RZ, R26 ;  /* 0x000000ffff097224 */ /* 0x000fc400078e001a */
[----:B------:R-:W3:-:S15]  /*972f0*/  LDL R26, [R1+0x18] ;  /* 0x00001800011a7983 */ /* 0x000ede0000100800 */
[----:B------:R0:W-:Y:S04]  /*97300*/  STL.64 [R1+0xb90], R12 ;  /* 0x000b900c01007387 */ /* 0x0001e80000100a00 */
[----:B------:R1:W-:Y:S04]  /*97310*/  STL.64 [R1+0xb98], R14 ;  /* 0x000b980e01007387 */ /* 0x0003e80000100a00 */
[----:B------:R-:W3:Y:S04]  /*97320*/  LDL R27, [R1+0x1c] ;  /* 0x00001c00011b7983 */ /* 0x000ee80000100800 */
[----:B0-----:R-:W4:Y:S04]  /*97330*/  LDL.LU.64 R12, [R1+0x1390] ;  /* 0x00139000010c7983 */ /* 0x001f280000300a00 */
[----:B-1----:R-:W4:Y:S04]  /*97340*/  LDL.LU.64 R14, [R1+0x1398] ;  /* 0x00139800010e7983 */ /* 0x002f280000300a00 */
[----:B------:R-:W2:Y:S04]  /*97350*/  LDL R24, [R1+0x20] ;  /* 0x0000200001187983 */ /* 0x000ea80000100800 */
[----:B------:R-:W2:Y:S04]  /*97360*/  LDL R25, [R1+0x24] ;  /* 0x0000240001197983 */ /* 0x000ea80000100800 */
[----:B---3--:R0:W-:Y:S04]  /*97370*/  STL.64 [R1+0xa850], R26 ;  /* 0x00a8501a01007387 */ /* 0x0081e80000100a00 */
[----:B0-----:R-:W3:Y:S04]  /*97380*/  LDL R26, [R1+0x28] ;  /* 0x00002800011a7983 */ /* 0x001ee80000100800 */
[----:B------:R-:W3:Y:S04]  /*97390*/  LDL R27, [R1+0x2c] ;  /* 0x00002c00011b7983 */ /* 0x000ee80000100800 */
[----:B--2---:R0:W-:Y:S04]  /*973a0*/  STL.64 [R1+0xa848], R24 ;  /* 0x00a8481801007387 */ /* 0x0041e80000100a00 */
[----:B---3--:R1:W-:Y:S04]  /*973b0*/  STL.64 [R1+0xa860], R26 ;  /* 0x00a8601a01007387 */ /* 0x0083e80000100a00 */
[----:B0-----:R-:W2:Y:S04]  /*973c0*/  LDL.LU.64 R24, [R1+0x13a0] ;  /* 0x0013a00001187983 */ /* 0x001ea80000300a00 */
[----:B-1----:R-:W2:Y:S04]  /*973d0*/  LDL.LU.64 R26, [R1+0x13a8] ;  /* 0x0013a800011a7983 */ /* 0x002ea80000300a00 */
[----:B------:R-:W3:Y:S04]  /*973e0*/  LDL.64 R18, [R1+0x8] ;  /* 0x0000080001127983 */ /* 0x000ee80000100a00 */
[----:B---3--:R-:W-:Y:S04]  /*973f0*/  STL.64 [R1+0xa830], R18 ;  /* 0x00a8301201007387 */ /* 0x008fe80000100a00 */
[----:B------:R-:W-:Y:S04]  /*97400*/  STL.64 [R1+0xa7c0], R10 ;  /* 0x00a7c00a01007387 */ /* 0x000fe80000100a00 */
[----:B----4-:R2:W-:Y:S02]  /*97410*/  STL.64 [R1+0xa7b8], R8 ;  /* 0x00a7b80801007387 */ /* 0x0105e40000100a00 */
[----:B--2---:R-:W-:Y:S02]  /*97420*/  HMMA.16816.F32 R8, R4, R16, R24 ;  /* 0x000000100408723c */ /* 0x004fe40000001818 */
[----:B------:R-:W2:-:S15]  /*97430*/  LDL R24, [R1+0x30] ;  /* 0x0000300001187983 */ /* 0x000e9e0000100800 */
[----:B------:R-:W-:-:S06]  /*97440*/  NOP ;  /* 0x0000000000007918 */ /* 0x000fcc0000000000 */
[----:B------:R-:W-:Y:S04]  /*97450*/  STL.64 [R1+0xb80], R8 ;  /* 0x000b800801007387 */ /* 0x000fe80000100a00 */
[----:B------:R0:W-:Y:S04]  /*97460*/  STL.64 [R1+0xb88], R10 ;  /* 0x000b880a01007387 */ /* 0x0001e80000100a00 */
[----:B------:R-:W2:Y:S01]  /*97470*/  LDL R25, [R1+0x34] ;  /* 0x0000340001197983 */ /* 0x000ea20000100800 */
[----:B0-----:R-:W-:Y:S03]  /*97480*/  HMMA.16816.F32 R8, R4, R20, R12 ;  /* 0x000000140408723c */ /* 0x001fe6000000180c */
[----:B--2---:R-:W-:Y:S04]  /*97490*/  STL.64 [R1+0xa878], R24 ;  /* 0x00a8781801007387 */ /* 0x004fe80000100a00 */
[----:B------:R-:W2:-:S15]  /*974a0*/  LDL R12, [R1+0x48] ;  /* 0x00004800010c7983 */ /* 0x000e9e0000100800 */
[----:B------:R-:W-:-:S01]  /*974b0*/  NOP ;  /* 0x0000000000007918 */ /* 0x000fc20000000000 */
[----:B------:R0:W-:Y:S04]  /*974c0*/  STL.64 [R1+0xb70], R8 ;  /* 0x000b700801007387 */ /* 0x0001e80000100a00 */
[----:B------:R-:W-:Y:S04]  /*974d0*/  STL.64 [R1+0xb78], R10 ;  /* 0x000b780a01007387 */ /* 0x000fe80000100a00 */
[----:B------:R-:W3:Y:S04]  /*974e0*/  LDL R26, [R1+0x38] ;  /* 0x00003800011a7983 */ /* 0x000ee80000100800 */
[----:B------:R-:W3:Y:S01]  /*974f0*/  LDL R27, [R1+0x3c] ;  /* 0x00003c00011b7983 */ /* 0x000ee20000100800 */
[----:B------:R-:W-:-:S03]  /*97500*/  IMAD.MOV.U32 R2, RZ, RZ, R17 ;  /* 0x000000ffff027224 */ /* 0x000fc600078e0011 */
[----:B------:R-:W2:Y:S04]  /*97510*/  LDL R13, [R1+0x4c] ;  /* 0x00004c00010d7983 */ /* 0x000ea80000100800 */
[----:B0-----:R-:W4:Y:S04]  /*97520*/  LDL R8, [R1+0x40] ;  /* 0x0000400001087983 */ /* 0x001f280000100800 */
[----:B------:R-:W4:Y:S04]  /*97530*/  LDL R9, [R1+0x44] ;  /* 0x0000440001097983 */ /* 0x000f280000100800 */
[----:B------:R-:W2:Y:S04]  /*97540*/  LDL R16, [R1+0x10] ;  /* 0x0000100001107983 */ /* 0x000ea80000100800 */
[----:B------:R-:W2:Y:S04]  /*97550*/  LDL R17, [R1+0x14] ;  /* 0x0000140001117983 */ /* 0x000ea80000100800 */
[----:B---3--:R0:W-:Y:S04]  /*97560*/  STL.64 [R1+0xa890], R26 ;  /* 0x00a8901a01007387 */ /* 0x0081e80000100a00 */
[----:B------:R-:W3:Y:S04]  /*97570*/  LDL.LU.64 R24, [R1+0x1380] ;  /* 0x0013800001187983 */ /* 0x000ee80000300a00 */
[----:B0-----:R-:W3:Y:S04]  /*97580*/  LDL.LU.64 R26, [R1+0x1388] ;  /* 0x00138800011a7983 */ /* 0x001ee80000300a00 */
[----:B--2---:R3:W-:Y:S04]  /*97590*/  STL.64 [R1+0xa858], R16 ;  /* 0x00a8581001007387 */ /* 0x0047e80000100a00 */
[----:B------:R-:W2:Y:S01]  /*975a0*/  LDL R10, [R1] ;  /* 0x00000000010a7983 */ /* 0x000ea20000100800 */
[----:B---3--:R-:W-:-:S15]  /*975b0*/  HMMA.16816.F32 R16, R4, R22, R24 ;  /* 0x000000160410723c */ /* 0x008fde0000001818 */
[----:B------:R-:W-:-:S08]  /*975c0*/  NOP ;  /* 0x0000000000007918 */ /* 0x000fd00000000000 */
[----:B------:R-:W-:Y:S04]  /*975d0*/  STL.64 [R1+0xb60], R16 ;  /* 0x000b601001007387 */ /* 0x000fe80000100a00 */
[----:B------:R-:W-:Y:S04]  /*975e0*/  STL.64 [R1+0xb68], R18 ;  /* 0x000b681201007387 */ /* 0x000fe80000100a00 */
[----:B------:R-:W3:Y:S04]  /*975f0*/  LDL.LU.64 R24, [R1+0x1360] ;  /* 0x0013600001187983 */ /* 0x000ee80000300a00 */
[----:B------:R-:W4:Y:S04]  /*97600*/  LDL.LU.64 R26, [R1+0x1368] ;  /* 0x00136800011a7983 */ /* 0x000f280000300a00 */
[----:B----4-:R-:W-:Y:S04]  /*97610*/  STL.64 [R1+0xa8a0], R26 ;  /* 0x00a8a01a01007387 */ /* 0x010fe80000100a00 */
[----:B---3--:R0:W-:Y:S04]  /*97620*/  STL.64 [R1+0xa898], R24 ;  /* 0x00a8981801007387 */ /* 0x0081e80000100a00 */
[----:B0-----:R-:W3:Y:S04]  /*97630*/  LDL.LU.64 R24, [R1+0x1370] ;  /* 0x0013700001187983 */ /* 0x001ee80000300a00 */
[----:B------:R-:W3:Y:S04]  /*97640*/  LDL.LU.64 R26, [R1+0x1378] ;  /* 0x00137800011a7983 */ /* 0x000ee80000300a00 */
[----:B------:R-:W4:Y:S04]  /*97650*/  LDL.LU.64 R16, [R1+0x1330] ;  /* 0x0013300001107983 */ /* 0x000f280000300a00 */
[----:B------:R-:W2:Y:S04]  /*97660*/  LDL.LU.64 R18, [R1+0x1338] ;  /* 0x0013380001127983 */ /* 0x000ea80000300a00 */
[----:B--2---:R-:W-:Y:S04]  /*97670*/  STL.64 [R1+0xa870], R18 ;  /* 0x00a8701201007387 */ /* 0x004fe80000100a00 */
[----:B----4-:R0:W-:Y:S04]  /*97680*/  STL.64 [R1+0xa868], R16 ;  /* 0x00a8681001007387 */ /* 0x0101e80000100a00 */
[----:B0-----:R-:W2:Y:S04]  /*97690*/  LDL.LU.64 R16, [R1+0x1340] ;  /* 0x0013400001107983 */ /* 0x001ea80000300a00 */
[----:B------:R-:W4:Y:S01]  /*976a0*/  LDL.LU.64 R18, [R1+0x1348] ;  /* 0x0013480001127983 */ /* 0x000f220000300a00 */
[----:B---3--:R-:W-:Y:S01]  /*976b0*/  HMMA.16816.F32 R24, R4, R12, R24 ;  /* 0x0000000c0418723c */ /* 0x008fe20000001818 */
[----:B------:R-:W-:-:S02]  /*976c0*/  IMAD.MOV.U32 R11, RZ, RZ, R0 ;  /* 0x000000ffff0b7224 */ /* 0x000fc400078e0000 */
[----:B------:R-:W-:Y:S01]  /*976d0*/  IMAD.MOV.U32 R3, RZ, RZ, R22 ;  /* 0x000000ffff037224 */ /* 0x000fe200078e0016 */
[----:B----4-:R-:W-:Y:S04]  /*976e0*/  STL.64 [R1+0xa888], R18 ;  /* 0x00a8881201007387 */ /* 0x010fe80000100a00 */
[----:B--2---:R0:W-:Y:S04]  /*976f0*/  STL.64 [R1+0xa880], R16 ;  /* 0x00a8801001007387 */ /* 0x0041e80000100a00 */
[----:B0-----:R-:W2:Y:S04]  /*97700*/  LDL.LU.64 R16, [R1+0x1350] ;  /* 0x0013500001107983 */ /* 0x001ea80000300a00 */
[----:B------:R-:W2:Y:S04]  /*97710*/  LDL.LU.64 R18, [R1+0x1358] ;  /* 0x0013580001127983 */ /* 0x000ea80000300a00 */
[----:B------:R-:W3:Y:S04]  /*97720*/  LDL.LU.64 R20, [R1+0x1310] ;  /* 0x0013100001147983 */ /* 0x000ee80000300a00 */
[----:B------:R-:W3:Y:S04]  /*97730*/  LDL.LU.64 R22, [R1+0x1318] ;  /* 0x0013180001167983 */ /* 0x000ee80000300a00 */
[----:B------:R-:W-:Y:S04]  /*97740*/  STL.64 [R1+0xa828], R10 ;  /* 0x00a8280a01007387 */ /* 0x000fe80000100a00 */
[----:B------:R-:W4:Y:S04]  /*97750*/  LDL.LU R14, [R1+0x1e94] ;  /* 0x001e9400010e7983 */ /* 0x000f280000300800 */
[----:B------:R-:W4:Y:S04]  /*97760*/  LDL.LU R15, [R1+0x1e9c] ;  /* 0x001e9c00010f7983 */ /* 0x000f280000300800 */
[----:B------:R-:W-:Y:S04]  /*97770*/  STL.64 [R1+0xb50], R24 ;  /* 0x000b501801007387 */ /* 0x000fe80000100a00 */
[----:B------:R0:W-:Y:S04]  /*97780*/  STL.64 [R1+0xb58], R26 ;  /* 0x000b581a01007387 */ /* 0x0001e80000100a00 */
[----:B0-----:R-:W2:Y:S04]  /*97790*/  LDL.LU.64 R26, [R1+0xa8a0] ;  /* 0x00a8a000011a7983 */ /* 0x001ea80000300a00 */
[----:B------:R-:W2:Y:S04]  /*977a0*/  LDL.LU.64 R24, [R1+0xa898] ;  /* 0x00a8980001187983 */ /* 0x000ea80000300a00 */
[----:B------:R-:W3:Y:S04]  /*977b0*/  LDL.LU R12, [R1+0x1e84] ;  /* 0x001e8400010c7983 */ /* 0x000ee80000300800 */
[----:B------:R-:W3:Y:S04]  /*977c0*/  LDL.LU R13, [R1+0x1e8c] ;  /* 0x001e8c00010d7983 */ /* 0x000ee80000300800 */
[----:B----4-:R-:W-:Y:S01]  /*977d0*/  STL.64 [R1+0xa7d0], R14 ;  /* 0x00a7d00e01007387 */ /* 0x010fe20000100a00 */
[C---:B--2---:R-:W-:Y:S03]  /*977e0*/  HMMA.16816.F32 R8, R4.reuse, R8, R24 ;  /* 0x000000080408723c */ /* 0x044fe60000001818 */
[----:B---3--:R0:W-:Y:S04]  /*977f0*/  STL.64 [R1+0xa7c8], R12 ;  /* 0x00a7c80c01007387 */ /* 0x0081e80000100a00 */
[----:B0-----:R-:W2:Y:S04]  /*97800*/  LDL.LU.64 R12, [R1+0x1320] ;  /* 0x00132000010c7983 */ /* 0x001ea80000300a00 */
[----:B------:R-:W2:Y:S04]  /*97810*/  LDL.LU.64 R14, [R1+0x1328] ;  /* 0x00132800010e7983 */ /* 0x000ea80000300a00 */
[----:B------:R-:W3:Y:S08]  /*97820*/  LDL.LU.64 R26, [R1+0xa890] ;  /* 0x00a89000011a7983 */ /* 0x000ef00000300a00 */
[----:B------:R0:W-:Y:S04]  /*97830*/  STL.64 [R1+0xb40], R8 ;  /* 0x000b400801007387 */ /* 0x0001e80000100a00 */
[----:B------:R1:W-:Y:S04]  /*97840*/  STL.64 [R1+0xb48], R10 ;  /* 0x000b480a01007387 */ /* 0x0003e80000100a00 */
[----:B0-----:R-:W4:Y:S04]  /*97850*/  LDL.LU.64 R8, [R1+0x12f0] ;  /* 0x0012f00001087983 */ /* 0x001f280000300a00 */
[----:B-1----:R-:W2:Y:S01]  /*97860*/  LDL.LU.64 R10, [R1+0x12f8] ;  /* 0x0012f800010a7983 */ /* 0x002ea20000300a00 */
[C---:B---3--:R-:W-:Y:S03]  /*97870*/  HMMA.16816.F32 R24, R4.reuse, R26, R16 ;  /* 0x0000001a0418723c */ /* 0x048fe60000001810 */
[----:B--2---:R-:W-:Y:S04]  /*97880*/  STL.64 [R1+0xa840], R10 ;  /* 0x00a8400a01007387 */ /* 0x004fe80000100a00 */
[----:B----4-:R0:W-:Y:S04]  /*97890*/  STL.64 [R1+0xa838], R8 ;  /* 0x00a8380801007387 */ /* 0x0101e80000100a00 */
[----:B0-----:R-:W2:Y:S04]  /*978a0*/  LDL.LU.64 R8, [R1+0x1300] ;  /* 0x0013000001087983 */ /* 0x001ea80000300a00 */
[----:B------:R-:W2:Y:S04]  /*978b0*/  LDL.LU.64 R10, [R1+0x1308] ;  /* 0x00130800010a7983 */ /* 0x000ea80000300a00 */
[----:B------:R-:W3:Y:S04]  /*978c0*/  LDL.LU.64 R18, [R1+0xa888] ;  /* 0x00a8880001127983 */ /* 0x000ee80000300a00 */
[----:B------:R-:W3:Y:S04]  /*978d0*/  LDL.LU.64 R16, [R1+0xa880] ;  /* 0x00a8800001107983 */ /* 0x000ee80000300a00 */
[----:B------:R0:W-:Y:S04]  /*978e0*/  STL.64 [R1+0xb30], R24 ;  /* 0x000b301801007387 */ /* 0x0001e80000100a00 */
[----:B------:R3:W-:Y:S04]  /*978f0*/  STL.64 [R1+0xb38], R26 ;  /* 0x000b381a01007387 */ /* 0x0007e80000100a00 */
[----:B0-----:R-:W3:Y:S02]  /*97900*/  LDL.LU.64 R24, [R1+0xa878] ;  /* 0x00a8780001187983 */ /* 0x001ee40000300a00 */
[----:B---3--:R-:W-:Y:S02]  /*97910*/  HMMA.16816.F32 R24, R4, R24, R16 ;  /* 0x000000180418723c */ /* 0x008fe40000001810 */
[----:B------:R-:W3:Y:S04]  /*97920*/  LDL.LU.64 R18, [R1+0xa870] ;  /* 0x00a8700001127983 */ /* 0x000ee80000300a00 */
[----:B------:R-:W3:-:S15]  /*97930*/  LDL.LU.64 R16, [R1+0xa868] ;  /* 0x00a8680001107983 */ /* 0x000ede0000300a00 */
[----:B------:R-:W-:-:S02]  /*97940*/  NOP ;  /* 0x0000000000007918 */ /* 0x000fc40000000000 */
[----:B------:R-:W-:Y:S04]  /*97950*/  STL.64 [R1+0xb20], R24 ;  /* 0x000b201801007387 */ /* 0x000fe80000100a00 */
[----:B------:R0:W-:Y:S04]  /*97960*/  STL.64 [R1+0xb28], R26 ;  /* 0x000b281a01007387 */ /* 0x0001e80000100a00 */
[----:B0-----:R-:W3:Y:S02]  /*97970*/  LDL.LU.64 R26, [R1+0xa860] ;  /* 0x00a86000011a7983 */ /* 0x001ee40000300a00 */
[----:B---3--:R-:W-:Y:S02]  /*97980*/  HMMA.16816.F32 R24, R4, R26, R16 ;  /* 0x0000001a0418723c */ /* 0x008fe40000001810 */
[----:B------:R-:W2:-:S15]  /*97990*/  LDL.LU.64 R16, [R1+0xa858] ;  /* 0x00a8580001107983 */ /* 0x000e9e0000300a00 */
[----:B------:R-:W-:-:S06]  /*979a0*/  NOP ;  /* 0x0000000000007918 */ /* 0x000fcc0000000000 */
[----:B------:R-:W-:Y:S04]  /*979b0*/  STL.64 [R1+0xb10], R24 ;  /* 0x000b101801007387 */ /* 0x000fe80000100a00 */
[----:B------:R0:W-:Y:S04]  /*979c0*/  STL.64 [R1+0xb18], R26 ;  /* 0x000b181a01007387 */ /* 0x0001e80000100a00 */
[----:B0-----:R-:W3:Y:S04]  /*979d0*/  LDL.LU.64 R26, [R1+0xa850] ;  /* 0x00a85000011a7983 */ /* 0x001ee80000300a00 */
[----:B------:R-:W4:Y:S01]  /*979e0*/  LDL.LU.64 R24, [R1+0xa848] ;  /* 0x00a8480001187983 */ /* 0x000f220000300a00 */
[C---:B---3--:R-:W-:Y:S06]  /*979f0*/  HMMA.16816.F32 R20, R4.reuse, R26, R20 ;  /* 0x0000001a0414723c */ /* 0x048fec0000001814 */
[----:B----4-:R-:W-:-:S15]  /*97a00*/  HMMA.16816.F32 R12, R4, R24, R12 ;  /* 0x00000018040c723c */ /* 0x010fde000000180c */
[----:B------:R-:W-:-:S08]  /*97a10*/  NOP ;  /* 0x0000000000007918 */ /* 0x000fd00000000000 */
[----:B------:R0:W-:Y:S04]  /*97a20*/  STL.64 [R1+0xb00], R12 ;  /* 0x000b000c01007387 */ /* 0x0001e80000100a00 */
[----:B------:R1:W-:Y:S04]  /*97a30*/  STL.64 [R1+0xb08], R14 ;  /* 0x000b080e01007387 */ /* 0x0003e80000100a00 */
[----:B0-----:R-:W3:Y:S04]  /*97a40*/  LDL.LU.64 R12, [R1+0x12e0] ;  /* 0x0012e000010c7983 */ /* 0x001ee80000300a00 */
[----:B-1----:R-:W3:Y:S04]  /*97a50*/  LDL.LU.64 R14, [R1+0x12e8] ;  /* 0x0012e800010e7983 */ /* 0x002ee80000300a00 */
[----:B------:R0:W-:Y:S04]  /*97a60*/  STL.64 [R1+0xaf0], R20 ;  /* 0x000af01401007387 */ /* 0x0001e80000100a00 */
[----:B------:R1:W-:Y:S04]  /*97a70*/  STL.64 [R1+0xaf8], R22 ;  /* 0x000af81601007387 */ /* 0x0003e80000100a00 */
[----:B------:R-:W4:Y:S04]  /*97a80*/  LDL.LU.64 R24, [R1+0x12d0] ;  /* 0x0012d00001187983 */ /* 0x000f280000300a00 */
[----:B------:R-:W4:Y:S04]  /*97a90*/  LDL.LU.64 R26, [R1+0x12d8] ;  /* 0x0012d800011a7983 */ /* 0x000f280000300a00 */
[----:B0-----:R-:W3:Y:S04]  /*97aa0*/  LDL.LU.64 R20, [R1+0x12b0] ;  /* 0x0012b00001147983 */ /* 0x001ee80000300a00 */
[----:B-1----:R-:W4:Y:S01]  /*97ab0*/  LDL.LU.64 R22, [R1+0x12b8] ;  /* 0x0012b80001167983 */ /* 0x002f220000300a00 */
[C---:B--2---:R-:W-:Y:S03]  /*97ac0*/  HMMA.16816.F32 R16, R4.reuse, R16, R8 ;  /* 0x000000100410723c */ /* 0x044fe60000001808 */
[----:B----4-:R-:W-:Y:S04]  /*97ad0*/  STL.64 [R1+0xa810], R22 ;  /* 0x00a8101601007387 */ /* 0x010fe80000100a00 */
[----:B---3--:R0:W-:Y:S04]  /*97ae0*/  STL.64 [R1+0xa808], R20 ;  /* 0x00a8081401007387 */ /* 0x0081e80000100a00 */
[----:B0-----:R-:W2:Y:S04]  /*97af0*/  LDL.LU.64 R20, [R1+0x12c0] ;  /* 0x0012c00001147983 */ /* 0x001ea80000300a00 */
[----:B------:R-:W2:Y:S04]  /*97b00*/  LDL.LU.64 R22, [R1+0x12c8] ;  /* 0x0012c80001167983 */ /* 0x000ea80000300a00 */
[----:B------:R-:W3:Y:S04]  /*97b10*/  LDL.LU.64 R10, [R1+0xa840] ;  /* 0x00a84000010a7983 */ /* 0x000ee80000300a00 */
[----:B------:R-:W3:Y:S04]  /*97b20*/  LDL.LU.64 R8, [R1+0xa838] ;  /* 0x00a8380001087983 */ /* 0x000ee80000300a00 */
[----:B------:R-:W-:Y:S04]  /*97b30*/  STL.64 [R1+0xae0], R16 ;  /* 0x000ae01001007387 */ /* 0x000fe80000100a00 */
[----:B------:R0:W-:Y:S04]  /*97b40*/  STL.64 [R1+0xae8], R18 ;  /* 0x000ae81201007387 */ /* 0x0001e80000100a00 */
[----:B0-----:R-:W3:Y:S02]  /*97b50*/  LDL.LU.64 R18, [R1+0xa830] ;  /* 0x00a8300001127983 */ /* 0x001ee40000300a00 */
[----:B---3--:R-:W-:Y:S06]  /*97b60*/  HMMA.16816.F32 R8, R4, R18, R8 ;  /* 0x000000120408723c */ /* 0x008fec0000001808 */
[----:B------:R-:W-:-:S15]  /*97b70*/  IMAD.MOV.U32 R0, RZ, RZ, R19 ;  /* 0x000000ffff007224 */ /* 0x000fde00078e0013 */
[----:B------:R-:W-:-:S02]  /*97b80*/  NOP ;  /* 0x0000000000007918 */ /* 0x000fc40000000000 */
[----:B------:R-:W-:Y:S04]  /*97b90*/  STL.64 [R1+0xad0], R8 ;  /* 0x000ad00801007387 */ /* 0x000fe80000100a00 */
[----:B------:R0:W-:Y:S04]  /*97ba0*/  STL.64 [R1+0xad8], R10 ;  /* 0x000ad80a01007387 */ /* 0x0001e80000100a00 */
[----:B0-----:R-:W3:Y:S04]  /*97bb0*/  LDL.LU.64 R10, [R1+0xa828] ;  /* 0x00a82800010a7983 */ /* 0x001ee80000300a00 */
[----:B------:R-:W4:Y:S04]  /*97bc0*/  LDL.LU.64 R16, [R1+0x1290] ;  /* 0x0012900001107983 */ /* 0x000f280000300a00 */
[----:B------:R-:W2:Y:S01]  /*97bd0*/  LDL.LU.64 R18, [R1+0x1298] ;  /* 0x0012980001127983 */ /* 0x000ea20000300a00 */
[C---:B------:R-:W-:Y:S06]  /*97be0*/  HMMA.16816.F32 R24, R4.reuse, R28, R24 ;  /* 0x0000001c0418723c */ /* 0x040fec0000001818 */
[C---:B---3--:R-:W-:Y:S01]  /*97bf0*/  HMMA.16816.F32 R8, R4.reuse, R10, R12 ;  /* 0x0000000a0408723c */ /* 0x048fe2000000180c */
        /* <DEDUP_REMOVED lines=8> */
[----:B0-----:R-:W4:Y:S04]  /*97c80*/  LDL.LU.64 R8, [R1+0x1270] ;  /* 0x0012700001087983 */ /* 0x001f280000300a00 */
[----:B-1----:R-:W4:Y:S04]  /*97c90*/  LDL.LU.64 R10, [R1+0x1278] ;  /* 0x00127800010a7983 */ /* 0x002f280000300a00 */
[----:B------:R-:W-:Y:S04]  /*97ca0*/  STL.64 [R1+0xab0], R24 ;  /* 0x000ab01801007387 */ /* 0x000fe80000100a00 */
[----:B------:R0:W-:Y:S04]  /*97cb0*/  STL.64 [R1+0xab8], R26 ;  /* 0x000ab81a01007387 */ /* 0x0001e80000100a00 */
[----:B0-----:R-:W2:Y:S04]  /*97cc0*/  LDL.LU.64 R26, [R1+0xa820] ;  /* 0x00a82000011a7983 */ /* 0x001ea80000300a00 */
[----:B------:R-:W3:Y:S01]  /*97cd0*/  LDL.LU.64 R24, [R1+0xa818] ;  /* 0x00a8180001187983 */ /* 0x000ee20000300a00 */
[----:B--2---:R-:W-:-:S15]  /*97ce0*/  HMMA.16816.F32 R20, R4, R26, R20 ;  /* 0x0000001a0414723c */ /* 0x004fde0000001814 */
[----:B------:R-:W-:-:S08]  /*97cf0*/  NOP ;  /* 0x0000000000007918 */ /* 0x000fd00000000000 */
[----:B------:R-:W-:Y:S04]  /*97d00*/  STL.64 [R1+0xaa0], R20 ;  /* 0x000aa01401007387 */ /* 0x000fe80000100a00 */
[----:B------:R0:W-:Y:S04]  /*97d10*/  STL.64 [R1+0xaa8], R22 ;  /* 0x000aa81601007387 */ /* 0x0001e80000100a00 */
[----:B0-----:R-:W3:Y:S04]  /*97d20*/  LDL.LU.64 R22, [R1+0xa810] ;  /* 0x00a8100001167983 */ /* 0x001ee80000300a00 */
[----:B------:R-:W3:Y:S02]  /*97d30*/  LDL.LU.64 R20, [R1+0xa808] ;  /* 0x00a8080001147983 */ /* 0x000ee40000300a00 */
[----:B---3--:R-:W-:-:S15]  /*97d40*/  HMMA.16816.F32 R20, R4, R24, R20 ;  /* 0x000000180414723c */ /* 0x008fde0000001814 */
[----:B------:R-:W-:-:S08]  /*97d50*/  NOP ;  /* 0x0000000000007918 */ /* 0x000fd00000000000 */
[----:B------:R-:W-:Y:S04]  /*97d60*/  STL.64 [R1+0xa90], R20 ;  /* 0x000a901401007387 */ /* 0x000fe80000100a00 */
[----:B------:R0:W-:Y:S04]  /*97d70*/  STL.64 [R1+0xa98], R22 ;  /* 0x000a981601007387 */ /* 0x0001e80000100a00 */
[----:B0-----:R-:W2:Y:S04]  /*97d80*/  LDL.LU.64 R22, [R1+0xa800] ;  /* 0x00a8000001167983 */ /* 0x001ea80000300a00 */
[----:B------:R-:W3:Y:S04]  /*97d90*/  LDL.LU.64 R20, [R1+0xa7f8] ;  /* 0x00a7f80001147983 */ /* 0x000ee80000300a00 */
[----:B------:R0:W-:Y:S04]  /*97da0*/  STL.64 [R1+0xa698], R26 ;  /* 0x00a6981a01007387 */ /* 0x0001e80000100a00 */
[----:B0-----:R-:W4:Y:S04]  /*97db0*/  LDL.LU R26, [R1+0x1e98] ;  /* 0x001e9800011a7983 */ /* 0x001f280000300800 */
[----:B------:R-:W4:Y:S04]  /*97dc0*/  LDL.LU R27, [R1+0x1ea0] ;  /* 0x001ea000011b7983 */ /* 0x000f280000300800 */
[----:B------:R0:W-:Y:S04]  /*97dd0*/  STL.64 [R1+0xa690], R24 ;  /* 0x00a6901801007387 */ /* 0x0001e80000100a00 */
[----:B0-----:R-:W4:Y:S04]  /*97de0*/  LDL.LU R24, [R1+0x1e88] ;  /* 0x001e880001187983 */ /* 0x001f280000300800 */
[----:B------:R-:W4:Y:S01]  /*97df0*/  LDL.LU R25, [R1+0x1e90] ;  /* 0x001e900001197983 */ /* 0x000f220000300800 */
        /* <DEDUP_REMOVED lines=11> */
[----:B------:R-:W4:Y:S04]  /*97eb0*/  LDL.LU.64 R16, [R1+0xa7d8] ;  /* 0x00a7d80001107983 */ /* 0x000f280000300a00 */
[----:B------:R-:W-:Y:S04]  /*97ec0*/  STL.64 [R1+0xa678], R22 ;  /* 0x00a6781601007387 */ /* 0x000fe80000100a00 */
[----:B------:R0:W-:Y:S04]  /*97ed0*/  STL.64 [R1+0xa670], R20 ;  /* 0x00a6701401007387 */ /* 0x0001e80000100a00 */
[----:B0-----:R-:W3:Y:S04]  /*97ee0*/  LDL.LU.64 R20, [R1+0x1260] ;  /* 0x0012600001147983 */ /* 0x001ee80000300a00 */
[----:B------:R-:W3:Y:S01]  /*97ef0*/  LDL.LU.64 R22, [R1+0x1268] ;  /* 0x0012680001167983 */ /* 0x000ee20000300a00 */
[C---:B--2---:R-:W-:Y:S06]  /*97f00*/  HMMA.16816.F32 R12, R4.reuse, R18, R12 ;  /* 0x00000012040c723c */ /* 0x044fec000000180c */
[----:B----4-:R-:W-:-:S15]  /*97f10*/  HMMA.16816.F32 R8, R4, R16, R8 ;  /* 0x000000100408723c */ /* 0x010fde0000001808 */
[----:B------:R-:W-:-:S02]  /*97f20*/  NOP ;  /* 0x0000000000007918 */ /* 0x000fc40000000000 */
[----:B------:R-:W-:Y:S04]  /*97f30*/  STL.64 [R1+0xa60], R12 ;  /* 0x000a600c01007387 */ /* 0x000fe80000100a00 */
[----:B------:R0:W-:Y:S04]  /*97f40*/  STL.64 [R1+0xa68], R14 ;  /* 0x000a680e01007387 */ /* 0x0001e80000100a00 */
[----:B0-----:R-:W2:Y:S04]  /*97f50*/  LDL.LU.64 R14, [R1+0xa7d0] ;  /* 0x00a7d000010e7983 */ /* 0x001ea80000300a00 */
[----:B------:R-:W4:Y:S04]  /*97f60*/  LDL.LU.64 R12, [R1+0xa7c8] ;  /* 0x00a7c800010c7983 */ /* 0x000f280000300a00 */
[----:B------:R-:W-:Y:S04]  /*97f70*/  STL.64 [R1+0xa50], R8 ;  /* 0x000a500801007387 */ /* 0x000fe80000100a00 */
[----:B------:R0:W-:Y:S04]  /*97f80*/  STL.64 [R1+0xa58], R10 ;  /* 0x000a580a01007387 */ /* 0x0001e80000100a00 */
[----:B0-----:R-:W3:Y:S04]  /*97f90*/  LDL.LU.64 R10, [R1+0xa7c0] ;  /* 0x00a7c000010a7983 */ /* 0x001ee80000300a00 */
[----:B------:R-:W4:Y:S04]  /*97fa0*/  LDL.LU.64 R8, [R1+0xa7b8] ;  /* 0x00a7b80001087983 */ /* 0x000f280000300a00 */
[----:B------:R-:W-:Y:S04]  /*97fb0*/  STL.64 [R1+0xa658], R18 ;  /* 0x00a6581201007387 */ /* 0x000fe80000100a00 */
[----:B------:R0:W-:Y:S04]  /*97fc0*/  STL.64 [R1+0xa650], R16 ;  /* 0x00a6501001007387 */ /* 0x0001e80000100a00 */
[----:B0-----:R-:W4:Y:S04]  /*97fd0*/  LDL.LU.64 R16, [R1+0x1480] ;  /* 0x0014800001107983 */ /* 0x001f280000300a00 */
[----:B------:R-:W4:Y:S01]  /*97fe0*/  LDL.LU.64 R18, [R1+0x1488] ;  /* 0x0014880001127983 */ /* 0x000f220000300a00 */
[----:B--2---:R-:W-:Y:S01]  /*97ff0*/  IMAD R14, R14, 0x100, R26 ;  /* 0x000001000e0e7824 */ /* 0x004fe200078e021a */
[----:B---3--:R-:W-:Y:S01]  /*98000*/  HMMA.16816.F32 R20, R4, R10, R20 ;  /* 0x0000000a0414723c */ /* 0x008fe20000001814 */
[----:B----4-:R-:W-:-:S15]  /*98010*/  IMAD.MOV.U32 R26, RZ, RZ, R9 ;  /* 0x000000ffff1a7224 */ /* 0x010fde00078e0009 */
[----:B------:R-:W-:-:S07]  /*98020*/  NOP ;  /* 0x0000000000007918 */ /* 0x000fce0000000000 */
[----:B------:R-:W-:Y:S04]  /*98030*/  STL.64 [R1+0xa40], R20 ;  /* 0x000a401401007387 */ /* 0x000fe80000100a00 */
[----:B------:R0:W-:Y:S04]  /*98040*/  STL.64 [R1+0xa48], R22 ;  /* 0x000a481601007387 */ /* 0x0001e80000100a00 */
[----:B------:R-:W2:Y:S04]  /*98050*/  LDL.LU R9, [R1+0xa7b4] ;  /* 0x00a7b40001097983 */ /* 0x000ea80000300800 */
[----:B0-----:R-:W3:Y:S04]  /*98060*/  LDL R22, [R1+0x70] ;  /* 0x0000700001167983 */ /* 0x001ee80000100800 */
[----:B------:R-:W3:Y:S01]  /*98070*/  LDL R23, [R1+0x74] ;  /* 0x0000740001177983 */ /* 0x000ee20000100800 */
[----:B------:R-:W-:-:S03]  /*98080*/  IMAD R15, R15, 0x100, R27 ;  /* 0x000001000f0f7824 */ /* 0x000fc600078e021b */
[----:B------:R-:W4:Y:S04]  /*98090*/  LDL R27, [R1+0x6c] ;  /* 0x00006c00011b7983 */ /* 0x000f280000100800 */
[----:B---3--:R2:W-:Y:S02]  /*980a0*/  STL.64 [R1+0xa758], R22 ;  /* 0x00a7581601007387 */ /* 0x0085e40000100a00 */
[----:B--2---:R-:W-:Y:S02]  /*980b0*/  HMMA.16816.F32 R20, R4, R8, R16 ;  /* 0x000000080414723c */ /* 0x004fe40000001810 */
[----:B------:R-:W2:Y:S01]  /*980c0*/  LDL.64 R18, [R1+0x48] ;  /* 0x0000480001127983 */ /* 0x000ea20000100a00 */
[----:B------:R-:W-:-:S03]  /*980d0*/  IMAD R12, R12, 0x100, R24 ;  /* 0x000001000c0c7824 */ /* 0x000fc600078e0218 */
[----:B--2---:R0:W-:-:S15]  /*980e0*/  STL.64 [R1+0xa708], R18 ;  /* 0x00a7081201007387 */ /* 0x0041de0000100a00 */
[----:B------:R-:W-:-:S02]  /*980f0*/  NOP ;  /* 0x0000000000007918 */ /* 0x000fc40000000000 */
[----:B------:R-:W-:Y:S04]  /*98100*/  STL.64 [R1+0xcb0], R20 ;  /* 0x000cb01401007387 */ /* 0x000fe80000100a00 */
[----:B------:R-:W-:Y:S04]  /*98110*/  STL.64 [R1+0xcb8], R22 ;  /* 0x000cb81601007387 */ /* 0x000fe80000100a00 */
[----:B------:R-:W2:Y:S04]  /*98120*/  LDL.LU.64 R16, [R1+0x1470] ;  /* 0x0014700001107983 */ /* 0x000ea80000300a00 */
[----:B0-----:R-:W2:Y:S04]  /*98130*/  LDL.LU.64 R18, [R1+0x1478] ;  /* 0x0014780001127983 */ /* 0x001ea80000300a00 */
[----:B------:R0:W-:Y:S04]  /*98140*/  STL [R1+0xa628], R8 ;  /* 0x00a6280801007387 */ /* 0x0001e80000100800 */
[----:B------:R1:W-:Y:S01]  /*98150*/  STL [R1+0xa624], R9 ;  /* 0x00a6240901007387 */ /* 0x0003e20000100800 */
[----:B0-----:R-:W-:-:S03]  /*98160*/  IMAD.MOV.U32 R8, RZ, RZ, R3 ;  /* 0x000000ffff087224 */ /* 0x001fc600078e0003 */
[----:B------:R-:W3:Y:S04]  /*98170*/  LDL.LU R3, [R1+0xa7b0] ;  /* 0x00a7b00001037983 */ /* 0x000ee80000300800 */
[----:B------:R-:W2:Y:S04]  /*98180*/  LDL R24, [R1+0x60] ;  /* 0x0000600001187983 */ /* 0x000ea80000100800 */
[----:B-1----:R-:W3:Y:S01]  /*98190*/  LDL R9, [R1+0x54] ;  /* 0x0000540001097983 */ /* 0x002ee20000100800 */
[----:B------:R-:W-:Y:S02]  /*981a0*/  IMAD R13, R13, 0x100, R25 ;  /* 0x000001000d0d7824 */ /* 0x000fe400078e0219 */
[----:B------:R-:W-:-:S02]  /*981b0*/  IMAD.MOV.U32 R25, RZ, RZ, R2 ;  /* 0x000000ffff197224 */ /* 0x000fc400078e0002 */
[----:B------:R-:W3:Y:S04]  /*981c0*/  LDL.LU R2, [R1+0xa7ac] ;  /* 0x00a7ac0001027983 */ /* 0x000ee80000300800 */
[----:B----4-:R-:W-:Y:S04]  /*981d0*/  STL.64 [R1+0xa718], R26 ;  /* 0x00a7181a01007387 */ /* 0x010fe80000100a00 */
[----:B--2---:R-:W-:Y:S04]  /*981e0*/  STL.64 [R1+0xa710], R24 ;  /* 0x00a7101801007387 */ /* 0x004fe80000100a00 */
[----:B------:R-:W-:Y:S04]  /*981f0*/  STL.64 [R1+0xa6d0], R10 ;  /* 0x00a6d00a01007387 */ /* 0x000fe80000100a00 */
[----:B---3--:R0:W-:Y:S02]  /*98200*/  STL.64 [R1+0xa6e8], R8 ;  /* 0x00a6e80801007387 */ /* 0x0081e40000100a00 */
[----:B0-----:R-:W-:-:S02]  /*98210*/  IMAD.MOV.U32 R8, RZ, RZ, R3 ;  /* 0x000000ffff087224 */ /* 0x001fc400078e0003 */
[----:B------:R-:W2:Y:S04]  /*98220*/  LDL.LU R3, [R1+0xa7a8] ;  /* 0x00a7a80001037983 */ /* 0x000ea80000300800 */
[----:B------:R-:W3:Y:S04]  /*98230*/  LDL R20, [R1+0x90] ;  /* 0x0000900001147983 */ /* 0x000ee80000100800 */
[----:B------:R-:W3:Y:S01]  /*98240*/  LDL R21, [R1+0x94] ;  /* 0x0000940001157983 */ /* 0x000ee20000100800 */
[----:B------:R-:W-:Y:S02]  /*98250*/  F2FP.F16.E5M2.UNPACK_B R14, R14 ;  /* 0x0000000eff0e723e */ /* 0x000fe400020004ff */
[----:B------:R-:W-:Y:S01]  /*98260*/  F2FP.F16.E5M2.UNPACK_B R15, R15 ;  /* 0x0000000fff0f723e */ /* 0x000fe200020004ff */
[----:B------:R-:W4:Y:S01]  /*98270*/  LDL R9, [R1+0x7c] ;  /* 0x00007c0001097983 */ /* 0x000f220000100800 */
[----:B------:R-:W-:-:S02]  /*98280*/  F2FP.F16.E5M2.UNPACK_B R12, R12 ;  /* 0x0000000cff0c723e */ /* 0x000fc400020004ff */
[----:B------:R-:W-:Y:S01]  /*98290*/  F2FP.F16.E5M2.UNPACK_B R13, R13 ;  /* 0x0000000dff0d723e */ /* 0x000fe200020004ff */
[----:B---3--:R-:W-:Y:S04]  /*982a0*/  STL.64 [R1+0xa768], R20 ;  /* 0x00a7681401007387 */ /* 0x008fe80000100a00 */
[----:B------:R-:W-:Y:S04]  /*982b0*/  STL.64 [R1+0xa7a0], R14 ;  /* 0x00a7a00e01007387 */ /* 0x000fe80000100a00 */
[----:B------:R2:W-:Y:S04]  /*982c0*/  STL.64 [R1+0xa798], R12 ;  /* 0x00a7980c01007387 */ /* 0x0005e80000100a00 */
[----:B------:R-:W3:Y:S01]  /*982d0*/  LDL R22, [R1+0x98] ;  /* 0x0000980001167983 */ /* 0x000ee20000100800 */
[----:B--2---:R-:W-:-:S15]  /*982e0*/  HMMA.16816.F32 R12, R4, R2, R16 ;  /* 0x00000002040c723c */ /* 0x004fde0000001810 */
[----:B------:R-:W-:-:S08]  /*982f0*/  NOP ;  /* 0x0000000000007918 */ /* 0x000fd00000000000 */
[----:B------:R-:W-:Y:S04]  /*98300*/  STL.64 [R1+0xca0], R12 ;  /* 0x000ca00c01007387 */ /* 0x000fe80000100a00 */
[----:B------:R-:W-:Y:S04]  /*98310*/  STL.64 [R1+0xca8], R14 ;  /* 0x000ca80e01007387 */ /* 0x000fe80000100a00 */
[----:B------:R-:W3:Y:S04]  /*98320*/  LDL R23, [R1+0x9c] ;  /* 0x00009c0001177983 */ /* 0x000ee80000100800 */
[----:B------:R-:W2:Y:S04]  /*98330*/  LDL R20, [R1+0xa0] ;  /* 0x0000a00001147983 */ /* 0x000ea80000100800 */
[----:B------:R-:W2:Y:S04]  /*98340*/  LDL R21, [R1+0xa4] ;  /* 0x0000a40001157983 */ /* 0x000ea80000100800 */
[----:B---3--:R0:W-:Y:S04]  /*98350*/  STL.64 [R1+0xa780], R22 ;  /* 0x00a7801601007387 */ /* 0x0081e80000100a00 */
[----:B------:R-:W3:Y:S04]  /*98360*/  LDL.LU.64 R24, [R1+0x1010] ;  /* 0x0010100001187983 */ /* 0x000ee80000300a00 */
[----:B------:R-:W4:Y:S04]  /*98370*/  LDL.LU.64 R26, [R1+0x1018] ;  /* 0x00101800011a7983 */ /* 0x000f280000300a00 */
[----:B----4-:R1:W-:Y:S04]  /*98380*/  STL.64 [R1+0xa728], R26 ;  /* 0x00a7281a01007387 */ /* 0x0103e80000100a00 */
[----:B0-----:R-:W4:Y:S04]  /*98390*/  LDL R22, [R1+0xa8] ;  /* 0x0000a80001167983 */ /* 0x001f280000100800 */
[----:B------:R-:W4:Y:S04]  /*983a0*/  LDL R23, [R1+0xac] ;  /* 0x0000ac0001177983 */ /* 0x000f280000100800 */
[----:B-1----:R-:W2:Y:S04]  /*983b0*/  LDL R26, [R1+0x80] ;  /* 0x00008000011a7983 */ /* 0x002ea80000100800 */
[----:B------:R-:W2:Y:S04]  /*983c0*/  LDL R27, [R1+0x84] ;  /* 0x00008400011b7983 */ /* 0x000ea80000100800 */
[----:B------:R-:W4:Y:S04]  /*983d0*/  LDL.LU.64 R12, [R1+0x1250] ;  /* 0x00125000010c7983 */ /* 0x000f280000300a00 */
[----:B------:R-:W4:Y:S04]  /*983e0*/  LDL.LU.64 R14, [R1+0x1258] ;  /* 0x00125800010e7983 */ /* 0x000f280000300a00 */
[----:B---3--:R0:W-:Y:S04]  /*983f0*/  STL.64 [R1+0xa720], R24 ;  /* 0x00a7201801007387 */ /* 0x0081e80000100a00 */
[----:B0-----:R-:W3:Y:S04]  /*98400*/  LDL R24, [R1+0x88] ;  /* 0x0000880001187983 */ /* 0x001ee80000100800 */
[----:B------:R-:W3:Y:S04]  /*98410*/  LDL R25, [R1+0x8c] ;  /* 0x00008c0001197983 */ /* 0x000ee80000100800 */
[----:B--2---:R-:W-:Y:S04]  /*98420*/  STL.64 [R1+0xa740], R26 ;  /* 0x00a7401a01007387 */ /* 0x004fe80000100a00 */
[----:B---3--:R0:W-:Y:S04]  /*98430*/  STL.64 [R1+0xa760], R24 ;  /* 0x00a7601801007387 */ /* 0x0081e80000100a00 */
[----:B0-----:R-:W2:Y:S04]  /*98440*/  LDL.LU.64 R24, [R1+0x1040] ;  /* 0x0010400001187983 */ /* 0x001ea80000300a00 */
[----:B------:R-:W3:Y:S04]  /*98450*/  LDL.LU.64 R26, [R1+0x1048] ;  /* 0x00104800011a7983 */ /* 0x000ee80000300a00 */
[----:B---3--:R-:W-:Y:S04]  /*98460*/  STL.64 [R1+0xa778], R26 ;  /* 0x00a7781a01007387 */ /* 0x008fe80000100a00 */
[----:B--2---:R0:W-:Y:S04]  /*98470*/  STL.64 [R1+0xa770], R24 ;  /* 0x00a7701801007387 */ /* 0x0041e80000100a00 */
[----:B0-----:R-:W2:Y:S04]  /*98480*/  LDL.LU.64 R24, [R1+0x1050] ;  /* 0x0010500001187983 */ /* 0x001ea80000300a00 */
[----:B------:R-:W3:Y:S04]  /*98490*/  LDL.LU.64 R26, [R1+0x1058] ;  /* 0x00105800011a7983 */ /* 0x000ee80000300a00 */
[----:B---3--:R-:W-:Y:S04]  /*984a0*/  STL.64 [R1+0xa790], R26 ;  /* 0x00a7901a01007387 */ /* 0x008fe80000100a00 */
[----:B--2---:R0:W-:Y:S04]  /*984b0*/  STL.64 [R1+0xa788], R24 ;  /* 0x00a7881801007387 */ /* 0x0041e80000100a00 */
[----:B0-----:R-:W2:Y:S04]  /*984c0*/  LDL.LU.64 R24, [R1+0x1240] ;  /* 0x0012400001187983 */ /* 0x001ea80000300a00 */
[----:B------:R-:W2:Y:S04]  /*984d0*/  LDL.LU.64 R26, [R1+0x1248] ;  /* 0x00124800011a7983 */ /* 0x000ea80000300a00 */
[----:B------:R-:W3:Y:S04]  /*984e0*/  LDL.LU.64 R16, [R1+0x1000] ;  /* 0x0010000001107983 */ /* 0x000ee80000300a00 */
        /* <DEDUP_REMOVED lines=8> */
[----:B------:R-:W3:Y:S04]  /*98570*/  LDL.LU.64 R18, [R1+0x1038] ;  /* 0x0010380001127983 */ /* 0x000ee80000300a00 */
[----:B------:R-:W4:Y:S04]  /*98580*/  LDL R10, [R1+0x58] ;  /* 0x00005800010a7983 */ /* 0x000f280000100800 */
[----:B------:R-:W4:Y:S01]  /*98590*/  LDL R11, [R1+0x5c] ;  /* 0x00005c00010b7983 */ /* 0x000f220000100800 */
[----:B------:R-:W-:Y:S03]  /*985a0*/  HMMA.16816.F32 R4, R4, R22, R12 ;  /* 0x000000160404723c */ /* 0x000fe6000000180c */
[----:B----4-:R-:W-:Y:S04]  /*985b0*/  STL.64 [R1+0xa700], R10 ;  /* 0x00a7000a01007387 */ /* 0x010fe80000100a00 */
[----:B------:R-:W-:Y:S04]  /*985c0*/  STL [R1+0xa620], R2 ;  /* 0x00a6200201007387 */ /* 0x000fe80000100800 */
[----:B------:R-:W-:Y:S04]  /*985d0*/  STL [R1+0xa61c], R3 ;  /* 0x00a61c0301007387 */ /* 0x000fe80000100800 */
[----:B------:R-:W2:Y:S04]  /*985e0*/  LDL.LU.64 R14, [R1+0xa7a0] ;  /* 0x00a7a000010e7983 */ /* 0x000ea80000300a00 */
[----:B------:R-:W2:Y:S04]  /*985f0*/  LDL.LU.64 R12, [R1+0xa798] ;  /* 0x00a79800010c7983 */ /* 0x000ea80000300a00 */
[----:B------:R0:W-:Y:S04]  /*98600*/  STL.64 [R1+0xa30], R4 ;  /* 0x000a300401007387 */ /* 0x0001e80000100a00 */
[----:B------:R1:W-:Y:S04]  /*98610*/  STL.64 [R1+0xa38], R6 ;  /* 0x000a380601007387 */ /* 0x0003e80000100a00 */
[----:B0-----:R-:W4:Y:S04]  /*98620*/  LDL.LU.64 R4, [R1+0xff0] ;  /* 0x000ff00001047983 */ /* 0x001f280000300a00 */
[----:B-1----:R-:W4:Y:S01]  /*98630*/  LDL.LU.64 R6, [R1+0xff8] ;  /* 0x000ff80001067983 */ /* 0x002f220000300a00 */
        /* <DEDUP_REMOVED lines=15> */
[----:B------:R-:W3:-:S15]  /*98730*/  LDL.LU.64 R24, [R1+0xa760] ;  /* 0x00a7600001187983 */ /* 0x000ede0000300a00 */
[----:B------:R-:W-:-:S06]  /*98740*/  NOP ;  /* 0x0000000000007918 */ /* 0x000fcc0000000000 */
[----:B------:R-:W-:Y:S04]  /*98750*/  STL.64 [R1+0xa00], R20 ;  /* 0x000a001401007387 */ /* 0x000fe80000100a00 */
[----:B------:R0:W-:Y:S04]  /*98760*/  STL.64 [R1+0xa08], R22 ;  /* 0x000a081601007387 */ /* 0x0001e80000100a00 */
[----:B0-----:R-:W2:Y:S04]  /*98770*/  LDL.LU.64 R22, [R1+0xa758] ;  /* 0x00a7580001167983 */ /* 0x001ea80000300a00 */
[----:B------:R-:W4:Y:S01]  /*98780*/  LDL.64 R20, [R1+0x40] ;  /* 0x0000400001147983 */ /* 0x000f220000100a00 */
[----:B---3--:R-:W-:Y:S03]  /*98790*/  HMMA.16816.F32 R24, R12, R24, R16 ;  /* 0x000000180c18723c */ /* 0x008fe60000001810 */
[----:B------:R-:W3:Y:S04]  /*987a0*/  LDL.LU.64 R18, [R1+0xa750] ;  /* 0x00a7500001127983 */ /* 0x000ee80000300a00 */
[----:B------:R-:W3:-:S15]  /*987b0*/  LDL.LU.64 R16, [R1+0xa748] ;  /* 0x00a7480001107983 */ /* 0x000ede0000300a00 */
[----:B------:R-:W-:-:S01]  /*987c0*/  NOP ;  /* 0x0000000000007918 */ /* 0x000fc20000000000 */
[----:B------:R-:W-:Y:S04]  /*987d0*/  STL.64 [R1+0x9f0], R24 ;  /* 0x0009f01801007387 */ /* 0x000fe80000100a00 */
[----:B------:R0:W-:Y:S04]  /*987e0*/  STL.64 [R1+0x9f8], R26 ;  /* 0x0009f81a01007387 */ /* 0x0001e80000100a00 */
[----:B0-----:R-:W3:Y:S02]  /*987f0*/  LDL.LU.64 R26, [R1+0xa740] ;  /* 0x00a74000011a7983 */ /* 0x001ee40000300a00 */
[----:B---3--:R-:W-:Y:S02]  /*98800*/  HMMA.16816.F32 R24, R12, R26, R16 ;  /* 0x0000001a0c18723c */ /* 0x008fe40000001810 */
[----:B------:R-:W2:Y:S04]  /*98810*/  LDL.LU.64 R18, [R1+0xa738] ;  /* 0x00a7380001127983 */ /* 0x000ea80000300a00 */
[----:B------:R-:W2:-:S15]  /*98820*/  LDL.LU.64 R16, [R1+0xa730] ;  /* 0x00a7300001107983 */ /* 0x000e9e0000300a00 */
[----:B------:R-:W-:-:S02]  /*98830*/  NOP ;  /* 0x0000000000007918 */ /* 0x000fc40000000000 */
[----:B------:R-:W-:Y:S04]  /*98840*/  STL.64 [R1+0x9e0], R24 ;  /* 0x0009e01801007387 */ /* 0x000fe80000100a00 */
[----:B------:R0:W-:Y:S04]  /*98850*/  STL.64 [R1+0x9e8], R26 ;  /* 0x0009e81a01007387 */ /* 0x0001e80000100a00 */
[----:B0-----:R-:W3:Y:S04]  /*98860*/  LDL.LU.64 R26, [R1+0xa728] ;  /* 0x00a72800011a7983 */ /* 0x001ee80000300a00 */
[----:B------:R-:W3:Y:S02]  /*98870*/  LDL.LU.64 R24, [R1+0xa720] ;  /* 0x00a7200001187983 */ /* 0x000ee40000300a00 */
[C---:B---3--:R-:W-:Y:S02]  /*98880*/  HMMA.16816.F32 R8, R12.reuse, R8, R24 ;  /* 0x000000080c08723c */ /* 0x048fe40000001818 */
[----:B------:R-:W4:Y:S04]  /*98890*/  LDL.LU.64 R26, [R1+0xa718] ;  /* 0x00a71800011a7983 */ /* 0x000f280000300a00 */
[----:B------:R-:W3:Y:S01]  /*988a0*/  LDL.LU.64 R24, [R1+0xa710] ;  /* 0x00a7100001187983 */ /* 0x000ee20000300a00 */
[----:B--2---:R-:W-:-:S15]  /*988b0*/  HMMA.16816.F32 R16, R12, R22, R16 ;  /* 0x000000160c10723c */ /* 0x004fde0000001810 */
[----:B------:R-:W-:-:S01]  /*988c0*/  NOP ;  /* 0x0000000000007918 */ /* 0x000fc20000000000 */
[----:B------:R0:W-:Y:S04]  /*988d0*/  STL.64 [R1+0x9d0], R8 ;  /* 0x0009d00801007387 */ /* 0x0001e80000100a00 */
[----:B------:R1:W-:Y:S04]  /*988e0*/  STL.64 [R1+0x9d8], R10 ;  /* 0x0009d80a01007387 */ /* 0x0003e80000100a00 */
[----:B0-----:R-:W3:Y:S04]  /*988f0*/  LDL.LU.64 R8, [R1+0xfe0] ;  /* 0x000fe00001087983 */ /* 0x001ee80000300a00 */
[----:B-1----:R-:W3:Y:S04]  /*98900*/  LDL.LU.64 R10, [R1+0xfe8] ;  /* 0x000fe800010a7983 */ /* 0x002ee80000300a00 */
[----:B------:R-:W-:Y:S04]  /*98910*/  STL.64 [R1+0x9c0], R16 ;  /* 0x0009c01001007387 */ /* 0x000fe80000100a00 */
[----:B------:R0:W-:Y:S04]  /*98920*/  STL.64 [R1+0x9c8], R18 ;  /* 0x0009c81201007387 */ /* 0x0001e80000100a00 */
[----:B0-----:R-:W2:Y:S04]  /*98930*/  LDL.LU.64 R18, [R1+0xa708] ;  /* 0x00a7080001127983 */ /* 0x001ea80000300a00 */
[----:B------:R-:W3:Y:S01]  /*98940*/  LDL R22, [R1+0x38] ;  /* 0x0000380001167983 */ /* 0x000ee20000100800 */
[----:B----4-:R-:W-:-:S15]  /*98950*/  HMMA.16816.F32 R4, R12, R26, R4 ;  /* 0x0000001a0c04723c */ /* 0x010fde0000001804 */
[----:B------:R-:W-:-:S08]  /*98960*/  NOP ;  /* 0x0000000000007918 */ /* 0x000fd00000000000 */
[----:B------:R-:W-:Y:S04]  /*98970*/  STL.64 [R1+0x9b0], R4 ;  /* 0x0009b00401007387 */ /* 0x000fe80000100a00 */
[----:B------:R-:W-:Y:S04]  /*98980*/  STL.64 [R1+0x9b8], R6 ;  /* 0x0009b80601007387 */ /* 0x000fe80000100a00 */
[----:B------:R-:W3:Y:S04]  /*98990*/  LDL R23, [R1+0x3c] ;  /* 0x00003c0001177983 */ /* 0x000ee80000100800 */
[----:B---3--:R-:W-:Y:S04]  /*989a0*/  STL.64 [R1+0xa6e0], R22 ;  /* 0x00a6e01601007387 */ /* 0x008fe80000100a00 */
[----:B------:R0:W-:Y:S04]  /*989b0*/  STL.64 [R1+0xa6d8], R20 ;  /* 0x00a6d81401007387 */ /* 0x0001e80000100a00 */
[----:B0-----:R-:W3:Y:S04]  /*989c0*/  LDL.LU.64 R20, [R1+0xfc0] ;  /* 0x000fc00001147983 */ /* 0x001ee80000300a00 */
[----:B------:R-:W4:Y:S01]  /*989d0*/  LDL.LU.64 R22, [R1+0xfc8] ;  /* 0x000fc80001167983 */ /* 0x000f220000300a00 */
[C---:B------:R-:W-:Y:S03]  /*989e0*/  HMMA.16816.F32 R8, R12.reuse, R24, R8 ;  /* 0x000000180c08723c */ /* 0x040fe60000001808 */
[----:B----4-:R-:W-:Y:S04]  /*989f0*/  STL.64 [R1+0xa6f8], R22 ;  /* 0x00a6f81601007387 */ /* 0x010fe80000100a00 */
[----:B---3--:R0:W-:Y:S04]  /*98a00*/  STL.64 [R1+0xa6f0], R20 ;  /* 0x00a6f01401007387 */ /* 0x0081e80000100a00 */
[----:B0-----:R-:W3:Y:S04]  /*98a10*/  LDL.LU.64 R20, [R1+0xfd0] ;  /* 0x000fd00001147983 */ /* 0x001ee80000300a00 */
[----:B------:R-:W3:Y:S04]  /*98a20*/  LDL.LU.64 R22, [R1+0xfd8] ;  /* 0x000fd80001167983 */ /* 0x000ee80000300a00 */
[----:B------:R-:W4:Y:S04]  /*98a30*/  LDL.64 R26, [R1+0x10] ;  /* 0x00001000011a7983 */ /* 0x000f280000100a00 */
[----:B------:R-:W2:Y:S04]  /*98a40*/  LDL R6, [R1+0x30] ;  /* 0x0000300001067983 */ /* 0x000ea80000100800 */
[----:B------:R-:W2:Y:S04]  /*98a50*/  LDL R7, [R1+0x34] ;  /* 0x0000340001077983 */ /* 0x000ea80000100800 */
[----:B------:R-:W2:Y:S04]  /*98a60*/  LDL.64 R16, [R1+0x20] ;  /* 0x0000200001107983 */ /* 0x000ea80000100a00 */
[----:B------:R-:W-:Y:S04]  /*98a70*/  STL.64 [R1+0x9a0], R8 ;  /* 0x0009a00801007387 */ /* 0x000fe80000100a00 */
[----:B------:R0:W-:Y:S04]  /*98a80*/  STL.64 [R1+0x9a8], R10 ;  /* 0x0009a80a01007387 */ /* 0x0001e80000100a00 */
[----:B0-----:R-:W3:Y:S04]  /*98a90*/  LDL.LU.64 R10, [R1+0xa700] ;  /* 0x00a70000010a7983 */ /* 0x001ee80000300a00 */
[----:B------:R-:W2:Y:S04]  /*98aa0*/  LDL R24, [R1+0x18] ;  /* 0x0000180001187983 */ /* 0x000ea80000100800 */
[----:B------:R-:W2:Y:S04]  /*98ab0*/  LDL R25, [R1+0x1c] ;  /* 0x00001c0001197983 */ /* 0x000ea80000100800 */
[----:B----4-:R0:W-:Y:S04]  /*98ac0*/  STL.64 [R1+0xa6b0], R26 ;  /* 0x00a6b01a01007387 */ /* 0x0101e80000100a00 */
[----:B0-----:R-:W4:Y:S04]  /*98ad0*/  LDL R26, [R1+0x28] ;  /* 0x00002800011a7983 */ /* 0x001f280000100800 */
[----:B------:R-:W4:Y:S01]  /*98ae0*/  LDL R27, [R1+0x2c] ;  /* 0x00002c00011b7983 */ /* 0x000f220000100800 */
[C---:B---3--:R-:W-:Y:S03]  /*98af0*/  HMMA.16816.F32 R8, R12.reuse, R10, R20 ;  /* 0x0000000a0c08723c */ /* 0x048fe60000001814 */
[----:B--2---:R0:W-:Y:S04]  /*98b00*/  STL.64 [R1+0xa6a8], R24 ;  /* 0x00a6a81801007387 */ /* 0x0041e80000100a00 */
[----:B----4-:R1:W-:Y:S04]  /*98b10*/  STL.64 [R1+0xa6c8], R26 ;  /* 0x00a6c81a01007387 */ /* 0x0103e80000100a00 */
[----:B0-----:R-:W2:Y:S04]  /*98b20*/  LDL.LU.64 R24, [R1+0xfb0] ;  /* 0x000fb00001187983 */ /* 0x001ea80000300a00 */
[----:B-1----:R-:W2:Y:S04]  /*98b30*/  LDL.LU.64 R26, [R1+0xfb8] ;  /* 0x000fb800011a7983 */ /* 0x002ea80000300a00 */
[----:B------:R-:W3:Y:S04]  /*98b40*/  LDL.LU.64 R22, [R1+0xa6f8] ;  /* 0x00a6f80001167983 */ /* 0x000ee80000300a00 */
[----:B------:R-:W3:Y:S04]  /*98b50*/  LDL.LU.64 R20, [R1+0xa6f0] ;  /* 0x00a6f00001147983 */ /* 0x000ee80000300a00 */
[----:B------:R0:W-:Y:S04]  /*98b60*/  STL.64 [R1+0x990], R8 ;  /* 0x0009900801007387 */ /* 0x0001e80000100a00 */
[----:B------:R3:W-:Y:S04]  /*98b70*/  STL.64 [R1+0x998], R10 ;  /* 0x0009980a01007387 */ /* 0x0007e80000100a00 */
[----:B0-----:R-:W3:Y:S01]  /*98b80*/  LDL.LU.64 R8, [R1+0xa6e8] ;  /* 0x00a6e80001087983 */ /* 0x001ee20000300a00 */
[----:B------:R-:W-:Y:S01]  /*98b90*/  IMAD.MOV.U32 R2, RZ, RZ, R18 ;  /* 0x000000ffff027224 */ /* 0x000fe200078e0012 */
[C---:B--2---:R-:W-:Y:S06]  /*98ba0*/  HMMA.16816.F32 R24, R12.reuse, R18, R24 ;  /* 0x000000120c18723c */ /* 0x044fec0000001818 */
[----:B---3--:R-:W-:Y:S01]  /*98bb0*/  HMMA.16816.F32 R8, R12, R8, R20 ;  /* 0x000000080c08723c */ /* 0x008fe20000001814 */
[----:B------:R-:W2:Y:S04]  /*98bc0*/  LDL.LU.64 R22, [R1+0xa6e0] ;  /* 0x00a6e00001167983 */ /* 0x000ea80000300a00 */
[----:B------:R-:W3:-:S15]  /*98bd0*/  LDL.LU.64 R20, [R1+0xa6d8] ;  /* 0x00a6d80001147983 */ /* 0x000ede0000300a00 */
[----:B------:R-:W-:-:S03]  /*98be0*/  NOP ;  /* 0x0000000000007918 */ /* 0x000fc60000000000 */
[----:B------:R-:W-:Y:S04]  /*98bf0*/  STL.64 [R1+0x980], R8 ;  /* 0x0009800801007387 */ /* 0x000fe80000100a00 */
[----:B------:R0:W-:Y:S04]  /*98c00*/  STL.64 [R1+0x988], R10 ;  /* 0x0009880a01007387 */ /* 0x0001e80000100a00 */
[----:B0-----:R-:W4:Y:S04]  /*98c10*/  LDL.LU.64 R10, [R1+0xa6d0] ;  /* 0x00a6d000010a7983 */ /* 0x001f280000300a00 */
[----:B------:R0:W-:Y:S04]  /*98c20*/  STL.64 [R1+0x970], R24 ;  /* 0x0009701801007387 */ /* 0x0001e80000100a00 */
[----:B------:R1:W-:Y:S04]  /*98c30*/  STL.64 [R1+0x978], R26 ;  /* 0x0009781a01007387 */ /* 0x0003e80000100a00 */
[----:B------:R-:W2:Y:S01]  /*98c40*/  LDL R18, [R1+0x8] ;  /* 0x0000080001127983 */ /* 0x000ea20000100800 */
[----:B------:R-:W-:-:S02]  /*98c50*/  IMAD.MOV.U32 R3, RZ, RZ, R19 ;  /* 0x000000ffff037224 */ /* 0x000fc400078e0013 */
[----:B------:R-:W-:Y:S01]  /*98c60*/  IMAD.MOV.U32 R19, RZ, RZ, R0 ;  /* 0x000000ffff137224 */ /* 0x000fe200078e0000 */
[----:B0-----:R-:W4:Y:S04]  /*98c70*/  LDL.LU.64 R24, [R1+0xf80] ;  /* 0x000f800001187983 */ /* 0x001f280000300a00 */
[----:B-1----:R-:W4:Y:S04]  /*98c80*/  LDL.LU.64 R26, [R1+0xf88] ;  /* 0x000f8800011a7983 */ /* 0x002f280000300a00 */
[----:B--2---:R-:W-:Y:S04]  /*98c90*/  STL.64 [R1+0xa6c0], R18 ;  /* 0x00a6c01201007387 */ /* 0x004fe80000100a00 */
[----:B------:R0:W-:Y:S04]  /*98ca0*/  STL.64 [R1+0xa6b8], R16 ;  /* 0x00a6b81001007387 */ /* 0x0001e80000100a00 */
[----:B0-----:R-:W2:Y:S04]  /*98cb0*/  LDL.LU.64 R16, [R1+0xfa0] ;  /* 0x000fa00001107983 */ /* 0x001ea80000300a00 */
[----:B------:R-:W2:Y:S01]  /*98cc0*/  LDL.LU.64 R18, [R1+0xfa8] ;  /* 0x000fa80001127983 */ /* 0x000ea20000300a00 */
[----:B---3--:R-:W-:-:S02]  /*98cd0*/  IMAD.MOV.U32 R8, RZ, RZ, R20 ;  /* 0x000000ffff087224 */ /* 0x008fc400078e0014 */
[----:B------:R-:W-:Y:S01]  /*98ce0*/  IMAD.MOV.U32 R9, RZ, RZ, R21 ;  /* 0x000000ffff097224 */ /* 0x000fe200078e0015 */
[----:B--2---:R-:W-:-:S15]  /*98cf0*/  HMMA.16816.F32 R16, R12, R20, R16 ;  /* 0x000000140c10723c */ /* 0x004fde0000001810 */
[----:B------:R-:W-:-:S08]  /*98d00*/  NOP ;  /* 0x0000000000007918 */ /* 0x000fd00000000000 */
[----:B------:R0:W-:Y:S04]  /*98d10*/  STL.64 [R1+0x960], R16 ;  /* 0x0009601001007387 */ /* 0x0001e80000100a00 */
[----:B------:R1:W-:Y:S04]  /*98d20*/  STL.64 [R1+0x968], R18 ;  /* 0x0009681201007387 */ /* 0x0003e80000100a00 */
[----:B0-----:R-:W2:Y:S04]  /*98d30*/  LDL.LU.64 R16, [R1+0xea0] ;  /* 0x000ea00001107983 */ /* 0x001ea80000300a00 */
[----:B-1----:R-:W2:Y:S04]  /*98d40*/  LDL.LU.64 R18, [R1+0xea8] ;  /* 0x000ea80001127983 */ /* 0x002ea80000300a00 */
[----:B----4-:R-:W-:Y:S04]  /*98d50*/  STL.64 [R1+0xa638], R10 ;  /* 0x00a6380a01007387 */ /* 0x010fe80000100a00 */
[----:B------:R0:W-:Y:S04]  /*98d60*/  STL.64 [R1+0xa630], R8 ;  /* 0x00a6300801007387 */ /* 0x0001e80000100a00 */
[----:B0-----:R-:W3:Y:S04]  /*98d70*/  LDL.LU.64 R8, [R1+0xf90] ;  /* 0x000f900001087983 */ /* 0x001ee80000300a00 */
[----:B------:R-:W3:Y:S04]  /*98d80*/  LDL.LU.64 R10, [R1+0xf98] ;  /* 0x000f9800010a7983 */ /* 0x000ee80000300a00 */
[----:B------:R-:W4:Y:S01]  /*98d90*/  LDL.LU.64 R20, [R1+0xe70] ;  /* 0x000e700001147983 */ /* 0x000f220000300a00 */
[----:B---3--:R-:W-:Y:S03]  /*98da0*/  HMMA.16816.F32 R8, R12, R22, R8 ;  /* 0x000000160c08723c */ /* 0x008fe60000001808 */
[----:B------:R-:W4:-:S15]  /*98db0*/  LDL.LU.64 R22, [R1+0xe78] ;  /* 0x000e780001167983 */ /* 0x000f1e0000300a00 */
[----:B------:R-:W-:-:S05]  /*98dc0*/  NOP ;  /* 0x0000000000007918 */ /* 0x000fca0000000000 */
[----:B------:R-:W-:Y:S04]  /*98dd0*/  STL.64 [R1+0x950], R8 ;  /* 0x0009500801007387 */ /* 0x000fe80000100a00 */
[----:B------:R0:W-:Y:S04]  /*98de0*/  STL.64 [R1+0x958], R10 ;  /* 0x0009580a01007387 */ /* 0x0001e80000100a00 */
[----:B0-----:R-:W3:Y:S01]  /*98df0*/  LDL.64 R10, [R1] ;  /* 0x00000000010a7983 */ /* 0x001ee20000100a00 */
[C---:B------:R-:W-:Y:S03]  /*98e00*/  HMMA.16816.F32 R4, R12.reuse, R6, R24 ;  /* 0x000000060c04723c */ /* 0x040fe60000001818 */
[----:B---3--:R0:W-:Y:S04]  /*98e10*/  STL.64 [R1+0xa6a0], R10 ;  /* 0x00a6a00a01007387 */ /* 0x0081e80000100a00 */
[----:B------:R-:W3:Y:S04]  /*98e20*/  LDL.LU.64 R8, [R1+0xe90] ;  /* 0x000e900001087983 */ /* 0x000ee80000300a00 */
[----:B0-----:R-:W3:Y:S04]  /*98e30*/  LDL.LU.64 R10, [R1+0xe98] ;  /* 0x000e9800010a7983 */ /* 0x001ee80000300a00 */
[----:B------:R-:W2:Y:S08]  /*98e40*/  LDL.LU.64 R26, [R1+0xa6c8] ;  /* 0x00a6c800011a7983 */ /* 0x000eb00000300a00 */
[----:B------:R0:W-:Y:S04]  /*98e50*/  STL.64 [R1+0x940], R4 ;  /* 0x0009400401007387 */ /* 0x0001e80000100a00 */
[----:B------:R1:W-:Y:S04]  /*98e60*/  STL.64 [R1+0x948], R6 ;  /* 0x0009480601007387 */ /* 0x0003e80000100a00 */
[----:B0-----:R-:W4:Y:S04]  /*98e70*/  LDL.LU R4, [R1+0x1ed0] ;  /* 0x001ed00001047983 */ /* 0x001f280000300800 */
[----:B------:R-:W4:Y:S04]  /*98e80*/  LDL.LU R5, [R1+0x1ee0] ;  /* 0x001ee00001057983 */ /* 0x000f280000300800 */
[----:B-1----:R-:W3:Y:S04]  /*98e90*/  LDL.LU R6, [R1+0x1f00] ;  /* 0x001f000001067983 */ /* 0x002ee80000300800 */
[----:B------:R-:W3:Y:S01]  /*98ea0*/  LDL.LU R7, [R1+0x1f0c] ;  /* 0x001f0c0001077983 */ /* 0x000ee20000300800 */
[C---:B--2---:R-:W-:Y:S03]  /*98eb0*/  HMMA.16816.F32 R24, R12.reuse, R26, R16 ;  /* 0x0000001a0c18723c */ /* 0x044fe60000001810 */
[----:B---3--:R-:W-:Y:S04]  /*98ec0*/  STL.64 [R1+0xa648], R6 ;  /* 0x00a6480601007387 */ /* 0x008fe80000100a00 */
[----:B----4-:R0:W-:Y:S04]  /*98ed0*/  STL.64 [R1+0xa640], R4 ;  /* 0x00a6400401007387 */ /* 0x0101e80000100a00 */
[----:B0-----:R-:W2:Y:S04]  /*98ee0*/  LDL.LU.64 R4, [R1+0xe80] ;  /* 0x000e800001047983 */ /* 0x001ea80000300a00 */
[----:B------:R-:W2:Y:S04]  /*98ef0*/  LDL.LU.64 R6, [R1+0xe88] ;  /* 0x000e880001067983 */ /* 0x000ea80000300a00 */
[----:B------:R-:W3:Y:S04]  /*98f00*/  LDL.LU.64 R18, [R1+0xa6c0] ;  /* 0x00a6c00001127983 */ /* 0x000ee80000300a00 */
[----:B------:R-:W4:Y:S04]  /*98f10*/  LDL.LU.64 R16, [R1+0xa6b8] ;  /* 0x00a6b80001107983 */ /* 0x000f280000300a00 */
[----:B------:R-:W-:Y:S04]  /*98f20*/  STL.64 [R1+0x930], R24 ;  /* 0x0009301801007387 */ /* 0x000fe80000100a00 */
[----:B------:R0:W-:Y:S04]  /*98f30*/  STL.64 [R1+0x938], R26 ;  /* 0x0009381a01007387 */ /* 0x0001e80000100a00 */
[----:B0-----:R-:W2:Y:S04]  /*98f40*/  LDL.LU.64 R26, [R1+0xa6b0] ;  /* 0x00a6b000011a7983 */ /* 0x001ea80000300a00 */
[----:B------:R-:W3:Y:S01]  /*98f50*/  LDL.LU.64 R24, [R1+0xa6a8] ;  /* 0x00a6a80001187983 */ /* 0x000ee20000300a00 */
[C---:B----4-:R-:W-:Y:S06]  /*98f60*/  HMMA.16816.F32 R8, R12.reuse, R16, R8 ;  /* 0x000000100c08723c */ /* 0x050fec0000001808 */
[----:B------:R-:W-:Y:S01]  /*98f70*/  IMAD.MOV.U32 R0, RZ, RZ, R17 ;  /* 0x000000ffff007224 */ /* 0x000fe200078e0011 */
[C---:B--2---:R-:W-:Y:S06]  /*98f80*/  HMMA.16816.F32 R20, R12.reuse, R26, R20 ;  /* 0x0000001a0c14723c */ /* 0x044fec0000001814 */
[----:B---3--:R-:W-:Y:S10]  /*98f90*/  HMMA.16816.F32 R4, R12, R24, R4 ;  /* 0x000000180c04723c */ /* 0x008ff40000001804 */
[----:B------:R0:W-:Y:S04]  /*98fa0*/  STL.64 [R1+0x920], R8 ;  /* 0x0009200801007387 */ /* 0x0001e80000100a00 */
[----:B------:R1:W-:Y:S04]  /*98fb0*/  STL.64 [R1+0x928], R10 ;  /* 0x0009280a01007387 */ /* 0x0003e80000100a00 */
[----:B0-----:R-:W2:Y:S04]  /*98fc0*/  LDL.LU.64 R8, [R1+0xe60] ;  /* 0x000e600001087983 */ /* 0x001ea80000300a00 */
[----:B-1----:R-:W2:Y:S04]  /*98fd0*/  LDL.LU.64 R10, [R1+0xe68] ;  /* 0x000e6800010a7983 */ /* 0x002ea80000300a00 */
[----:B------:R0:W-:Y:S04]  /*98fe0*/  STL [R1+0xa548], R0 ;  /* 0x00a5480001007387 */ /* 0x0001e80000100800 */
[----:B------:R1:W-:Y:S04]  /*98ff0*/  STL.64 [R1+0x910], R4 ;  /* 0x0009100401007387 */ /* 0x0003e80000100a00 */
[----:B------:R3:W-:Y:S01]  /*99000*/  STL.64 [R1+0x918], R6 ;  /* 0x0009180601007387 */ /* 0x0007e20000100a00 */
[----:B0-----:R-:W-:-:S03]  /*99010*/  IMAD.MOV.U32 R0, RZ, RZ, R26 ;  /* 0x000000ffff007224 */ /* 0x001fc600078e001a */
[----:B-1----:R-:W4:Y:S04]  /*99020*/  LDL.LU.64 R4, [R1+0xe50] ;  /* 0x000e500001047983 */ /* 0x002f280000300a00 */
[----:B------:R0:W-:Y:S04]  /*99030*/  STL.64 [R1+0x900], R20 ;  /* 0x0009001401007387 */ /* 0x0001e80000100a00 */
[----:B------:R1:W-:Y:S04]  /*99040*/  STL.64 [R1+0x908], R22 ;  /* 0x0009081601007387 */ /* 0x0003e80000100a00 */
[----:B---3--:R-:W4:Y:S04]  /*99050*/  LDL.LU.64 R6, [R1+0xe58] ;  /* 0x000e580001067983 */ /* 0x008f280000300a00 */
[----:B------:R-:W3:Y:S04]  /*99060*/  LDL.LU.64 R24, [R1+0xe40] ;  /* 0x000e400001187983 */ /* 0x000ee80000300a00 */
[----:B------:R-:W3:Y:S04]  /*99070*/  LDL.LU.64 R26, [R1+0xe48] ;  /* 0x000e4800011a7983 */ /* 0x000ee80000300a00 */
[----:B0-----:R-:W4:Y:S04]  /*99080*/  LDL.LU.64 R20, [R1+0xe20] ;  /* 0x000e200001147983 */ /* 0x001f280000300a00 */
[----:B-1----:R-:W3:Y:S01]  /*99090*/  LDL.LU.64 R22, [R1+0xe28] ;  /* 0x000e280001167983 */ /* 0x002ee20000300a00 */
[C---:B--2---:R-:W-:Y:S03]  /*990a0*/  HMMA.16816.F32 R16, R12.reuse, R18, R8 ;  /* 0x000000120c10723c */ /* 0x044fe60000001808 */
[----:B---3--:R-:W-:Y:S04]  /*990b0*/  STL.64 [R1+0xa688], R22 ;  /* 0x00a6881601007387 */ /* 0x008fe80000100a00 */
[----:B----4-:R0:W-:Y:S04]  /*990c0*/  STL.64 [R1+0xa680], R20 ;  /* 0x00a6801401007387 */ /* 0x0101e80000100a00 */
[----:B0-----:R-:W2:Y:S04]  /*990d0*/  LDL.LU.64 R20, [R1+0xe30] ;  /* 0x000e300001147983 */ /* 0x001ea80000300a00 */
[----:B------:R-:W2:Y:S04]  /*990e0*/  LDL.LU.64 R22, [R1+0xe38] ;  /* 0x000e380001167983 */ /* 0x000ea80000300a00 */
[----:B------:R-:W-:Y:S04]  /*990f0*/  STL [R1+0xa618], R0 ;  /* 0x00a6180001007387 */ /* 0x000fe80000100800 */
[----:B------:R-:W3:Y:S04]  /*99100*/  LDL.LU.64 R10, [R1+0xa6a0] ;  /* 0x00a6a000010a7983 */ /* 0x000ee80000300a00 */
[----:B------:R0:W-:Y:S04]  /*99110*/  STL.64 [R1+0x8f0], R16 ;  /* 0x0008f01001007387 */ /* 0x0001e80000100a00 */
[----:B------:R1:W-:Y:S04]  /*99120*/  STL.64 [R1+0x8f8], R18 ;  /* 0x0008f81201007387 */ /* 0x0003e80000100a00 */
[----:B0-----:R-:W4:Y:S04]  /*99130*/  LDL.LU.64 R16, [R1+0xe00] ;  /* 0x000e000001107983 */ /* 0x001f280000300a00 */
[----:B-1----:R-:W2:Y:S01]  /*99140*/  LDL.LU.64 R18, [R1+0xe08] ;  /* 0x000e080001127983 */ /* 0x002ea20000300a00 */
[C---:B------:R-:W-:Y:S06]  /*99150*/  HMMA.16816.F32 R24, R12.reuse, R28, R24 ;  /* 0x0000001c0c18723c */ /* 0x040fec0000001818 */
[C---:B---3--:R-:W-:Y:S06]  /*99160*/  HMMA.16816.F32 R4, R12.reuse, R10, R4 ;  /* 0x0000000a0c04723c */ /* 0x048fec0000001804 */
[----:B------:R-:W-:Y:S01]  /*99170*/  IMAD.MOV.U32 R0, RZ, RZ, R11 ;  /* 0x000000ffff007224 */ /* 0x000fe200078e000b */
[----:B--2---:R-:W-:Y:S04]  /*99180*/  STL.64 [R1+0xa668], R18 ;  /* 0x00a6681201007387 */ /* 0x004fe80000100a00 */
[----:B----4-:R0:W-:Y:S04]  /*99190*/  STL.64 [R1+0xa660], R16 ;  /* 0x00a6601001007387 */ /* 0x0101e80000100a00 */
[----:B0-----:R-:W2:Y:S04]  /*991a0*/  LDL.LU.64 R16, [R1+0xe10] ;  /* 0x000e100001107983 */ /* 0x001ea80000300a00 */
[----:B------:R-:W2:Y:S04]  /*991b0*/  LDL.LU.64 R18, [R1+0xe18] ;  /* 0x000e180001127983 */ /* 0x000ea80000300a00 */
[----:B------:R0:W-:Y:S04]  /*991c0*/  STL.64 [R1+0x8e0], R4 ;  /* 0x0008e00401007387 */ /* 0x0001e80000100a00 */
[----:B------:R1:W-:Y:S04]  /*991d0*/  STL.64 [R1+0x8e8], R6 ;  /* 0x0008e80601007387 */ /* 0x0003e80000100a00 */
[----:B0-----:R-:W3:Y:S04]  /*991e0*/  LDL.LU.64 R4, [R1+0xdf0] ;  /* 0x000df00001047983 */ /* 0x001ee80000300a00 */
[----:B-1----:R-:W3:Y:S04]  /*991f0*/  LDL.LU.64 R6, [R1+0xdf8] ;  /* 0x000df80001067983 */ /* 0x002ee80000300a00 */
[----:B------:R-:W4:Y:S04]  /*99200*/  LDL.LU.64 R8, [R1+0xc90] ;  /* 0x000c900001087983 */ /* 0x000f280000300a00 */
[----:B------:R-:W4:Y:S04]  /*99210*/  LDL.LU.64 R10, [R1+0xc98] ;  /* 0x000c9800010a7983 */ /* 0x000f280000300a00 */
        /* <DEDUP_REMOVED lines=49> */
[----:B------:R-:W-:Y:S01]  /*99530*/  STL [R1+0xa450], R17 ;  /* 0x00a4501101007387 */ /* 0x000fe20000100800 */
[----:B--2---:R-:W-:Y:S01]  /*99540*/  IMAD R6, R6, 0x100, R26 ;  /* 0x0000010006067824 */ /* 0x004fe200078e021a */
[----:B---3--:R-:W-:Y:S06]  /*99550*/  HMMA.16816.F32 R20, R12, R10, R20 ;  /* 0x0000000a0c14723c */ /* 0x008fec0000001814 */
[----:B------:R-:W-:Y:S01]  /*99560*/  STL [R1+0xa434], R10 ;  /* 0x00a4340a01007387 */ /* 0x000fe20000100800 */
[----:B------:R-:W-:-:S03]  /*99570*/  IMAD R7, R7, 0x100, R27 ;  /* 0x0000010007077824 */ /* 0x000fc600078e021b */
[----:B------:R0:W-:Y:S01]  /*99580*/  STL [R1+0xa430], R11 ;  /* 0x00a4300b01007387 */ /* 0x0001e20000100800 */
[----:B----4-:R-:W-:Y:S02]  /*99590*/  IMAD.MOV.U32 R26, RZ, RZ, R8 ;  /* 0x000000ffff1a7224 */ /* 0x010fe400078e0008 */
[----:B------:R-:W-:Y:S02]  /*995a0*/  IMAD R4, R4, 0x100, R24 ;  /* 0x0000010004047824 */ /* 0x000fe400078e0218 */
[----:B------:R-:W-:Y:S02]  /*995b0*/  IMAD R5, R5, 0x100, R25 ;  /* 0x0000010005057824 */ /* 0x000fe400078e0219 */
[----:B------:R-:W-:Y:S02]  /*995c0*/  IMAD.MOV.U32 R27, RZ, RZ, R9 ;  /* 0x000000ffff1b7224 */ /* 0x000fe400078e0009 */
[----:B------:R-:W-:Y:S02]  /*995d0*/  IMAD.MOV.U32 R24, RZ, RZ, R2 ;  /* 0x000000ffff187224 */ /* 0x000fe400078e0002 */
[----:B------:R-:W-:-:S02]  /*995e0*/  IMAD.MOV.U32 R25, RZ, RZ, R3 ;  /* 0x000000ffff197224 */ /* 0x000fc400078e0003 */
[----:B------:R1:W-:Y:S04]  /*995f0*/  STL.64 [R1+0x860], R20 ;  /* 0x0008601401007387 */ /* 0x0003e80000100a00 */
[----:B------:R2:W-:Y:S04]  /*99600*/  STL.64 [R1+0x868], R22 ;  /* 0x0008681601007387 */ /* 0x0005e80000100a00 */
[----:B0-----:R-:W3:Y:S04]  /*99610*/  LDL.64 R10, [R1+0xa8] ;  /* 0x0000a800010a7983 */ /* 0x001ee80000100a00 */
[----:B-1----:R-:W4:Y:S04]  /*99620*/  LDL R20, [R1+0xa0] ;  /* 0x0000a00001147983 */ /* 0x002f280000100800 */
[----:B------:R-:W4:Y:S04]  /*99630*/  LDL R21, [R1+0xa4] ;  /* 0x0000a40001157983 */ /* 0x000f280000100800 */
[----:B------:R-:W3:Y:S04]  /*99640*/  LDL.LU R8, [R1+0xa628] ;  /* 0x00a6280001087983 */ /* 0x000ee80000300800 */
[----:B------:R-:W3:Y:S04]  /*99650*/  LDL.LU R9, [R1+0xa624] ;  /* 0x00a6240001097983 */ /* 0x000ee80000300800 */
[----:B--2---:R-:W2:Y:S04]  /*99660*/  LDL.64 R22, [R1+0x98] ;  /* 0x0000980001167983 */ /* 0x004ea80000100a00 */
[----:B------:R-:W4:Y:S04]  /*99670*/  LDL.LU R2, [R1+0xa620] ;  /* 0x00a6200001027983 */ /* 0x000f280000300800 */
[----:B------:R-:W4:Y:S04]  /*99680*/  LDL.LU R3, [R1+0xa61c] ;  /* 0x00a61c0001037983 */ /* 0x000f280000300800 */
        /* <DEDUP_REMOVED lines=8> */
[----:B0-----:R-:W3:Y:S04]  /*99710*/  LDL R26, [R1+0x58] ;  /* 0x00005800011a7983 */ /* 0x001ee80000100800 */
[----:B------:R-:W3:Y:S04]  /*99720*/  LDL R27, [R1+0x5c] ;  /* 0x00005c00011b7983 */ /* 0x000ee80000100800 */
[----:B---3--:R0:W-:Y:S04]  /*99730*/  STL.64 [R1+0xa570], R26 ;  /* 0x00a5701a01007387 */ /* 0x0081e80000100a00 */
[----:B------:R-:W4:Y:S04]  /*99740*/  LDL.LU.64 R24, [R1+0x1450] ;  /* 0x0014500001187983 */ /* 0x000f280000300a00 */
[----:B0-----:R-:W4:Y:S04]  /*99750*/  LDL.LU.64 R26, [R1+0x1458] ;  /* 0x00145800011a7983 */ /* 0x001f280000300a00 */
[----:B------:R-:W-:Y:S01]  /*99760*/  STL [R1+0xa438], R9 ;  /* 0x00a4380901007387 */ /* 0x000fe20000100800 */
[----:B----4-:R-:W-:-:S15]  /*99770*/  HMMA.16816.F32 R24, R12, R2, R24 ;  /* 0x000000020c18723c */ /* 0x010fde0000001818 */
[----:B------:R-:W-:-:S08]  /*99780*/  NOP ;  /* 0x0000000000007918 */ /* 0x000fd00000000000 */
[----:B------:R0:W-:Y:S04]  /*99790*/  STL.64 [R1+0xc80], R24 ;  /* 0x000c801801007387 */ /* 0x0001e80000100a00 */
[----:B------:R-:W-:Y:S04]  /*997a0*/  STL.64 [R1+0xc88], R26 ;  /* 0x000c881a01007387 */ /* 0x000fe80000100a00 */
[----:B0-----:R-:W3:Y:S04]  /*997b0*/  LDL R24, [R1+0x60] ;  /* 0x0000600001187983 */ /* 0x001ee80000100800 */
[----:B------:R-:W3:Y:S04]  /*997c0*/  LDL R25, [R1+0x64] ;  /* 0x0000640001197983 */ /* 0x000ee80000100800 */
[----:B---3--:R0:W-:Y:S04]  /*997d0*/  STL.64 [R1+0xa588], R24 ;  /* 0x00a5881801007387 */ /* 0x0081e80000100a00 */
[----:B0-----:R-:W3:Y:S04]  /*997e0*/  LDL.LU.64 R24, [R1+0xde0] ;  /* 0x000de00001187983 */ /* 0x001ee80000300a00 */
[----:B------:R-:W3:Y:S02]  /*997f0*/  LDL.LU.64 R26, [R1+0xde8] ;  /* 0x000de800011a7983 */ /* 0x000ee40000300a00 */
[----:B---3--:R-:W-:Y:S02]  /*99800*/  HMMA.16816.F32 R24, R12, R10, R24 ;  /* 0x0000000a0c18723c */ /* 0x008fe40000001818 */
[----:B------:R-:W3:-:S15]  /*99810*/  LDL R12, [R1+0x50] ;  /* 0x00005000010c7983 */ /* 0x000ede0000100800 */
[----:B------:R-:W-:-:S06]  /*99820*/  NOP ;  /* 0x0000000000007918 */ /* 0x000fcc0000000000 */
[----:B------:R-:W-:Y:S04]  /*99830*/  STL.64 [R1+0x850], R24 ;  /* 0x0008501801007387 */ /* 0x000fe80000100a00 */
[----:B------:R0:W-:Y:S04]  /*99840*/  STL.64 [R1+0x858], R26 ;  /* 0x0008581a01007387 */ /* 0x0001e80000100a00 */
[----:B------:R-:W3:Y:S04]  /*99850*/  LDL R13, [R1+0x54] ;  /* 0x00005400010d7983 */ /* 0x000ee80000100800 */
[----:B0-----:R-:W4:Y:S04]  /*99860*/  LDL R26, [R1+0x68] ;  /* 0x00006800011a7983 */ /* 0x001f280000100800 */
[----:B------:R-:W4:Y:S01]  /*99870*/  LDL R27, [R1+0x6c] ;  /* 0x00006c00011b7983 */ /* 0x000f220000100800 */
[----:B------:R-:W-:-:S02]  /*99880*/  F2FP.F16.E5M2.UNPACK_B R4, R4 ;  /* 0x00000004ff04723e */ /* 0x000fc400020004ff */
[----:B------:R-:W-:Y:S02]  /*99890*/  F2FP.F16.E5M2.UNPACK_B R5, R5 ;  /* 0x00000005ff05723e */ /* 0x000fe400020004ff */
[----:B------:R-:W-:Y:S01]  /*998a0*/  F2FP.F16.E5M2.UNPACK_B R6, R6 ;  /* 0x00000006ff06723e */ /* 0x000fe200020004ff */
[----:B----4-:R0:W-:Y:S04]  /*998b0*/  STL.64 [R1+0xa5a0], R26 ;  /* 0x00a5a01a01007387 */ /* 0x0101e80000100a00 */
[----:B------:R-:W4:Y:S04]  /*998c0*/  LDL.LU.64 R24, [R1+0xdd0] ;  /* 0x000dd00001187983 */ /* 0x000f280000300a00 */
[----:B0-----:R-:W4:Y:S01]  /*998d0*/  LDL.LU.64 R26, [R1+0xdd8] ;  /* 0x000dd800011a7983 */ /* 0x001f220000300a00 */
[----:B------:R-:W-:Y:S01]  /*998e0*/  F2FP.F16.E5M2.UNPACK_B R7, R7 ;  /* 0x00000007ff07723e */ /* 0x000fe200020004ff */
[----:B------:R-:W-:-:S02]  /*998f0*/  IMAD.MOV.U32 R17, RZ, RZ, R10 ;  /* 0x000000ffff117224 */ /* 0x000fc400078e000a */
[----:B------:R-:W-:Y:S04]  /*99900*/  STL.64 [R1+0xa460], R18 ;  /* 0x00a4601201007387 */ /* 0x000fe80000100a00 */
[----:B------:R0:W-:Y:S04]  /*99910*/  STL.64 [R1+0xa458], R16 ;  /* 0x00a4581001007387 */ /* 0x0001e80000100a00 */
[----:B0-----:R-:W2:Y:S04]  /*99920*/  LDL.LU.64 R16, [R1+0xdc0] ;  /* 0x000dc00001107983 */ /* 0x001ea80000300a00 */
[----:B------:R-:W2:Y:S01]  /*99930*/  LDL.LU.64 R18, [R1+0xdc8] ;  /* 0x000dc80001127983 */ /* 0x000ea20000300a00 */
[----:B----4-:R-:W-:-:S15]  /*99940*/  HMMA.16816.F32 R24, R4, R20, R24 ;  /* 0x000000140418723c */ /* 0x010fde0000001818 */
[----:B------:R-:W-:-:S08]  /*99950*/  NOP ;  /* 0x0000000000007918 */ /* 0x000fd00000000000 */
[----:B------:R0:W-:Y:S04]  /*99960*/  STL.64 [R1+0x840], R24 ;  /* 0x0008401801007387 */ /* 0x0001e80000100a00 */
[----:B------:R1:W-:Y:S04]  /*99970*/  STL.64 [R1+0x848], R26 ;  /* 0x0008481a01007387 */ /* 0x0003e80000100a00 */
[----:B0-----:R-:W4:Y:S04]  /*99980*/  LDL R24, [R1+0x70] ;  /* 0x0000700001187983 */ /* 0x001f280000100800 */
[----:B------:R-:W4:Y:S01]  /*99990*/  LDL R25, [R1+0x74] ;  /* 0x0000740001197983 */ /* 0x000f220000100800 */
[----:B--2---:R-:W-:Y:S03]  /*999a0*/  HMMA.16816.F32 R16, R4, R22, R16 ;  /* 0x000000160410723c */ /* 0x004fe60000001810 */
[----:B----4-:R0:W-:-:S15]  /*999b0*/  STL.64 [R1+0xa5b8], R24 ;  /* 0x00a5b81801007387 */ /* 0x0101de0000100a00 */
[----:B------:R-:W-:-:S05]  /*999c0*/  NOP ;  /* 0x0000000000007918 */ /* 0x000fca0000000000 */
[----:B------:R-:W-:Y:S04]  /*999d0*/  STL.64 [R1+0x830], R16 ;  /* 0x0008301001007387 */ /* 0x000fe80000100a00 */
[----:B------:R-:W-:Y:S04]  /*999e0*/  STL.64 [R1+0x838], R18 ;  /* 0x0008381201007387 */ /* 0x000fe80000100a00 */
[----:B-1----:R-:W2:Y:S04]  /*999f0*/  LDL R26, [R1+0x78] ;  /* 0x00007800011a7983 */ /* 0x002ea80000100800 */
[----:B------:R-:W2:Y:S04]  /*99a00*/  LDL R27, [R1+0x7c] ;  /* 0x00007c00011b7983 */ /* 0x000ea80000100800 */
[----:B0-----:R-:W4:Y:S04]  /*99a10*/  LDL R24, [R1+0x80] ;  /* 0x0000800001187983 */ /* 0x001f280000100800 */
[----:B------:R-:W4:Y:S04]  /*99a20*/  LDL R25, [R1+0x84] ;  /* 0x0000840001197983 */ /* 0x000f280000100800 */
[----:B--2---:R0:W-:Y:S04]  /*99a30*/  STL.64 [R1+0xa5d0], R26 ;  /* 0x00a5d01a01007387 */ /* 0x0041e80000100a00 */
[----:B0-----:R-:W2:Y:S04]  /*99a40*/  LDL R26, [R1+0x88] ;  /* 0x00008800011a7983 */ /* 0x001ea80000100800 */
[----:B------:R-:W2:Y:S01]  /*99a50*/  LDL R27, [R1+0x8c] ;  /* 0x00008c00011b7983 */ /* 0x000ea20000100800 */
[----:B------:R-:W-:-:S03]  /*99a60*/  IMAD.MOV.U32 R9, RZ, RZ, R22 ;  /* 0x000000ffff097224 */ /* 0x000fc600078e0016 */
[----:B----4-:R0:W-:Y:S01]  /*99a70*/  STL.64 [R1+0xa5e8], R24 ;  /* 0x00a5e81801007387 */ /* 0x0101e20000100a00 */
[----:B------:R-:W-:-:S03]  /*99a80*/  IMAD.MOV.U32 R10, RZ, RZ, R23 ;  /* 0x000000ffff0a7224 */ /* 0x000fc600078e0017 */
[----:B0-----:R-:W4:Y:S04]  /*99a90*/  LDL R24, [R1+0x90] ;  /* 0x0000900001187983 */ /* 0x001f280000100800 */
[----:B------:R-:W4:Y:S04]  /*99aa0*/  LDL R25, [R1+0x94] ;  /* 0x0000940001197983 */ /* 0x000f280000100800 */
[----:B--2---:R-:W-:Y:S04]  /*99ab0*/  STL.64 [R1+0xa600], R26 ;  /* 0x00a6001a01007387 */ /* 0x004fe80000100a00 */
[----:B------:R-:W2:Y:S04]  /*99ac0*/  LDL.LU.64 R20, [R1+0xd10] ;  /* 0x000d100001147983 */ /* 0x000ea80000300a00 */
        /* <DEDUP_REMOVED lines=31> */
[----:B0-----:R-:W4:Y:S04]  /*99cc0*/  LDL.LU.64 R20, [R1+0xdb0] ;  /* 0x000db00001147983 */ /* 0x001f280000300a00 */
[----:B------:R-:W4:Y:S04]  /*99cd0*/  LDL.LU.64 R22, [R1+0xdb8] ;  /* 0x000db80001167983 */ /* 0x000f280000300a00 */
[----:B------:R-:W2:Y:S04]  /*99ce0*/  LDL.LU.64 R16, [R1+0xd00] ;  /* 0x000d000001107983 */ /* 0x000ea80000300a00 */
[----:B------:R-:W2:Y:S04]  /*99cf0*/  LDL.LU.64 R18, [R1+0xd08] ;  /* 0x000d080001127983 */ /* 0x000ea80000300a00 */
[----:B------:R-:W3:Y:S01]  /*99d00*/  LDL R14, [R1] ;  /* 0x00000000010e7983 */ /* 0x000ee20000100800 */
[----:B------:R-:W-:-:S03]  /*99d10*/  IMAD.MOV.U32 R15, RZ, RZ, R0 ;  /* 0x000000ffff0f7224 */ /* 0x000fc600078e0000 */
[----:B------:R-:W2:Y:S01]  /*99d20*/  LDL.LU R0, [R1+0xa618] ;  /* 0x00a6180001007983 */ /* 0x000ea20000300800 */
[C---:B----4-:R-:W-:Y:S03]  /*99d30*/  HMMA.16816.F32 R24, R4.reuse, R24, R20 ;  /* 0x000000180418723c */ /* 0x050fe60000001814 */
[----:B---3--:R-:W-:Y:S04]  /*99d40*/  STL.64 [R1+0xa510], R14 ;  /* 0x00a5100e01007387 */ /* 0x008fe80000100a00 */
[----:B------:R-:W-:Y:S04]  /*99d50*/  STL [R1+0xa4a0], R10 ;  /* 0x00a4a00a01007387 */ /* 0x000fe80000100800 */
[----:B------:R0:W-:Y:S04]  /*99d60*/  STL.64 [R1+0xa498], R8 ;  /* 0x00a4980801007387 */ /* 0x0001e80000100a00 */
[----:B0-----:R-:W3:Y:S04]  /*99d70*/  LDL.LU.64 R8, [R1+0xd20] ;  /* 0x000d200001087983 */ /* 0x001ee80000300a00 */
[----:B------:R-:W3:Y:S04]  /*99d80*/  LDL.LU.64 R10, [R1+0xd28] ;  /* 0x000d2800010a7983 */ /* 0x000ee80000300a00 */
[----:B------:R-:W4:Y:S04]  /*99d90*/  LDL.LU.64 R22, [R1+0xa610] ;  /* 0x00a6100001167983 */ /* 0x000f280000300a00 */
[----:B------:R-:W4:Y:S04]  /*99da0*/  LDL.LU.64 R20, [R1+0xa608] ;  /* 0x00a6080001147983 */ /* 0x000f280000300a00 */
[----:B------:R-:W-:Y:S04]  /*99db0*/  STL.64 [R1+0x820], R24 ;  /* 0x0008201801007387 */ /* 0x000fe80000100a00 */
[----:B------:R0:W-:Y:S04]  /*99dc0*/  STL.64 [R1+0x828], R26 ;  /* 0x0008281a01007387 */ /* 0x0001e80000100a00 */
[----:B0-----:R-:W4:Y:S02]  /*99dd0*/  LDL.LU.64 R26, [R1+0xa600] ;  /* 0x00a60000011a7983 */ /* 0x001f240000300a00 */
[----:B----4-:R-:W-:Y:S02]  /*99de0*/  HMMA.16816.F32 R24, R4, R26, R20 ;  /* 0x0000001a0418723c */ /* 0x010fe40000001814 */
[----:B------:R-:W4:Y:S04]  /*99df0*/  LDL.LU.64 R22, [R1+0xa5f8] ;  /* 0x00a5f80001167983 */ /* 0x000f280000300a00 */
[----:B------:R-:W4:-:S15]  /*99e00*/  LDL.LU.64 R20, [R1+0xa5f0] ;  /* 0x00a5f00001147983 */ /* 0x000f1e0000300a00 */
[----:B------:R-:W-:-:S02]  /*99e10*/  NOP ;  /* 0x0000000000007918 */ /* 0x000fc40000000000 */
[----:B------:R0:W-:Y:S04]  /*99e20*/  STL.64 [R1+0x810], R24 ;  /* 0x0008101801007387 */ /* 0x0001e80000100a00 */
[----:B------:R4:W-:Y:S04]  /*99e30*/  STL.64 [R1+0x818], R26 ;  /* 0x0008181a01007387 */ /* 0x0009e80000100a00 */
[----:B0-----:R-:W4:Y:S02]  /*99e40*/  LDL.LU.64 R24, [R1+0xa5e8] ;  /* 0x00a5e80001187983 */ /* 0x001f240000300a00 */
[----:B----4-:R-:W-:Y:S02]  /*99e50*/  HMMA.16816.F32 R24, R4, R24, R20 ;  /* 0x000000180418723c */ /* 0x010fe40000001814 */
[----:B------:R-:W4:Y:S04]  /*99e60*/  LDL.LU.64 R22, [R1+0xa5e0] ;  /* 0x00a5e00001167983 */ /* 0x000f280000300a00 */
[----:B------:R-:W4:-:S15]  /*99e70*/  LDL.LU.64 R20, [R1+0xa5d8] ;  /* 0x00a5d80001147983 */ /* 0x000f1e0000300a00 */
[----:B------:R-:W-:-:S02]  /*99e80*/  NOP ;  /* 0x0000000000007918 */ /* 0x000fc40000000000 */
        /* <DEDUP_REMOVED lines=37> */
[----:B0-----:R-:W2:Y:S04]  /*9a0e0*/  LDL.LU.64 R26, [R1+0xa558] ;  /* 0x00a55800011a7983 */ /* 0x001ea80000300a00 */
[----:B------:R-:W4:Y:S01]  /*9a0f0*/  LDL.LU.64 R24, [R1+0xa550] ;  /* 0x00a5500001187983 */ /* 0x000f220000300a00 */
[----:B---3--:R-:W-:-:S15]  /*9a100*/  HMMA.16816.F32 R8, R4, R12, R8 ;  /* 0x0000000c0408723c */ /* 0x008fde0000001808 */
[----:B------:R-:W-:-:S08]  /*9a110*/  NOP ;  /* 0x0000000000007918 */ /* 0x000fd00000000000 */
[----:B------:R0:W-:Y:S04]  /*9a120*/  STL.64 [R1+0x7a0], R8 ;  /* 0x0007a00801007387 */ /* 0x0001e80000100a00 */
[----:B------:R1:W-:Y:S04]  /*9a130*/  STL.64 [R1+0x7a8], R10 ;  /* 0x0007a80a01007387 */ /* 0x0003e80000100a00 */
[----:B0-----:R-:W3:Y:S01]  /*9a140*/  LDL.LU.64 R8, [R1+0xc20] ;  /* 0x000c200001087983 */ /* 0x001ee20000300a00 */
[----:B----4-:R-:W-:-:S15]  /*9a150*/  HMMA.16816.F32 R20, R4, R24, R20 ;  /* 0x000000180414723c */ /* 0x010fde0000001814 */
[----:B------:R-:W-:-:S08]  /*9a160*/  NOP ;  /* 0x0000000000007918 */ /* 0x000fd00000000000 */
[----:B------:R-:W-:Y:S04]  /*9a170*/  STL.64 [R1+0x790], R20 ;  /* 0x0007901401007387 */ /* 0x000fe80000100a00 */
[----:B------:R0:W-:Y:S04]  /*9a180*/  STL.64 [R1+0x798], R22 ;  /* 0x0007981601007387 */ /* 0x0001e80000100a00 */
[----:B-1----:R-:W4:Y:S01]  /*9a190*/  LDL.LU.64 R10, [R1+0xc28] ;  /* 0x000c2800010a7983 */ /* 0x002f220000300a00 */
[----:B--2---:R-:W-:-:S15]  /*9a1a0*/  HMMA.16816.F32 R12, R4, R26, R16 ;  /* 0x0000001a040c723c */ /* 0x004fde0000001810 */
[----:B------:R-:W-:-:S08]  /*9a1b0*/  NOP ;  /* 0x0000000000007918 */ /* 0x000fd00000000000 */
[----:B------:R-:W-:Y:S04]  /*9a1c0*/  STL.64 [R1+0x780], R12 ;  /* 0x0007800c01007387 */ /* 0x000fe80000100a00 */
[----:B------:R-:W-:Y:S04]  /*9a1d0*/  STL.64 [R1+0x788], R14 ;  /* 0x0007880e01007387 */ /* 0x000fe80000100a00 */
[----:B----4-:R1:W-:Y:S04]  /*9a1e0*/  STL.64 [R1+0xa4b0], R10 ;  /* 0x00a4b00a01007387 */ /* 0x0103e80000100a00 */
[----:B0-----:R-:W2:Y:S04]  /*9a1f0*/  LDL.64 R22, [R1+0x28] ;  /* 0x0000280001167983 */ /* 0x001ea80000100a00 */
[----:B------:R-:W4:Y:S04]  /*9a200*/  LDL R20, [R1+0x30] ;  /* 0x0000300001147983 */ /* 0x000f280000100800 */
[----:B------:R-:W4:Y:S04]  /*9a210*/  LDL R21, [R1+0x34] ;  /* 0x0000340001157983 */ /* 0x000f280000100800 */
[----:B-1----:R-:W3:Y:S04]  /*9a220*/  LDL R10, [R1+0x8] ;  /* 0x00000800010a7983 */ /* 0x002ee80000100800 */
[----:B------:R-:W3:Y:S04]  /*9a230*/  LDL R11, [R1+0xc] ;  /* 0x00000c00010b7983 */ /* 0x000ee80000100800 */
[----:B--2---:R-:W-:Y:S04]  /*9a240*/  STL.64 [R1+0xa518], R22 ;  /* 0x00a5181601007387 */ /* 0x004fe80000100a00 */
[----:B----4-:R-:W-:Y:S04]  /*9a250*/  STL.64 [R1+0xa530], R20 ;  /* 0x00a5301401007387 */ /* 0x010fe80000100a00 */
[----:B---3--:R0:W-:Y:S02]  /*9a260*/  STL.64 [R1+0xa4a8], R8 ;  /* 0x00a4a80801007387 */ /* 0x0081e40000100a00 */
[----:B0-----:R-:W-:-:S02]  /*9a270*/  IMAD.MOV.U32 R8, RZ, RZ, R0 ;  /* 0x000000ffff087224 */ /* 0x001fc400078e0000 */
[----:B------:R-:W2:Y:S04]  /*9a280*/  LDL.LU R0, [R1+0xa548] ;  /* 0x00a5480001007983 */ /* 0x000ea80000300800 */
[----:B------:R-:W3:Y:S04]  /*9a290*/  LDL R9, [R1+0x14] ;  /* 0x0000140001097983 */ /* 0x000ee80000100800 */
[----:B------:R-:W4:Y:S04]  /*9a2a0*/  LDL R22, [R1+0x38] ;  /* 0x0000380001167983 */ /* 0x000f280000100800 */
[----:B------:R-:W4:Y:S04]  /*9a2b0*/  LDL R23, [R1+0x3c] ;  /* 0x00003c0001177983 */ /* 0x000f280000100800 */
[----:B------:R0:W-:Y:S04]  /*9a2c0*/  STL.64 [R1+0xa4c8], R10 ;  /* 0x00a4c80a01007387 */ /* 0x0001e80000100a00 */
[----:B0-----:R-:W2:Y:S04]  /*9a2d0*/  LDL.64 R10, [R1+0x18] ;  /* 0x00001800010a7983 */ /* 0x001ea80000100a00 */
[----:B--2---:R0:W-:Y:S04]  /*9a2e0*/  STL.64 [R1+0xa4f8], R10 ;  /* 0x00a4f80a01007387 */ /* 0x0041e80000100a00 */
[----:B0-----:R-:W2:Y:S04]  /*9a2f0*/  LDL R10, [R1+0x20] ;  /* 0x00002000010a7983 */ /* 0x001ea80000100800 */
        /* <DEDUP_REMOVED lines=10> */
[----:B------:R-:W-:Y:S04]  /*9a3a0*/  STL.64 [R1+0xa4f0], R8 ;  /* 0x00a4f00801007387 */ /* 0x000fe80000100a00 */
[----:B------:R-:W4:Y:S04]  /*9a3b0*/  LDL.LU.64 R24, [R1+0x1be0] ;  /* 0x001be00001187983 */ /* 0x000f280000300a00 */
[----:B------:R-:W2:Y:S04]  /*9a3c0*/  LDL.LU.64 R26, [R1+0x1be8] ;  /* 0x001be800011a7983 */ /* 0x000ea80000300a00 */
[----:B--2---:R-:W-:Y:S04]  /*9a3d0*/  STL.64 [R1+0xa4c0], R26 ;  /* 0x00a4c01a01007387 */ /* 0x004fe80000100a00 */
[----:B----4-:R0:W-:Y:S04]  /*9a3e0*/  STL.64 [R1+0xa4b8], R24 ;  /* 0x00a4b81801007387 */ /* 0x0101e80000100a00 */
[----:B0-----:R-:W2:Y:S04]  /*9a3f0*/  LDL.LU.64 R24, [R1+0xc30] ;  /* 0x000c300001187983 */ /* 0x001ea80000300a00 */
[----:B------:R-:W4:Y:S04]  /*9a400*/  LDL.LU.64 R26, [R1+0xc38] ;  /* 0x000c3800011a7983 */ /* 0x000f280000300a00 */
[----:B----4-:R-:W-:Y:S04]  /*9a410*/  STL.64 [R1+0xa4d8], R26 ;  /* 0x00a4d81a01007387 */ /* 0x010fe80000100a00 */
[----:B--2---:R0:W-:Y:S04]  /*9a420*/  STL.64 [R1+0xa4d0], R24 ;  /* 0x00a4d01801007387 */ /* 0x0041e80000100a00 */
[----:B0-----:R-:W2:Y:S04]  /*9a430*/  LDL.LU.64 R24, [R1+0xc40] ;  /* 0x000c400001187983 */ /* 0x001ea80000300a00 */
[----:B------:R-:W4:Y:S01]  /*9a440*/  LDL.LU.64 R26, [R1+0xc48] ;  /* 0x000c4800011a7983 */ /* 0x000f220000300a00 */
[C---:B---3--:R-:W-:Y:S03]  /*9a450*/  HMMA.16816.F32 R20, R4.reuse, R22, R12 ;  /* 0x000000160414723c */ /* 0x048fe6000000180c */
[----:B----4-:R-:W-:Y:S04]  /*9a460*/  STL.64 [R1+0xa4e8], R26 ;  /* 0x00a4e81a01007387 */ /* 0x010fe80000100a00 */
        /* <DEDUP_REMOVED lines=8> */
[----:B------:R-:W3:Y:S04]  /*9a4f0*/  LDL.LU.64 R18, [R1+0x1bd8] ;  /* 0x001bd80001127983 */ /* 0x000ee80000300a00 */
[----:B------:R-:W4:Y:S04]  /*9a500*/  LDL.LU.64 R14, [R1+0xa540] ;  /* 0x00a54000010e7983 */ /* 0x000f280000300a00 */
[----:B------:R-:W4:Y:S04]  /*9a510*/  LDL.LU.64 R12, [R1+0xa538] ;  /* 0x00a53800010c7983 */ /* 0x000f280000300a00 */
        /* <DEDUP_REMOVED lines=9> */
[----:B0-----:R-:W4:Y:S01]  /*9a5b0*/  LDL.LU.64 R22, [R1+0xa518] ;  /* 0x00a5180001167983 */ /* 0x001f220000300a00 */
[----:B------:R-:W-:-:S07]  /*9a5c0*/  IMAD.MOV.U32 R11, RZ, RZ, R0 ;  /* 0x000000ffff0b7224 */ /* 0x000fce00078e0000 */
[C---:B--2---:R-:W-:Y:S06]  /*9a5d0*/  HMMA.16816.F32 R8, R4.reuse, R10, R24 ;  /* 0x0000000a0408723c */ /* 0x044fec0000001818 */
[----:B----4-:R-:W-:Y:S06]  /*9a5e0*/  HMMA.16816.F32 R12, R4, R22, R12 ;  /* 0x00000016040c723c */ /* 0x010fec000000180c */
[----:B------:R-:W-:-:S15]  /*9a5f0*/  IMAD.MOV.U32 R0, RZ, RZ, R23 ;  /* 0x000000ffff007224 */ /* 0x000fde00078e0017 */
[----:B------:R-:W-:-:S02]  /*9a600*/  NOP ;  /* 0x0000000000007918 */ /* 0x000fc40000000000 */
[----:B------:R-:W-:Y:S04]  /*9a610*/  STL.64 [R1+0x750], R12 ;  /* 0x0007500c01007387 */ /* 0x000fe80000100a00 */
[----:B------:R0:W-:Y:S04]  /*9a620*/  STL.64 [R1+0x758], R14 ;  /* 0x0007580e01007387 */ /* 0x0001e80000100a00 */
[----:B0-----:R-:W2:Y:S04]  /*9a630*/  LDL.LU.64 R14, [R1+0xa510] ;  /* 0x00a51000010e7983 */ /* 0x001ea80000300a00 */
[----:B------:R-:W4:Y:S04]  /*9a640*/  LDL.LU.64 R20, [R1+0x1bc0] ;  /* 0x001bc00001147983 */ /* 0x000f280000300a00 */
[----:B------:R-:W4:Y:S04]  /*9a650*/  LDL.LU.64 R22, [R1+0x1bc8] ;  /* 0x001bc80001167983 */ /* 0x000f280000300a00 */
[----:B------:R-:W4:Y:S04]  /*9a660*/  LDL.LU R12, [R1+0x204c] ;  /* 0x00204c00010c7983 */ /* 0x000f280000300800 */
[----:B------:R-:W-:Y:S04]  /*9a670*/  STL [R1+0xa3f0], R0 ;  /* 0x00a3f00001007387 */ /* 0x000fe80000100800 */
[----:B------:R-:W3:Y:S04]  /*9a680*/  LDL.LU.64 R26, [R1+0xa508] ;  /* 0x00a50800011a7983 */ /* 0x000ee80000300a00 */
[----:B------:R-:W3:Y:S04]  /*9a690*/  LDL.LU.64 R24, [R1+0xa500] ;  /* 0x00a5000001187983 */ /* 0x000ee80000300a00 */
[----:B------:R-:W-:Y:S04]  /*9a6a0*/  STL.64 [R1+0x740], R8 ;  /* 0x0007400801007387 */ /* 0x000fe80000100a00 */
[----:B------:R0:W-:Y:S04]  /*9a6b0*/  STL.64 [R1+0x748], R10 ;  /* 0x0007480a01007387 */ /* 0x0001e80000100a00 */
[----:B0-----:R-:W3:Y:S04]  /*9a6c0*/  LDL.LU.64 R10, [R1+0xa4f8] ;  /* 0x00a4f800010a7983 */ /* 0x001ee80000300a00 */
[----:B------:R-:W2:Y:S01]  /*9a6d0*/  LDL.LU.64 R8, [R1+0xa4f0] ;  /* 0x00a4f00001087983 */ /* 0x000ea20000300a00 */
[----:B---3--:R-:W-:-:S15]  /*9a6e0*/  HMMA.16816.F32 R24, R4, R10, R24 ;  /* 0x0000000a0418723c */ /* 0x008fde0000001818 */
[----:B------:R-:W-:-:S08]  /*9a6f0*/  NOP ;  /* 0x0000000000007918 */ /* 0x000fd00000000000 */
[----:B------:R-:W-:Y:S04]  /*9a700*/  STL.64 [R1+0x730], R24 ;  /* 0x0007301801007387 */ /* 0x000fe80000100a00 */
[----:B------:R0:W-:Y:S04]  /*9a710*/  STL.64 [R1+0x738], R26 ;  /* 0x0007381a01007387 */ /* 0x0001e80000100a00 */
[----:B0-----:R-:W2:Y:S04]  /*9a720*/  LDL.LU.64 R26, [R1+0xa4e8] ;  /* 0x00a4e800011a7983 */ /* 0x001ea80000300a00 */
[----:B------:R-:W2:Y:S01]  /*9a730*/  LDL.LU.64 R24, [R1+0xa4e0] ;  /* 0x00a4e00001187983 */ /* 0x000ea20000300a00 */
[----:B------:R-:W-:-:S02]  /*9a740*/  IMAD.MOV.U32 R0, RZ, RZ, R11 ;  /* 0x000000ffff007224 */ /* 0x000fc400078e000b */
[----:B--2---:R-:W-:Y:S01]  /*9a750*/  HMMA.16816.F32 R8, R4, R8, R24 ;  /* 0x000000080408723c */ /* 0x004fe20000001818 */
[----:B------:R-:W2:Y:S04]  /*9a760*/  LDL.LU.64 R26, [R1+0xa4d8] ;  /* 0x00a4d800011a7983 */ /* 0x000ea80000300a00 */
[----:B------:R-:W2:-:S15]  /*9a770*/  LDL.LU.64 R24, [R1+0xa4d0] ;  /* 0x00a4d00001187983 */ /* 0x000e9e0000300a00 */
[----:B------:R-:W-:-:S03]  /*9a780*/  NOP ;  /* 0x0000000000007918 */ /* 0x000fc60000000000 */
        /* <DEDUP_REMOVED lines=9> */
[----:B0-----:R-:W3:Y:S04]  /*9a820*/  LDL.LU.64 R10, [R1+0xa4b0] ;  /* 0x00a4b000010a7983 */ /* 0x001ee80000300a00 */
[----:B------:R-:W3:Y:S01]  /*9a830*/  LDL.LU.64 R8, [R1+0xa4a8] ;  /* 0x00a4a80001087983 */ /* 0x000ee20000300a00 */
[C---:B--2---:R-:W-:Y:S06]  /*9a840*/  HMMA.16816.F32 R24, R4.reuse, R28, R24 ;  /* 0x0000001c0418723c */ /* 0x044fec0000001818 */
[----:B---3--:R-:W-:-:S15]  /*9a850*/  HMMA.16816.F32 R8, R4, R14, R8 ;  /* 0x0000000e0408723c */ /* 0x008fde0000001808 */
[----:B------:R-:W-:-:S08]  /*9a860*/  NOP ;  /* 0x0000000000007918 */ /* 0x000fd00000000000 */
[----:B------:R-:W-:Y:S04]  /*9a870*/  STL.64 [R1+0x700], R8 ;  /* 0x0007000801007387 */ /* 0x000fe80000100a00 */
[----:B------:R0:W-:Y:S04]  /*9a880*/  STL.64 [R1+0x708], R10 ;  /* 0x0007080a01007387 */ /* 0x0001e80000100a00 */
[----:B0-----:R-:W2:Y:S04]  /*9a890*/  LDL.LU R10, [R1+0xa4a0] ;  /* 0x00a4a000010a7983 */ /* 0x001ea80000300800 */
[----:B------:R-:W3:Y:S04]  /*9a8a0*/  LDL.LU.64 R8, [R1+0xa498] ;  /* 0x00a4980001087983 */ /* 0x000ee80000300a00 */
[----:B------:R-:W-:Y:S04]  /*9a8b0*/  STL.64 [R1+0x6f0], R24 ;  /* 0x0006f01801007387 */ /* 0x000fe80000100a00 */
[----:B------:R0:W-:Y:S04]  /*9a8c0*/  STL.64 [R1+0x6f8], R26 ;  /* 0x0006f81a01007387 */ /* 0x0001e80000100a00 */
[----:B0-----:R-:W4:Y:S04]  /*9a8d0*/  LDL.LU.64 R26, [R1+0xa490] ;  /* 0x00a49000011a7983 */ /* 0x001f280000300a00 */
[----:B------:R-:W2:Y:S04]  /*9a8e0*/  LDL.LU.64 R24, [R1+0xa488] ;  /* 0x00a4880001187983 */ /* 0x000ea80000300a00 */
[----:B------:R-:W-:Y:S01]  /*9a8f0*/  STL.64 [R1+0xa340], R28 ;  /* 0x00a3401c01007387 */ /* 0x000fe20000100a00 */
[----:B----4-:R-:W-:-:S15]  /*9a900*/  HMMA.16816.F32 R16, R4, R26, R16 ;  /* 0x0000001a0410723c */ /* 0x010fde0000001810 */
[----:B------:R-:W-:-:S08]  /*9a910*/  NOP ;  /* 0x0000000000007918 */ /* 0x000fd00000000000 */
[----:B------:R0:W-:Y:S04]  /*9a920*/  STL.64 [R1+0x6e0], R16 ;  /* 0x0006e01001007387 */ /* 0x0001e80000100a00 */
[----:B------:R1:W-:Y:S04]  /*9a930*/  STL.64 [R1+0x6e8], R18 ;  /* 0x0006e81201007387 */ /* 0x0003e80000100a00 */
[----:B0-----:R-:W4:Y:S04]  /*9a940*/  LDL.LU.64 R16, [R1+0x1ba0] ;  /* 0x001ba00001107983 */ /* 0x001f280000300a00 */
[----:B-1----:R-:W3:Y:S01]  /*9a950*/  LDL.LU.64 R18, [R1+0x1ba8] ;  /* 0x001ba80001127983 */ /* 0x002ee20000300a00 */
[C---:B--2---:R-:W-:Y:S03]  /*9a960*/  HMMA.16816.F32 R20, R4.reuse, R24, R20 ;  /* 0x000000180414723c */ /* 0x044fe60000001814 */
[----:B---3--:R-:W-:Y:S04]  /*9a970*/  STL.64 [R1+0xa470], R18 ;  /* 0x00a4701201007387 */ /* 0x008fe80000100a00 */
[----:B----4-:R0:W-:Y:S04]  /*9a980*/  STL.64 [R1+0xa468], R16 ;  /* 0x00a4681001007387 */ /* 0x0101e80000100a00 */
[----:B0-----:R-:W2:Y:S04]  /*9a990*/  LDL.LU.64 R16, [R1+0x1bb0] ;  /* 0x001bb00001107983 */ /* 0x001ea80000300a00 */
[----:B------:R-:W2:Y:S08]  /*9a9a0*/  LDL.LU.64 R18, [R1+0x1bb8] ;  /* 0x001bb80001127983 */ /* 0x000eb00000300a00 */
[----:B------:R-:W-:Y:S04]  /*9a9b0*/  STL.64 [R1+0x6d0], R20 ;  /* 0x0006d01401007387 */ /* 0x000fe80000100a00 */
[----:B------:R0:W-:Y:S04]  /*9a9c0*/  STL.64 [R1+0x6d8], R22 ;  /* 0x0006d81601007387 */ /* 0x0001e80000100a00 */
[----:B0-----:R-:W2:Y:S04]  /*9a9d0*/  LDL.LU.64 R22, [R1+0xa480] ;  /* 0x00a4800001167983 */ /* 0x001ea80000300a00 */
[----:B------:R-:W3:Y:S04]  /*9a9e0*/  LDL.LU.64 R20, [R1+0xa478] ;  /* 0x00a4780001147983 */ /* 0x000ee80000300a00 */
[----:B------:R-:W4:Y:S01]  /*9a9f0*/  LDL.LU R11, [R1+0x2058] ;  /* 0x00205800010b7983 */ /* 0x000f220000300800 */
[C---:B--2---:R-:W-:Y:S03]  /*9aa00*/  HMMA.16816.F32 R16, R4.reuse, R22, R16 ;  /* 0x000000160410723c */ /* 0x044fe60000001810 */
[----:B----4-:R-:W-:Y:S04]  /*9aa10*/  STL.64 [R1+0xa448], R10 ;  /* 0x00a4480a01007387 */ /* 0x010fe80000100a00 */
[----:B------:R0:W-:Y:S04]  /*9aa20*/  STL.64 [R1+0xa440], R8 ;  /* 0x00a4400801007387 */ /* 0x0001e80000100a00 */
[----:B0-----:R-:W2:Y:S04]  /*9aa30*/  LDL.LU.64 R8, [R1+0x1b90] ;  /* 0x001b900001087983 */ /* 0x001ea80000300a00 */
[----:B------:R-:W2:Y:S04]  /*9aa40*/  LDL.LU.64 R10, [R1+0x1b98] ;  /* 0x001b9800010a7983 */ /* 0x000ea80000300a00 */
[----:B------:R-:W4:Y:S04]  /*9aa50*/  LDL.LU R13, [R1+0x2054] ;  /* 0x00205400010d7983 */ /* 0x000f280000300800 */
[----:B------:R-:W4:Y:S04]  /*9aa60*/  LDL.LU R28, [R1+0x2060] ;  /* 0x00206000011c7983 */ /* 0x000f280000300800 */
[----:B------:R-:W4:Y:S04]  /*9aa70*/  LDL.LU R14, [R1+0x205c] ;  /* 0x00205c00010e7983 */ /* 0x000f280000300800 */
[----:B------:R-:W4:Y:S04]  /*9aa80*/  LDL.LU R29, [R1+0x2068] ;  /* 0x00206800011d7983 */ /* 0x000f280000300800 */
[----:B------:R-:W4:Y:S04]  /*9aa90*/  LDL.LU R15, [R1+0x2064] ;  /* 0x00206400010f7983 */ /* 0x000f280000300800 */
[----:B------:R0:W-:Y:S04]  /*9aaa0*/  STL.64 [R1+0xa300], R26 ;  /* 0x00a3001a01007387 */ /* 0x0001e80000100a00 */
[----:B0-----:R-:W4:Y:S04]  /*9aab0*/  LDL.LU R27, [R1+0x2050] ;  /* 0x00205000011b7983 */ /* 0x001f280000300800 */
[----:B------:R0:W-:Y:S04]  /*9aac0*/  STL.64 [R1+0xa2f8], R24 ;  /* 0x00a2f81801007387 */ /* 0x0001e80000100a00 */
[----:B0-----:R-:W4:Y:S04]  /*9aad0*/  LDL.64 R24, [R1+0xa0] ;  /* 0x0000a00001187983 */ /* 0x001f280000100a00 */
        /* <DEDUP_REMOVED lines=10> */
[----:B------:R3:W-:Y:S02]  /*9ab80*/  STL.64 [R1+0xa2e0], R22 ;  /* 0x00a2e01601007387 */ /* 0x0007e40000100a00 */
[----:B---3--:R-:W-:-:S02]  /*9ab90*/  IMAD.MOV.U32 R22, RZ, RZ, R17 ;  /* 0x000000ffff167224 */ /* 0x008fc400078e0011 */
[----:B------:R-:W3:Y:S04]  /*9aba0*/  LDL.LU R17, [R1+0xa450] ;  /* 0x00a4500001117983 */ /* 0x000ee80000300800 */
[----:B------:R-:W4:Y:S04]  /*9abb0*/  LDL R23, [R1+0xac] ;  /* 0x0000ac0001177983 */ /* 0x000f280000100800 */
[----:B------:R0:W-:Y:S01]  /*9abc0*/  STL.64 [R1+0xa2d8], R20 ;  /* 0x00a2d81401007387 */ /* 0x0001e20000100a00 */
[----:B--2---:R-:W-:Y:S03]  /*9abd0*/  HMMA.16816.F32 R8, R4, R18, R8 ;  /* 0x000000120408723c */ /* 0x004fe60000001808 */
[----:B----4-:R1:W-:Y:S04]  /*9abe0*/  STL.64 [R1+0xa408], R22 ;  /* 0x00a4081601007387 */ /* 0x0103e80000100a00 */
[----:B0-----:R-:W2:Y:S04]  /*9abf0*/  LDL.LU.64 R20, [R1+0x1b80] ;  /* 0x001b800001147983 */ /* 0x001ea80000300a00 */
[----:B-1----:R-:W2:-:S12]  /*9ac00*/  LDL.LU.64 R22, [R1+0x1b88] ;  /* 0x001b880001167983 */ /* 0x002e980000300a00 */
[----:B------:R-:W-:Y:S04]  /*9ac10*/  STL.64 [R1+0x6a0], R8 ;  /* 0x0006a00801007387 */ /* 0x000fe80000100a00 */
[----:B------:R0:W-:Y:S04]  /*9ac20*/  STL.64 [R1+0x6a8], R10 ;  /* 0x0006a80a01007387 */ /* 0x0001e80000100a00 */
[----:B0-----:R-:W4:Y:S04]  /*9ac30*/  LDL.LU.64 R10, [R1+0xa448] ;  /* 0x00a44800010a7983 */ /* 0x001f280000300a00 */
[----:B------:R-:W4:Y:S04]  /*9ac40*/  LDL.LU.64 R8, [R1+0xa440] ;  /* 0x00a4400001087983 */ /* 0x000f280000300a00 */
[----:B------:R-:W-:Y:S04]  /*9ac50*/  STL.64 [R1+0xa2c0], R18 ;  /* 0x00a2c01201007387 */ /* 0x000fe80000100a00 */
[----:B---3--:R-:W-:Y:S01]  /*9ac60*/  STL.64 [R1+0xa2b8], R16 ;  /* 0x00a2b81001007387 */ /* 0x008fe20000100a00 */
[----:B------:R-:W-:Y:S01]  /*9ac70*/  IMAD R12, R12, 0x100, R27 ;  /* 0x000001000c0c7824 */ /* 0x000fe200078e021b */
[----:B--2---:R-:W-:Y:S01]  /*9ac80*/  HMMA.16816.F32 R20, R4, R16, R20 ;  /* 0x000000100414723c */ /* 0x004fe20000001814 */
[----:B----4-:R-:W-:-:S02]  /*9ac90*/  IMAD.MOV.U32 R27, RZ, RZ, R10 ;  /* 0x000000ffff1b7224 */ /* 0x010fc400078e000a */
[----:B------:R-:W-:-:S15]  /*9aca0*/  IMAD.MOV.U32 R26, RZ, RZ, R9 ;  /* 0x000000ffff1a7224 */ /* 0x000fde00078e0009 */
[----:B------:R-:W-:-:S05]  /*9acb0*/  NOP ;  /* 0x0000000000007918 */ /* 0x000fca0000000000 */
[----:B------:R0:W-:Y:S04]  /*9acc0*/  STL.64 [R1+0x690], R20 ;  /* 0x0006901401007387 */ /* 0x0001e80000100a00 */
[----:B------:R1:W-:Y:S04]  /*9acd0*/  STL.64 [R1+0x698], R22 ;  /* 0x0006981601007387 */ /* 0x0003e80000100a00 */
[----:B------:R-:W2:Y:S04]  /*9ace0*/  LDL.LU R9, [R1+0xa438] ;  /* 0x00a4380001097983 */ /* 0x000ea80000300800 */
[----:B------:R-:W3:Y:S04]  /*9acf0*/  LDL.LU R10, [R1+0xa434] ;  /* 0x00a43400010a7983 */ /* 0x000ee80000300800 */
[----:B0-----:R-:W4:Y:S04]  /*9ad00*/  LDL.LU.64 R20, [R1+0x1e60] ;  /* 0x001e600001147983 */ /* 0x001f280000300a00 */
[----:B-1----:R-:W2:Y:S04]  /*9ad10*/  LDL.LU.64 R22, [R1+0x1e68] ;  /* 0x001e680001167983 */ /* 0x002ea80000300a00 */
[----:B--2---:R-:W-:Y:S04]  /*9ad20*/  STL.64 [R1+0xa418], R22 ;  /* 0x00a4181601007387 */ /* 0x004fe80000100a00 */
[----:B----4-:R0:W-:Y:S04]  /*9ad30*/  STL.64 [R1+0xa410], R20 ;  /* 0x00a4101401007387 */ /* 0x0101e80000100a00 */
[----:B0-----:R-:W2:Y:S04]  /*9ad40*/  LDL.LU.64 R20, [R1+0x1e70] ;  /* 0x001e700001147983 */ /* 0x001ea80000300a00 */
[----:B------:R-:W4:Y:S01]  /*9ad50*/  LDL.LU.64 R22, [R1+0x1e78] ;  /* 0x001e780001167983 */ /* 0x000f220000300a00 */
[----:B------:R-:W-:-:S03]  /*9ad60*/  IMAD R13, R13, 0x100, R11 ;  /* 0x000001000d0d7824 */ /* 0x000fc600078e020b */
[----:B----4-:R-:W-:Y:S04]  /*9ad70*/  STL.64 [R1+0xa428], R22 ;  /* 0x00a4281601007387 */ /* 0x010fe80000100a00 */
[----:B--2---:R0:W-:Y:S04]  /*9ad80*/  STL.64 [R1+0xa420], R20 ;  /* 0x00a4201401007387 */ /* 0x0041e80000100a00 */
[----:B0-----:R-:W3:Y:S04]  /*9ad90*/  LDL.LU.64 R20, [R1+0x1b70] ;  /* 0x001b700001147983 */ /* 0x001ee80000300a00 */
[----:B------:R-:W3:Y:S04]  /*9ada0*/  LDL.LU.64 R22, [R1+0x1b78] ;  /* 0x001b780001167983 */ /* 0x000ee80000300a00 */
[----:B------:R-:W-:Y:S04]  /*9adb0*/  STL.64 [R1+0xa400], R26 ;  /* 0x00a4001a01007387 */ /* 0x000fe80000100a00 */
[----:B------:R0:W-:Y:S04]  /*9adc0*/  STL.64 [R1+0xa3f8], R24 ;  /* 0x00a3f81801007387 */ /* 0x0001e80000100a00 */
[----:B0-----:R-:W2:Y:S04]  /*9add0*/  LDL.LU.64 R24, [R1+0x1b60] ;  /* 0x001b600001187983 */ /* 0x001ea80000300a00 */
[----:B------:R-:W2:Y:S04]  /*9ade0*/  LDL.LU.64 R26, [R1+0x1b68] ;  /* 0x001b6800011a7983 */ /* 0x000ea80000300a00 */
[----:B------:R-:W4:Y:S04]  /*9adf0*/  LDL.LU.64 R16, [R1+0x1b50] ;  /* 0x001b500001107983 */ /* 0x000f280000300a00 */
[----:B------:R-:W4:Y:S04]  /*9ae00*/  LDL.LU.64 R18, [R1+0x1b58] ;  /* 0x001b580001127983 */ /* 0x000f280000300a00 */
[----:B------:R-:W3:Y:S02]  /*9ae10*/  LDL.LU R11, [R1+0xa430] ;  /* 0x00a43000010b7983 */ /* 0x000ee40000300800 */
[----:B---3--:R-:W-:-:S15]  /*9ae20*/  HMMA.16816.F32 R20, R4, R10, R20 ;  /* 0x0000000a0414723c */ /* 0x008fde0000001814 */
[----:B------:R-:W-:-:S08]  /*9ae30*/  NOP ;  /* 0x0000000000007918 */ /* 0x000fd00000000000 */
[----:B------:R-:W-:Y:S04]  /*9ae40*/  STL.64 [R1+0x680], R20 ;  /* 0x0006801401007387 */ /* 0x000fe80000100a00 */
[----:B------:R0:W-:Y:S04]  /*9ae50*/  STL.64 [R1+0x688], R22 ;  /* 0x0006881601007387 */ /* 0x0001e80000100a00 */
[----:B0-----:R-:W3:Y:S04]  /*9ae60*/  LDL.LU.64 R22, [R1+0xa428] ;  /* 0x00a4280001167983 */ /* 0x001ee80000300a00 */
[----:B------:R-:W3:Y:S01]  /*9ae70*/  LDL.LU.64 R20, [R1+0xa420] ;  /* 0x00a4200001147983 */ /* 0x000ee20000300a00 */
[----:B------:R-:W-:-:S02]  /*9ae80*/  IMAD R14, R14, 0x100, R28 ;  /* 0x000001000e0e7824 */ /* 0x000fc400078e021c */
[----:B------:R-:W-:Y:S02]  /*9ae90*/  IMAD R15, R15, 0x100, R29 ;  /* 0x000001000f0f7824 */ /* 0x000fe400078e021d */
[----:B------:R-:W4:Y:S01]  /*9aea0*/  LDL.64 R28, [R1+0x90] ;  /* 0x00009000011c7983 */ /* 0x000f220000100a00 */
[----:B---3--:R-:W-:-:S15]  /*9aeb0*/  HMMA.16816.F32 R20, R4, R8, R20 ;  /* 0x000000080414723c */ /* 0x008fde0000001814 */
[----:B------:R-:W-:-:S08]  /*9aec0*/  NOP ;  /* 0x0000000000007918 */ /* 0x000fd00000000000 */
[----:B------:R-:W-:Y:S04]  /*9aed0*/  STL.64 [R1+0xc70], R20 ;  /* 0x000c701401007387 */ /* 0x000fe80000100a00 */
[----:B------:R0:W-:Y:S04]  /*9aee0*/  STL.64 [R1+0xc78], R22 ;  /* 0x000c781601007387 */ /* 0x0001e80000100a00 */
[----:B0-----:R-:W3:Y:S04]  /*9aef0*/  LDL.LU.64 R22, [R1+0xa418] ;  /* 0x00a4180001167983 */ /* 0x001ee80000300a00 */
[----:B------:R-:W3:Y:S04]  /*9af00*/  LDL.LU.64 R20, [R1+0xa410] ;  /* 0x00a4100001147983 */ /* 0x000ee80000300a00 */
[----:B------:R-:W-:Y:S04]  /*9af10*/  STL [R1+0xa28c], R8 ;  /* 0x00a28c0801007387 */ /* 0x000fe80000100800 */
[----:B------:R-:W-:Y:S01]  /*9af20*/  STL [R1+0xa288], R9 ;  /* 0x00a2880901007387 */ /* 0x000fe20000100800 */
[----:B---3--:R-:W-:-:S15]  /*9af30*/  HMMA.16816.F32 R20, R4, R2, R20 ;  /* 0x000000020414723c */ /* 0x008fde0000001814 */
[----:B------:R-:W-:-:S08]  /*9af40*/  NOP ;  /* 0x0000000000007918 */ /* 0x000fd00000000000 */
[----:B------:R-:W-:Y:S04]  /*9af50*/  STL.64 [R1+0xc60], R20 ;  /* 0x000c601401007387 */ /* 0x000fe80000100a00 */
[----:B------:R0:W-:Y:S04]  /*9af60*/  STL.64 [R1+0xc68], R22 ;  /* 0x000c681601007387 */ /* 0x0001e80000100a00 */
[----:B0-----:R-:W2:Y:S04]  /*9af70*/  LDL.LU.64 R22, [R1+0xa408] ;  /* 0x00a4080001167983 */ /* 0x001ea80000300a00 */
[----:B------:R-:W-:Y:S04]  /*9af80*/  STL [R1+0xa284], R2 ;  /* 0x00a2840201007387 */ /* 0x000fe80000100800 */
[----:B------:R-:W-:Y:S01]  /*9af90*/  STL [R1+0xa280], R3 ;  /* 0x00a2800301007387 */ /* 0x000fe20000100800 */
[----:B------:R-:W-:-:S02]  /*9afa0*/  F2FP.F16.E5M2.UNPACK_B R12, R12 ;  /* 0x0000000cff0c723e */ /* 0x000fc400020004ff */
[----:B------:R-:W-:Y:S02]  /*9afb0*/  F2FP.F16.E5M2.UNPACK_B R13, R13 ;  /* 0x0000000dff0d723e */ /* 0x000fe400020004ff */
[----:B------:R-:W-:Y:S01]  /*9afc0*/  F2FP.F16.E5M2.UNPACK_B R14, R14 ;  /* 0x0000000eff0e723e */ /* 0x000fe200020004ff */
[----:B--2---:R-:W-:Y:S01]  /*9afd0*/  HMMA.16816.F32 R20, R4, R22, R24 ;  /* 0x000000160414723c */ /* 0x004fe20000001818 */
[----:B------:R-:W2:Y:S04]  /*9afe0*/  LDL.LU.64 R26, [R1+0xa400] ;  /* 0x00a40000011a7983 */ /* 0x000ea80000300a00 */
[----:B------:R-:W4:Y:S01]  /*9aff0*/  LDL.LU.64 R24, [R1+0xa3f8] ;  /* 0x00a3f80001187983 */ /* 0x000f220000300a00 */
[----:B------:R-:W-:-:S15]  /*9b000*/  F2FP.F16.E5M2.UNPACK_B R15, R15 ;  /* 0x0000000fff0f723e */ /* 0x000fde00020004ff */
[----:B------:R-:W-:-:S02]  /*9b010*/  NOP ;  /* 0x0000000000007918 */ /* 0x000fc40000000000 */
[----:B------:R-:W-:Y:S04]  /*9b020*/  STL.64 [R1+0x670], R20 ;  /* 0x0006701401007387 */ /* 0x000fe80000100a00 */
[----:B------:R0:W-:Y:S01]  /*9b030*/  STL.64 [R1+0x678], R22 ;  /* 0x0006781601007387 */ /* 0x0001e20000100a00 */
[----:B----4-:R-:W-:-:S15]  /*9b040*/  HMMA.16816.F32 R4, R12, R24, R16 ;  /* 0x000000180c04723c */ /* 0x010fde0000001810 */
[----:B------:R-:W-:-:S08]  /*9b050*/  NOP ;  /* 0x0000000000007918 */ /* 0x000fd00000000000 */
[----:B------:R-:W-:Y:S04]  /*9b060*/  STL.64 [R1+0x660], R4 ;  /* 0x0006600401007387 */ /* 0x000fe80000100a00 */
[----:B------:R-:W-:Y:S04]  /*9b070*/  STL.64 [R1+0x668], R6 ;  /* 0x0006680601007387 */ /* 0x000fe80000100a00 */
[----:B------:R-:W3:Y:S04]  /*9b080*/  LDL.LU.64 R16, [R1+0x1b30] ;  /* 0x001b300001107983 */ /* 0x000ee80000300a00 */
[----:B------:R-:W3:Y:S04]  /*9b090*/  LDL.LU.64 R18, [R1+0x1b38] ;  /* 0x001b380001127983 */ /* 0x000ee80000300a00 */
[----:B0-----:R-:W4:Y:S04]  /*9b0a0*/  LDL R22, [R1+0x40] ;  /* 0x0000400001167983 */ /* 0x001f280000100800 */
[----:B------:R-:W4:Y:S04]  /*9b0b0*/  LDL R23, [R1+0x44] ;  /* 0x0000440001177983 */ /* 0x000f280000100800 */
[----:B------:R-:W2:Y:S04]  /*9b0c0*/  LDL R20, [R1+0x48] ;  /* 0x0000480001147983 */ /* 0x000ea80000100800 */
[----:B------:R-:W2:Y:S04]  /*9b0d0*/  LDL R21, [R1+0x4c] ;  /* 0x00004c0001157983 */ /* 0x000ea80000100800 */
[----:B----4-:R-:W-:Y:S04]  /*9b0e0*/  STL.64 [R1+0xa360], R22 ;  /* 0x00a3601601007387 */ /* 0x010fe80000100a00 */
[----:B--2---:R0:W-:Y:S04]  /*9b0f0*/  STL.64 [R1+0xa358], R20 ;  /* 0x00a3581401007387 */ /* 0x0041e80000100a00 */
[----:B0-----:R-:W2:Y:S04]  /*9b100*/  LDL.LU.64 R20, [R1+0x1b40] ;  /* 0x001b400001147983 */ /* 0x001ea80000300a00 */
[----:B------:R-:W2:Y:S01]  /*9b110*/  LDL.LU.64 R22, [R1+0x1b48] ;  /* 0x001b480001167983 */ /* 0x000ea20000300a00 */
[----:B------:R-:W-:-:S02]  /*9b120*/  IMAD.MOV.U32 R2, RZ, RZ, R24 ;  /* 0x000000ffff027224 */ /* 0x000fc400078e0018 */
[----:B------:R-:W-:Y:S01]  /*9b130*/  IMAD.MOV.U32 R3, RZ, RZ, R25 ;  /* 0x000000ffff037224 */ /* 0x000fe200078e0019 */
[----:B------:R-:W4:Y:S04]  /*9b140*/  LDL.64 R6, [R1+0x50] ;  /* 0x0000500001067983 */ /* 0x000f280000100a00 */
[----:B------:R0:W-:Y:S04]  /*9b150*/  STL [R1+0xa294], R2 ;  /* 0x00a2940201007387 */ /* 0x0001e80000100800 */
[----:B------:R1:W-:Y:S04]  /*9b160*/  STL [R1+0xa290], R3 ;  /* 0x00a2900301007387 */ /* 0x0003e80000100800 */
[----:B0-----:R-:W3:Y:S01]  /*9b170*/  LDL R2, [R1+0x58] ;  /* 0x0000580001027983 */ /* 0x001ee20000100800 */
[----:B--2---:R-:W-:-:S15]  /*9b180*/  HMMA.16816.F32 R20, R12, R26, R20 ;  /* 0x0000001a0c14723c */ /* 0x004fde0000001814 */
[----:B------:R-:W-:-:S08]  /*9b190*/  NOP ;  /* 0x0000000000007918 */ /* 0x000fd00000000000 */
[----:B------:R-:W-:Y:S04]  /*9b1a0*/  STL.64 [R1+0x650], R20 ;  /* 0x0006501401007387 */ /* 0x000fe80000100a00 */
[----:B------:R-:W-:Y:S04]  /*9b1b0*/  STL.64 [R1+0x658], R22 ;  /* 0x0006581601007387 */ /* 0x000fe80000100a00 */
[----:B------:R-:W2:Y:S04]  /*9b1c0*/  LDL R4, [R1+0x38] ;  /* 0x0000380001047983 */ /* 0x000ea80000100800 */
[----:B------:R-:W2:Y:S04]  /*9b1d0*/  LDL R5, [R1+0x3c] ;  /* 0x00003c0001057983 */ /* 0x000ea80000100800 */
[----:B-1----:R-:W3:Y:S04]  /*9b1e0*/  LDL R3, [R1+0x5c] ;  /* 0x00005c0001037983 */ /* 0x002ee80000100800 */
[----:B----4-:R-:W-:Y:S01]  /*9b1f0*/  STL.64 [R1+0xa370], R6 ;  /* 0x00a3700601007387 */ /* 0x010fe20000100a00 */
[----:B------:R-:W-:-:S03]  /*9b200*/  IMAD.MOV.U32 R27, RZ, RZ, R0 ;  /* 0x000000ffff1b7224 */ /* 0x000fc600078e0000 */
[----:B--2---:R3:W-:Y:S02]  /*9b210*/  STL.64 [R1+0xa368], R4 ;  /* 0x00a3680401007387 */ /* 0x0047e40000100a00 */
[----:B---3--:R-:W-:-:S15]  /*9b220*/  HMMA.16816.F32 R4, R12, R28, R16 ;  /* 0x0000001c0c04723c */ /* 0x008fde0000001810 */
[----:B------:R-:W-:-:S08]  /*9b230*/  NOP ;  /* 0x0000000000007918 */ /* 0x000fd00000000000 */
[----:B------:R0:W-:Y:S04]  /*9b240*/  STL.64 [R1+0x640], R4 ;  /* 0x0006400401007387 */ /* 0x0001e80000100a00 */
[----:B------:R1:W-:Y:S04]  /*9b250*/  STL.64 [R1+0x648], R6 ;  /* 0x0006480601007387 */ /* 0x0003e80000100a00 */
[----:B------:R-:W2:Y:S04]  /*9b260*/  LDL R26, [R1+0x18] ;  /* 0x00001800011a7983 */ /* 0x000ea80000100800 */
[----:B------:R-:W3:Y:S04]  /*9b270*/  LDL.LU R0, [R1+0xa3f0] ;  /* 0x00a3f00001007983 */ /* 0x000ee80000300800 */
[----:B------:R-:W4:Y:S04]  /*9b280*/  LDL R24, [R1+0x20] ;  /* 0x0000200001187983 */ /* 0x000f280000100800 */
[----:B------:R-:W4:Y:S04]  /*9b290*/  LDL R25, [R1+0x24] ;  /* 0x0000240001197983 */ /* 0x000f280000100800 */
[----:B0-----:R-:W2:Y:S04]  /*9b2a0*/  LDL.LU.64 R4, [R1+0x1ac0] ;  /* 0x001ac00001047983 */ /* 0x001ea80000300a00 */
[----:B-1----:R-:W3:Y:S04]  /*9b2b0*/  LDL.LU.64 R6, [R1+0x1ac8] ;  /* 0x001ac80001067983 */ /* 0x002ee80000300a00 */
        /* <DEDUP_REMOVED lines=9> */
[----:B---3--:R0:W-:Y:S04]  /*9b350*/  STL.64 [R1+0xa3b8], R6 ;  /* 0x00a3b80601007387 */ /* 0x0081e80000100a00 */
[----:B0-----:R-:W3:Y:S04]  /*9b360*/  LDL R6, [R1+0x78] ;  /* 0x0000780001067983 */ /* 0x001ee80000100800 */
[----:B------:R-:W3:Y:S04]  /*9b370*/  LDL R7, [R1+0x7c] ;  /* 0x00007c0001077983 */ /* 0x000ee80000100800 */
[----:B--2---:R0:W-:Y:S04]  /*9b380*/  STL.64 [R1+0xa3b0], R4 ;  /* 0x00a3b00401007387 */ /* 0x0041e80000100a00 */
[----:B0-----:R-:W2:Y:S04]  /*9b390*/  LDL R4, [R1+0x80] ;  /* 0x0000800001047983 */ /* 0x001ea80000100800 */
[----:B------:R-:W2:Y:S01]  /*9b3a0*/  LDL R5, [R1+0x84] ;  /* 0x0000840001057983 */ /* 0x000ea20000100800 */
[----:B------:R-:W-:-:S02]  /*9b3b0*/  IMAD.MOV.U32 R8, RZ, RZ, R28 ;  /* 0x000000ffff087224 */ /* 0x000fc400078e001c */
[----:B------:R-:W-:Y:S01]  /*9b3c0*/  IMAD.MOV.U32 R9, RZ, RZ, R29 ;  /* 0x000000ffff097224 */ /* 0x000fe200078e001d */
[----:B------:R-:W4:Y:S04]  /*9b3d0*/  LDL R28, [R1+0x88] ;  /* 0x00008800011c7983 */ /* 0x000f280000100800 */
[----:B------:R-:W4:Y:S04]  /*9b3e0*/  LDL R29, [R1+0x8c] ;  /* 0x00008c00011d7983 */ /* 0x000f280000100800 */
[----:B---3--:R-:W-:Y:S04]  /*9b3f0*/  STL.64 [R1+0xa3d0], R6 ;  /* 0x00a3d00601007387 */ /* 0x008fe80000100a00 */
[----:B--2---:R0:W-:Y:S04]  /*9b400*/  STL.64 [R1+0xa3e8], R4 ;  /* 0x00a3e80401007387 */ /* 0x0041e80000100a00 */
[----:B0-----:R-:W4:Y:S04]  /*9b410*/  LDL.LU.64 R4, [R1+0x1b20] ;  /* 0x001b200001047983 */ /* 0x001f280000300a00 */
[----:B------:R-:W4:Y:S04]  /*9b420*/  LDL.LU.64 R6, [R1+0x1b28] ;  /* 0x001b280001067983 */ /* 0x000f280000300a00 */
        /* <DEDUP_REMOVED lines=9> */
[----:B------:R-:W3:Y:S01]  /*9b4c0*/  LDL.LU.64 R22, [R1+0x1ae8] ;  /* 0x001ae80001167983 */ /* 0x000ee20000300a00 */
[C---:B----4-:R-:W-:Y:S03]  /*9b4d0*/  HMMA.16816.F32 R4, R12.reuse, R28, R4 ;  /* 0x0000001c0c04723c */ /* 0x050fe60000001804 */
        /* <DEDUP_REMOVED lines=10> */
[----:B------:R-:W-:Y:S04]  /*9b580*/  STL.64 [R1+0xa350], R26 ;  /* 0x00a3501a01007387 */ /* 0x000fe80000100a00 */
[----:B------:R0:W-:Y:S04]  /*9b590*/  STL.64 [R1+0xa348], R24 ;  /* 0x00a3481801007387 */ /* 0x0001e80000100a00 */
[----:B0-----:R-:W4:Y:S04]  /*9b5a0*/  LDL.LU.64 R24, [R1+0x1aa0] ;  /* 0x001aa00001187983 */ /* 0x001f280000300a00 */
[----:B------:R-:W4:Y:S04]  /*9b5b0*/  LDL.LU.64 R26, [R1+0x1aa8] ;  /* 0x001aa800011a7983 */ /* 0x000f280000300a00 */
[----:B------:R-:W-:Y:S04]  /*9b5c0*/  STL.64 [R1+0xa2a0], R10 ;  /* 0x00a2a00a01007387 */ /* 0x000fe80000100a00 */
[----:B------:R0:W-:Y:S04]  /*9b5d0*/  STL.64 [R1+0xa298], R8 ;  /* 0x00a2980801007387 */ /* 0x0001e80000100a00 */
[----:B0-----:R-:W3:Y:S04]  /*9b5e0*/  LDL.LU.64 R8, [R1+0x1af0] ;  /* 0x001af00001087983 */ /* 0x001ee80000300a00 */
[----:B------:R-:W3:Y:S04]  /*9b5f0*/  LDL.LU.64 R10, [R1+0x1af8] ;  /* 0x001af800010a7983 */ /* 0x000ee80000300a00 */
[----:B------:R0:W-:Y:S04]  /*9b600*/  STL.64 [R1+0x630], R4 ;  /* 0x0006300401007387 */ /* 0x0001e80000100a00 */
[----:B------:R2:W-:Y:S04]  /*9b610*/  STL.64 [R1+0x638], R6 ;  /* 0x0006380601007387 */ /* 0x0005e80000100a00 */
[----:B0-----:R-:W2:Y:S04]  /*9b620*/  LDL.LU.64 R4, [R1+0xa3e8] ;  /* 0x00a3e80001047983 */ /* 0x001ea80000300a00 */
[----:B------:R-:W4:Y:S01]  /*9b630*/  LDL.64 R28, [R1+0x30] ;  /* 0x00003000011c7983 */ /* 0x000f220000100a00 */
        /* <DEDUP_REMOVED lines=14> */
[----:B------:R-:W2:Y:S01]  /*9b720*/  LDL.LU.64 R4, [R1+0xa3b0] ;  /* 0x00a3b00001047983 */ /* 0x000ea20000300a00 */
[C---:B---3--:R-:W-:Y:S06]  /*9b730*/  HMMA.16816.F32 R8, R12.reuse, R6, R8 ;  /* 0x000000060c08723c */ /* 0x048fec0000001808 */
[----:B--2---:R-:W-:-:S15]  /*9b740*/  HMMA.16816.F32 R4, R12, R4, R20 ;  /* 0x000000040c04723c */ /* 0x004fde0000001814 */
[----:B------:R-:W-:-:S02]  /*9b750*/  NOP ;  /* 0x0000000000007918 */ /* 0x000fc40000000000 */
[----:B------:R0:W-:Y:S04]  /*9b760*/  STL.64 [R1+0x600], R8 ;  /* 0x0006000801007387 */ /* 0x0001e80000100a00 */
[----:B------:R1:W-:Y:S04]  /*9b770*/  STL.64 [R1+0x608], R10 ;  /* 0x0006080a01007387 */ /* 0x0003e80000100a00 */
[----:B0-----:R-:W2:Y:S04]  /*9b780*/  LDL.LU.64 R8, [R1+0x1a80] ;  /* 0x001a800001087983 */ /* 0x001ea80000300a00 */
[----:B-1----:R-:W2:Y:S04]  /*9b790*/  LDL.LU.64 R10, [R1+0x1a88] ;  /* 0x001a8800010a7983 */ /* 0x002ea80000300a00 */
[----:B------:R-:W3:Y:S04]  /*9b7a0*/  LDL.LU.64 R22, [R1+0xa3a8] ;  /* 0x00a3a80001167983 */ /* 0x000ee80000300a00 */
[----:B------:R-:W3:Y:S04]  /*9b7b0*/  LDL.LU.64 R20, [R1+0xa3a0] ;  /* 0x00a3a00001147983 */ /* 0x000ee80000300a00 */
[----:B------:R-:W-:Y:S04]  /*9b7c0*/  STL.64 [R1+0x5f0], R4 ;  /* 0x0005f00401007387 */ /* 0x000fe80000100a00 */
        /* <DEDUP_REMOVED lines=20> */
[----:B0-----:R-:W3:Y:S04]  /*9b910*/  LDL.LU.64 R22, [R1+0xa360] ;  /* 0x00a3600001167983 */ /* 0x001ee80000300a00 */
[----:B------:R-:W4:Y:S01]  /*9b920*/  LDL.LU.64 R20, [R1+0xa358] ;  /* 0x00a3580001147983 */ /* 0x000f220000300a00 */
[----:B--2---:R-:W-:Y:S01]  /*9b930*/  HMMA.16816.F32 R8, R12, R4, R8 ;  /* 0x000000040c08723c */ /* 0x004fe20000001808 */
[----:B------:R-:W-:-:S02]  /*9b940*/  IMAD.MOV.U32 R2, RZ, RZ, R6 ;  /* 0x000000ffff027224 */ /* 0x000fc400078e0006 */
[----:B------:R-:W-:-:S03]  /*9b950*/  IMAD.MOV.U32 R3, RZ, RZ, R7 ;  /* 0x000000ffff037224 */ /* 0x000fc600078e0007 */
[C---:B----4-:R-:W-:Y:S06]  /*9b960*/  HMMA.16816.F32 R24, R12.reuse, R20, R24 ;  /* 0x000000140c18723c */ /* 0x050fec0000001818 */
[----:B---3--:R-:W-:-:S15]  /*9b970*/  HMMA.16816.F32 R16, R12, R22, R16 ;  /* 0x000000160c10723c */ /* 0x008fde0000001810 */
[----:B------:R-:W-:-:S02]  /*9b980*/  NOP ;  /* 0x0000000000007918 */ /* 0x000fc40000000000 */
[----:B------:R0:W-:Y:S04]  /*9b990*/  STL.64 [R1+0x5b0], R24 ;  /* 0x0005b01801007387 */ /* 0x0001e80000100a00 */
[----:B------:R1:W-:Y:S04]  /*9b9a0*/  STL.64 [R1+0x5b8], R26 ;  /* 0x0005b81a01007387 */ /* 0x0003e80000100a00 */
[----:B0-----:R-:W2:Y:S04]  /*9b9b0*/  LDL.LU.64 R24, [R1+0x1a70] ;  /* 0x001a700001187983 */ /* 0x001ea80000300a00 */
[----:B-1----:R-:W2:Y:S04]  /*9b9c0*/  LDL.LU.64 R26, [R1+0x1a78] ;  /* 0x001a7800011a7983 */ /* 0x002ea80000300a00 */
[----:B------:R0:W-:Y:S04]  /*9b9d0*/  STL.64 [R1+0x5a0], R16 ;  /* 0x0005a01001007387 */ /* 0x0001e80000100a00 */
[----:B------:R1:W-:Y:S04]  /*9b9e0*/  STL.64 [R1+0x5a8], R18 ;  /* 0x0005a81201007387 */ /* 0x0003e80000100a00 */
[----:B------:R-:W3:Y:S04]  /*9b9f0*/  LDL.LU.64 R20, [R1+0x1a50] ;  /* 0x001a500001147983 */ /* 0x000ee80000300a00 */
[----:B------:R-:W3:Y:S04]  /*9ba00*/  LDL.LU.64 R22, [R1+0x1a58] ;  /* 0x001a580001167983 */ /* 0x000ee80000300a00 */
[----:B0-----:R-:W4:Y:S04]  /*9ba10*/  LDL.LU.64 R16, [R1+0x1a40] ;  /* 0x001a400001107983 */ /* 0x001f280000300a00 */
[----:B-1----:R-:W4:Y:S04]  /*9ba20*/  LDL.LU.64 R18, [R1+0x1a48] ;  /* 0x001a480001127983 */ /* 0x002f280000300a00 */
[----:B------:R-:W3:Y:S04]  /*9ba30*/  LDL.LU R6, [R1+0x207c] ;  /* 0x00207c0001067983 */ /* 0x000ee80000300800 */
[----:B------:R-:W3:Y:S04]  /*9ba40*/  LDL.LU R7, [R1+0x2084] ;  /* 0x0020840001077983 */ /* 0x000ee80000300800 */
[----:B------:R0:W-:Y:S04]  /*9ba50*/  STL.64 [R1+0x590], R8 ;  /* 0x0005900801007387 */ /* 0x0001e80000100a00 */
[----:B------:R1:W-:Y:S04]  /*9ba60*/  STL.64 [R1+0x598], R10 ;  /* 0x0005980a01007387 */ /* 0x0003e80000100a00 */
[----:B0-----:R-:W4:Y:S04]  /*9ba70*/  LDL R8, [R1+0x10] ;  /* 0x0000100001087983 */ /* 0x001f280000100800 */
[----:B-1----:R-:W2:Y:S04]  /*9ba80*/  LDL.64 R10, [R1+0x8] ;  /* 0x00000800010a7983 */ /* 0x002ea80000100a00 */
[----:B------:R-:W4:Y:S04]  /*9ba90*/  LDL R9, [R1+0x14] ;  /* 0x0000140001097983 */ /* 0x000f280000100800 */
[----:B--2---:R0:W-:Y:S04]  /*9baa0*/  STL.64 [R1+0xa328], R10 ;  /* 0x00a3280a01007387 */ /* 0x0041e80000100a00 */
[----:B0-----:R-:W2:Y:S04]  /*9bab0*/  LDL R10, [R1+0x28] ;  /* 0x00002800010a7983 */ /* 0x001ea80000100800 */
[----:B------:R-:W4:Y:S04]  /*9bac0*/  LDL.LU R4, [R1+0x206c] ;  /* 0x00206c0001047983 */ /* 0x000f280000300800 */
[----:B------:R-:W4:Y:S01]  /*9bad0*/  LDL.LU R5, [R1+0x2074] ;  /* 0x0020740001057983 */ /* 0x000f220000300800 */
[----:B------:R-:W-:Y:S03]  /*9bae0*/  HMMA.16816.F32 R24, R12, R28, R24 ;  /* 0x0000001c0c18723c */ /* 0x000fe60000001818 */
[----:B---3--:R-:W-:Y:S01]  /*9baf0*/  STL.64 [R1+0xa2b0], R6 ;  /* 0x00a2b00601007387 */ /* 0x008fe20000100a00 */
[----:B------:R-:W-:-:S03]  /*9bb00*/  IMAD.MOV.U32 R11, RZ, RZ, R0 ;  /* 0x000000ffff0b7224 */ /* 0x000fc600078e0000 */
[----:B----4-:R0:W-:Y:S04]  /*9bb10*/  STL.64 [R1+0xa2a8], R4 ;  /* 0x00a2a80401007387 */ /* 0x0101e80000100a00 */
[----:B0-----:R-:W2:Y:S04]  /*9bb20*/  LDL.LU.64 R4, [R1+0x1a60] ;  /* 0x001a600001047983 */ /* 0x001ea80000300a00 */
[----:B------:R-:W2:Y:S08]  /*9bb30*/  LDL.LU.64 R6, [R1+0x1a68] ;  /* 0x001a680001067983 */ /* 0x000eb00000300a00 */
[----:B------:R-:W-:Y:S04]  /*9bb40*/  STL.64 [R1+0x580], R24 ;  /* 0x0005801801007387 */ /* 0x000fe80000100a00 */
[----:B------:R0:W-:Y:S04]  /*9bb50*/  STL.64 [R1+0x588], R26 ;  /* 0x0005881a01007387 */ /* 0x0001e80000100a00 */
[----:B0-----:R-:W3:Y:S04]  /*9bb60*/  LDL.LU.64 R26, [R1+0xa350] ;  /* 0x00a35000011a7983 */ /* 0x001ee80000300a00 */
[----:B------:R-:W4:Y:S01]  /*9bb70*/  LDL.LU.64 R24, [R1+0xa348] ;  /* 0x00a3480001187983 */ /* 0x000f220000300a00 */
[----:B------:R-:W-:-:S03]  /*9bb80*/  IMAD.MOV.U32 R0, RZ, RZ, R29 ;  /* 0x000000ffff007224 */ /* 0x000fc600078e001d */
[----:B------:R-:W3:Y:S04]  /*9bb90*/  LDL.LU.64 R28, [R1+0xa340] ;  /* 0x00a34000011c7983 */ /* 0x000ee80000300a00 */
[----:B------:R-:W-:Y:S01]  /*9bba0*/  STL [R1+0xa200], R0 ;  /* 0x00a2000001007387 */ /* 0x000fe20000100800 */
[C---:B--2---:R-:W-:Y:S06]  /*9bbb0*/  HMMA.16816.F32 R4, R12.reuse, R10, R4 ;  /* 0x0000000a0c04723c */ /* 0x044fec0000001804 */
[----:B----4-:R-:W-:-:S15]  /*9bbc0*/  HMMA.16816.F32 R20, R12, R24, R20 ;  /* 0x000000180c14723c */ /* 0x010fde0000001814 */
[----:B------:R-:W-:-:S02]  /*9bbd0*/  NOP ;  /* 0x0000000000007918 */ /* 0x000fc40000000000 */
[----:B------:R-:W-:Y:S04]  /*9bbe0*/  STL.64 [R1+0x570], R4 ;  /* 0x0005700401007387 */ /* 0x000fe80000100a00 */
[----:B------:R3:W-:Y:S04]  /*9bbf0*/  STL.64 [R1+0x578], R6 ;  /* 0x0005780601007387 */ /* 0x0007e80000100a00 */
[----:B------:R-:W2:Y:S01]  /*9bc00*/  LDL.LU.64 R24, [R1+0x1a00] ;  /* 0x001a000001187983 */ /* 0x000ea20000300a00 */
[----:B---3--:R-:W-:Y:S03]  /*9bc10*/  HMMA.16816.F32 R4, R12, R26, R16 ;  /* 0x0000001a0c04723c */ /* 0x008fe60000001810 */
[----:B------:R-:W-:Y:S04]  /*9bc20*/  STL.64 [R1+0x560], R20 ;  /* 0x0005601401007387 */ /* 0x000fe80000100a00 */
[----:B------:R-:W-:Y:S04]  /*9bc30*/  STL.64 [R1+0x568], R22 ;  /* 0x0005681601007387 */ /* 0x000fe80000100a00 */
[----:B------:R-:W3:-:S12]  /*9bc40*/  LDL.LU.64 R26, [R1+0x1a08] ;  /* 0x001a0800011a7983 */ /* 0x000ed80000300a00 */
[----:B------:R-:W-:Y:S04]  /*9bc50*/  STL.64 [R1+0x550], R4 ;  /* 0x0005500401007387 */ /* 0x000fe80000100a00 */
[----:B------:R-:W-:Y:S04]  /*9bc60*/  STL.64 [R1+0x558], R6 ;  /* 0x0005580601007387 */ /* 0x000fe80000100a00 */
[----:B---3--:R0:W-:Y:S04]  /*9bc70*/  STL.64 [R1+0xa310], R26 ;  /* 0x00a3101a01007387 */ /* 0x0081e80000100a00 */
[----:B0-----:R-:W3:Y:S04]  /*9bc80*/  LDL R26, [R1] ;  /* 0x00000000011a7983 */ /* 0x001ee80000100800 */
[----:B------:R-:W3:Y:S04]  /*9bc90*/  LDL R27, [R1+0x4] ;  /* 0x00000400011b7983 */ /* 0x000ee80000100800 */
[----:B------:R-:W4:Y:S04]  /*9bca0*/  LDL.LU.64 R4, [R1+0x1a20] ;  /* 0x001a200001047983 */ /* 0x000f280000300a00 */
[----:B------:R-:W2:Y:S04]  /*9bcb0*/  LDL.LU.64 R6, [R1+0x1a28] ;  /* 0x001a280001067983 */ /* 0x000ea80000300a00 */
[----:B--2---:R-:W-:Y:S04]  /*9bcc0*/  STL.64 [R1+0xa338], R6 ;  /* 0x00a3380601007387 */ /* 0x004fe80000100a00 */
[----:B----4-:R0:W-:Y:S04]  /*9bcd0*/  STL.64 [R1+0xa330], R4 ;  /* 0x00a3300401007387 */ /* 0x0101e80000100a00 */
[----:B0-----:R-:W2:Y:S04]  /*9bce0*/  LDL.LU.64 R4, [R1+0x1a30] ;  /* 0x001a300001047983 */ /* 0x001ea80000300a00 */
[----:B------:R-:W2:Y:S04]  /*9bcf0*/  LDL.LU.64 R6, [R1+0x1a38] ;  /* 0x001a380001067983 */ /* 0x000ea80000300a00 */
[----:B------:R-:W-:Y:S04]  /*9bd00*/  STL.64 [R1+0xa308], R24 ;  /* 0x00a3081801007387 */ /* 0x000fe80000100a00 */
[----:B------:R-:W4:Y:S04]  /*9bd10*/  LDL.LU.64 R20, [R1+0x19e0] ;  /* 0x0019e00001147983 */ /* 0x000f280000300a00 */
[----:B------:R-:W3:Y:S04]  /*9bd20*/  LDL.LU.64 R22, [R1+0x19e8] ;  /* 0x0019e80001167983 */ /* 0x000ee80000300a00 */
[----:B---3--:R-:W-:Y:S04]  /*9bd30*/  STL.64 [R1+0xa2f0], R22 ;  /* 0x00a2f01601007387 */ /* 0x008fe80000100a00 */
[----:B----4-:R0:W-:Y:S04]  /*9bd40*/  STL.64 [R1+0xa2e8], R20 ;  /* 0x00a2e81401007387 */ /* 0x0101e80000100a00 */
[----:B0-----:R-:W3:Y:S04]  /*9bd50*/  LDL.LU.64 R20, [R1+0x19f0] ;  /* 0x0019f00001147983 */ /* 0x001ee80000300a00 */
[----:B------:R-:W4:Y:S01]  /*9bd60*/  LDL.LU.64 R22, [R1+0x19f8] ;  /* 0x0019f80001167983 */ /* 0x000f220000300a00 */
[C---:B--2---:R-:W-:Y:S03]  /*9bd70*/  HMMA.16816.F32 R8, R12.reuse, R8, R4 ;  /* 0x000000080c08723c */ /* 0x044fe60000001804 */
[----:B----4-:R-:W-:Y:S04]  /*9bd80*/  STL.64 [R1+0xa320], R22 ;  /* 0x00a3201601007387 */ /* 0x010fe80000100a00 */
[----:B---3--:R0:W-:Y:S04]  /*9bd90*/  STL.64 [R1+0xa318], R20 ;  /* 0x00a3181401007387 */ /* 0x0081e80000100a00 */
[----:B0-----:R-:W2:Y:S04]  /*9bda0*/  LDL.LU.64 R20, [R1+0x1a10] ;  /* 0x001a100001147983 */ /* 0x001ea80000300a00 */
[----:B------:R-:W2:Y:S04]  /*9bdb0*/  LDL.LU.64 R22, [R1+0x1a18] ;  /* 0x001a180001167983 */ /* 0x000ea80000300a00 */
[----:B------:R-:W3:Y:S04]  /*9bdc0*/  LDL.LU.64 R16, [R1+0x19c0] ;  /* 0x0019c00001107983 */ /* 0x000ee80000300a00 */
[----:B------:R-:W4:Y:S04]  /*9bdd0*/  LDL.LU.64 R18, [R1+0x19c8] ;  /* 0x0019c80001127983 */ /* 0x000f280000300a00 */
[----:B----4-:R-:W-:Y:S04]  /*9bde0*/  STL.64 [R1+0xa2d0], R18 ;  /* 0x00a2d01201007387 */ /* 0x010fe80000100a00 */
[----:B---3--:R0:W-:Y:S04]  /*9bdf0*/  STL.64 [R1+0xa2c8], R16 ;  /* 0x00a2c81001007387 */ /* 0x0081e80000100a00 */
[----:B0-----:R-:W3:Y:S04]  /*9be00*/  LDL.LU.64 R16, [R1+0x19d0] ;  /* 0x0019d00001107983 */ /* 0x001ee80000300a00 */
[----:B------:R-:W3:Y:S04]  /*9be10*/  LDL.LU.64 R18, [R1+0x19d8] ;  /* 0x0019d80001127983 */ /* 0x000ee80000300a00 */
[----:B------:R-:W4:Y:S04]  /*9be20*/  LDL.LU.64 R6, [R1+0xa338] ;  /* 0x00a3380001067983 */ /* 0x000f280000300a00 */
[----:B------:R-:W4:Y:S04]  /*9be30*/  LDL.LU.64 R4, [R1+0xa330] ;  /* 0x00a3300001047983 */ /* 0x000f280000300a00 */
[----:B------:R-:W-:Y:S04]  /*9be40*/  STL.64 [R1+0x540], R8 ;  /* 0x0005400801007387 */ /* 0x000fe80000100a00 */
[----:B------:R0:W-:Y:S04]  /*9be50*/  STL.64 [R1+0x548], R10 ;  /* 0x0005480a01007387 */ /* 0x0001e80000100a00 */
[----:B0-----:R-:W4:Y:S01]  /*9be60*/  LDL.LU.64 R10, [R1+0xa328] ;  /* 0x00a32800010a7983 */ /* 0x001f220000300a00 */
[C---:B--2---:R-:W-:Y:S06]  /*9be70*/  HMMA.16816.F32 R24, R12.reuse, R26, R20 ;  /* 0x0000001a0c18723c */ /* 0x044fec0000001814 */
[----:B----4-:R-:W-:Y:S06]  /*9be80*/  HMMA.16816.F32 R4, R12, R10, R4 ;  /* 0x0000000a0c04723c */ /* 0x010fec0000001804 */
[----:B------:R-:W-:-:S15]  /*9be90*/  IMAD.MOV.U32 R0, RZ, RZ, R11 ;  /* 0x000000ffff007224 */ /* 0x000fde00078e000b */
[----:B------:R-:W-:-:S02]  /*9bea0*/  NOP ;  /* 0x0000000000007918 */ /* 0x000fc40000000000 */
[----:B------:R0:W-:Y:S04]  /*9beb0*/  STL.64 [R1+0x530], R4 ;  /* 0x0005300401007387 */ /* 0x0001e80000100a00 */
[----:B------:R1:W-:Y:S04]  /*9bec0*/  STL.64 [R1+0x538], R6 ;  /* 0x0005380601007387 */ /* 0x0003e80000100a00 */
[----:B0-----:R-:W2:Y:S04]  /*9bed0*/  LDL.LU.64 R4, [R1+0x19b0] ;  /* 0x0019b00001047983 */ /* 0x001ea80000300a00 */
[----:B-1----:R-:W2:Y:S04]  /*9bee0*/  LDL.LU.64 R6, [R1+0x19b8] ;  /* 0x0019b80001067983 */ /* 0x002ea80000300a00 */
[----:B------:R-:W4:Y:S04]  /*9bef0*/  LDL.LU.64 R8, [R1+0x19a0] ;  /* 0x0019a00001087983 */ /* 0x000f280000300a00 */
[----:B------:R-:W4:Y:S04]  /*9bf00*/  LDL.LU.64 R10, [R1+0x19a8] ;  /* 0x0019a800010a7983 */ /* 0x000f280000300a00 */
[----:B------:R-:W3:Y:S04]  /*9bf10*/  LDL.LU.64 R22, [R1+0xa320] ;  /* 0x00a3200001167983 */ /* 0x000ee80000300a00 */
[----:B------:R-:W3:Y:S04]  /*9bf20*/  LDL.LU.64 R20, [R1+0xa318] ;  /* 0x00a3180001147983 */ /* 0x000ee80000300a00 */
[----:B------:R-:W-:Y:S04]  /*9bf30*/  STL.64 [R1+0x520], R24 ;  /* 0x0005201801007387 */ /* 0x000fe80000100a00 */
[----:B------:R0:W-:Y:S04]  /*9bf40*/  STL.64 [R1+0x528], R26 ;  /* 0x0005281a01007387 */ /* 0x0001e80000100a00 */
[----:B0-----:R-:W2:Y:S04]  /*9bf50*/  LDL.LU.64 R26, [R1+0xa310] ;  /* 0x00a31000011a7983 */ /* 0x001ea80000300a00 */
[----:B------:R-:W2:Y:S02]  /*9bf60*/  LDL.LU.64 R24, [R1+0xa308] ;  /* 0x00a3080001187983 */ /* 0x000ea40000300a00 */
[----:B--2---:R-:W-:-:S15]  /*9bf70*/  HMMA.16816.F32 R24, R12, R28, R24 ;  /* 0x0000001c0c18723c */ /* 0x004fde0000001818 */
        /* <DEDUP_REMOVED lines=20> */
[----:B------:R-:W-:Y:S01]  /*9c0c0*/  STL.64 [R1+0xa170], R24 ;  /* 0x00a1701801007387 */ /* 0x000fe20000100a00 */
        /* <DEDUP_REMOVED lines=26> */
[----:B------:R-:W3:Y:S04]  /*9c270*/  LDL.LU.64 R8, [R1+0xa298] ;  /* 0x00a2980001087983 */ /* 0x000ee80000300a00 */
[----:B------:R-:W3:Y:S04]  /*9c280*/  LDL R24, [R1+0xa8] ;  /* 0x0000a80001187983 */ /* 0x000ee80000100800 */
[----:B------:R-:W3:Y:S04]  /*9c290*/  LDL R25, [R1+0xac] ;  /* 0x0000ac0001197983 */ /* 0x000ee80000100800 */
[----:B------:R0:W-:Y:S04]  /*9c2a0*/  STL.64 [R1+0xa138], R18 ;  /* 0x00a1381201007387 */ /* 0x0001e80000100a00 */
[----:B0-----:R-:W4:Y:S04]  /*9c2b0*/  LDL.LU R18, [R1+0x2070] ;  /* 0x0020700001127983 */ /* 0x001f280000300800 */
[----:B------:R-:W3:Y:S04]  /*9c2c0*/  LDL.LU R19, [R1+0x2078] ;  /* 0x0020780001137983 */ /* 0x000ee80000300800 */
[----:B------:R0:W-:Y:S01]  /*9c2d0*/  STL.64 [R1+0xa130], R16 ;  /* 0x00a1301001007387 */ /* 0x0001e20000100a00 */
[----:B--2---:R-:W-:-:S02]  /*9c2e0*/  IMAD R6, R6, 0x100, R26 ;  /* 0x0000010006067824 */ /* 0x004fc400078e021a */
[----:B----4-:R-:W-:Y:S02]  /*9c2f0*/  IMAD R4, R4, 0x100, R18 ;  /* 0x0000010004047824 */ /* 0x010fe400078e0212 */
[----:B---3--:R-:W-:Y:S02]  /*9c300*/  IMAD R5, R5, 0x100, R19 ;  /* 0x0000010005057824 */ /* 0x008fe400078e0213 */
[----:B0-----:R-:W-:Y:S07]  /*9c310*/  HMMA.16816.F32 R16, R12, R10, R20 ;  /* 0x0000000a0c10723c */ /* 0x001fee0000001814 */
[----:B------:R-:W-:-:S02]  /*9c320*/  IMAD.MOV.U32 R22, RZ, RZ, R2 ;  /* 0x000000ffff167224 */ /* 0x000fc400078e0002 */
[----:B------:R-:W-:Y:S02]  /*9c330*/  IMAD.MOV.U32 R23, RZ, RZ, R3 ;  /* 0x000000ffff177224 */ /* 0x000fe400078e0003 */
[----:B------:R-:W-:Y:S02]  /*9c340*/  IMAD R7, R7, 0x100, R27 ;  /* 0x0000010007077824 */ /* 0x000fe400078e021b */
[----:B------:R-:W-:Y:S02]  /*9c350*/  IMAD.MOV.U32 R26, RZ, RZ, R8 ;  /* 0x000000ffff1a7224 */ /* 0x000fe400078e0008 */
[----:B------:R-:W-:-:S08]  /*9c360*/  IMAD.MOV.U32 R27, RZ, RZ, R9 ;  /* 0x000000ffff1b7224 */ /* 0x000fd000078e0009 */
[----:B------:R-:W-:Y:S04]  /*9c370*/  STL.64 [R1+0x4a0], R16 ;  /* 0x0004a01001007387 */ /* 0x000fe80000100a00 */
[----:B------:R-:W-:Y:S04]  /*9c380*/  STL.64 [R1+0x4a8], R18 ;  /* 0x0004a81201007387 */ /* 0x000fe80000100a00 */
[----:B------:R-:W2:Y:S04]  /*9c390*/  LDL.LU R2, [R1+0xa294] ;  /* 0x00a2940001027983 */ /* 0x000ea80000300800 */
[----:B------:R-:W3:Y:S04]  /*9c3a0*/  LDL.LU R3, [R1+0xa290] ;  /* 0x00a2900001037983 */ /* 0x000ee80000300800 */
[----:B------:R0:W-:Y:S04]  /*9c3b0*/  STL.64 [R1+0xa278], R22 ;  /* 0x00a2781601007387 */ /* 0x0001e80000100a00 */
[----:B------:R-:W4:Y:S04]  /*9c3c0*/  LDL.LU.64 R20, [R1+0x1c40] ;  /* 0x001c400001147983 */ /* 0x000f280000300a00 */
[----:B0-----:R-:W4:Y:S04]  /*9c3d0*/  LDL.LU.64 R22, [R1+0x1c48] ;  /* 0x001c480001167983 */ /* 0x001f280000300a00 */
[----:B------:R-:W4:Y:S04]  /*9c3e0*/  LDL.64 R18, [R1+0x98] ;  /* 0x0000980001127983 */ /* 0x000f280000100a00 */
[----:B------:R-:W4:Y:S04]  /*9c3f0*/  LDL.LU R8, [R1+0xa28c] ;  /* 0x00a28c0001087983 */ /* 0x000f280000300800 */
[----:B------:R-:W4:Y:S01]  /*9c400*/  LDL.LU R9, [R1+0xa288] ;  /* 0x00a2880001097983 */ /* 0x000f220000300800 */
[----:B--2---:R-:W-:-:S02]  /*9c410*/  IMAD.MOV.U32 R16, RZ, RZ, R2 ;  /* 0x000000ffff107224 */ /* 0x004fc400078e0002 */
[----:B---3--:R-:W-:Y:S01]  /*9c420*/  IMAD.MOV.U32 R17, RZ, RZ, R3 ;  /* 0x000000ffff117224 */ /* 0x008fe200078e0003 */
[----:B------:R-:W2:Y:S04]  /*9c430*/  LDL.LU R2, [R1+0xa284] ;  /* 0x00a2840001027983 */ /* 0x000ea80000300800 */
[----:B------:R-:W2:Y:S01]  /*9c440*/  LDL.LU R3, [R1+0xa280] ;  /* 0x00a2800001037983 */ /* 0x000ea20000300800 */
[C---:B----4-:R-:W-:Y:S03]  /*9c450*/  HMMA.16816.F32 R20, R12.reuse, R8, R20 ;  /* 0x000000080c14723c */ /* 0x050fe60000001814 */
[----:B------:R-:W-:Y:S04]  /*9c460*/  STL.64 [R1+0xa270], R18 ;  /* 0x00a2701201007387 */ /* 0x000fe80000100a00 */
[----:B------:R0:W-:Y:S04]  /*9c470*/  STL.64 [R1+0xa268], R16 ;  /* 0x00a2681001007387 */ /* 0x0001e80000100a00 */
[----:B0-----:R-:W3:Y:S04]  /*9c480*/  LDL.LU.64 R16, [R1+0x1980] ;  /* 0x0019800001107983 */ /* 0x001ee80000300a00 */
[----:B------:R-:W3:Y:S08]  /*9c490*/  LDL.LU.64 R18, [R1+0x1988] ;  /* 0x0019880001127983 */ /* 0x000ef00000300a00 */
[----:B------:R-:W-:Y:S04]  /*9c4a0*/  STL.64 [R1+0xc50], R20 ;  /* 0x000c501401007387 */ /* 0x000fe80000100a00 */
[----:B------:R0:W-:Y:S04]  /*9c4b0*/  STL.64 [R1+0xc58], R22 ;  /* 0x000c581601007387 */ /* 0x0001e80000100a00 */
[----:B0-----:R-:W4:Y:S04]  /*9c4c0*/  LDL.LU.64 R22, [R1+0xa278] ;  /* 0x00a2780001167983 */ /* 0x001f280000300a00 */
[----:B------:R-:W2:Y:S04]  /*9c4d0*/  LDL R20, [R1+0x58] ;  /* 0x0000580001147983 */ /* 0x000ea80000100800 */
[----:B------:R-:W2:Y:S04]  /*9c4e0*/  LDL R21, [R1+0x5c] ;  /* 0x00005c0001157983 */ /* 0x000ea80000100800 */
[----:B----4-:R-:W-:Y:S04]  /*9c4f0*/  STL.64 [R1+0xa210], R22 ;  /* 0x00a2101601007387 */ /* 0x010fe80000100a00 */
[----:B--2---:R0:W-:Y:S04]  /*9c500*/  STL.64 [R1+0xa208], R20 ;  /* 0x00a2081401007387 */ /* 0x0041e80000100a00 */
[----:B0-----:R-:W2:Y:S04]  /*9c510*/  LDL.LU.64 R20, [R1+0x1c30] ;  /* 0x001c300001147983 */ /* 0x001ea80000300a00 */
[----:B------:R-:W2:Y:S04]  /*9c520*/  LDL.LU.64 R22, [R1+0x1c38] ;  /* 0x001c380001167983 */ /* 0x000ea80000300a00 */
[----:B------:R-:W-:Y:S04]  /*9c530*/  STL.64 [R1+0xa118], R10 ;  /* 0x00a1180a01007387 */ /* 0x000fe80000100a00 */
[----:B------:R2:W-:Y:S02]  /*9c540*/  STL.64 [R1+0xa110], R8 ;  /* 0x00a1100801007387 */ /* 0x0005e40000100a00 */
[C---:B--2---:R-:W-:Y:S06]  /*9c550*/  HMMA.16816.F32 R8, R12.reuse, R2, R20 ;  /* 0x000000020c08723c */ /* 0x044fec0000001814 */
[----:B---3--:R-:W-:Y:S01]  /*9c560*/  HMMA.16816.F32 R12, R12, R24, R16 ;  /* 0x000000180c0c723c */ /* 0x008fe20000001810 */
[----:B------:R-:W2:Y:S04]  /*9c570*/  LDL.LU.64 R20, [R1+0x1960] ;  /* 0x0019600001147983 */ /* 0x000ea80000300a00 */
[----:B------:R-:W2:-:S12]  /*9c580*/  LDL.LU.64 R22, [R1+0x1968] ;  /* 0x0019680001167983 */ /* 0x000e980000300a00 */
[----:B------:R0:W-:Y:S04]  /*9c590*/  STL.64 [R1+0xc40], R8 ;  /* 0x000c400801007387 */ /* 0x0001e80000100a00 */
[----:B------:R1:W-:Y:S04]  /*9c5a0*/  STL.64 [R1+0xc48], R10 ;  /* 0x000c480a01007387 */ /* 0x0003e80000100a00 */
[----:B0-----:R-:W3:Y:S04]  /*9c5b0*/  LDL.LU.64 R8, [R1+0x1950] ;  /* 0x0019500001087983 */ /* 0x001ee80000300a00 */
[----:B-1----:R-:W3:Y:S04]  /*9c5c0*/  LDL.LU.64 R10, [R1+0x1958] ;  /* 0x00195800010a7983 */ /* 0x002ee80000300a00 */
[----:B------:R-:W-:Y:S04]  /*9c5d0*/  STL [R1+0xa10c], R2 ;  /* 0x00a10c0201007387 */ /* 0x000fe80000100800 */
[----:B------:R-:W-:Y:S04]  /*9c5e0*/  STL [R1+0xa108], R3 ;  /* 0x00a1080301007387 */ /* 0x000fe80000100800 */
[----:B------:R-:W2:Y:S04]  /*9c5f0*/  LDL.LU.64 R18, [R1+0xa270] ;  /* 0x00a2700001127983 */ /* 0x000ea80000300a00 */
[----:B------:R-:W4:Y:S04]  /*9c600*/  LDL.LU.64 R16, [R1+0xa268] ;  /* 0x00a2680001107983 */ /* 0x000f280000300a00 */
[----:B------:R0:W-:Y:S04]  /*9c610*/  STL.64 [R1+0x490], R12 ;  /* 0x0004900c01007387 */ /* 0x0001e80000100a00 */
[----:B------:R1:W-:Y:S04]  /*9c620*/  STL.64 [R1+0x498], R14 ;  /* 0x0004980e01007387 */ /* 0x0003e80000100a00 */
[----:B------:R-:W2:Y:S04]  /*9c630*/  LDL R24, [R1+0x88] ;  /* 0x0000880001187983 */ /* 0x000ea80000100800 */
[----:B------:R-:W2:Y:S04]  /*9c640*/  LDL R25, [R1+0x8c] ;  /* 0x00008c0001197983 */ /* 0x000ea80000100800 */
[----:B0-----:R-:W3:Y:S04]  /*9c650*/  LDL R12, [R1+0x78] ;  /* 0x00007800010c7983 */ /* 0x001ee80000100800 */
[----:B-1----:R-:W4:Y:S04]  /*9c660*/  LDL R14, [R1+0x60] ;  /* 0x00006000010e7983 */ /* 0x002f280000100800 */
[----:B------:R-:W4:Y:S04]  /*9c670*/  LDL R15, [R1+0x64] ;  /* 0x00006400010f7983 */ /* 0x000f280000100800 */
[----:B------:R-:W3:Y:S04]  /*9c680*/  LDL R13, [R1+0x7c] ;  /* 0x00007c00010d7983 */ /* 0x000ee80000100800 */
[----:B----4-:R0:W-:Y:S04]  /*9c690*/  STL.64 [R1+0xa238], R14 ;  /* 0x00a2380e01007387 */ /* 0x0101e80000100a00 */
[----:B0-----:R-:W4:Y:S04]  /*9c6a0*/  LDL R14, [R1+0x80] ;  /* 0x00008000010e7983 */ /* 0x001f280000100800 */
[----:B------:R-:W4:Y:S04]  /*9c6b0*/  LDL R15, [R1+0x84] ;  /* 0x00008400010f7983 */ /* 0x000f280000100800 */
[----:B---3--:R0:W-:Y:S01]  /*9c6c0*/  STL.64 [R1+0xa248], R12 ;  /* 0x00a2480c01007387 */ /* 0x0081e20000100a00 */
[----:B------:R-:W-:-:S02]  /*9c6d0*/  F2FP.F16.E5M2.UNPACK_B R4, R4 ;  /* 0x00000004ff04723e */ /* 0x000fc400020004ff */
[----:B------:R-:W-:Y:S02]  /*9c6e0*/  F2FP.F16.E5M2.UNPACK_B R5, R5 ;  /* 0x00000005ff05723e */ /* 0x000fe400020004ff */
[----:B------:R-:W-:Y:S02]  /*9c6f0*/  F2FP.F16.E5M2.UNPACK_B R6, R6 ;  /* 0x00000006ff06723e */ /* 0x000fe400020004ff */
[----:B------:R-:W-:Y:S01]  /*9c700*/  F2FP.F16.E5M2.UNPACK_B R7, R7 ;  /* 0x00000007ff07723e */ /* 0x000fe200020004ff */
[----:B----4-:R1:W-:Y:S04]  /*9c710*/  STL.64 [R1+0xa260], R14 ;  /* 0x00a2600e01007387 */ /* 0x0103e80000100a00 */
[----:B0-----:R-:W3:Y:S04]  /*9c720*/  LDL.LU.64 R12, [R1+0x1970] ;  /* 0x00197000010c7983 */ /* 0x001ee80000300a00 */
[----:B-1----:R-:W3:Y:S01]  /*9c730*/  LDL.LU.64 R14, [R1+0x1978] ;  /* 0x00197800010e7983 */ /* 0x002ee20000300a00 */
[C---:B------:R-:W-:Y:S06]  /*9c740*/  HMMA.16816.F32 R8, R4.reuse, R26, R8 ;  /* 0x0000001a0408723c */ /* 0x040fec0000001808 */
[----:B---3--:R-:W-:-:S15]  /*9c750*/  HMMA.16816.F32 R12, R4, R16, R12 ;  /* 0x00000010040c723c */ /* 0x008fde000000180c */
[----:B------:R-:W-:-:S08]  /*9c760*/  NOP ;  /* 0x0000000000007918 */ /* 0x000fd00000000000 */
[----:B------:R-:W-:Y:S04]  /*9c770*/  STL.64 [R1+0x480], R12 ;  /* 0x0004800c01007387 */ /* 0x000fe80000100a00 */
[----:B------:R2:W-:Y:S02]  /*9c780*/  STL.64 [R1+0x488], R14 ;  /* 0x0004880e01007387 */ /* 0x0005e40000100a00 */
[----:B--2---:R-:W-:-:S15]  /*9c790*/  HMMA.16816.F32 R12, R4, R18, R20 ;  /* 0x00000012040c723c */ /* 0x004fde0000001814 */
[----:B------:R-:W-:-:S08]  /*9c7a0*/  NOP ;  /* 0x0000000000007918 */ /* 0x000fd00000000000 */
[----:B------:R0:W-:Y:S04]  /*9c7b0*/  STL.64 [R1+0x470], R12 ;  /* 0x0004700c01007387 */ /* 0x0001e80000100a00 */
[----:B------:R1:W-:Y:S04]  /*9c7c0*/  STL.64 [R1+0x478], R14 ;  /* 0x0004780e01007387 */ /* 0x0003e80000100a00 */
[----:B0-----:R-:W2:Y:S04]  /*9c7d0*/  LDL.LU.64 R12, [R1+0x1940] ;  /* 0x00194000010c7983 */ /* 0x001ea80000300a00 */
[----:B-1----:R-:W2:Y:S04]  /*9c7e0*/  LDL.LU.64 R14, [R1+0x1948] ;  /* 0x00194800010e7983 */ /* 0x002ea80000300a00 */
[----:B------:R-:W-:Y:S04]  /*9c7f0*/  STL.64 [R1+0x460], R8 ;  /* 0x0004600801007387 */ /* 0x000fe80000100a00 */
[----:B------:R-:W-:Y:S04]  /*9c800*/  STL.64 [R1+0x468], R10 ;  /* 0x0004680a01007387 */ /* 0x000fe80000100a00 */
[----:B------:R-:W3:Y:S04]  /*9c810*/  LDL.LU.64 R20, [R1+0x1900] ;  /* 0x0019000001147983 */ /* 0x000ee80000300a00 */
[----:B------:R-:W4:Y:S04]  /*9c820*/  LDL.LU.64 R22, [R1+0x1908] ;  /* 0x0019080001167983 */ /* 0x000f280000300a00 */
[----:B----4-:R0:W-:Y:S04]  /*9c830*/  STL.64 [R1+0xa220], R22 ;  /* 0x00a2201601007387 */ /* 0x0101e80000100a00 */
[----:B0-----:R-:W4:Y:S04]  /*9c840*/  LDL R22, [R1+0x70] ;  /* 0x0000700001167983 */ /* 0x001f280000100800 */
[----:B------:R-:W4:Y:S04]  /*9c850*/  LDL R23, [R1+0x74] ;  /* 0x0000740001177983 */ /* 0x000f280000100800 */
[----:B---3--:R0:W-:Y:S04]  /*9c860*/  STL.64 [R1+0xa218], R20 ;  /* 0x00a2181401007387 */ /* 0x0081e80000100a00 */
[----:B----4-:R1:W-:Y:S04]  /*9c870*/  STL.64 [R1+0xa240], R22 ;  /* 0x00a2401601007387 */ /* 0x0103e80000100a00 */
[----:B0-----:R-:W3:Y:S04]  /*9c880*/  LDL.LU.64 R20, [R1+0x1920] ;  /* 0x0019200001147983 */ /* 0x001ee80000300a00 */
[----:B-1----:R-:W4:Y:S01]  /*9c890*/  LDL.LU.64 R22, [R1+0x1928] ;  /* 0x0019280001167983 */ /* 0x002f220000300a00 */
[----:B------:R-:W-:-:S02]  /*9c8a0*/  IMAD.MOV.U32 R2, RZ, RZ, R18 ;  /* 0x000000ffff027224 */ /* 0x000fc400078e0012 */
[----:B------:R-:W-:Y:S01]  /*9c8b0*/  IMAD.MOV.U32 R3, RZ, RZ, R19 ;  /* 0x000000ffff037224 */ /* 0x000fe200078e0013 */
[C---:B--2---:R-:W-:Y:S01]  /*9c8c0*/  HMMA.16816.F32 R12, R4.reuse, R24, R12 ;  /* 0x00000018040c723c */ /* 0x044fe2000000180c */
        /* <DEDUP_REMOVED lines=12> */
[----:B------:R-:W3:Y:S04]  /*9c990*/  LDL.64 R26, [R1+0x20] ;  /* 0x00002000011a7983 */ /* 0x000ee80000100a00 */
[----:B------:R-:W-:Y:S04]  /*9c9a0*/  STL.64 [R1+0x450], R12 ;  /* 0x0004500c01007387 */ /* 0x000fe80000100a00 */
[----:B------:R0:W-:Y:S04]  /*9c9b0*/  STL.64 [R1+0x458], R14 ;  /* 0x0004580e01007387 */ /* 0x0001e80000100a00 */
[----:B0-----:R-:W2:Y:S04]  /*9c9c0*/  LDL.LU.64 R14, [R1+0xa260] ;  /* 0x00a26000010e7983 */ /* 0x001ea80000300a00 */
[----:B------:R-:W4:Y:S04]  /*9c9d0*/  LDL R24, [R1+0x28] ;  /* 0x0000280001187983 */ /* 0x000f280000100800 */
[----:B------:R-:W4:Y:S01]  /*9c9e0*/  LDL R25, [R1+0x2c] ;  /* 0x00002c0001197983 */ /* 0x000f220000100800 */
[C---:B--2---:R-:W-:Y:S03]  /*9c9f0*/  HMMA.16816.F32 R12, R4.reuse, R14, R20 ;  /* 0x0000000e040c723c */ /* 0x044fe60000001814 */
[----:B---3--:R0:W-:Y:S04]  /*9ca00*/  STL.64 [R1+0xa1d0], R26 ;  /* 0x00a1d01a01007387 */ /* 0x0081e80000100a00 */
[----:B0-----:R-:W2:Y:S04]  /*9ca10*/  LDL R26, [R1+0x68] ;  /* 0x00006800011a7983 */ /* 0x001ea80000100800 */
[----:B------:R-:W2:Y:S04]  /*9ca20*/  LDL R27, [R1+0x6c] ;  /* 0x00006c00011b7983 */ /* 0x000ea80000100800 */
[----:B----4-:R-:W-:Y:S04]  /*9ca30*/  STL.64 [R1+0xa1c8], R24 ;  /* 0x00a1c81801007387 */ /* 0x010fe80000100a00 */
[----:B------:R-:W3:Y:S04]  /*9ca40*/  LDL.LU.64 R22, [R1+0xa258] ;  /* 0x00a2580001167983 */ /* 0x000ee80000300a00 */
[----:B------:R-:W3:Y:S04]  /*9ca50*/  LDL.LU.64 R20, [R1+0xa250] ;  /* 0x00a2500001147983 */ /* 0x000ee80000300a00 */
[----:B------:R0:W-:Y:S04]  /*9ca60*/  STL.64 [R1+0x440], R12 ;  /* 0x0004400c01007387 */ /* 0x0001e80000100a00 */
[----:B------:R3:W-:Y:S04]  /*9ca70*/  STL.64 [R1+0x448], R14 ;  /* 0x0004480e01007387 */ /* 0x0007e80000100a00 */
[----:B0-----:R-:W3:Y:S02]  /*9ca80*/  LDL.LU.64 R12, [R1+0xa248] ;  /* 0x00a24800010c7983 */ /* 0x001ee40000300a00 */
[----:B---3--:R-:W-:Y:S02]  /*9ca90*/  HMMA.16816.F32 R12, R4, R12, R20 ;  /* 0x0000000c040c723c */ /* 0x008fe40000001814 */
[----:B------:R-:W3:-:S15]  /*9caa0*/  LDL.LU.64 R22, [R1+0xa240] ;  /* 0x00a2400001167983 */ /* 0x000ede0000300a00 */
[----:B------:R-:W-:-:S06]  /*9cab0*/  NOP ;  /* 0x0000000000007918 */ /* 0x000fcc0000000000 */
[----:B------:R-:W-:Y:S04]  /*9cac0*/  STL.64 [R1+0x430], R12 ;  /* 0x0004300c01007387 */ /* 0x000fe80000100a00 */
[----:B------:R0:W-:Y:S04]  /*9cad0*/  STL.64 [R1+0x438], R14 ;  /* 0x0004380e01007387 */ /* 0x0001e80000100a00 */
[----:B0-----:R-:W4:Y:S04]  /*9cae0*/  LDL.LU.64 R14, [R1+0xa238] ;  /* 0x00a23800010e7983 */ /* 0x001f280000300a00 */
[----:B------:R-:W4:Y:S04]  /*9caf0*/  LDL R12, [R1+0x48] ;  /* 0x00004800010c7983 */ /* 0x000f280000100800 */
[----:B------:R-:W4:Y:S01]  /*9cb00*/  LDL R13, [R1+0x4c] ;  /* 0x00004c00010d7983 */ /* 0x000f220000100800 */
[----:B---3--:R-:W-:Y:S03]  /*9cb10*/  HMMA.16816.F32 R20, R4, R22, R16 ;  /* 0x000000160414723c */ /* 0x008fe60000001810 */
[----:B------:R-:W3:Y:S04]  /*9cb20*/  LDL.LU.64 R18, [R1+0xa230] ;  /* 0x00a2300001127983 */ /* 0x000ee80000300a00 */
[----:B------:R-:W3:-:S15]  /*9cb30*/  LDL.LU.64 R16, [R1+0xa228] ;  /* 0x00a2280001107983 */ /* 0x000ede0000300a00 */
[----:B------:R-:W-:-:S01]  /*9cb40*/  NOP ;  /* 0x0000000000007918 */ /* 0x000fc20000000000 */
[----:B------:R-:W-:Y:S04]  /*9cb50*/  STL.64 [R1+0x420], R20 ;  /* 0x0004201401007387 */ /* 0x000fe80000100a00 */
[----:B------:R0:W-:Y:S04]  /*9cb60*/  STL.64 [R1+0x428], R22 ;  /* 0x0004281601007387 */ /* 0x0001e80000100a00 */
[----:B0-----:R-:W2:Y:S04]  /*9cb70*/  LDL.LU.64 R22, [R1+0xa220] ;  /* 0x00a2200001167983 */ /* 0x001ea80000300a00 */
[----:B------:R-:W2:Y:S02]  /*9cb80*/  LDL.LU.64 R20, [R1+0xa218] ;  /* 0x00a2180001147983 */ /* 0x000ea40000300a00 */
[----:B--2---:R-:W-:Y:S02]  /*9cb90*/  HMMA.16816.F32 R24, R4, R26, R20 ;  /* 0x0000001a0418723c */ /* 0x004fe40000001814 */
[----:B------:R-:W2:Y:S04]  /*9cba0*/  LDL.LU.64 R22, [R1+0xa210] ;  /* 0x00a2100001167983 */ /* 0x000ea80000300a00 */
[----:B------:R-:W3:-:S15]  /*9cbb0*/  LDL.LU.64 R20, [R1+0xa208] ;  /* 0x00a2080001147983 */ /* 0x000ede0000300a00 */
[----:B------:R-:W-:-:S02]  /*9cbc0*/  NOP ;  /* 0x0000000000007918 */ /* 0x000fc40000000000 */
[----:B------:R-:W-:Y:S04]  /*9cbd0*/  STL.64 [R1+0x410], R24 ;  /* 0x0004101801007387 */ /* 0x000fe80000100a00 */
[----:B------:R0:W-:Y:S04]  /*9cbe0*/  STL.64 [R1+0x418], R26 ;  /* 0x0004181a01007387 */ /* 0x0001e80000100a00 */
[----:B0-----:R-:W4:Y:S04]  /*9cbf0*/  LDL R26, [R1+0x38] ;  /* 0x00003800011a7983 */ /* 0x001f280000100800 */
[----:B------:R-:W4:Y:S04]  /*9cc00*/  LDL R27, [R1+0x3c] ;  /* 0x00003c00011b7983 */ /* 0x000f280000100800 */
[----:B----4-:R0:W-:Y:S04]  /*9cc10*/  STL.64 [R1+0xa1e8], R26 ;  /* 0x00a1e81a01007387 */ /* 0x0101e80000100a00 */
[----:B------:R-:W4:Y:S04]  /*9cc20*/  LDL.LU.64 R24, [R1+0x18f0] ;  /* 0x0018f00001187983 */ /* 0x000f280000300a00 */
[----:B0-----:R-:W4:Y:S01]  /*9cc30*/  LDL.LU.64 R26, [R1+0x18f8] ;  /* 0x0018f800011a7983 */ /* 0x001f220000300a00 */
[C---:B---3--:R-:W-:Y:S06]  /*9cc40*/  HMMA.16816.F32 R16, R4.reuse, R20, R16 ;  /* 0x000000140410723c */ /* 0x048fec0000001810 */
[C---:B--2---:R-:W-:Y:S06]  /*9cc50*/  HMMA.16816.F32 R8, R4.reuse, R22, R8 ;  /* 0x000000160408723c */ /* 0x044fec0000001808 */
[----:B----4-:R-:W-:-:S15]  /*9cc60*/  HMMA.16816.F32 R24, R4, R14, R24 ;  /* 0x0000000e0418723c */ /* 0x010fde0000001818 */
[----:B------:R-:W-:-:S08]  /*9cc70*/  NOP ;  /* 0x0000000000007918 */ /* 0x000fd00000000000 */
[----:B------:R0:W-:Y:S04]  /*9cc80*/  STL.64 [R1+0x400], R24 ;  /* 0x0004001801007387 */ /* 0x0001e80000100a00 */
[----:B------:R-:W-:Y:S04]  /*9cc90*/  STL.64 [R1+0x408], R26 ;  /* 0x0004081a01007387 */ /* 0x000fe80000100a00 */
[----:B0-----:R-:W2:Y:S04]  /*9cca0*/  LDL R24, [R1+0x40] ;  /* 0x0000400001187983 */ /* 0x001ea80000100800 */
[----:B------:R-:W-:Y:S04]  /*9ccb0*/  STL.64 [R1+0x3f0], R16 ;  /* 0x0003f01001007387 */ /* 0x000fe80000100a00 */
[----:B------:R-:W-:Y:S04]  /*9ccc0*/  STL.64 [R1+0x3f8], R18 ;  /* 0x0003f81201007387 */ /* 0x000fe80000100a00 */
[----:B------:R0:W-:Y:S04]  /*9ccd0*/  STL.64 [R1+0x3e0], R8 ;  /* 0x0003e00801007387 */ /* 0x0001e80000100a00 */
[----:B------:R1:W-:Y:S04]  /*9cce0*/  STL.64 [R1+0x3e8], R10 ;  /* 0x0003e80a01007387 */ /* 0x0003e80000100a00 */
[----:B------:R-:W2:Y:S04]  /*9ccf0*/  LDL R25, [R1+0x44] ;  /* 0x0000440001197983 */ /* 0x000ea80000100800 */
[----:B0-----:R-:W3:Y:S04]  /*9cd00*/  LDL R8, [R1+0x8] ;  /* 0x0000080001087983 */ /* 0x001ee80000100800 */
[----:B-1----:R-:W4:Y:S04]  /*9cd10*/  LDL R10, [R1] ;  /* 0x00000000010a7983 */ /* 0x002f280000100800 */
[----:B------:R-:W4:Y:S01]  /*9cd20*/  LDL R11, [R1+0x4] ;  /* 0x00000400010b7983 */ /* 0x000f220000100800 */
[----:B------:R-:W-:-:S03]  /*9cd30*/  IMAD.MOV.U32 R9, RZ, RZ, R0 ;  /* 0x000000ffff097224 */ /* 0x000fc600078e0000 */
[----:B------:R-:W2:Y:S04]  /*9cd40*/  LDL.LU R0, [R1+0xa200] ;  /* 0x00a2000001007983 */ /* 0x000ea80000300800 */
        /* <DEDUP_REMOVED lines=16> */
[----:B------:R-:W3:Y:S04]  /*9ce50*/  LDL.LU R14, [R1+0x209c] ;  /* 0x00209c00010e7983 */ /* 0x000ee80000300800 */
[----:B------:R-:W3:Y:S01]  /*9ce60*/  LDL.LU R15, [R1+0x20a4] ;  /* 0x0020a400010f7983 */ /* 0x000ee20000300800 */
[----:B----4-:R-:W-:-:S15]  /*9ce70*/  HMMA.16816.F32 R8, R4, R12, R8 ;  /* 0x0000000c0408723c */ /* 0x010fde0000001808 */
[----:B------:R-:W-:-:S08]  /*9ce80*/  NOP ;  /* 0x0000000000007918 */ /* 0x000fd00000000000 */
[----:B------:R0:W-:Y:S04]  /*9ce90*/  STL.64 [R1+0x3d0], R8 ;  /* 0x0003d00801007387 */ /* 0x0001e80000100a00 */
[----:B------:R1:W-:Y:S04]  /*9cea0*/  STL.64 [R1+0x3d8], R10 ;  /* 0x0003d80a01007387 */ /* 0x0003e80000100a00 */
[----:B0-----:R-:W4:Y:S04]  /*9ceb0*/  LDL R8, [R1+0x18] ;  /* 0x0000180001087983 */ /* 0x001f280000100800 */
[----:B-1----:R-:W3:Y:S04]  /*9cec0*/  LDL R10, [R1+0x10] ;  /* 0x00001000010a7983 */ /* 0x002ee80000100800 */
[----:B------:R-:W3:Y:S04]  /*9ced0*/  LDL R11, [R1+0x14] ;  /* 0x00001400010b7983 */ /* 0x000ee80000100800 */
[----:B------:R-:W4:Y:S01]  /*9cee0*/  LDL R9, [R1+0x1c] ;  /* 0x00001c0001097983 */ /* 0x000f220000100800 */
[C---:B--2---:R-:W-:Y:S03]  /*9cef0*/  HMMA.16816.F32 R24, R4.reuse, R24, R20 ;  /* 0x000000180418723c */ /* 0x044fe60000001814 */
[----:B---3--:R0:W-:Y:S04]  /*9cf00*/  STL.64 [R1+0xa1b0], R10 ;  /* 0x00a1b00a01007387 */ /* 0x0081e80000100a00 */
[----:B0-----:R-:W2:Y:S04]  /*9cf10*/  LDL R10, [R1+0x30] ;  /* 0x00003000010a7983 */ /* 0x001ea80000100800 */
[----:B------:R-:W3:Y:S04]  /*9cf20*/  LDL.LU R12, [R1+0x208c] ;  /* 0x00208c00010c7983 */ /* 0x000ee80000300800 */
[----:B------:R-:W3:Y:S04]  /*9cf30*/  LDL.LU R13, [R1+0x2094] ;  /* 0x00209400010d7983 */ /* 0x000ee80000300800 */
[----:B------:R-:W-:Y:S04]  /*9cf40*/  STL.64 [R1+0xa128], R14 ;  /* 0x00a1280e01007387 */ /* 0x000fe80000100a00 */
[----:B---3--:R0:W-:Y:S04]  /*9cf50*/  STL.64 [R1+0xa120], R12 ;  /* 0x00a1200c01007387 */ /* 0x0081e80000100a00 */
[----:B0-----:R-:W2:Y:S04]  /*9cf60*/  LDL.LU.64 R12, [R1+0x1890] ;  /* 0x00189000010c7983 */ /* 0x001ea80000300a00 */
[----:B------:R-:W2:Y:S04]  /*9cf70*/  LDL.LU.64 R14, [R1+0x1898] ;  /* 0x00189800010e7983 */ /* 0x000ea80000300a00 */
[----:B------:R-:W3:Y:S04]  /*9cf80*/  LDL.LU.64 R22, [R1+0xa1f8] ;  /* 0x00a1f80001167983 */ /* 0x000ee80000300a00 */
[----:B------:R-:W3:Y:S04]  /*9cf90*/  LDL.LU.64 R20, [R1+0xa1f0] ;  /* 0x00a1f00001147983 */ /* 0x000ee80000300a00 */
[----:B------:R-:W-:Y:S04]  /*9cfa0*/  STL.64 [R1+0x3c0], R24 ;  /* 0x0003c01801007387 */ /* 0x000fe80000100a00 */
[----:B------:R0:W-:Y:S04]  /*9cfb0*/  STL.64 [R1+0x3c8], R26 ;  /* 0x0003c81a01007387 */ /* 0x0001e80000100a00 */
[----:B0-----:R-:W3:Y:S01]  /*9cfc0*/  LDL.LU.64 R26, [R1+0xa1e8] ;  /* 0x00a1e800011a7983 */ /* 0x001ee20000300a00 */
[----:B------:R-:W-:Y:S01]  /*9cfd0*/  IMAD.MOV.U32 R11, RZ, RZ, R0 ;  /* 0x000000ffff0b7224 */ /* 0x000fe200078e0000 */
[----:B---3--:R-:W-:Y:S02]  /*9cfe0*/  HMMA.16816.F32 R24, R4, R26, R20 ;  /* 0x0000001a0418723c */ /* 0x008fe40000001814 */
[----:B------:R-:W3:Y:S04]  /*9cff0*/  LDL.LU.64 R22, [R1+0xa1e0] ;  /* 0x00a1e00001167983 */ /* 0x000ee80000300a00 */
[----:B------:R-:W3:-:S15]  /*9d000*/  LDL.LU.64 R20, [R1+0xa1d8] ;  /* 0x00a1d80001147983 */ /* 0x000ede0000300a00 */
[----:B------:R-:W-:-:S02]  /*9d010*/  NOP ;  /* 0x0000000000007918 */ /* 0x000fc40000000000 */
[----:B------:R-:W-:Y:S04]  /*9d020*/  STL.64 [R1+0x3b0], R24 ;  /* 0x0003b01801007387 */ /* 0x000fe80000100a00 */
[----:B------:R0:W-:Y:S04]  /*9d030*/  STL.64 [R1+0x3b8], R26 ;  /* 0x0003b81a01007387 */ /* 0x0001e80000100a00 */
[----:B0-----:R-:W4:Y:S04]  /*9d040*/  LDL.LU.64 R26, [R1+0xa1d0] ;  /* 0x00a1d000011a7983 */ /* 0x001f280000300a00 */
[----:B------:R-:W3:Y:S01]  /*9d050*/  LDL.LU.64 R24, [R1+0xa1c8] ;  /* 0x00a1c80001187983 */ /* 0x000ee20000300a00 */
[----:B--2---:R-:W-:-:S15]  /*9d060*/  HMMA.16816.F32 R12, R4, R10, R12 ;  /* 0x0000000a040c723c */ /* 0x004fde000000180c */
[----:B------:R-:W-:-:S08]  /*9d070*/  NOP ;  /* 0x0000000000007918 */ /* 0x000fd00000000000 */
[----:B------:R-:W-:Y:S04]  /*9d080*/  STL.64 [R1+0x3a0], R12 ;  /* 0x0003a00c01007387 */ /* 0x000fe80000100a00 */
[----:B------:R3:W-:Y:S02]  /*9d090*/  STL.64 [R1+0x3a8], R14 ;  /* 0x0003a80e01007387 */ /* 0x0007e40000100a00 */
[C---:B---3--:R-:W-:Y:S06]  /*9d0a0*/  HMMA.16816.F32 R12, R4.reuse, R24, R20 ;  /* 0x00000018040c723c */ /* 0x048fec0000001814 */
[----:B----4-:R-:W-:-:S15]  /*9d0b0*/  HMMA.16816.F32 R16, R4, R26, R16 ;  /* 0x0000001a0410723c */ /* 0x010fde0000001810 */
[----:B------:R-:W-:-:S02]  /*9d0c0*/  NOP ;  /* 0x0000000000007918 */ /* 0x000fc40000000000 */
[----:B------:R0:W-:Y:S04]  /*9d0d0*/  STL.64 [R1+0x390], R12 ;  /* 0x0003900c01007387 */ /* 0x0001e80000100a00 */
[----:B------:R1:W-:Y:S04]  /*9d0e0*/  STL.64 [R1+0x398], R14 ;  /* 0x0003980e01007387 */ /* 0x0003e80000100a00 */
[----:B0-----:R-:W2:Y:S04]  /*9d0f0*/  LDL.LU.64 R12, [R1+0x1830] ;  /* 0x00183000010c7983 */ /* 0x001ea80000300a00 */
[----:B------:R-:W-:Y:S04]  /*9d100*/  STL.64 [R1+0x380], R16 ;  /* 0x0003801001007387 */ /* 0x000fe80000100a00 */
[----:B------:R-:W-:Y:S04]  /*9d110*/  STL.64 [R1+0x388], R18 ;  /* 0x0003881201007387 */ /* 0x000fe80000100a00 */
[----:B-1----:R-:W3:Y:S04]  /*9d120*/  LDL.LU.64 R14, [R1+0x1838] ;  /* 0x00183800010e7983 */ /* 0x002ee80000300a00 */
        /* <DEDUP_REMOVED lines=8> */
[----:B------:R-:W-:-:S03]  /*9d1b0*/  IMAD.MOV.U32 R0, RZ, RZ, R27 ;  /* 0x000000ffff007224 */ /* 0x000fc600078e001b */
[----:B---3--:R-:W-:Y:S04]  /*9d1c0*/  STL.64 [R1+0xa1c0], R14 ;  /* 0x00a1c00e01007387 */ /* 0x008fe80000100a00 */
[----:B--2---:R0:W-:Y:S04]  /*9d1d0*/  STL.64 [R1+0xa1b8], R12 ;  /* 0x00a1b80c01007387 */ /* 0x0041e80000100a00 */
[----:B0-----:R-:W2:Y:S04]  /*9d1e0*/  LDL.LU.64 R12, [R1+0x1860] ;  /* 0x00186000010c7983 */ /* 0x001ea80000300a00 */
[----:B------:R-:W2:Y:S04]  /*9d1f0*/  LDL.LU.64 R14, [R1+0x1868] ;  /* 0x00186800010e7983 */ /* 0x000ea80000300a00 */
[----:B------:R-:W3:Y:S04]  /*9d200*/  LDL.LU.64 R24, [R1+0x1820] ;  /* 0x0018200001187983 */ /* 0x000ee80000300a00 */
[----:B------:R-:W3:Y:S04]  /*9d210*/  LDL.LU.64 R26, [R1+0x1828] ;  /* 0x00182800011a7983 */ /* 0x000ee80000300a00 */
[----:B------:R-:W4:Y:S04]  /*9d220*/  LDL.LU.64 R20, [R1+0x1800] ;  /* 0x0018000001147983 */ /* 0x000f280000300a00 */
[----:B------:R-:W2:Y:S04]  /*9d230*/  LDL.LU.64 R22, [R1+0x1808] ;  /* 0x0018080001167983 */ /* 0x000ea80000300a00 */
[----:B--2---:R-:W-:Y:S04]  /*9d240*/  STL.64 [R1+0xa168], R22 ;  /* 0x00a1681601007387 */ /* 0x004fe80000100a00 */
[----:B----4-:R0:W-:Y:S04]  /*9d250*/  STL.64 [R1+0xa160], R20 ;  /* 0x00a1601401007387 */ /* 0x0101e80000100a00 */
[----:B0-----:R-:W2:Y:S04]  /*9d260*/  LDL.LU.64 R20, [R1+0x1810] ;  /* 0x0018100001147983 */ /* 0x001ea80000300a00 */
[----:B------:R-:W2:Y:S04]  /*9d270*/  LDL.LU.64 R22, [R1+0x1818] ;  /* 0x0018180001167983 */ /* 0x000ea80000300a00 */
[----:B------:R-:W4:Y:S04]  /*9d280*/  LDL.LU.64 R16, [R1+0x17e0] ;  /* 0x0017e00001107983 */ /* 0x000f280000300a00 */
[----:B------:R-:W3:Y:S01]  /*9d290*/  LDL.LU.64 R18, [R1+0x17e8] ;  /* 0x0017e80001127983 */ /* 0x000ee20000300a00 */
[C---:B------:R-:W-:Y:S03]  /*9d2a0*/  HMMA.16816.F32 R8, R4.reuse, R8, R12 ;  /* 0x000000080408723c */ /* 0x040fe6000000180c */
[----:B---3--:R-:W-:Y:S04]  /*9d2b0*/  STL.64 [R1+0xa148], R18 ;  /* 0x00a1481201007387 */ /* 0x008fe80000100a00 */
[----:B----4-:R0:W-:Y:S04]  /*9d2c0*/  STL.64 [R1+0xa140], R16 ;  /* 0x00a1401001007387 */ /* 0x0101e80000100a00 */
        /* <DEDUP_REMOVED lines=21> */
[C---:B------:R-:W-:Y:S06]  /*9d420*/  HMMA.16816.F32 R24, R4.reuse, R28, R24 ;  /* 0x0000001c0418723c */ /* 0x040fec0000001818 */
[----:B----4-:R-:W-:Y:S01]  /*9d430*/  HMMA.16816.F32 R8, R4, R10, R12 ;  /* 0x0000000a0408723c */ /* 0x010fe2000000180c */
[----:B------:R-:W4:Y:S04]  /*9d440*/  LDL.LU.64 R12, [R1+0x17d0] ;  /* 0x0017d000010c7983 */ /* 0x000f280000300a00 */
[----:B------:R-:W4:-:S15]  /*9d450*/  LDL.LU.64 R14, [R1+0x17d8] ;  /* 0x0017d800010e7983 */ /* 0x000f1e0000300a00 */
[----:B------:R-:W-:-:S03]  /*9d460*/  NOP ;  /* 0x0000000000007918 */ /* 0x000fc60000000000 */
        /* <DEDUP_REMOVED lines=20> */
[----:B------:R-:W-:Y:S04]  /*9d5b0*/  STL.64 [R1+0x9ff0], R26 ;  /* 0x009ff01a01007387 */ /* 0x000fe80000100a00 */
[----:B------:R0:W-:Y:S04]  /*9d5c0*/  STL.64 [R1+0x9fe8], R24 ;  /* 0x009fe81801007387 */ /* 0x0001e80000100a00 */
[----:B0-----:R-:W4:Y:S04]  /*9d5d0*/  LDL.LU.64 R24, [R1+0x1c20] ;  /* 0x001c200001187983 */ /* 0x001f280000300a00 */
[----:B------:R-:W4:Y:S01]  /*9d5e0*/  LDL.LU.64 R26, [R1+0x1c28] ;  /* 0x001c2800011a7983 */ /* 0x000f220000300a00 */
        /* <DEDUP_REMOVED lines=10> */
[----:B0-----:R-:W4:Y:S04]  /*9d690*/  LDL.LU.64 R18, [R1+0xa138] ;  /* 0x00a1380001127983 */ /* 0x001f280000300a00 */
[----:B------:R-:W2:Y:S04]  /*9d6a0*/  LDL.LU.64 R16, [R1+0xa130] ;  /* 0x00a1300001107983 */ /* 0x000ea80000300a00 */
[----:B------:R0:W-:Y:S04]  /*9d6b0*/  STL.64 [R1+0x9fd0], R22 ;  /* 0x009fd01601007387 */ /* 0x0001e80000100a00 */
[----:B0-----:R-:W3:Y:S04]  /*9d6c0*/  LDL.LU R22, [R1+0x20a0] ;  /* 0x0020a00001167983 */ /* 0x001ee80000300800 */
[----:B------:R-:W3:Y:S04]  /*9d6d0*/  LDL.LU R23, [R1+0x20a8] ;  /* 0x0020a80001177983 */ /* 0x000ee80000300800 */
[----:B------:R0:W-:Y:S04]  /*9d6e0*/  STL.64 [R1+0x9fc8], R20 ;  /* 0x009fc81401007387 */ /* 0x0001e80000100a00 */
[----:B0-----:R-:W3:Y:S04]  /*9d6f0*/  LDL.LU R20, [R1+0x2090] ;  /* 0x0020900001147983 */ /* 0x001ee80000300800 */
[----:B------:R-:W3:Y:S01]  /*9d700*/  LDL.LU R21, [R1+0x2098] ;  /* 0x0020980001157983 */ /* 0x000ee20000300800 */
[C---:B----4-:R-:W-:Y:S06]  /*9d710*/  HMMA.16816.F32 R12, R4.reuse, R18, R12 ;  /* 0x00000012040c723c */ /* 0x050fec000000180c */
[----:B--2---:R-:W-:-:S15]  /*9d720*/  HMMA.16816.F32 R8, R4, R16, R8 ;  /* 0x000000100408723c */ /* 0x004fde0000001808 */
[----:B------:R-:W-:-:S02]  /*9d730*/  NOP ;  /* 0x0000000000007918 */ /* 0x000fc40000000000 */
[----:B------:R-:W-:Y:S04]  /*9d740*/  STL.64 [R1+0x2e0], R12 ;  /* 0x0002e00c01007387 */ /* 0x000fe80000100a00 */
[----:B------:R0:W-:Y:S04]  /*9d750*/  STL.64 [R1+0x2e8], R14 ;  /* 0x0002e80e01007387 */ /* 0x0001e80000100a00 */
[----:B0-----:R-:W2:Y:S04]  /*9d760*/  LDL.LU.64 R14, [R1+0xa128] ;  /* 0x00a12800010e7983 */ /* 0x001ea80000300a00 */
[----:B------:R-:W3:Y:S04]  /*9d770*/  LDL.LU.64 R12, [R1+0xa120] ;  /* 0x00a12000010c7983 */ /* 0x000ee80000300a00 */
[----:B------:R-:W-:Y:S04]  /*9d780*/  STL.64 [R1+0x2d0], R8 ;  /* 0x0002d00801007387 */ /* 0x000fe80000100a00 */
[----:B------:R0:W-:Y:S04]  /*9d790*/  STL.64 [R1+0x2d8], R10 ;  /* 0x0002d80a01007387 */ /* 0x0001e80000100a00 */
[----:B0-----:R-:W4:Y:S04]  /*9d7a0*/  LDL.LU.64 R10, [R1+0xa118] ;  /* 0x00a11800010a7983 */ /* 0x001f280000300a00 */
[----:B------:R-:W2:Y:S04]  /*9d7b0*/  LDL.LU.64 R8, [R1+0xa110] ;  /* 0x00a1100001087983 */ /* 0x000ea80000300a00 */
[----:B------:R-:W-:Y:S04]  /*9d7c0*/  STL.64 [R1+0x9fb0], R18 ;  /* 0x009fb01201007387 */ /* 0x000fe80000100a00 */
[----:B------:R0:W-:Y:S04]  /*9d7d0*/  STL.64 [R1+0x9fa8], R16 ;  /* 0x009fa81001007387 */ /* 0x0001e80000100a00 */
[----:B0-----:R-:W4:Y:S04]  /*9d7e0*/  LDL.LU.64 R16, [R1+0x17b0] ;  /* 0x0017b00001107983 */ /* 0x001f280000300a00 */
[----:B------:R-:W4:Y:S02]  /*9d7f0*/  LDL.LU.64 R18, [R1+0x17b8] ;  /* 0x0017b80001127983 */ /* 0x000f240000300a00 */
[----:B----4-:R-:W-:-:S15]  /*9d800*/  HMMA.16816.F32 R16, R4, R10, R16 ;  /* 0x0000000a0410723c */ /* 0x010fde0000001810 */
[----:B------:R-:W-:-:S08]  /*9d810*/  NOP ;  /* 0x0000000000007918 */ /* 0x000fd00000000000 */
[----:B------:R-:W-:Y:S04]  /*9d820*/  STL.64 [R1+0x2c0], R16 ;  /* 0x0002c01001007387 */ /* 0x000fe80000100a00 */
[----:B------:R2:W-:Y:S02]  /*9d830*/  STL.64 [R1+0x2c8], R18 ;  /* 0x0002c81201007387 */ /* 0x0005e40000100a00 */
[----:B--2---:R-:W-:Y:S01]  /*9d840*/  HMMA.16816.F32 R16, R4, R8, R24 ;  /* 0x000000080410723c */ /* 0x004fe20000001818 */
[----:B---3--:R-:W-:Y:S02]  /*9d850*/  IMAD R12, R12, 0x100, R20 ;  /* 0x000001000c0c7824 */ /* 0x008fe400078e0214 */
[----:B------:R-:W2:Y:S01]  /*9d860*/  LDL R20, [R1+0x38] ;  /* 0x0000380001147983 */ /* 0x000ea20000100800 */
[----:B------:R-:W-:-:S03]  /*9d870*/  IMAD R13, R13, 0x100, R21 ;  /* 0x000001000d0d7824 */ /* 0x000fc600078e0215 */
[----:B------:R-:W-:Y:S02]  /*9d880*/  IMAD.MOV.U32 R24, RZ, RZ, R2 ;  /* 0x000000ffff187224 */ /* 0x000fe400078e0002 */
[----:B------:R-:W-:-:S14]  /*9d890*/  IMAD.MOV.U32 R25, RZ, RZ, R3 ;  /* 0x000000ffff197224 */ /* 0x000fdc00078e0003 */
[----:B------:R-:W-:Y:S04]  /*9d8a0*/  STL.64 [R1+0xc30], R16 ;  /* 0x000c301001007387 */ /* 0x000fe80000100a00 */
[----:B------:R0:W-:Y:S04]  /*9d8b0*/  STL.64 [R1+0xc38], R18 ;  /* 0x000c381201007387 */ /* 0x0001e80000100a00 */
[----:B------:R-:W2:Y:S04]  /*9d8c0*/  LDL R21, [R1+0x3c] ;  /* 0x00003c0001157983 */ /* 0x000ea80000100800 */
[----:B0-----:R-:W3:Y:S04]  /*9d8d0*/  LDL R18, [R1+0x40] ;  /* 0x0000400001127983 */ /* 0x001ee80000100800 */
[----:B------:R-:W3:Y:S04]  /*9d8e0*/  LDL R19, [R1+0x44] ;  /* 0x0000440001137983 */ /* 0x000ee80000100800 */
[----:B------:R-:W4:Y:S04]  /*9d8f0*/  LDL.LU R2, [R1+0xa10c] ;  /* 0x00a10c0001027983 */ /* 0x000f280000300800 */
[----:B------:R-:W4:Y:S04]  /*9d900*/  LDL.LU R3, [R1+0xa108] ;  /* 0x00a1080001037983 */ /* 0x000f280000300800 */
[----:B------:R-:W2:Y:S01]  /*9d910*/  LDL.64 R26, [R1+0x90] ;  /* 0x00009000011a7983 */ /* 0x000ea20000100a00 */
[----:B------:R-:W-:-:S02]  /*9d920*/  IMAD R14, R14, 0x100, R22 ;  /* 0x000001000e0e7824 */ /* 0x000fc400078e0216 */
[----:B------:R-:W-:Y:S01]  /*9d930*/  IMAD R15, R15, 0x100, R23 ;  /* 0x000001000f0f7824 */ /* 0x000fe200078e0217 */
[----:B--2---:R-:W-:Y:S04]  /*9d940*/  STL.64 [R1+0xa100], R26 ;  /* 0x00a1001a01007387 */ /* 0x004fe80000100a00 */
[----:B------:R0:W-:Y:S04]  /*9d950*/  STL.64 [R1+0xa0f8], R24 ;  /* 0x00a0f81801007387 */ /* 0x0001e80000100a00 */
[----:B0-----:R-:W2:Y:S04]  /*9d960*/  LDL.LU.64 R24, [R1+0x17a0] ;  /* 0x0017a00001187983 */ /* 0x001ea80000300a00 */
[----:B------:R-:W2:Y:S04]  /*9d970*/  LDL.LU.64 R26, [R1+0x17a8] ;  /* 0x0017a800011a7983 */ /* 0x000ea80000300a00 */
[----:B---3--:R0:W-:Y:S04]  /*9d980*/  STL.64 [R1+0xa020], R18 ;  /* 0x00a0201201007387 */ /* 0x0081e80000100a00 */
[----:B------:R-:W4:Y:S04]  /*9d990*/  LDL.LU.64 R16, [R1+0x1c10] ;  /* 0x001c100001107983 */ /* 0x000f280000300a00 */
[----:B0-----:R-:W4:Y:S04]  /*9d9a0*/  LDL.LU.64 R18, [R1+0x1c18] ;  /* 0x001c180001127983 */ /* 0x001f280000300a00 */
[----:B------:R-:W3:Y:S04]  /*9d9b0*/  LDL.64 R22, [R1+0x30] ;  /* 0x0000300001167983 */ /* 0x000ee80000100a00 */
[----:B---3--:R-:W-:Y:S04]  /*9d9c0*/  STL.64 [R1+0xa030], R22 ;  /* 0x00a0301601007387 */ /* 0x008fe80000100a00 */
[----:B------:R-:W-:Y:S04]  /*9d9d0*/  STL.64 [R1+0xa028], R20 ;  /* 0x00a0281401007387 */ /* 0x000fe80000100a00 */
[----:B------:R-:W-:Y:S04]  /*9d9e0*/  STL.64 [R1+0x9f90], R10 ;  /* 0x009f900a01007387 */ /* 0x000fe80000100a00 */
[----:B------:R4:W-:Y:S02]  /*9d9f0*/  STL.64 [R1+0x9f88], R8 ;  /* 0x009f880801007387 */ /* 0x0009e40000100a00 */
[----:B----4-:R-:W-:Y:S02]  /*9da00*/  HMMA.16816.F32 R8, R4, R2, R16 ;  /* 0x000000020408723c */ /* 0x010fe40000001810 */
[----:B------:R-:W3:-:S15]  /*9da10*/  LDL R16, [R1+0x48] ;  /* 0x0000480001107983 */ /* 0x000ede0000100800 */
[----:B------:R-:W-:-:S06]  /*9da20*/  NOP ;  /* 0x0000000000007918 */ /* 0x000fcc0000000000 */
[----:B------:R0:W-:Y:S04]  /*9da30*/  STL.64 [R1+0xc20], R8 ;  /* 0x000c200801007387 */ /* 0x0001e80000100a00 */
[----:B------:R1:W-:Y:S04]  /*9da40*/  STL.64 [R1+0xc28], R10 ;  /* 0x000c280a01007387 */ /* 0x0003e80000100a00 */
[----:B------:R-:W3:Y:S04]  /*9da50*/  LDL R17, [R1+0x4c] ;  /* 0x00004c0001117983 */ /* 0x000ee80000100800 */
[----:B------:R-:W4:Y:S04]  /*9da60*/  LDL R18, [R1+0x50] ;  /* 0x0000500001127983 */ /* 0x000f280000100800 */
[----:B------:R-:W4:Y:S04]  /*9da70*/  LDL R19, [R1+0x54] ;  /* 0x0000540001137983 */ /* 0x000f280000100800 */
[----:B------:R-:W2:Y:S04]  /*9da80*/  LDL.LU.64 R20, [R1+0x1780] ;  /* 0x0017800001147983 */ /* 0x000ea80000300a00 */
[----:B------:R-:W2:Y:S04]  /*9da90*/  LDL.LU.64 R22, [R1+0x1788] ;  /* 0x0017880001167983 */ /* 0x000ea80000300a00 */
[----:B0-----:R-:W2:Y:S04]  /*9daa0*/  LDL.LU.64 R8, [R1+0x1770] ;  /* 0x0017700001087983 */ /* 0x001ea80000300a00 */
[----:B-1----:R-:W2:Y:S04]  /*9dab0*/  LDL.LU.64 R10, [R1+0x1778] ;  /* 0x00177800010a7983 */ /* 0x002ea80000300a00 */
[----:B---3--:R0:W-:Y:S04]  /*9dac0*/  STL.64 [R1+0xa038], R16 ;  /* 0x00a0381001007387 */ /* 0x0081e80000100a00 */
[----:B0-----:R-:W2:Y:S04]  /*9dad0*/  LDL R16, [R1+0xa8] ;  /* 0x0000a80001107983 */ /* 0x001ea80000100800 */
[----:B------:R-:W2:Y:S04]  /*9dae0*/  LDL R17, [R1+0xac] ;  /* 0x0000ac0001117983 */ /* 0x000ea80000100800 */
[----:B----4-:R0:W-:Y:S04]  /*9daf0*/  STL.64 [R1+0xa050], R18 ;  /* 0x00a0501201007387 */ /* 0x0101e80000100a00 */
[----:B0-----:R-:W3:Y:S04]  /*9db00*/  LDL.LU.64 R18, [R1+0xa0] ;  /* 0x0000a00001127983 */ /* 0x001ee80000300a00 */
[----:B------:R-:W-:Y:S04]  /*9db10*/  STL [R1+0x9f6c], R2 ;  /* 0x009f6c0201007387 */ /* 0x000fe80000100800 */
[----:B------:R-:W-:Y:S01]  /*9db20*/  STL [R1+0x9f68], R3 ;  /* 0x009f680301007387 */ /* 0x000fe20000100800 */
[----:B--2---:R-:W-:Y:S03]  /*9db30*/  HMMA.16816.F32 R4, R4, R16, R24 ;  /* 0x000000100404723c */ /* 0x004fe60000001818 */
[----:B------:R-:W2:Y:S04]  /*9db40*/  LDL.LU.64 R26, [R1+0xa100] ;  /* 0x00a10000011a7983 */ /* 0x000ea80000300a00 */
[----:B------:R-:W4:-:S15]  /*9db50*/  LDL.LU.64 R24, [R1+0xa0f8] ;  /* 0x00a0f80001187983 */ /* 0x000f1e0000300a00 */
[----:B------:R-:W-:-:S01]  /*9db60*/  NOP ;  /* 0x0000000000007918 */ /* 0x000fc20000000000 */
[----:B------:R0:W-:Y:S04]  /*9db70*/  STL.64 [R1+0x2b0], R4 ;  /* 0x0002b00401007387 */ /* 0x0001e80000100a00 */
[----:B------:R1:W-:Y:S04]  /*9db80*/  STL.64 [R1+0x2b8], R6 ;  /* 0x0002b80601007387 */ /* 0x0003e80000100a00 */
[----:B0-----:R-:W2:Y:S04]  /*9db90*/  LDL.LU.64 R4, [R1+0x1790] ;  /* 0x0017900001047983 */ /* 0x001ea80000300a00 */
[----:B-1----:R-:W2:Y:S04]  /*9dba0*/  LDL.LU.64 R6, [R1+0x1798] ;  /* 0x0017980001067983 */ /* 0x002ea80000300a00 */
[----:B------:R-:W4:Y:S04]  /*9dbb0*/  LDL R16, [R1+0x58] ;  /* 0x0000580001107983 */ /* 0x000f280000100800 */
[----:B------:R-:W4:Y:S01]  /*9dbc0*/  LDL R17, [R1+0x5c] ;  /* 0x00005c0001117983 */ /* 0x000f220000100800 */
[----:B------:R-:W-:-:S02]  /*9dbd0*/  F2FP.F16.E5M2.UNPACK_B R12, R12 ;  /* 0x0000000cff0c723e */ /* 0x000fc400020004ff */
[----:B------:R-:W-:Y:S02]  /*9dbe0*/  F2FP.F16.E5M2.UNPACK_B R13, R13 ;  /* 0x0000000dff0d723e */ /* 0x000fe400020004ff */
[----:B------:R-:W-:Y:S02]  /*9dbf0*/  F2FP.F16.E5M2.UNPACK_B R14, R14 ;  /* 0x0000000eff0e723e */ /* 0x000fe400020004ff */
[----:B------:R-:W-:Y:S01]  /*9dc00*/  F2FP.F16.E5M2.UNPACK_B R15, R15 ;  /* 0x0000000fff0f723e */ /* 0x000fe200020004ff */
[----:B---3--:R-:W-:Y:S02]  /*9dc10*/  IMAD.MOV.U32 R2, RZ, RZ, R18 ;  /* 0x000000ffff027224 */ /* 0x008fe400078e0012 */
[----:B------:R-:W-:-:S04]  /*9dc20*/  IMAD.MOV.U32 R3, RZ, RZ, R19 ;  /* 0x000000ffff037224 */ /* 0x000fc800078e0013 */
[----:B--2---:R-:W-:Y:S01]  /*9dc30*/  HMMA.16816.F32 R4, R12, R18, R4 ;  /* 0x000000120c04723c */ /* 0x004fe20000001804 */
[----:B----4-:R-:W-:-:S15]  /*9dc40*/  STL.64 [R1+0xa068], R16 ;  /* 0x00a0681001007387 */ /* 0x010fde0000100a00 */
[----:B------:R-:W-:-:S07]  /*9dc50*/  NOP ;  /* 0x0000000000007918 */ /* 0x000fce0000000000 */
[----:B------:R-:W-:Y:S04]  /*9dc60*/  STL.64 [R1+0x2a0], R4 ;  /* 0x0002a00401007387 */ /* 0x000fe80000100a00 */
[----:B------:R0:W-:Y:S04]  /*9dc70*/  STL.64 [R1+0x2a8], R6 ;  /* 0x0002a80601007387 */ /* 0x0001e80000100a00 */
[----:B------:R-:W2:Y:S04]  /*9dc80*/  LDL R18, [R1+0x60] ;  /* 0x0000600001127983 */ /* 0x000ea80000100800 */
[----:B------:R-:W2:Y:S01]  /*9dc90*/  LDL R19, [R1+0x64] ;  /* 0x0000640001137983 */ /* 0x000ea20000100800 */
[C---:B0-----:R-:W-:Y:S03]  /*9dca0*/  HMMA.16816.F32 R4, R12.reuse, R24, R20 ;  /* 0x000000180c04723c */ /* 0x041fe60000001814 */
[----:B--2---:R-:W-:Y:S04]  /*9dcb0*/  STL.64 [R1+0xa080], R18 ;  /* 0x00a0801201007387 */ /* 0x004fe80000100a00 */
[----:B------:R-:W-:Y:S04]  /*9dcc0*/  STL [R1+0x9f74], R2 ;  /* 0x009f740201007387 */ /* 0x000fe80000100800 */
[----:B------:R-:W-:Y:S04]  /*9dcd0*/  STL [R1+0x9f70], R3 ;  /* 0x009f700301007387 */ /* 0x000fe80000100800 */
[----:B------:R-:W2:Y:S08]  /*9dce0*/  LDL R16, [R1+0x68] ;  /* 0x0000680001107983 */ /* 0x000eb00000100800 */
[----:B------:R-:W-:Y:S04]  /*9dcf0*/  STL.64 [R1+0xce0], R4 ;  /* 0x000ce00401007387 */ /* 0x000fe80000100a00 */
[----:B------:R0:W-:Y:S04]  /*9dd00*/  STL.64 [R1+0xce8], R6 ;  /* 0x000ce80601007387 */ /* 0x0001e80000100a00 */
[----:B------:R-:W2:Y:S01]  /*9dd10*/  LDL R17, [R1+0x6c] ;  /* 0x00006c0001117983 */ /* 0x000ea20000100800 */
[----:B0-----:R-:W-:Y:S03]  /*9dd20*/  HMMA.16816.F32 R4, R12, R26, R8 ;  /* 0x0000001a0c04723c */ /* 0x001fe60000001808 */
[----:B--2---:R0:W-:Y:S04]  /*9dd30*/  STL.64 [R1+0xa098], R16 ;  /* 0x00a0981001007387 */ /* 0x0041e80000100a00 */
[----:B------:R-:W2:-:S15]  /*9dd40*/  LDL R18, [R1+0x70] ;  /* 0x0000700001127983 */ /* 0x000e9e0000100800 */
[----:B------:R-:W-:-:S01]  /*9dd50*/  NOP ;  /* 0x0000000000007918 */ /* 0x000fc20000000000 */
[----:B------:R-:W-:Y:S04]  /*9dd60*/  STL.64 [R1+0xcf0], R4 ;  /* 0x000cf00401007387 */ /* 0x000fe80000100a00 */
[----:B------:R-:W-:Y:S04]  /*9dd70*/  STL.64 [R1+0xcf8], R6 ;  /* 0x000cf80601007387 */ /* 0x000fe80000100a00 */
[----:B------:R-:W2:Y:S04]  /*9dd80*/  LDL R19, [R1+0x74] ;  /* 0x0000740001137983 */ /* 0x000ea80000100800 */
        /* <DEDUP_REMOVED lines=8> */
[----:B--2---:R-:W-:Y:S04]  /*9de10*/  STL.64 [R1+0xa0e0], R18 ;  /* 0x00a0e01201007387 */ /* 0x004fe80000100a00 */
[----:B------:R-:W2:Y:S04]  /*9de20*/  LDL.LU.64 R20, [R1+0x16e0] ;  /* 0x0016e00001147983 */ /* 0x000ea80000300a00 */
[----:B------:R-:W4:Y:S04]  /*9de30*/  LDL.LU.64 R22, [R1+0x16e8] ;  /* 0x0016e80001167983 */ /* 0x000f280000300a00 */
[----:B----4-:R-:W-:Y:S04]  /*9de40*/  STL.64 [R1+0xa048], R22 ;  /* 0x00a0481601007387 */ /* 0x010fe80000100a00 */
[----:B--2---:R0:W-:Y:S04]  /*9de50*/  STL.64 [R1+0xa040], R20 ;  /* 0x00a0401401007387 */ /* 0x0041e80000100a00 */
[----:B0-----:R-:W2:Y:S04]  /*9de60*/  LDL.LU.64 R20, [R1+0x16f0] ;  /* 0x0016f00001147983 */ /* 0x001ea80000300a00 */
        /* <DEDUP_REMOVED lines=24> */
[----:B------:R-:W4:Y:S01]  /*9dff0*/  LDL.LU.64 R22, [R1+0x1758] ;  /* 0x0017580001167983 */ /* 0x000f220000300a00 */
[----:B------:R-:W-:-:S03]  /*9e000*/  IMAD.MOV.U32 R3, RZ, RZ, R26 ;  /* 0x000000ffff037224 */ /* 0x000fc600078e001a */
[----:B----4-:R-:W-:Y:S04]  /*9e010*/  STL.64 [R1+0xa0f0], R22 ;  /* 0x00a0f01601007387 */ /* 0x010fe80000100a00 */
[----:B--2---:R0:W-:Y:S04]  /*9e020*/  STL.64 [R1+0xa0e8], R20 ;  /* 0x00a0e81401007387 */ /* 0x0041e80000100a00 */
[----:B0-----:R-:W3:Y:S04]  /*9e030*/  LDL.LU.64 R20, [R1+0x1760] ;  /* 0x0017600001147983 */ /* 0x001ee80000300a00 */
[----:B------:R-:W3:Y:S04]  /*9e040*/  LDL.LU.64 R22, [R1+0x1768] ;  /* 0x0017680001167983 */ /* 0x000ee80000300a00 */
[----:B------:R-:W2:Y:S04]  /*9e050*/  LDL.LU.64 R8, [R1+0x16c0] ;  /* 0x0016c00001087983 */ /* 0x000ea80000300a00 */
[----:B------:R-:W2:Y:S04]  /*9e060*/  LDL.LU.64 R10, [R1+0x16c8] ;  /* 0x0016c800010a7983 */ /* 0x000ea80000300a00 */
[----:B------:R-:W4:Y:S04]  /*9e070*/  LDL.LU.64 R4, [R1+0x16b0] ;  /* 0x0016b00001047983 */ /* 0x000f280000300a00 */
[----:B------:R-:W4:Y:S04]  /*9e080*/  LDL.LU.64 R6, [R1+0x16b8] ;  /* 0x0016b80001067983 */ /* 0x000f280000300a00 */
[----:B------:R-:W2:Y:S04]  /*9e090*/  LDL.64 R26, [R1+0x10] ;  /* 0x00001000011a7983 */ /* 0x000ea80000100a00 */
[----:B------:R-:W4:Y:S01]  /*9e0a0*/  LDL.64 R24, [R1+0x18] ;  /* 0x0000180001187983 */ /* 0x000f220000100a00 */
[C---:B---3--:R-:W-:Y:S03]  /*9e0b0*/  HMMA.16816.F32 R16, R12.reuse, R16, R20 ;  /* 0x000000100c10723c */ /* 0x048fe60000001814 */
[----:B--2---:R-:W-:Y:S04]  /*9e0c0*/  STL.64 [R1+0xa018], R26 ;  /* 0x00a0181a01007387 */ /* 0x004fe80000100a00 */
[----:B----4-:R0:W-:Y:S04]  /*9e0d0*/  STL.64 [R1+0xa010], R24 ;  /* 0x00a0101801007387 */ /* 0x0101e80000100a00 */
[----:B0-----:R-:W2:Y:S04]  /*9e0e0*/  LDL.LU.64 R24, [R1+0x16d0] ;  /* 0x0016d00001187983 */ /* 0x001ea80000300a00 */
[----:B------:R-:W2:Y:S04]  /*9e0f0*/  LDL.LU.64 R26, [R1+0x16d8] ;  /* 0x0016d800011a7983 */ /* 0x000ea80000300a00 */
[----:B------:R-:W-:Y:S04]  /*9e100*/  STL [R1+0x9f78], R3 ;  /* 0x009f780301007387 */ /* 0x000fe80000100800 */
        /* <DEDUP_REMOVED lines=56> */
[----:B------:R-:W4:-:S15]  /*9e490*/  LDL.LU.64 R20, [R1+0xa028] ;  /* 0x00a0280001147983 */ /* 0x000f1e0000300a00 */
[----:B------:R-:W-:-:S02]  /*9e4a0*/  NOP ;  /* 0x0000000000007918 */ /* 0x000fc40000000000 */
[----:B------:R-:W-:Y:S04]  /*9e4b0*/  STL.64 [R1+0xd90], R16 ;  /* 0x000d901001007387 */ /* 0x000fe80000100a00 */
[----:B------:R0:W-:Y:S04]  /*9e4c0*/  STL.64 [R1+0xd98], R18 ;  /* 0x000d981201007387 */ /* 0x0001e80000100a00 */
[----:B0-----:R-:W2:Y:S01]  /*9e4d0*/  LDL.LU.64 R18, [R1+0xa020] ;  /* 0x00a0200001127983 */ /* 0x001ea20000300a00 */
[C---:B----4-:R-:W-:Y:S06]  /*9e4e0*/  HMMA.16816.F32 R8, R12.reuse, R20, R8 ;  /* 0x000000140c08723c */ /* 0x050fec0000001808 */
[C---:B---3--:R-:W-:Y:S06]  /*9e4f0*/  HMMA.16816.F32 R4, R12.reuse, R22, R4 ;  /* 0x000000160c04723c */ /* 0x048fec0000001804 */
[----:B------:R-:W-:Y:S01]  /*9e500*/  IMAD.MOV.U32 R2, RZ, RZ, R23 ;  /* 0x000000ffff027224 */ /* 0x000fe200078e0017 */
[----:B--2---:R-:W-:-:S15]  /*9e510*/  HMMA.16816.F32 R16, R12, R18, R24 ;  /* 0x000000120c10723c */ /* 0x004fde0000001818 */
[----:B------:R-:W-:-:S08]  /*9e520*/  NOP ;  /* 0x0000000000007918 */ /* 0x000fd00000000000 */
[----:B------:R0:W-:Y:S04]  /*9e530*/  STL.64 [R1+0xda0], R16 ;  /* 0x000da01001007387 */ /* 0x0001e80000100a00 */
[----:B------:R1:W-:Y:S04]  /*9e540*/  STL.64 [R1+0xda8], R18 ;  /* 0x000da81201007387 */ /* 0x0003e80000100a00 */
[----:B------:R-:W-:Y:S04]  /*9e550*/  STL.64 [R1+0xdb0], R8 ;  /* 0x000db00801007387 */ /* 0x000fe80000100a00 */
[----:B------:R2:W-:Y:S04]  /*9e560*/  STL.64 [R1+0xdb8], R10 ;  /* 0x000db80a01007387 */ /* 0x0005e80000100a00 */
[----:B------:R-:W3:Y:S04]  /*9e570*/  LDL.LU.64 R24, [R1+0x16a0] ;  /* 0x0016a00001187983 */ /* 0x000ee80000300a00 */
[----:B------:R-:W-:Y:S04]  /*9e580*/  STL.64 [R1+0xdc0], R4 ;  /* 0x000dc00401007387 */ /* 0x000fe80000100a00 */
[----:B------:R-:W-:Y:S04]  /*9e590*/  STL.64 [R1+0xdc8], R6 ;  /* 0x000dc80601007387 */ /* 0x000fe80000100a00 */
[----:B------:R-:W3:Y:S04]  /*9e5a0*/  LDL.LU.64 R26, [R1+0x16a8] ;  /* 0x0016a800011a7983 */ /* 0x000ee80000300a00 */
[----:B------:R-:W4:Y:S04]  /*9e5b0*/  LDL.LU.64 R20, [R1+0x1680] ;  /* 0x0016800001147983 */ /* 0x000f280000300a00 */
[----:B------:R-:W4:Y:S04]  /*9e5c0*/  LDL.LU.64 R22, [R1+0x1688] ;  /* 0x0016880001167983 */ /* 0x000f280000300a00 */
[----:B0-----:R-:W4:Y:S04]  /*9e5d0*/  LDL.LU.64 R16, [R1+0x1670] ;  /* 0x0016700001107983 */ /* 0x001f280000300a00 */
[----:B-1----:R-:W4:Y:S04]  /*9e5e0*/  LDL.LU.64 R18, [R1+0x1678] ;  /* 0x0016780001127983 */ /* 0x002f280000300a00 */
[----:B--2---:R-:W2:Y:S04]  /*9e5f0*/  LDL.64 R10, [R1] ;  /* 0x00000000010a7983 */ /* 0x004ea80000100a00 */
[----:B------:R-:W4:Y:S04]  /*9e600*/  LDL R8, [R1+0x8] ;  /* 0x0000080001087983 */ /* 0x000f280000100800 */
[----:B------:R-:W4:Y:S04]  /*9e610*/  LDL R9, [R1+0xc] ;  /* 0x00000c0001097983 */ /* 0x000f280000100800 */
[----:B--2---:R0:W-:Y:S04]  /*9e620*/  STL.64 [R1+0x9ff8], R10 ;  /* 0x009ff80a01007387 */ /* 0x0041e80000100a00 */
[----:B0-----:R-:W2:Y:S04]  /*9e630*/  LDL R10, [R1+0x20] ;  /* 0x00002000010a7983 */ /* 0x001ea80000100800 */
[----:B------:R-:W3:Y:S04]  /*9e640*/  LDL.LU R4, [R1+0x20ac] ;  /* 0x0020ac0001047983 */ /* 0x000ee80000300800 */
[----:B------:R-:W3:Y:S04]  /*9e650*/  LDL.LU R5, [R1+0x20b4] ;  /* 0x0020b40001057983 */ /* 0x000ee80000300800 */
[----:B------:R-:W4:Y:S04]  /*9e660*/  LDL.LU R6, [R1+0x20bc] ;  /* 0x0020bc0001067983 */ /* 0x000f280000300800 */
[----:B------:R-:W4:Y:S04]  /*9e670*/  LDL.LU R7, [R1+0x20c4] ;  /* 0x0020c40001077983 */ /* 0x000f280000300800 */
[----:B----4-:R-:W-:Y:S04]  /*9e680*/  STL.64 [R1+0x9fa0], R6 ;  /* 0x009fa00601007387 */ /* 0x010fe80000100a00 */
[----:B---3--:R0:W-:Y:S04]  /*9e690*/  STL.64 [R1+0x9f98], R4 ;  /* 0x009f980401007387 */ /* 0x0081e80000100a00 */
[----:B0-----:R-:W2:Y:S04]  /*9e6a0*/  LDL.LU.64 R4, [R1+0x1690] ;  /* 0x0016900001047983 */ /* 0x001ea80000300a00 */
[----:B------:R-:W2:Y:S04]  /*9e6b0*/  LDL.LU.64 R6, [R1+0x1698] ;  /* 0x0016980001067983 */ /* 0x000ea80000300a00 */
[----:B------:R0:W-:Y:S04]  /*9e6c0*/  STL [R1+0x9f7c], R2 ;  /* 0x009f7c0201007387 */ /* 0x0001e80000100800 */
[----:B0-----:R-:W3:Y:S01]  /*9e6d0*/  LDL.64 R2, [R1+0x28] ;  /* 0x0000280001027983 */ /* 0x001ee20000100a00 */
[----:B------:R-:W-:Y:S01]  /*9e6e0*/  IMAD.MOV.U32 R11, RZ, RZ, R0 ;  /* 0x000000ffff0b7224 */ /* 0x000fe200078e0000 */
[----:B---3--:R-:W-:-:S15]  /*9e6f0*/  HMMA.16816.F32 R24, R12, R2, R24 ;  /* 0x000000020c18723c */ /* 0x008fde0000001818 */
[----:B------:R-:W-:-:S08]  /*9e700*/  NOP ;  /* 0x0000000000007918 */ /* 0x000fd00000000000 */
[----:B------:R-:W-:Y:S04]  /*9e710*/  STL.64 [R1+0xdd0], R24 ;  /* 0x000dd01801007387 */ /* 0x000fe80000100a00 */
[----:B------:R0:W-:Y:S04]  /*9e720*/  STL.64 [R1+0xdd8], R26 ;  /* 0x000dd81a01007387 */ /* 0x0001e80000100a00 */
[----:B0-----:R-:W3:Y:S04]  /*9e730*/  LDL.LU.64 R26, [R1+0xa018] ;  /* 0x00a01800011a7983 */ /* 0x001ee80000300a00 */
[----:B------:R-:W4:Y:S01]  /*9e740*/  LDL.LU.64 R24, [R1+0xa010] ;  /* 0x00a0100001187983 */ /* 0x000f220000300a00 */
[----:B--2---:R-:W-:Y:S01]  /*9e750*/  HMMA.16816.F32 R4, R12, R10, R4 ;  /* 0x0000000a0c04723c */ /* 0x004fe20000001804 */
[----:B------:R-:W-:-:S05]  /*9e760*/  IMAD.MOV.U32 R3, RZ, RZ, R2 ;  /* 0x000000ffff037224 */ /* 0x000fca00078e0002 */
[----:B------:R-:W-:-:S15]  /*9e770*/  STL [R1+0x9f80], R3 ;  /* 0x009f800301007387 */ /* 0x000fde0000100800 */
[----:B------:R-:W-:-:S02]  /*9e780*/  NOP ;  /* 0x0000000000007918 */ /* 0x000fc40000000000 */
[----:B------:R-:W-:Y:S04]  /*9e790*/  STL.64 [R1+0xde0], R4 ;  /* 0x000de00401007387 */ /* 0x000fe80000100a00 */
[----:B------:R4:W-:Y:S02]  /*9e7a0*/  STL.64 [R1+0xde8], R6 ;  /* 0x000de80601007387 */ /* 0x0009e40000100a00 */
[C---:B----4-:R-:W-:Y:S06]  /*9e7b0*/  HMMA.16816.F32 R4, R12.reuse, R24, R20 ;  /* 0x000000180c04723c */ /* 0x050fec0000001814 */
[----:B---3--:R-:W-:-:S15]  /*9e7c0*/  HMMA.16816.F32 R16, R12, R26, R16 ;  /* 0x0000001a0c10723c */ /* 0x008fde0000001810 */
[----:B------:R-:W-:-:S02]  /*9e7d0*/  NOP ;  /* 0x0000000000007918 */ /* 0x000fc40000000000 */
[----:B------:R0:W-:Y:S04]  /*9e7e0*/  STL.64 [R1+0xdf0], R4 ;  /* 0x000df00401007387 */ /* 0x0001e80000100a00 */
[----:B------:R1:W-:Y:S04]  /*9e7f0*/  STL.64 [R1+0xdf8], R6 ;  /* 0x000df80601007387 */ /* 0x0003e80000100a00 */
[----:B0-----:R-:W2:Y:S04]  /*9e800*/  LDL.LU.64 R4, [R1+0x1650] ;  /* 0x0016500001047983 */ /* 0x001ea80000300a00 */
[----:B------:R-:W-:Y:S04]  /*9e810*/  STL.64 [R1+0xe00], R16 ;  /* 0x000e001001007387 */ /* 0x000fe80000100a00 */
[----:B------:R-:W-:Y:S04]  /*9e820*/  STL.64 [R1+0xe08], R18 ;  /* 0x000e081201007387 */ /* 0x000fe80000100a00 */
[----:B-1----:R-:W3:Y:S01]  /*9e830*/  LDL.LU.64 R6, [R1+0x1658] ;  /* 0x0016580001067983 */ /* 0x002ee20000300a00 */
[----:B------:R-:W-:-:S02]  /*9e840*/  IMAD.MOV.U32 R2, RZ, RZ, R25 ;  /* 0x000000ffff027224 */ /* 0x000fc400078e0019 */
[----:B------:R-:W-:Y:S01]  /*9e850*/  IMAD.MOV.U32 R3, RZ, RZ, R27 ;  /* 0x000000ffff037224 */ /* 0x000fe200078e001b */
        /* <DEDUP_REMOVED lines=23> */
[----:B0-----:R-:W4:Y:S01]  /*9e9d0*/  LDL.LU.64 R10, [R1+0x9ff8] ;  /* 0x009ff800010a7983 */ /* 0x001f220000300a00 */
[C---:B------:R-:W-:Y:S06]  /*9e9e0*/  HMMA.16816.F32 R24, R12.reuse, R28, R24 ;  /* 0x0000001c0c18723c */ /* 0x040fec0000001818 */
[----:B----4-:R-:W-:Y:S06]  /*9e9f0*/  HMMA.16816.F32 R4, R12, R10, R4 ;  /* 0x0000000a0c04723c */ /* 0x010fec0000001804 */
[----:B------:R-:W-:-:S15]  /*9ea00*/  IMAD.MOV.U32 R0, RZ, RZ, R11 ;  /* 0x000000ffff007224 */ /* 0x000fde00078e000b */
[----:B------:R-:W-:-:S02]  /*9ea10*/  NOP ;  /* 0x0000000000007918 */ /* 0x000fc40000000000 */
[----:B------:R0:W-:Y:S04]  /*9ea20*/  STL.64 [R1+0xe20], R4 ;  /* 0x000e200401007387 */ /* 0x0001e80000100a00 */
[----:B------:R1:W-:Y:S04]  /*9ea30*/  STL.64 [R1+0xe28], R6 ;  /* 0x000e280601007387 */ /* 0x0003e80000100a00 */
[----:B0-----:R-:W4:Y:S04]  /*9ea40*/  LDL.LU.64 R4, [R1+0x15f0] ;  /* 0x0015f00001047983 */ /* 0x001f280000300a00 */
[----:B-1----:R-:W4:Y:S04]  /*9ea50*/  LDL.LU.64 R6, [R1+0x15f8] ;  /* 0x0015f80001067983 */ /* 0x002f280000300a00 */
        /* <DEDUP_REMOVED lines=45> */
[----:B0-----:R-:W3:Y:S04]  /*9ed30*/  LDL.LU.64 R6, [R1+0x9fa0] ;  /* 0x009fa00001067983 */ /* 0x001ee80000300a00 */
[----:B------:R-:W2:Y:S04]  /*9ed40*/  LDL.LU.64 R4, [R1+0x9f98] ;  /* 0x009f980001047983 */ /* 0x000ea80000300a00 */
[----:B------:R-:W-:Y:S04]  /*9ed50*/  STL.64 [R1+0xe90], R8 ;  /* 0x000e900801007387 */ /* 0x000fe80000100a00 */
[----:B------:R0:W-:Y:S04]  /*9ed60*/  STL.64 [R1+0xe98], R10 ;  /* 0x000e980a01007387 */ /* 0x0001e80000100a00 */
[----:B0-----:R-:W4:Y:S04]  /*9ed70*/  LDL.LU.64 R10, [R1+0x9f90] ;  /* 0x009f9000010a7983 */ /* 0x001f280000300a00 */
[----:B------:R-:W3:Y:S04]  /*9ed80*/  LDL.LU.64 R8, [R1+0x9f88] ;  /* 0x009f880001087983 */ /* 0x000ee80000300a00 */
        /* <DEDUP_REMOVED lines=8> */
[----:B---3--:R-:W-:Y:S02]  /*9ee10*/  HMMA.16816.F32 R16, R12, R8, R24 ;  /* 0x000000080c10723c */ /* 0x008fe40000001818 */
[----:B------:R-:W3:Y:S05]  /*9ee20*/  LDL.LU R26, [R1+0x10] ;  /* 0x00001000011a7983 */ /* 0x000eea0000300800 */
[----:B------:R-:W-:-:S15]  /*9ee30*/  IMAD.MOV.U32 R27, RZ, RZ, R3 ;  /* 0x000000ffff1b7224 */ /* 0x000fde00078e0003 */
[----:B------:R-:W-:-:S01]  /*9ee40*/  NOP ;  /* 0x0000000000007918 */ /* 0x000fc20000000000 */
[----:B------:R-:W-:Y:S04]  /*9ee50*/  STL.64 [R1+0x10d0], R16 ;  /* 0x0010d01001007387 */ /* 0x000fe80000100a00 */
[----:B------:R0:W-:Y:S04]  /*9ee60*/  STL.64 [R1+0x10d8], R18 ;  /* 0x0010d81201007387 */ /* 0x0001e80000100a00 */
[----:B------:R-:W4:Y:S04]  /*9ee70*/  LDL.LU R3, [R1+0x9f80] ;  /* 0x009f800001037983 */ /* 0x000f280000300800 */
[----:B0-----:R-:W2:Y:S04]  /*9ee80*/  LDL.LU R18, [R1+0x70] ;  /* 0x0000700001127983 */ /* 0x001ea80000300800 */
[----:B------:R-:W2:Y:S04]  /*9ee90*/  LDL.LU R19, [R1+0x74] ;  /* 0x0000740001137983 */ /* 0x000ea80000300800 */
[----:B------:R-:W3:Y:S04]  /*9eea0*/  LDL.LU R16, [R1+0x78] ;  /* 0x0000780001107983 */ /* 0x000ee80000300800 */
[----:B------:R-:W3:Y:S01]  /*9eeb0*/  LDL.LU R17, [R1+0x7c] ;  /* 0x00007c0001117983 */ /* 0x000ee20000300800 */
[----:B------:R-:W-:-:S03]  /*9eec0*/  IMAD.MOV.U32 R25, RZ, RZ, R2 ;  /* 0x000000ffff197224 */ /* 0x000fc600078e0002 */
[----:B--2---:R-:W-:Y:S04]  /*9eed0*/  STL.64 [R1+0x9ef0], R18 ;  /* 0x009ef01201007387 */ /* 0x004fe80000100a00 */
[----:B---3--:R-:W-:Y:S04]  /*9eee0*/  STL.64 [R1+0x9ee8], R16 ;  /* 0x009ee81001007387 */ /* 0x008fe80000100a00 */
[----:B------:R-:W2:Y:S04]  /*9eef0*/  LDL.LU R24, [R1+0x18] ;  /* 0x0000180001187983 */ /* 0x000ea80000300800 */
[----:B------:R-:W3:Y:S04]  /*9ef00*/  LDL.LU R2, [R1+0x9f7c] ;  /* 0x009f7c0001027983 */ /* 0x000ee80000300800 */
[----:B------:R-:W-:Y:S01]  /*9ef10*/  STL.64 [R1+0x9e18], R26 ;  /* 0x009e181a01007387 */ /* 0x000fe20000100a00 */
[----:B------:R-:W-:-:S02]  /*9ef20*/  IMAD R6, R6, 0x100, R22 ;  /* 0x0000010006067824 */ /* 0x000fc400078e0216 */
[----:B------:R-:W-:Y:S01]  /*9ef30*/  IMAD R7, R7, 0x100, R23 ;  /* 0x0000010007077824 */ /* 0x000fe200078e0217 */
[----:B--2---:R-:W-:Y:S04]  /*9ef40*/  STL.64 [R1+0x9e10], R24 ;  /* 0x009e101801007387 */ /* 0x004fe80000100a00 */
[----:B------:R-:W2:Y:S04]  /*9ef50*/  LDL.LU R22, [R1+0x20] ;  /* 0x0000200001167983 */ /* 0x000ea80000300800 */
[----:B------:R-:W2:Y:S01]  /*9ef60*/  LDL.LU R23, [R1+0x24] ;  /* 0x0000240001177983 */ /* 0x000ea20000300800 */
[----:B------:R-:W-:-:S02]  /*9ef70*/  IMAD R4, R4, 0x100, R20 ;  /* 0x0000010004047824 */ /* 0x000fc400078e0214 */
[----:B----4-:R-:W-:Y:S02]  /*9ef80*/  IMAD.MOV.U32 R20, RZ, RZ, R3 ;  /* 0x000000ffff147224 */ /* 0x010fe400078e0003 */
[----:B------:R-:W-:Y:S01]  /*9ef90*/  IMAD R5, R5, 0x100, R21 ;  /* 0x0000010005057824 */ /* 0x000fe200078e0215 */
[----:B------:R-:W4:Y:S04]  /*9efa0*/  LDL.LU R3, [R1+0x9f78] ;  /* 0x009f780001037983 */ /* 0x000f280000300800 */
[----:B------:R-:W4:Y:S04]  /*9efb0*/  LDL.LU R21, [R1+0x2c] ;  /* 0x00002c0001157983 */ /* 0x000f280000300800 */
[----:B--2---:R0:W-:Y:S04]  /*9efc0*/  STL.64 [R1+0x9e28], R22 ;  /* 0x009e281601007387 */ /* 0x0041e80000100a00 */
[----:B0-----:R-:W2:Y:S01]  /*9efd0*/  LDL.LU R22, [R1+0x30] ;  /* 0x0000300001167983 */ /* 0x001ea20000300800 */
[----:B---3--:R-:W-:-:S03]  /*9efe0*/  IMAD.MOV.U32 R23, RZ, RZ, R2 ;  /* 0x000000ffff177224 */ /* 0x008fc600078e0002 */
[----:B------:R-:W3:Y:S04]  /*9eff0*/  LDL.LU R2, [R1+0x9f74] ;  /* 0x009f740001027983 */ /* 0x000ee80000300800 */
[----:B------:R-:W2:Y:S04]  /*9f000*/  LDL.LU.64 R16, [R1+0x1580] ;  /* 0x0015800001107983 */ /* 0x000ea80000300a00 */
[----:B------:R-:W4:Y:S04]  /*9f010*/  LDL.LU.64 R18, [R1+0x1588] ;  /* 0x0015880001127983 */ /* 0x000f280000300a00 */
[----:B----4-:R0:W-:Y:S02]  /*9f020*/  STL.64 [R1+0x9f00], R18 ;  /* 0x009f001201007387 */ /* 0x0101e40000100a00 */
[----:B0-----:R-:W-:-:S02]  /*9f030*/  IMAD.MOV.U32 R18, RZ, RZ, R3 ;  /* 0x000000ffff127224 */ /* 0x001fc400078e0003 */
[----:B------:R-:W4:Y:S04]  /*9f040*/  LDL.LU R3, [R1+0x9f70] ;  /* 0x009f700001037983 */ /* 0x000f280000300800 */
[----:B------:R-:W3:Y:S04]  /*9f050*/  LDL.LU R19, [R1+0x94] ;  /* 0x0000940001137983 */ /* 0x000ee80000300800 */
[----:B--2---:R0:W-:Y:S04]  /*9f060*/  STL.64 [R1+0x9ef8], R16 ;  /* 0x009ef81001007387 */ /* 0x0041e80000100a00 */
[----:B0-----:R-:W2:Y:S04]  /*9f070*/  LDL.LU R16, [R1+0x98] ;  /* 0x0000980001107983 */ /* 0x001ea80000300800 */
[----:B------:R-:W2:Y:S04]  /*9f080*/  LDL.LU R17, [R1+0x9c] ;  /* 0x00009c0001117983 */ /* 0x000ea80000300800 */
[----:B---3--:R0:W-:Y:S02]  /*9f090*/  STL.64 [R1+0x9f18], R18 ;  /* 0x009f181201007387 */ /* 0x0081e40000100a00 */
[----:B0-----:R-:W-:-:S02]  /*9f0a0*/  IMAD.MOV.U32 R18, RZ, RZ, R2 ;  /* 0x000000ffff127224 */ /* 0x001fc400078e0002 */
[----:B----4-:R-:W-:Y:S01]  /*9f0b0*/  IMAD.MOV.U32 R19, RZ, RZ, R3 ;  /* 0x000000ffff137224 */ /* 0x010fe200078e0003 */
[----:B------:R-:W3:Y:S04]  /*9f0c0*/  LDL.LU R2, [R1+0x9f6c] ;  /* 0x009f6c0001027983 */ /* 0x000ee80000300800 */
[----:B------:R-:W3:Y:S04]  /*9f0d0*/  LDL.LU R3, [R1+0x9f68] ;  /* 0x009f680001037983 */ /* 0x000ee80000300800 */
[----:B--2---:R0:W-:Y:S04]  /*9f0e0*/  STL.64 [R1+0x9f30], R16 ;  /* 0x009f301001007387 */ /* 0x0041e80000100a00 */
[----:B0-----:R-:W2:Y:S04]  /*9f0f0*/  LDL R16, [R1+0xa8] ;  /* 0x0000a80001107983 */ /* 0x001ea80000100800 */
[----:B------:R-:W2:Y:S04]  /*9f100*/  LDL R17, [R1+0xac] ;  /* 0x0000ac0001117983 */ /* 0x000ea80000100800 */
[----:B------:R-:W-:Y:S04]  /*9f110*/  STL.64 [R1+0x9f60], R18 ;  /* 0x009f601201007387 */ /* 0x000fe80000100a00 */
[----:B--2---:R0:W-:Y:S04]  /*9f120*/  STL.64 [R1+0x9f58], R16 ;  /* 0x009f581001007387 */ /* 0x0041e80000100a00 */
[----:B0-----:R-:W3:Y:S04]  /*9f130*/  LDL.LU.64 R16, [R1+0x1bf0] ;  /* 0x001bf00001107983 */ /* 0x001ee80000300a00 */
[----:B------:R-:W3:Y:S04]  /*9f140*/  LDL.LU.64 R18, [R1+0x1bf8] ;  /* 0x001bf80001127983 */ /* 0x000ee80000300a00 */
        /* <DEDUP_REMOVED lines=10> */
[----:B---3--:R-:W-:Y:S03]  /*9f1f0*/  HMMA.16816.F32 R16, R12, R2, R16 ;  /* 0x000000020c10723c */ /* 0x008fe60000001810 */
        /* <DEDUP_REMOVED lines=8> */
[----:B------:R-:W-:Y:S04]  /*9f280*/  STL.64 [R1+0x9e20], R20 ;  /* 0x009e201401007387 */ /* 0x000fe80000100a00 */
[----:B------:R0:W-:Y:S04]  /*9f290*/  STL.64 [R1+0x9e40], R22 ;  /* 0x009e401601007387 */ /* 0x0001e80000100a00 */
[----:B0-----:R-:W3:Y:S04]  /*9f2a0*/  LDL.LU R22, [R1+0x88] ;  /* 0x0000880001167983 */ /* 0x001ee80000300800 */
[----:B------:R-:W3:Y:S04]  /*9f2b0*/  LDL.LU R23, [R1+0x8c] ;  /* 0x00008c0001177983 */ /* 0x000ee80000300800 */
[----:B------:R-:W-:Y:S04]  /*9f2c0*/  STL.64 [R1+0x9d80], R10 ;  /* 0x009d800a01007387 */ /* 0x000fe80000100a00 */
[----:B------:R0:W-:Y:S04]  /*9f2d0*/  STL.64 [R1+0x9d78], R8 ;  /* 0x009d780801007387 */ /* 0x0001e80000100a00 */
[----:B0-----:R-:W4:Y:S04]  /*9f2e0*/  LDL.LU.64 R8, [R1+0x1560] ;  /* 0x0015600001087983 */ /* 0x001f280000300a00 */
[----:B------:R-:W4:Y:S04]  /*9f2f0*/  LDL.LU.64 R10, [R1+0x1568] ;  /* 0x00156800010a7983 */ /* 0x000f280000300a00 */
[----:B------:R-:W-:Y:S04]  /*9f300*/  STL.64 [R1+0x10c0], R16 ;  /* 0x0010c01001007387 */ /* 0x000fe80000100a00 */
[----:B------:R0:W-:Y:S04]  /*9f310*/  STL.64 [R1+0x10c8], R18 ;  /* 0x0010c81201007387 */ /* 0x0001e80000100a00 */
[----:B0-----:R-:W3:Y:S04]  /*9f320*/  LDL.LU.64 R18, [R1+0x9f60] ;  /* 0x009f600001127983 */ /* 0x001ee80000300a00 */
[----:B------:R-:W2:Y:S01]  /*9f330*/  LDL.LU.64 R16, [R1+0x9f58] ;  /* 0x009f580001107983 */ /* 0x000ea20000300a00 */
[----:B------:R-:W-:-:S02]  /*9f340*/  F2FP.F16.E5M2.UNPACK_B R4, R4 ;  /* 0x00000004ff04723e */ /* 0x000fc400020004ff */
[----:B------:R-:W-:Y:S02]  /*9f350*/  F2FP.F16.E5M2.UNPACK_B R5, R5 ;  /* 0x00000005ff05723e */ /* 0x000fe400020004ff */
[----:B------:R-:W-:Y:S02]  /*9f360*/  F2FP.F16.E5M2.UNPACK_B R6, R6 ;  /* 0x00000006ff06723e */ /* 0x000fe400020004ff */
[----:B------:R-:W-:Y:S01]  /*9f370*/  F2FP.F16.E5M2.UNPACK_B R7, R7 ;  /* 0x00000007ff07723e */ /* 0x000fe200020004ff */
[----:B--2---:R-:W-:Y:S01]  /*9f380*/  HMMA.16816.F32 R12, R12, R16, R24 ;  /* 0x000000100c0c723c */ /* 0x004fe20000001818 */
[----:B------:R-:W3:Y:S04]  /*9f390*/  LDL.LU.64 R26, [R1+0x9f50] ;  /* 0x009f5000011a7983 */ /* 0x000ee80000300a00 */
[----:B------:R-:W3:-:S15]  /*9f3a0*/  LDL.LU.64 R24, [R1+0x9f48] ;  /* 0x009f480001187983 */ /* 0x000ede0000300a00 */
[----:B------:R-:W-:-:S03]  /*9f3b0*/  NOP ;  /* 0x0000000000007918 */ /* 0x000fc60000000000 */
[----:B------:R-:W-:Y:S04]  /*9f3c0*/  STL.64 [R1+0x10a0], R12 ;  /* 0x0010a00c01007387 */ /* 0x000fe80000100a00 */
[----:B------:R0:W-:Y:S04]  /*9f3d0*/  STL.64 [R1+0x10a8], R14 ;  /* 0x0010a80e01007387 */ /* 0x0001e80000100a00 */
[----:B0-----:R-:W2:Y:S04]  /*9f3e0*/  LDL.LU R14, [R1+0x80] ;  /* 0x00008000010e7983 */ /* 0x001ea80000300800 */
[----:B------:R-:W2:Y:S01]  /*9f3f0*/  LDL.LU R15, [R1+0x84] ;  /* 0x00008400010f7983 */ /* 0x000ea20000300800 */
[----:B---3--:R-:W-:Y:S03]  /*9f400*/  HMMA.16816.F32 R16, R4, R18, R24 ;  /* 0x000000120410723c */ /* 0x008fe60000001818 */
[----:B------:R-:W3:Y:S04]  /*9f410*/  LDL.LU.64 R26, [R1+0x9f40] ;  /* 0x009f4000011a7983 */ /* 0x000ee80000300a00 */
[----:B------:R-:W3:-:S15]  /*9f420*/  LDL.LU.64 R24, [R1+0x9f38] ;  /* 0x009f380001187983 */ /* 0x000ede0000300a00 */
[----:B------:R-:W-:-:S01]  /*9f430*/  NOP ;  /* 0x0000000000007918 */ /* 0x000fc20000000000 */
[----:B------:R0:W-:Y:S04]  /*9f440*/  STL.64 [R1+0x1090], R16 ;  /* 0x0010901001007387 */ /* 0x0001e80000100a00 */
[----:B------:R3:W-:Y:S04]  /*9f450*/  STL.64 [R1+0x1098], R18 ;  /* 0x0010981201007387 */ /* 0x0007e80000100a00 */
[----:B0-----:R-:W3:Y:S04]  /*9f460*/  LDL.LU.64 R16, [R1+0x9f30] ;  /* 0x009f300001107983 */ /* 0x001ee80000300a00 */
[----:B------:R-:W4:Y:S04]  /*9f470*/  LDL.LU R20, [R1+0x38] ;  /* 0x0000380001147983 */ /* 0x000f280000300800 */
[----:B------:R-:W4:Y:S01]  /*9f480*/  LDL.LU R21, [R1+0x3c] ;  /* 0x00003c0001157983 */ /* 0x000f220000300800 */
[----:B---3--:R-:W-:Y:S03]  /*9f490*/  HMMA.16816.F32 R16, R4, R16, R24 ;  /* 0x000000100410723c */ /* 0x008fe60000001818 */
[----:B----4-:R-:W-:Y:S04]  /*9f4a0*/  STL.64 [R1+0x9e58], R20 ;  /* 0x009e581401007387 */ /* 0x010fe80000100a00 */
[----:B------:R-:W3:Y:S04]  /*9f4b0*/  LDL.LU.64 R26, [R1+0x9f28] ;  /* 0x009f2800011a7983 */ /* 0x000ee80000300a00 */
[----:B------:R-:W3:-:S12]  /*9f4c0*/  LDL.LU.64 R24, [R1+0x9f20] ;  /* 0x009f200001187983 */ /* 0x000ed80000300a00 */
        /* <DEDUP_REMOVED lines=11> */
[----:B----4-:R-:W-:Y:S02]  /*9f580*/  HMMA.16816.F32 R20, R4, R22, R16 ;  /* 0x000000160414723c */ /* 0x010fe40000001810 */
[----:B------:R-:W3:Y:S04]  /*9f590*/  LDL.LU.64 R18, [R1+0x9ef0] ;  /* 0x009ef00001127983 */ /* 0x000ee80000300a00 */
[----:B------:R-:W4:-:S15]  /*9f5a0*/  LDL.LU.64 R16, [R1+0x9ee8] ;  /* 0x009ee80001107983 */ /* 0x000f1e0000300a00 */
[----:B------:R-:W-:-:S02]  /*9f5b0*/  NOP ;  /* 0x0000000000007918 */ /* 0x000fc40000000000 */
[----:B------:R-:W-:Y:S04]  /*9f5c0*/  STL.64 [R1+0x1060], R20 ;  /* 0x0010601401007387 */ /* 0x000fe80000100a00 */
[----:B------:R0:W-:Y:S04]  /*9f5d0*/  STL.64 [R1+0x1068], R22 ;  /* 0x0010681601007387 */ /* 0x0001e80000100a00 */
[----:B0-----:R-:W2:Y:S04]  /*9f5e0*/  LDL.LU R22, [R1+0x40] ;  /* 0x0000400001167983 */ /* 0x001ea80000300800 */
[----:B------:R-:W2:Y:S04]  /*9f5f0*/  LDL.LU R23, [R1+0x44] ;  /* 0x0000440001177983 */ /* 0x000ea80000300800 */
[----:B--2---:R0:W-:Y:S04]  /*9f600*/  STL.64 [R1+0x9e70], R22 ;  /* 0x009e701601007387 */ /* 0x0041e80000100a00 */
[----:B------:R-:W2:Y:S04]  /*9f610*/  LDL.LU.64 R20, [R1+0x1570] ;  /* 0x0015700001147983 */ /* 0x000ea80000300a00 */
[----:B0-----:R-:W2:Y:S02]  /*9f620*/  LDL.LU.64 R22, [R1+0x1578] ;  /* 0x0015780001167983 */ /* 0x001ea40000300a00 */
[C---:B--2---:R-:W-:Y:S06]  /*9f630*/  HMMA.16816.F32 R20, R4.reuse, R14, R20 ;  /* 0x0000000e0414723c */ /* 0x044fec0000001814 */
[C---:B----4-:R-:W-:Y:S06]  /*9f640*/  HMMA.16816.F32 R12, R4.reuse, R16, R8 ;  /* 0x00000010040c723c */ /* 0x050fec0000001808 */
[C---:B---3--:R-:W-:Y:S11]  /*9f650*/  HMMA.16816.F32 R8, R4.reuse, R18, R24 ;  /* 0x000000120408723c */ /* 0x048ff60000001818 */
[----:B------:R0:W-:Y:S04]  /*9f660*/  STL.64 [R1+0x1050], R20 ;  /* 0x0010501401007387 */ /* 0x0001e80000100a00 */
[----:B------:R1:W-:Y:S04]  /*9f670*/  STL.64 [R1+0x1058], R22 ;  /* 0x0010581601007387 */ /* 0x0003e80000100a00 */
[----:B0-----:R-:W2:Y:S04]  /*9f680*/  LDL.LU R20, [R1+0x48] ;  /* 0x0000480001147983 */ /* 0x001ea80000300800 */
[----:B------:R-:W-:Y:S04]  /*9f690*/  STL.64 [R1+0x1040], R12 ;  /* 0x0010400c01007387 */ /* 0x000fe80000100a00 */
[----:B------:R-:W-:Y:S04]  /*9f6a0*/  STL.64 [R1+0x1048], R14 ;  /* 0x0010480e01007387 */ /* 0x000fe80000100a00 */
[----:B------:R-:W-:Y:S04]  /*9f6b0*/  STL.64 [R1+0x1030], R8 ;  /* 0x0010300801007387 */ /* 0x000fe80000100a00 */
[----:B------:R-:W-:Y:S04]  /*9f6c0*/  STL.64 [R1+0x1038], R10 ;  /* 0x0010380a01007387 */ /* 0x000fe80000100a00 */
[----:B------:R-:W2:Y:S04]  /*9f6d0*/  LDL.LU R21, [R1+0x4c] ;  /* 0x00004c0001157983 */ /* 0x000ea80000300800 */
[----:B-1----:R-:W3:Y:S04]  /*9f6e0*/  LDL.LU R22, [R1+0x50] ;  /* 0x0000500001167983 */ /* 0x002ee80000300800 */
[----:B------:R-:W3:Y:S04]  /*9f6f0*/  LDL.LU R23, [R1+0x54] ;  /* 0x0000540001177983 */ /* 0x000ee80000300800 */
[----:B--2---:R0:W-:Y:S04]  /*9f700*/  STL.64 [R1+0x9e88], R20 ;  /* 0x009e881401007387 */ /* 0x0041e80000100a00 */
[----:B0-----:R-:W2:Y:S04]  /*9f710*/  LDL.LU R20, [R1+0x58] ;  /* 0x0000580001147983 */ /* 0x001ea80000300800 */
[----:B------:R-:W2:Y:S04]  /*9f720*/  LDL.LU R21, [R1+0x5c] ;  /* 0x00005c0001157983 */ /* 0x000ea80000300800 */
[----:B---3--:R0:W-:Y:S04]  /*9f730*/  STL.64 [R1+0x9ea0], R22 ;  /* 0x009ea01601007387 */ /* 0x0081e80000100a00 */
[----:B0-----:R-:W3:Y:S04]  /*9f740*/  LDL.LU R22, [R1+0x60] ;  /* 0x0000600001167983 */ /* 0x001ee80000300800 */
[----:B------:R-:W3:Y:S04]  /*9f750*/  LDL.LU R23, [R1+0x64] ;  /* 0x0000640001177983 */ /* 0x000ee80000300800 */
[----:B--2---:R0:W-:Y:S04]  /*9f760*/  STL.64 [R1+0x9eb8], R20 ;  /* 0x009eb81401007387 */ /* 0x0041e80000100a00 */
[----:B0-----:R-:W2:Y:S04]  /*9f770*/  LDL.LU R20, [R1+0x68] ;  /* 0x0000680001147983 */ /* 0x001ea80000300800 */
[----:B------:R-:W2:Y:S04]  /*9f780*/  LDL.LU R21, [R1+0x6c] ;  /* 0x00006c0001157983 */ /* 0x000ea80000300800 */
[----:B---3--:R-:W-:Y:S04]  /*9f790*/  STL.64 [R1+0x9ed0], R22 ;  /* 0x009ed01601007387 */ /* 0x008fe80000100a00 */
        /* <DEDUP_REMOVED lines=36> */
[----:B------:R-:W4:Y:S04]  /*9f9e0*/  LDL.LU.64 R8, [R1+0xf70] ;  /* 0x000f700001087983 */ /* 0x000f280000300a00 */
[----:B------:R-:W4:Y:S04]  /*9f9f0*/  LDL.LU.64 R10, [R1+0xf78] ;  /* 0x000f7800010a7983 */ /* 0x000f280000300a00 */
[----:B------:R-:W3:Y:S04]  /*9fa00*/  LDL.LU R12, [R1+0x20cc] ;  /* 0x0020cc00010c7983 */ /* 0x000ee80000300800 */
[----:B------:R-:W3:Y:S04]  /*9fa10*/  LDL.LU R13, [R1+0x20d4] ;  /* 0x0020d400010d7983 */ /* 0x000ee80000300800 */
[----:B------:R-:W4:Y:S04]  /*9fa20*/  LDL.LU R14, [R1+0x20dc] ;  /* 0x0020dc00010e7983 */ /* 0x000f280000300800 */
[----:B------:R-:W4:Y:S01]  /*9fa30*/  LDL.LU R15, [R1+0x20e4] ;  /* 0x0020e400010f7983 */ /* 0x000f220000300800 */
        /* <DEDUP_REMOVED lines=58> */
[----:B0-----:R-:W2:Y:S04]  /*9fde0*/  LDL.LU.64 R22, [R1+0x9e28] ;  /* 0x009e280001167983 */ /* 0x001ea80000300a00 */
[----:B------:R-:W3:Y:S02]  /*9fdf0*/  LDL.LU.64 R20, [R1+0x9e20] ;  /* 0x009e200001147983 */ /* 0x000ee40000300a00 */
[----:B---3--:R-:W-:-:S15]  /*9fe00*/  HMMA.16816.F32 R24, R4, R20, R24 ;  /* 0x000000140418723c */ /* 0x008fde0000001818 */
[----:B------:R-:W-:-:S08]  /*9fe10*/  NOP ;  /* 0x0000000000007918 */ /* 0x000fd00000000000 */
[----:B------:R-:W-:Y:S04]  /*9fe20*/  STL.64 [R1+0xfa0], R24 ;  /* 0x000fa01801007387 */ /* 0x000fe80000100a00 */
[----:B------:R0:W-:Y:S04]  /*9fe30*/  STL.64 [R1+0xfa8], R26 ;  /* 0x000fa81a01007387 */ /* 0x0001e80000100a00 */
[----:B0-----:R-:W3:Y:S04]  /*9fe40*/  LDL.LU.64 R26, [R1+0x9e18] ;  /* 0x009e1800011a7983 */ /* 0x001ee80000300a00 */
[----:B------:R-:W4:Y:S01]  /*9fe50*/  LDL.LU.64 R24, [R1+0x9e10] ;  /* 0x009e100001187983 */ /* 0x000f220000300a00 */
[----:B--2---:R-:W-:Y:S03]  /*9fe60*/  HMMA.16816.F32 R20, R4, R22, R12 ;  /* 0x000000160414723c */ /* 0x004fe6000000180c */
[----:B------:R-:W2:-:S15]  /*9fe70*/  LDL.LU R14, [R1+0x8] ;  /* 0x00000800010e7983 */ /* 0x000e9e0000300800 */
[----:B------:R-:W-:-:S05]  /*9fe80*/  NOP ;  /* 0x0000000000007918 */ /* 0x000fca0000000000 */
[----:B------:R-:W-:Y:S04]  /*9fe90*/  STL.64 [R1+0xf90], R20 ;  /* 0x000f901401007387 */ /* 0x000fe80000100a00 */
[----:B------:R-:W-:Y:S04]  /*9fea0*/  STL.64 [R1+0xf98], R22 ;  /* 0x000f981601007387 */ /* 0x000fe80000100a00 */
[----:B------:R-:W2:Y:S01]  /*9feb0*/  LDL.LU R15, [R1+0xc] ;  /* 0x00000c00010f7983 */ /* 0x000ea20000300800 */
[C---:B----4-:R-:W-:Y:S03]  /*9fec0*/  HMMA.16816.F32 R16, R4.reuse, R24, R16 ;  /* 0x000000180410723c */ /* 0x050fe60000001810 */
[----:B------:R-:W4:Y:S03]  /*9fed0*/  LDL.LU.64 R24, [R1+0xf40] ;  /* 0x000f400001187983 */ /* 0x000f260000300a00 */
[----:B---3--:R-:W-:-:S15]  /*9fee0*/  HMMA.16816.F32 R8, R4, R26, R8 ;  /* 0x0000001a0408723c */ /* 0x008fde0000001808 */
[----:B------:R-:W-:-:S02]  /*9fef0*/  NOP ;  /* 0x0000000000007918 */ /* 0x000fc40000000000 */
[----:B------:R-:W-:Y:S04]  /*9ff00*/  STL.64 [R1+0xf80], R16 ;  /* 0x000f801001007387 */ /* 0x000fe80000100a00 */
[----:B------:R-:W-:Y:S04]  /*9ff10*/  STL.64 [R1+0xf88], R18 ;  /* 0x000f881201007387 */ /* 0x000fe80000100a00 */
[----:B------:R-:W3:Y:S04]  /*9ff20*/  LDL.LU.64 R26, [R1+0xf48] ;  /* 0x000f4800011a7983 */ /* 0x000ee80000300a00 */
[----:B------:R-:W-:Y:S04]  /*9ff30*/  STL.64 [R1+0xf70], R8 ;  /* 0x000f700801007387 */ /* 0x000fe80000100a00 */
[----:B------:R-:W-:Y:S04]  /*9ff40*/  STL.64 [R1+0xf78], R10 ;  /* 0x000f780a01007387 */ /* 0x000fe80000100a00 */
[----:B---3--:R0:W-:Y:S04]  /*9ff50*/  STL.64 [R1+0x9df0], R26 ;  /* 0x009df01a01007387 */ /* 0x0081e80000100a00 */
[----:B0-----:R-:W3:Y:S01]  /*9ff60*/  LDL.LU R26, [R1] ;  /* 0x00000000011a7983 */ /* 0x001ee20000300800 */
[----:B------:R-:W-:-:S03]  /*9ff70*/  IMAD.MOV.U32 R27, RZ, RZ, R0 ;  /* 0x000000ffff1b7224 */ /* 0x000fc600078e0000 */
[----:B----4-:R0:W-:Y:S04]  /*9ff80*/  STL.64 [R1+0x9de8], R24 ;  /* 0x009de81801007387 */ /* 0x0101e80000100a00 */
[----:B---3--:R1:W-:Y:S04]  /*9ff90*/  STL.64 [R1+0x9e08], R26 ;  /* 0x009e081a01007387 */ /* 0x0083e80000100a00 */
[----:B0-----:R-:W2:Y:S04]  /*9ffa0*/  LDL.LU.64 R24, [R1+0xf60] ;  /* 0x000f600001187983 */ /* 0x001ea80000300a00 */
[----:B-1----:R-:W2:Y:S04]  /*9ffb0*/  LDL.LU.64 R26, [R1+0xf68] ;  /* 0x000f6800011a7983 */ /* 0x002ea80000300a00 */
        /* <DEDUP_REMOVED lines=24> */
[----:B------:R0:W-:Y:S04]  /*a0140*/  STL.64 [R1+0xf60], R12 ;  /* 0x000f600c01007387 */ /* 0x0001e80000100a00 */
[----:B------:R1:W-:Y:S04]  /*a0150*/  STL.64 [R1+0xf68], R14 ;  /* 0x000f680e01007387 */ /* 0x0003e80000100a00 */
[----:B0-----:R-:W3:Y:S04]  /*a0160*/  LDL.LU.64 R12, [R1+0xed0] ;  /* 0x000ed000010c7983 */ /* 0x001ee80000300a00 */
[----:B-1----:R-:W3:Y:S01]  /*a0170*/  LDL.LU.64 R14, [R1+0xed8] ;  /* 0x000ed800010e7983 */ /* 0x002ee20000300a00 */
[----:B----4-:R-:W-:Y:S03]  /*a0180*/  HMMA.16816.F32 R24, R4, R26, R20 ;  /* 0x0000001a0418723c */ /* 0x010fe60000001814 */
[----:B------:R-:W4:Y:S04]  /*a0190*/  LDL.LU.64 R22, [R1+0x9e00] ;  /* 0x009e000001167983 */ /* 0x000f280000300a00 */
[----:B------:R-:W4:-:S15]  /*a01a0*/  LDL.LU.64 R20, [R1+0x9df8] ;  /* 0x009df80001147983 */ /* 0x000f1e0000300a00 */
[----:B------:R-:W-:-:S01]  /*a01b0*/  NOP ;  /* 0x0000000000007918 */ /* 0x000fc20000000000 */
        /* <DEDUP_REMOVED lines=8> */
[----:B0-----:R-:W4:Y:S04]  /*a0240*/  LDL.LU.64 R26, [R1+0x9de0] ;  /* 0x009de000011a7983 */ /* 0x001f280000300a00 */
[----:B------:R-:W2:Y:S04]  /*a0250*/  LDL.LU.64 R24, [R1+0x9dd8] ;  /* 0x009dd80001187983 */ /* 0x000ea80000300a00 */
[----:B------:R-:W3:Y:S04]  /*a0260*/  LDL.LU R28, [R1+0x20e0] ;  /* 0x0020e000011c7983 */ /* 0x000ee80000300800 */
[----:B------:R-:W3:Y:S01]  /*a0270*/  LDL.LU R29, [R1+0x20e8] ;  /* 0x0020e800011d7983 */ /* 0x000ee20000300800 */
[----:B----4-:R-:W-:-:S15]  /*a0280*/  HMMA.16816.F32 R20, R4, R26, R20 ;  /* 0x0000001a0414723c */ /* 0x010fde0000001814 */
[----:B------:R-:W-:-:S08]  /*a0290*/  NOP ;  /* 0x0000000000007918 */ /* 0x000fd00000000000 */
[----:B------:R-:W-:Y:S04]  /*a02a0*/  STL.64 [R1+0xf30], R20 ;  /* 0x000f301401007387 */ /* 0x000fe80000100a00 */
[----:B------:R0:W-:Y:S04]  /*a02b0*/  STL.64 [R1+0xf38], R22 ;  /* 0x000f381601007387 */ /* 0x0001e80000100a00 */
[----:B0-----:R-:W2:Y:S04]  /*a02c0*/  LDL.LU.64 R22, [R1+0x9dd0] ;  /* 0x009dd00001167983 */ /* 0x001ea80000300a00 */
[----:B------:R-:W2:Y:S02]  /*a02d0*/  LDL.LU.64 R20, [R1+0x9dc8] ;  /* 0x009dc80001147983 */ /* 0x000ea40000300a00 */
[----:B--2---:R-:W-:Y:S02]  /*a02e0*/  HMMA.16816.F32 R24, R4, R24, R20 ;  /* 0x000000180418723c */ /* 0x004fe40000001814 */
[----:B------:R-:W2:Y:S04]  /*a02f0*/  LDL.LU.64 R22, [R1+0x9dc0] ;  /* 0x009dc00001167983 */ /* 0x000ea80000300a00 */
[----:B------:R-:W4:-:S15]  /*a0300*/  LDL.LU.64 R20, [R1+0x9db8] ;  /* 0x009db80001147983 */ /* 0x000f1e0000300a00 */
[----:B------:R-:W-:-:S02]  /*a0310*/  NOP ;  /* 0x0000000000007918 */ /* 0x000fc40000000000 */
[----:B------:R0:W-:Y:S04]  /*a0320*/  STL.64 [R1+0xf20], R24 ;  /* 0x000f201801007387 */ /* 0x0001e80000100a00 */
[----:B------:R1:W-:Y:S04]  /*a0330*/  STL.64 [R1+0xf28], R26 ;  /* 0x000f281a01007387 */ /* 0x0003e80000100a00 */
[----:B0-----:R-:W3:Y:S04]  /*a0340*/  LDL.LU.64 R24, [R1+0xeb0] ;  /* 0x000eb00001187983 */ /* 0x001ee80000300a00 */
[----:B-1----:R-:W3:Y:S01]  /*a0350*/  LDL.LU.64 R26, [R1+0xeb8] ;  /* 0x000eb800011a7983 */ /* 0x002ee20000300a00 */
[----:B--2---:R-:W-:-:S15]  /*a0360*/  HMMA.16816.F32 R16, R4, R22, R16 ;  /* 0x000000160410723c */ /* 0x004fde0000001810 */
[----:B------:R-:W-:-:S08]  /*a0370*/  NOP ;  /* 0x0000000000007918 */ /* 0x000fd00000000000 */
[----:B------:R-:W-:Y:S04]  /*a0380*/  STL.64 [R1+0xf10], R16 ;  /* 0x000f101001007387 */ /* 0x000fe80000100a00 */
[----:B------:R0:W-:Y:S04]  /*a0390*/  STL.64 [R1+0xf18], R18 ;  /* 0x000f181201007387 */ /* 0x0001e80000100a00 */
[----:B0-----:R-:W4:Y:S04]  /*a03a0*/  LDL.LU.64 R18, [R1+0x9db0] ;  /* 0x009db00001127983 */ /* 0x001f280000300a00 */
[----:B------:R-:W4:Y:S04]  /*a03b0*/  LDL.LU.64 R16, [R1+0x9da8] ;  /* 0x009da80001107983 */ /* 0x000f280000300a00 */
[----:B------:R-:W2:Y:S04]  /*a03c0*/  LDL.LU R22, [R1+0x20d0] ;  /* 0x0020d00001167983 */ /* 0x000ea80000300800 */
[----:B------:R-:W2:Y:S01]  /*a03d0*/  LDL.LU R23, [R1+0x20d8] ;  /* 0x0020d80001177983 */ /* 0x000ea20000300800 */
[----:B----4-:R-:W-:-:S15]  /*a03e0*/  HMMA.16816.F32 R16, R4, R20, R16 ;  /* 0x000000140410723c */ /* 0x010fde0000001810 */
[----:B------:R-:W-:-:S08]  /*a03f0*/  NOP ;  /* 0x0000000000007918 */ /* 0x000fd00000000000 */
[----:B------:R-:W-:Y:S04]  /*a0400*/  STL.64 [R1+0xf00], R16 ;  /* 0x000f001001007387 */ /* 0x000fe80000100a00 */
[----:B------:R0:W-:Y:S04]  /*a0410*/  STL.64 [R1+0xf08], R18 ;  /* 0x000f081201007387 */ /* 0x0001e80000100a00 */
[----:B0-----:R-:W3:Y:S04]  /*a0420*/  LDL.LU.64 R18, [R1+0x9da0] ;  /* 0x009da00001127983 */ /* 0x001ee80000300a00 */
[----:B------:R-:W4:Y:S01]  /*a0430*/  LDL.LU.64 R16, [R1+0x9d98] ;  /* 0x009d980001107983 */ /* 0x000f220000300a00 */
[----:B---3--:R-:W-:-:S15]  /*a0440*/  HMMA.16816.F32 R8, R4, R18, R8 ;  /* 0x000000120408723c */ /* 0x008fde0000001808 */
[----:B------:R-:W-:-:S08]  /*a0450*/  NOP ;  /* 0x0000000000007918 */ /* 0x000fd00000000000 */
        /* <DEDUP_REMOVED lines=8> */
[----:B------:R0:W-:Y:S04]  /*a04e0*/  STL.64 [R1+0xee0], R16 ;  /* 0x000ee01001007387 */ /* 0x0001e80000100a00 */
[----:B------:R1:W-:Y:S04]  /*a04f0*/  STL.64 [R1+0xee8], R18 ;  /* 0x000ee81201007387 */ /* 0x0003e80000100a00 */
[----:B0-----:R-:W4:Y:S04]  /*a0500*/  LDL.LU.64 R16, [R1+0xec0] ;  /* 0x000ec00001107983 */ /* 0x001f280000300a00 */
[----:B-1----:R-:W4:Y:S01]  /*a0510*/  LDL.LU.64 R18, [R1+0xec8] ;  /* 0x000ec80001127983 */ /* 0x002f220000300a00 */
[C---:B---3--:R-:W-:Y:S06]  /*a0520*/  HMMA.16816.F32 R12, R4.reuse, R10, R12 ;  /* 0x0000000a040c723c */ /* 0x048fec000000180c */
[----:B----4-:R-:W-:-:S15]  /*a0530*/  HMMA.16816.F32 R8, R4, R8, R16 ;  /* 0x000000080408723c */ /* 0x010fde0000001810 */
[----:B------:R-:W-:-:S03]  /*a0540*/  NOP ;  /* 0x0000000000007918 */ /* 0x000fc60000000000 */
[----:B------:R-:W-:Y:S01]  /*a0550*/  IMAD.MOV.U32 R0, RZ, RZ, R15 ;  /* 0x000000ffff007224 */ /* 0x000fe200078e000f */
[----:B------:R-:W-:Y:S04]  /*a0560*/  STL.64 [R1+0xed0], R12 ;  /* 0x000ed00c01007387 */ /* 0x000fe80000100a00 */
[----:B------:R0:W-:Y:S04]  /*a0570*/  STL [R1+0xed8], R14 ;  /* 0x000ed80e01007387 */ /* 0x0001e80000100800 */
[----:B0-----:R-:W3:Y:S04]  /*a0580*/  LDL.LU.64 R14, [R1+0x9d70] ;  /* 0x009d7000010e7983 */ /* 0x001ee80000300a00 */
[----:B------:R-:W2:Y:S04]  /*a0590*/  LDL.LU.64 R12, [R1+0x9d68] ;  /* 0x009d6800010c7983 */ /* 0x000ea80000300a00 */
[----:B------:R-:W-:Y:S04]  /*a05a0*/  STL [R1+0x8b50], R0 ;  /* 0x008b500001007387 */ /* 0x000fe80000100800 */
[----:B------:R-:W-:Y:S04]  /*a05b0*/  STL.64 [R1+0xec0], R8 ;  /* 0x000ec00801007387 */ /* 0x000fe80000100a00 */
[----:B------:R0:W-:Y:S02]  /*a05c0*/  STL.64 [R1+0xec8], R10 ;  /* 0x000ec80a01007387 */ /* 0x0001e40000100a00 */
[----:B0-----:R-:W-:Y:S02]  /*a05d0*/  HMMA.16816.F32 R8, R4, R2, R24 ;  /* 0x000000020408723c */ /* 0x001fe40000001818 */
[----:B------:R-:W4:-:S15]  /*a05e0*/  LDL.LU R24, [R1+0x110] ;  /* 0x0001100001187983 */ /* 0x000f1e0000300800 */
[----:B------:R-:W-:-:S06]  /*a05f0*/  NOP ;  /* 0x0000000000007918 */ /* 0x000fcc0000000000 */
[----:B------:R0:W-:Y:S04]  /*a0600*/  STL.64 [R1+0xeb0], R8 ;  /* 0x000eb00801007387 */ /* 0x0001e80000100a00 */
[----:B------:R1:W-:Y:S04]  /*a0610*/  STL.64 [R1+0xeb8], R10 ;  /* 0x000eb80a01007387 */ /* 0x0003e80000100a00 */
[----:B------:R-:W4:Y:S04]  /*a0620*/  LDL.LU R25, [R1+0x114] ;  /* 0x0001140001197983 */ /* 0x000f280000300800 */
[----:B------:R-:W3:Y:S04]  /*a0630*/  LDL.LU R26, [R1+0x118] ;  /* 0x00011800011a7983 */ /* 0x000ee80000300800 */
[----:B------:R-:W3:Y:S04]  /*a0640*/  LDL.LU R27, [R1+0x11c] ;  /* 0x00011c00011b7983 */ /* 0x000ee80000300800 */
[----:B---3--:R-:W-:Y:S04]  /*a0650*/  STL.64 [R1+0x9d10], R26 ;  /* 0x009d101a01007387 */ /* 0x008fe80000100a00 */
[----:B----4-:R3:W-:Y:S04]  /*a0660*/  STL.64 [R1+0x9d08], R24 ;  /* 0x009d081801007387 */ /* 0x0107e80000100a00 */
[----:B0-----:R-:W4:Y:S04]  /*a0670*/  LDL.LU R8, [R1+0xf0] ;  /* 0x0000f00001087983 */ /* 0x001f280000300800 */
[----:B------:R-:W4:Y:S04]  /*a0680*/  LDL.LU R9, [R1+0xf4] ;  /* 0x0000f40001097983 */ /* 0x000f280000300800 */
[----:B-1----:R-:W2:Y:S04]  /*a0690*/  LDL.LU R10, [R1+0xf8] ;  /* 0x0000f800010a7983 */ /* 0x002ea80000300800 */
[----:B------:R-:W2:Y:S04]  /*a06a0*/  LDL.LU R11, [R1+0xfc] ;  /* 0x0000fc00010b7983 */ /* 0x000ea80000300800 */
[----:B--2---:R0:W-:Y:S04]  /*a06b0*/  STL.64 [R1+0x9d20], R10 ;  /* 0x009d200a01007387 */ /* 0x0041e80000100a00 */
[----:B----4-:R-:W-:Y:S04]  /*a06c0*/  STL.64 [R1+0x9d18], R8 ;  /* 0x009d180801007387 */ /* 0x010fe80000100a00 */
[----:B---3--:R-:W2:Y:S04]  /*a06d0*/  LDL.LU R24, [R1+0xe0] ;  /* 0x0000e00001187983 */ /* 0x008ea80000300800 */
[----:B------:R-:W2:Y:S04]  /*a06e0*/  LDL.LU R25, [R1+0xe4] ;  /* 0x0000e40001197983 */ /* 0x000ea80000300800 */
[----:B------:R-:W3:Y:S04]  /*a06f0*/  LDL.LU R26, [R1+0xe8] ;  /* 0x0000e800011a7983 */ /* 0x000ee80000300800 */
[----:B------:R-:W3:Y:S04]  /*a0700*/  LDL.LU R27, [R1+0xec] ;  /* 0x0000ec00011b7983 */ /* 0x000ee80000300800 */
[----:B0-----:R-:W4:Y:S04]  /*a0710*/  LDL.LU R11, [R1+0x1c70] ;  /* 0x001c7000010b7983 */ /* 0x001f280000300800 */
[----:B------:R-:W4:Y:S04]  /*a0720*/  LDL.LU R0, [R1+0x1c74] ;  /* 0x001c740001007983 */ /* 0x000f280000300800 */
[----:B---3--:R-:W-:Y:S04]  /*a0730*/  STL.64 [R1+0x9d30], R26 ;  /* 0x009d301a01007387 */ /* 0x008fe80000100a00 */
[----:B--2---:R0:W-:Y:S04]  /*a0740*/  STL.64 [R1+0x9d28], R24 ;  /* 0x009d281801007387 */ /* 0x0041e80000100a00 */
[----:B0-----:R-:W2:Y:S04]  /*a0750*/  LDL.LU R24, [R1+0xd0] ;  /* 0x0000d00001187983 */ /* 0x001ea80000300800 */
[----:B------:R-:W2:Y:S04]  /*a0760*/  LDL.LU R25, [R1+0xd4] ;  /* 0x0000d40001197983 */ /* 0x000ea80000300800 */
[----:B------:R-:W3:Y:S04]  /*a0770*/  LDL.LU R26, [R1+0xd8] ;  /* 0x0000d800011a7983 */ /* 0x000ee80000300800 */
[----:B------:R-:W3:Y:S04]  /*a0780*/  LDL.LU R27, [R1+0xdc] ;  /* 0x0000dc00011b7983 */ /* 0x000ee80000300800 */
[----:B------:R-:W2:Y:S04]  /*a0790*/  LDL.LU R9, [R1+0x1c60] ;  /* 0x001c600001097983 */ /* 0x000ea80000300800 */
[----:B------:R-:W4:Y:S04]  /*a07a0*/  LDL.LU R10, [R1+0x1c64] ;  /* 0x001c6400010a7983 */ /* 0x000f280000300800 */
[----:B----4-:R-:W-:Y:S04]  /*a07b0*/  STL.64 [R1+0x9d60], R10 ;  /* 0x009d600a01007387 */ /* 0x010fe80000100a00 */
[----:B--2---:R0:W-:Y:S04]  /*a07c0*/  STL [R1+0x9d58], R9 ;  /* 0x009d580901007387 */ /* 0x0041e80000100800 */
[----:B0-----:R-:W2:Y:S04]  /*a07d0*/  LDL.LU.64 R8, [R1+0x10b0] ;  /* 0x0010b00001087983 */ /* 0x001ea80000300a00 */
[----:B------:R-:W2:Y:S04]  /*a07e0*/  LDL.LU.64 R10, [R1+0x10b8] ;  /* 0x0010b800010a7983 */ /* 0x000ea80000300a00 */
[----:B---3--:R0:W-:Y:S04]  /*a07f0*/  STL.64 [R1+0x9d40], R26 ;  /* 0x009d401a01007387 */ /* 0x0081e80000100a00 */
[----:B0-----:R-:W2:Y:S04]  /*a0800*/  LDL.LU R26, [R1+0xa8] ;  /* 0x0000a800011a7983 */ /* 0x001ea80000300800 */
[----:B------:R-:W2:Y:S04]  /*a0810*/  LDL.LU R27, [R1+0xac] ;  /* 0x0000ac00011b7983 */ /* 0x000ea80000300800 */
[----:B------:R0:W-:Y:S04]  /*a0820*/  STL.64 [R1+0x9d38], R24 ;  /* 0x009d381801007387 */ /* 0x0001e80000100a00 */
[----:B0-----:R-:W3:Y:S04]  /*a0830*/  LDL.LU R24, [R1+0x1c50] ;  /* 0x001c500001187983 */ /* 0x001ee80000300800 */
[----:B------:R-:W4:Y:S04]  /*a0840*/  LDL.LU R25, [R1+0x1c54] ;  /* 0x001c540001197983 */ /* 0x000f280000300800 */
[----:B------:R-:W4:Y:S04]  /*a0850*/  LDL.LU R2, [R1+0x1c80] ;  /* 0x001c800001027983 */ /* 0x000f280000300800 */
[----:B------:R-:W4:Y:S04]  /*a0860*/  LDL.LU R3, [R1+0x1c84] ;  /* 0x001c840001037983 */ /* 0x000f280000300800 */
[----:B------:R-:W2:Y:S04]  /*a0870*/  LDL.LU R16, [R1+0x100] ;  /* 0x0001000001107983 */ /* 0x000ea80000300800 */
[----:B------:R-:W2:Y:S04]  /*a0880*/  LDL.LU R17, [R1+0x104] ;  /* 0x0001040001117983 */ /* 0x000ea80000300800 */
[----:B------:R-:W3:Y:S04]  /*a0890*/  LDL.LU R18, [R1+0x108] ;  /* 0x0001080001127983 */ /* 0x000ee80000300800 */
[----:B------:R-:W3:Y:S01]  /*a08a0*/  LDL.LU R19, [R1+0x10c] ;  /* 0x00010c0001137983 */ /* 0x000ee20000300800 */
[----:B------:R-:W-:-:S02]  /*a08b0*/  IMAD R12, R12, 0x100, R22 ;  /* 0x000001000c0c7824 */ /* 0x000fc400078e0216 */
[----:B------:R-:W-:Y:S02]  /*a08c0*/  IMAD R13, R13, 0x100, R23 ;  /* 0x000001000d0d7824 */ /* 0x000fe400078e0217 */
[----:B------:R-:W-:Y:S02]  /*a08d0*/  IMAD R14, R14, 0x100, R28 ;  /* 0x000001000e0e7824 */ /* 0x000fe400078e021c */
[----:B------:R-:W-:Y:S01]  /*a08e0*/  IMAD R15, R15, 0x100, R29 ;  /* 0x000001000f0f7824 */ /* 0x000fe200078e021d */
[----:B---3--:R-:W-:Y:S04]  /*a08f0*/  STL.64 [R1+0x9d50], R18 ;  /* 0x009d501201007387 */ /* 0x008fe80000100a00 */
[----:B--2---:R0:W-:Y:S04]  /*a0900*/  STL.64 [R1+0x9d48], R16 ;  /* 0x009d481001007387 */ /* 0x0041e80000100a00 */
[----:B0-----:R-:W2:Y:S04]  /*a0910*/  LDL.LU R16, [R1+0xc0] ;  /* 0x0000c00001107983 */ /* 0x001ea80000300800 */
[----:B------:R-:W2:Y:S04]  /*a0920*/  LDL.LU R17, [R1+0xc4] ;  /* 0x0000c40001117983 */ /* 0x000ea80000300800 */
[----:B------:R-:W2:Y:S04]  /*a0930*/  LDL.LU R18, [R1+0xc8] ;  /* 0x0000c80001127983 */ /* 0x000ea80000300800 */
[----:B------:R-:W2:Y:S01]  /*a0940*/  LDL.LU R19, [R1+0xcc] ;  /* 0x0000cc0001137983 */ /* 0x000ea20000300800 */
[----:B------:R-:W-:Y:S03]  /*a0950*/  HMMA.16816.F32 R4, R4, R26, R8 ;  /* 0x0000001a0404723c */ /* 0x000fe60000001808 */
[----:B------:R-:W3:Y:S04]  /*a0960*/  LDL.LU R20, [R1+0x1ca0] ;  /* 0x001ca00001147983 */ /* 0x000ee80000300800 */
[----:B------:R-:W3:Y:S04]  /*a0970*/  LDL.LU R21, [R1+0x1ca4] ;  /* 0x001ca40001157983 */ /* 0x000ee80000300800 */
[----:B------:R-:W3:Y:S04]  /*a0980*/  LDL.LU R22, [R1+0x1cb0] ;  /* 0x001cb00001167983 */ /* 0x000ee80000300800 */
[----:B------:R-:W3:Y:S04]  /*a0990*/  LDL.LU R23, [R1+0x1cb4] ;  /* 0x001cb40001177983 */ /* 0x000ee80000300800 */
[----:B------:R-:W3:Y:S04]  /*a09a0*/  LDL.LU R28, [R1+0x1cc0] ;  /* 0x001cc000011c7983 */ /* 0x000ee80000300800 */
[----:B------:R-:W3:Y:S01]  /*a09b0*/  LDL.LU R29, [R1+0x1cc4] ;  /* 0x001cc400011d7983 */ /* 0x000ee20000300800 */
[----:B------:R-:W-:-:S03]  /*a09c0*/  F2FP.F16.E5M2.UNPACK_B R24, R24.H1 ;  /* 0x00000018ff18723e */ /* 0x000fc600030004ff */
[----:B------:R-:W3:Y:S01]  /*a09d0*/  LDL.LU.64 R10, [R1+0x9d60] ;  /* 0x009d6000010a7983 */ /* 0x000ee20000300a00 */
[----:B------:R-:W-:Y:S02]  /*a09e0*/  F2FP.F16.E5M2.UNPACK_B R12, R12 ;  /* 0x0000000cff0c723e */ /* 0x000fe400020004ff */
[----:B------:R-:W-:Y:S02]  /*a09f0*/  F2FP.F16.E5M2.UNPACK_B R13, R13 ;  /* 0x0000000dff0d723e */ /* 0x000fe400020004ff */
[----:B------:R-:W-:Y:S02]  /*a0a00*/  F2FP.F16.E5M2.UNPACK_B R14, R14 ;  /* 0x0000000eff0e723e */ /* 0x000fe400020004ff */
[----:B------:R-:W-:Y:S02]  /*a0a10*/  F2FP.F16.E5M2.UNPACK_B R15, R15 ;  /* 0x0000000fff0f723e */ /* 0x000fe400020004ff */
[----:B----4-:R-:W-:Y:S01]  /*a0a20*/  F2FP.F16.E5M2.UNPACK_B R25, R25.H1 ;  /* 0x00000019ff19723e */ /* 0x010fe200030004ff */
[----:B------:R-:W4:Y:S04]  /*a0a30*/  LDL.LU R9, [R1+0x9d58] ;  /* 0x009d580001097983 */ /* 0x000f280000300800 */
[----:B------:R-:W-:Y:S04]  /*a0a40*/  STL.64 [R1+0x10b0], R4 ;  /* 0x0010b00401007387 */ /* 0x000fe80000100a00 */
[----:B------:R0:W-:Y:S04]  /*a0a50*/  STL.64 [R1+0x10b8], R6 ;  /* 0x0010b80601007387 */ /* 0x0001e80000100a00 */
[----:B0-----:R-:W3:Y:S04]  /*a0a60*/  LDL.LU R6, [R1+0x1c90] ;  /* 0x001c900001067983 */ /* 0x001ee80000300800 */
[----:B------:R-:W-:Y:S04]  /*a0a70*/  STL [R1+0xb0], R24 ;  /* 0x0000b01801007387 */ /* 0x000fe80000100800 */
[----:B------:R-:W3:Y:S04]  /*a0a80*/  LDL.LU R7, [R1+0x1c94] ;  /* 0x001c940001077983 */ /* 0x000ee80000300800 */
[----:B------:R2:W-:Y:S02]  /*a0a90*/  STL [R1+0xb4], R25 ;  /* 0x0000b41901007387 */ /* 0x0005e40000100800 */
[----:B--2---:R-:W-:Y:S02]  /*a0aa0*/  HMMA.16816.F32 R24, R12, R24, R16 ;  /* 0x000000180c18723c */ /* 0x004fe40000001810 */
[----:B------:R-:W2:Y:S04]  /*a0ab0*/  LDL.LU.64 R18, [R1+0x9d50] ;  /* 0x009d500001127983 */ /* 0x000ea80000300a00 */
[----:B------:R-:W2:-:S15]  /*a0ac0*/  LDL.LU.64 R16, [R1+0x9d48] ;  /* 0x009d480001107983 */ /* 0x000e9e0000300a00 */
[----:B------:R-:W-:-:S02]  /*a0ad0*/  NOP ;  /* 0x0000000000007918 */ /* 0x000fc40000000000 */
[----:B------:R-:W-:Y:S04]  /*a0ae0*/  STL.64 [R1+0xc0], R24 ;  /* 0x0000c01801007387 */ /* 0x000fe80000100a00 */
[----:B------:R0:W-:Y:S04]  /*a0af0*/  STL.64 [R1+0xc8], R26 ;  /* 0x0000c81a01007387 */ /* 0x0001e80000100a00 */
[----:B0-----:R-:W2:Y:S04]  /*a0b00*/  LDL.LU.64 R26, [R1+0x9d40] ;  /* 0x009d4000011a7983 */ /* 0x001ea80000300a00 */
[----:B------:R-:W2:Y:S01]  /*a0b10*/  LDL.LU.64 R24, [R1+0x9d38] ;  /* 0x009d380001187983 */ /* 0x000ea20000300a00 */
[----:B----4-:R-:W-:-:S02]  /*a0b20*/  F2FP.F16.E5M2.UNPACK_B R8, R9.H1 ;  /* 0x00000009ff08723e */ /* 0x010fc400030004ff */
[----:B---3--:R-:W-:Y:S02]  /*a0b30*/  F2FP.F16.E5M2.UNPACK_B R9, R10.H1 ;  /* 0x0000000aff09723e */ /* 0x008fe400030004ff */
[----:B------:R-:W-:Y:S01]  /*a0b40*/  F2FP.F16.E5M2.UNPACK_B R4, R11.H1 ;  /* 0x0000000bff04723e */ /* 0x000fe200030004ff */
[----:B------:R-:W-:Y:S04]  /*a0b50*/  STL [R1+0x98], R8 ;  /* 0x0000980801007387 */ /* 0x000fe80000100800 */
[----:B------:R2:W-:Y:S01]  /*a0b60*/  STL [R1+0x9c], R9 ;  /* 0x00009c0901007387 */ /* 0x0005e20000100800 */
[----:B------:R-:W-:Y:S01]  /*a0b70*/  F2FP.F16.E5M2.UNPACK_B R5, R0.H1 ;  /* 0x00000000ff05723e */ /* 0x000fe200030004ff */
[----:B--2---:R-:W-:Y:S02]  /*a0b80*/  HMMA.16816.F32 R8, R12, R8, R24 ;  /* 0x000000080c08723c */ /* 0x004fe40000001818 */
[----:B------:R-:W2:Y:S04]  /*a0b90*/  LDL.LU.64 R26, [R1+0x9d30] ;  /* 0x009d3000011a7983 */ /* 0x000ea80000300a00 */
[----:B------:R-:W2:-:S15]  /*a0ba0*/  LDL.LU.64 R24, [R1+0x9d28] ;  /* 0x009d280001187983 */ /* 0x000e9e0000300a00 */
[----:B------:R-:W-:-:S02]  /*a0bb0*/  NOP ;  /* 0x0000000000007918 */ /* 0x000fc40000000000 */
[----:B------:R-:W-:Y:S04]  /*a0bc0*/  STL.64 [R1+0x10f0], R8 ;  /* 0x0010f00801007387 */ /* 0x000fe80000100a00 */
[----:B------:R0:W-:Y:S01]  /*a0bd0*/  STL [R1+0x10f8], R10 ;  /* 0x0010f80a01007387 */ /* 0x0001e20000100800 */
[----:B------:R-:W-:-:S03]  /*a0be0*/  IMAD.MOV.U32 R0, RZ, RZ, R11 ;  /* 0x000000ffff007224 */ /* 0x000fc600078e000b */
[----:B0-----:R-:W3:Y:S04]  /*a0bf0*/  LDL.LU.64 R10, [R1+0x9d20] ;  /* 0x009d2000010a7983 */ /* 0x001ee80000300a00 */
[----:B------:R-:W3:Y:S04]  /*a0c00*/  LDL.LU.64 R8, [R1+0x9d18] ;  /* 0x009d180001087983 */ /* 0x000ee80000300a00 */
[----:B------:R-:W-:Y:S04]  /*a0c10*/  STL [R1+0x90], R4 ;  /* 0x0000900401007387 */ /* 0x000fe80000100800 */
[----:B------:R-:W-:Y:S04]  /*a0c20*/  STL [R1+0x8d98], R0 ;  /* 0x008d980001007387 */ /* 0x000fe80000100800 */
[----:B------:R-:W-:Y:S01]  /*a0c30*/  STL [R1+0x94], R5 ;  /* 0x0000940501007387 */ /* 0x000fe20000100800 */
[----:B--2---:R-:W-:-:S15]  /*a0c40*/  HMMA.16816.F32 R24, R12, R4, R24 ;  /* 0x000000040c18723c */ /* 0x004fde0000001818 */
[----:B------:R-:W-:-:S08]  /*a0c50*/  NOP ;  /* 0x0000000000007918 */ /* 0x000fd00000000000 */
[----:B------:R-:W-:Y:S04]  /*a0c60*/  STL.64 [R1+0x1110], R24 ;  /* 0x0011101801007387 */ /* 0x000fe80000100a00 */
[----:B------:R0:W-:Y:S04]  /*a0c70*/  STL.64 [R1+0x1118], R26 ;  /* 0x0011181a01007387 */ /* 0x0001e80000100a00 */
[----:B0-----:R-:W2:Y:S04]  /*a0c80*/  LDL.LU.64 R26, [R1+0x9d10] ;  /* 0x009d1000011a7983 */ /* 0x001ea80000300a00 */
[----:B------:R-:W2:Y:S01]  /*a0c90*/  LDL.LU.64 R24, [R1+0x9d08] ;  /* 0x009d080001187983 */ /* 0x000ea20000300a00 */
[----:B------:R-:W-:-:S02]  /*a0ca0*/  F2FP.F16.E5M2.UNPACK_B R2, R2.H1 ;  /* 0x00000002ff02723e */ /* 0x000fc400030004ff */
[----:B------:R-:W-:-:S07]  /*a0cb0*/  F2FP.F16.E5M2.UNPACK_B R3, R3.H1 ;  /* 0x00000003ff03723e */ /* 0x000fce00030004ff */
[----:B---3--:R-:W-:Y:S01]  /*a0cc0*/  HMMA.16816.F32 R8, R12, R2, R8 ;  /* 0x000000020c08723c */ /* 0x008fe20000001808 */
[----:B------:R-:W-:Y:S02]  /*a0cd0*/  F2FP.F16.E5M2.UNPACK_B R4, R6.H1 ;  /* 0x00000006ff04723e */ /* 0x000fe400030004ff */
[----:B------:R-:W-:-:S03]  /*a0ce0*/  F2FP.F16.E5M2.UNPACK_B R5, R7.H1 ;  /* 0x00000007ff05723e */ /* 0x000fc600030004ff */
[----:B------:R0:W-:Y:S04]  /*a0cf0*/  STL [R1+0x88], R2 ;  /* 0x0000880201007387 */ /* 0x0001e80000100800 */
[----:B------:R1:W-:Y:S04]  /*a0d00*/  STL [R1+0x8c], R3 ;  /* 0x00008c0301007387 */ /* 0x0003e80000100800 */
[----:B------:R-:W-:Y:S01]  /*a0d10*/  STL [R1+0x80], R4 ;  /* 0x0000800401007387 */ /* 0x000fe20000100800 */
[----:B------:R-:W-:-:S08]  /*a0d20*/  IMAD.MOV.U32 R0, RZ, RZ, R3 ;  /* 0x000000ffff007224 */ /* 0x000fd000078e0003 */
[----:B------:R-:W-:Y:S04]  /*a0d30*/  STL.64 [R1+0x1130], R8 ;  /* 0x0011300801007387 */ /* 0x000fe80000100a00 */
[----:B------:R3:W-:Y:S01]  /*a0d40*/  STL.64 [R1+0x1138], R10 ;  /* 0x0011380a01007387 */ /* 0x0007e20000100a00 */
[----:B0-----:R-:W-:Y:S02]  /*a0d50*/  F2FP.F16.E5M2.UNPACK_B R2, R20.H1 ;  /* 0x00000014ff02723e */ /* 0x001fe400030004ff */
[----:B-1----:R-:W-:Y:S01]  /*a0d60*/  F2FP.F16.E5M2.UNPACK_B R3, R21.H1 ;  /* 0x00000015ff03723e */ /* 0x002fe200030004ff */
[----:B---3--:R-:W-:Y:S01]  /*a0d70*/  HMMA.16816.F32 R8, R12, R4, R16 ;  /* 0x000000040c08723c */ /* 0x008fe20000001810 */
[----:B------:R0:W-:Y:S05]  /*a0d80*/  STL [R1+0x9ba8], R0 ;  /* 0x009ba80001007387 */ /* 0x0001ea0000100800 */
[----:B------:R-:W-:Y:S04]  /*a0d90*/  STL [R1+0x84], R5 ;  /* 0x0000840501007387 */ /* 0x000fe80000100800 */
[----:B------:R-:W-:Y:S01]  /*a0da0*/  STL [R1+0x78], R2 ;  /* 0x0000780201007387 */ /* 0x000fe20000100800 */
[----:B0-----:R-:W-:-:S12]  /*a0db0*/  IMAD.MOV.U32 R0, RZ, RZ, R5 ;  /* 0x000000ffff007224 */ /* 0x001fd800078e0005 */
[----:B------:R-:W-:Y:S04]  /*a0dc0*/  STL.64 [R1+0x1150], R8 ;  /* 0x0011500801007387 */ /* 0x000fe80000100a00 */
[----:B------:R-:W-:Y:S04]  /*a0dd0*/  STL.64 [R1+0x1158], R10 ;  /* 0x0011580a01007387 */ /* 0x000fe80000100a00 */
[----:B------:R0:W-:Y:S04]  /*a0de0*/  STL [R1+0x9bac], R0 ;  /* 0x009bac0001007387 */ /* 0x0001e80000100800 */
[----:B------:R-:W-:Y:S01]  /*a0df0*/  STL [R1+0x7c], R3 ;  /* 0x00007c0301007387 */ /* 0x000fe20000100800 */
[----:B0-----:R-:W-:-:S02]  /*a0e00*/  F2FP.F16.E5M2.UNPACK_B R0, R22.H1 ;  /* 0x00000016ff00723e */ /* 0x001fc400030004ff */
[----:B------:R-:W-:-:S03]  /*a0e10*/  F2FP.F16.E5M2.UNPACK_B R8, R23.H1 ;  /* 0x00000017ff08723e */ /* 0x000fc600030004ff */
[----:B------:R0:W-:Y:S04]  /*a0e20*/  STL [R1+0x70], R0 ;  /* 0x0000700001007387 */ /* 0x0001e80000100800 */
[----:B------:R-:W-:Y:S01]  /*a0e30*/  STL [R1+0x74], R8 ;  /* 0x0000740801007387 */ /* 0x000fe20000100800 */
[----:B0-----:R-:W-:-:S05]  /*a0e40*/  IMAD.MOV.U32 R0, RZ, RZ, R3 ;  /* 0x000000ffff007224 */ /* 0x001fca00078e0003 */
[----:B------:R0:W-:Y:S02]  /*a0e50*/  STL [R1+0x9bb0], R0 ;  /* 0x009bb00001007387 */ /* 0x0001e40000100800 */
[----:B0-----:R-:W-:Y:S01]  /*a0e60*/  F2FP.F16.E5M2.UNPACK_B R0, R29.H1 ;  /* 0x0000001dff00723e */ /* 0x001fe200030004ff */
[----:B--2---:R-:W-:Y:S07]  /*a0e70*/  HMMA.16816.F32 R4, R12, R2, R24 ;  /* 0x000000020c04723c */ /* 0x004fee0000001818 */
[----:B------:R-:W-:-:S15]  /*a0e80*/  F2FP.F16.E5M2.UNPACK_B R2, R28.H1 ;  /* 0x0000001cff02723e */ /* 0x000fde00030004ff */
[----:B------:R-:W-:-:S01]  /*a0e90*/  NOP ;  /* 0x0000000000007918 */ /* 0x000fc20000000000 */
[----:B------:R-:W-:Y:S04]  /*a0ea0*/  STL.64 [R1+0x1170], R4 ;  /* 0x0011700401007387 */ /* 0x000fe80000100a00 */
[----:B------:R-:W-:Y:S04]  /*a0eb0*/  STL.64 [R1+0x1178], R6 ;  /* 0x0011780601007387 */ /* 0x000fe80000100a00 */
[----:B------:R-:W2:Y:S04]  /*a0ec0*/  LDL.LU R24, [R1+0x190] ;  /* 0x0001900001187983 */ /* 0x000ea80000300800 */
[----:B------:R0:W-:Y:S04]  /*a0ed0*/  STL [R1+0x68], R2 ;  /* 0x0000680201007387 */ /* 0x0001e80000100800 */
[----:B------:R-:W-:Y:S04]  /*a0ee0*/  STL [R1+0x6c], R0 ;  /* 0x00006c0001007387 */ /* 0x000fe80000100800 */
[----:B------:R-:W2:Y:S04]  /*a0ef0*/  LDL.LU R25, [R1+0x194] ;  /* 0x0001940001197983 */ /* 0x000ea80000300800 */
[----:B------:R-:W3:Y:S04]  /*a0f00*/  LDL.LU R26, [R1+0x198] ;  /* 0x00019800011a7983 */ /* 0x000ee80000300800 */
[----:B------:R-:W3:Y:S04]  /*a0f10*/  LDL.LU R27, [R1+0x19c] ;  /* 0x00019c00011b7983 */ /* 0x000ee80000300800 */
[----:B---3--:R-:W-:Y:S04]  /*a0f20*/  STL.64 [R1+0x9ca0], R26 ;  /* 0x009ca01a01007387 */ /* 0x008fe80000100a00 */
[----:B--2---:R1:W-:Y:S04]  /*a0f30*/  STL.64 [R1+0x9c98], R24 ;  /* 0x009c981801007387 */ /* 0x0043e80000100a00 */
[----:B------:R-:W2:Y:S04]  /*a0f40*/  LDL.LU R8, [R1+0x170] ;  /* 0x0001700001087983 */ /* 0x000ea80000300800 */
[----:B------:R-:W2:Y:S04]  /*a0f50*/  LDL.LU R9, [R1+0x174] ;  /* 0x0001740001097983 */ /* 0x000ea80000300800 */
[----:B------:R-:W3:Y:S04]  /*a0f60*/  LDL.LU R10, [R1+0x178] ;  /* 0x00017800010a7983 */ /* 0x000ee80000300800 */
[----:B------:R-:W3:Y:S04]  /*a0f70*/  LDL.LU R11, [R1+0x17c] ;  /* 0x00017c00010b7983 */ /* 0x000ee80000300800 */
[----:B---3--:R3:W-:Y:S04]  /*a0f80*/  STL.64 [R1+0x9cb0], R10 ;  /* 0x009cb00a01007387 */ /* 0x0087e80000100a00 */
[----:B--2---:R-:W-:Y:S04]  /*a0f90*/  STL.64 [R1+0x9ca8], R8 ;  /* 0x009ca80801007387 */ /* 0x004fe80000100a00 */
[----:B0-----:R-:W2:Y:S04]  /*a0fa0*/  LDL.LU R2, [R1+0x1d00] ;  /* 0x001d000001027983 */ /* 0x001ea80000300800 */
[----:B------:R-:W2:Y:S04]  /*a0fb0*/  LDL.LU R3, [R1+0x1d04] ;  /* 0x001d040001037983 */ /* 0x000ea80000300800 */
[----:B--2---:R0:W-:Y:S04]  /*a0fc0*/  STL.64 [R1+0x9cd8], R2 ;  /* 0x009cd80201007387 */ /* 0x0041e80000100a00 */
[----:B-1----:R-:W2:Y:S04]  /*a0fd0*/  LDL.LU R24, [R1+0x160] ;  /* 0x0001600001187983 */ /* 0x002ea80000300800 */
[----:B------:R-:W2:Y:S04]  /*a0fe0*/  LDL.LU R25, [R1+0x164] ;  /* 0x0001640001197983 */ /* 0x000ea80000300800 */
[----:B------:R-:W4:Y:S04]  /*a0ff0*/  LDL.LU R26, [R1+0x168] ;  /* 0x00016800011a7983 */ /* 0x000f280000300800 */
[----:B------:R-:W4:Y:S04]  /*a1000*/  LDL.LU R27, [R1+0x16c] ;  /* 0x00016c00011b7983 */ /* 0x000f280000300800 */
[----:B---3--:R-:W3:Y:S04]  /*a1010*/  LDL.LU R10, [R1+0x1cd0] ;  /* 0x001cd000010a7983 */ /* 0x008ee80000300800 */
[----:B------:R-:W3:Y:S04]  /*a1020*/  LDL.LU R11, [R1+0x1cd4] ;  /* 0x001cd400010b7983 */ /* 0x000ee80000300800 */
[----:B---3--:R1:W-:Y:S04]  /*a1030*/  STL.64 [R1+0x9cf0], R10 ;  /* 0x009cf00a01007387 */ /* 0x0083e80000100a00 */
[----:B0-----:R-:W3:Y:S04]  /*a1040*/  LDL.64 R2, [R1+0x68] ;  /* 0x0000680001027983 */ /* 0x001ee80000100a00 */
[----:B-1----:R-:W3:Y:S04]  /*a1050*/  LDL.64 R10, [R1+0x70] ;  /* 0x00007000010a7983 */ /* 0x002ee80000100a00 */
[----:B------:R-:W3:Y:S04]  /*a1060*/  LDL.LU R8, [R1+0x1ce0] ;  /* 0x001ce00001087983 */ /* 0x000ee80000300800 */
[----:B------:R-:W3:Y:S04]  /*a1070*/  LDL.LU R9, [R1+0x1ce4] ;  /* 0x001ce40001097983 */ /* 0x000ee80000300800 */
[----:B------:R-:W3:Y:S04]  /*a1080*/  LDL.LU R4, [R1+0x1cf0] ;  /* 0x001cf00001047983 */ /* 0x000ee80000300800 */
[----:B------:R-:W3:Y:S04]  /*a1090*/  LDL.LU R5, [R1+0x1cf4] ;  /* 0x001cf40001057983 */ /* 0x000ee80000300800 */
[----:B----4-:R-:W-:Y:S04]  /*a10a0*/  STL.64 [R1+0x9cc0], R26 ;  /* 0x009cc01a01007387 */ /* 0x010fe80000100a00 */
[----:B--2---:R0:W-:Y:S04]  /*a10b0*/  STL.64 [R1+0x9cb8], R24 ;  /* 0x009cb81801007387 */ /* 0x0041e80000100a00 */
[----:B0-----:R-:W2:Y:S04]  /*a10c0*/  LDL.LU R24, [R1+0x150] ;  /* 0x0001500001187983 */ /* 0x001ea80000300800 */
[----:B------:R-:W2:Y:S04]  /*a10d0*/  LDL.LU R25, [R1+0x154] ;  /* 0x0001540001197983 */ /* 0x000ea80000300800 */
[----:B------:R-:W4:Y:S04]  /*a10e0*/  LDL.LU R26, [R1+0x158] ;  /* 0x00015800011a7983 */ /* 0x000f280000300800 */
[----:B------:R-:W4:Y:S04]  /*a10f0*/  LDL.LU R27, [R1+0x15c] ;  /* 0x00015c00011b7983 */ /* 0x000f280000300800 */
        /* <DEDUP_REMOVED lines=14> */
[----:B0-----:R-:W3:Y:S04]  /*a11e0*/  LDL.LU R24, [R1+0x120] ;  /* 0x0001200001187983 */ /* 0x001ee80000300800 */
[----:B------:R-:W3:Y:S04]  /*a11f0*/  LDL.LU R25, [R1+0x124] ;  /* 0x0001240001197983 */ /* 0x000ee80000300800 */
[----:B------:R-:W3:Y:S04]  /*a1200*/  LDL.LU R26, [R1+0x128] ;  /* 0x00012800011a7983 */ /* 0x000ee80000300800 */
[----:B------:R-:W3:Y:S04]  /*a1210*/  LDL.LU R27, [R1+0x12c] ;  /* 0x00012c00011b7983 */ /* 0x000ee80000300800 */
[----:B------:R-:W2:Y:S04]  /*a1220*/  LDL.LU R6, [R1+0x1d10] ;  /* 0x001d100001067983 */ /* 0x000ea80000300800 */
        /* <DEDUP_REMOVED lines=11> */
[----:B---3--:R-:W-:-:S15]  /*a12e0*/  HMMA.16816.F32 R24, R12, R10, R24 ;  /* 0x0000000a0c18723c */ /* 0x008fde0000001818 */
[----:B------:R-:W-:-:S08]  /*a12f0*/  NOP ;  /* 0x0000000000007918 */ /* 0x000fd00000000000 */
[----:B------:R-:W-:Y:S04]  /*a1300*/  STL.64 [R1+0x1190], R24 ;  /* 0x0011901801007387 */ /* 0x000fe80000100a00 */
[----:B------:R0:W-:Y:S04]  /*a1310*/  STL.64 [R1+0x1198], R26 ;  /* 0x0011981a01007387 */ /* 0x0001e80000100a00 */
[----:B0-----:R-:W3:Y:S04]  /*a1320*/  LDL.LU.64 R26, [R1+0x9d00] ;  /* 0x009d0000011a7983 */ /* 0x001ee80000300a00 */
[----:B------:R-:W3:Y:S01]  /*a1330*/  LDL.LU.64 R24, [R1+0x9cf8] ;  /* 0x009cf80001187983 */ /* 0x000ee20000300a00 */
[----:B------:R-:W-:-:S03]  /*a1340*/  IMAD.MOV.U32 R0, RZ, RZ, R11 ;  /* 0x000000ffff007224 */ /* 0x000fc600078e000b */
[----:B------:R-:W2:Y:S04]  /*a1350*/  LDL.LU.64 R10, [R1+0x9cf0] ;  /* 0x009cf000010a7983 */ /* 0x000ea80000300a00 */
[----:B------:R-:W-:Y:S01]  /*a1360*/  STL [R1+0x9bb4], R0 ;  /* 0x009bb40001007387 */ /* 0x000fe20000100800 */
[----:B---3--:R-:W-:-:S15]  /*a1370*/  HMMA.16816.F32 R24, R12, R2, R24 ;  /* 0x000000020c18723c */ /* 0x008fde0000001818 */
[----:B------:R-:W-:-:S08]  /*a1380*/  NOP ;  /* 0x0000000000007918 */ /* 0x000fd00000000000 */
[----:B------:R-:W-:Y:S04]  /*a1390*/  STL.64 [R1+0x11b0], R24 ;  /* 0x0011b01801007387 */ /* 0x000fe80000100a00 */
[----:B------:R0:W-:Y:S04]  /*a13a0*/  STL.64 [R1+0x11b8], R26 ;  /* 0x0011b81a01007387 */ /* 0x0001e80000100a00 */
[----:B0-----:R-:W3:Y:S04]  /*a13b0*/  LDL.LU.64 R26, [R1+0x9ce8] ;  /* 0x009ce800011a7983 */ /* 0x001ee80000300a00 */
[----:B------:R-:W3:Y:S01]  /*a13c0*/  LDL.LU.64 R24, [R1+0x9ce0] ;  /* 0x009ce00001187983 */ /* 0x000ee20000300a00 */
[----:B--2---:R-:W-:-:S02]  /*a13d0*/  F2FP.F16.E5M2.UNPACK_B R10, R10.H1 ;  /* 0x0000000aff0a723e */ /* 0x004fc400030004ff */
[----:B------:R-:W-:Y:S01]  /*a13e0*/  F2FP.F16.E5M2.UNPACK_B R11, R11.H1 ;  /* 0x0000000bff0b723e */ /* 0x000fe200030004ff */
[----:B------:R-:W-:Y:S02]  /*a13f0*/  IMAD.MOV.U32 R0, RZ, RZ, R3 ;  /* 0x000000ffff007224 */ /* 0x000fe400078e0003 */
[----:B------:R-:W2:Y:S04]  /*a1400*/  LDL.LU.64 R2, [R1+0x9cd8] ;  /* 0x009cd80001027983 */ /* 0x000ea80000300a00 */
[----:B------:R-:W-:Y:S04]  /*a1410*/  STL [R1+0x60], R10 ;  /* 0x0000600a01007387 */ /* 0x000fe80000100800 */
[----:B------:R-:W-:Y:S04]  /*a1420*/  STL [R1+0x9bb8], R0 ;  /* 0x009bb80001007387 */ /* 0x000fe80000100800 */
[----:B------:R-:W-:Y:S01]  /*a1430*/  STL [R1+0x64], R11 ;  /* 0x0000640b01007387 */ /* 0x000fe20000100800 */
[----:B---3--:R-:W-:-:S15]  /*a1440*/  HMMA.16816.F32 R24, R12, R10, R24 ;  /* 0x0000000a0c18723c */ /* 0x008fde0000001818 */
[----:B------:R-:W-:-:S08]  /*a1450*/  NOP ;  /* 0x0000000000007918 */ /* 0x000fd00000000000 */
[----:B------:R-:W-:Y:S04]  /*a1460*/  STL.64 [R1+0x11d0], R24 ;  /* 0x0011d01801007387 */ /* 0x000fe80000100a00 */
[----:B------:R0:W-:Y:S04]  /*a1470*/  STL.64 [R1+0x11d8], R26 ;  /* 0x0011d81a01007387 */ /* 0x0001e80000100a00 */
[----:B0-----:R-:W3:Y:S04]  /*a1480*/  LDL.LU.64 R26, [R1+0x9cd0] ;  /* 0x009cd000011a7983 */ /* 0x001ee80000300a00 */
[----:B------:R-:W3:Y:S01]  /*a1490*/  LDL.LU.64 R24, [R1+0x9cc8] ;  /* 0x009cc80001187983 */ /* 0x000ee20000300a00 */
[----:B------:R-:W-:-:S02]  /*a14a0*/  F2FP.F16.E5M2.UNPACK_B R8, R8.H1 ;  /* 0x00000008ff08723e */ /* 0x000fc400030004ff */
[----:B------:R-:W-:-:S03]  /*a14b0*/  F2FP.F16.E5M2.UNPACK_B R9, R9.H1 ;  /* 0x00000009ff09723e */ /* 0x000fc600030004ff */
[----:B------:R-:W-:Y:S04]  /*a14c0*/  STL [R1+0x58], R8 ;  /* 0x0000580801007387 */ /* 0x000fe80000100800 */
[----:B------:R3:W-:Y:S02]  /*a14d0*/  STL [R1+0x5c], R9 ;  /* 0x00005c0901007387 */ /* 0x0007e40000100800 */
[----:B---3--:R-:W-:Y:S02]  /*a14e0*/  HMMA.16816.F32 R8, R12, R8, R24 ;  /* 0x000000080c08723c */ /* 0x008fe40000001818 */
[----:B------:R-:W3:Y:S04]  /*a14f0*/  LDL.LU.64 R26, [R1+0x9cc0] ;  /* 0x009cc000011a7983 */ /* 0x000ee80000300a00 */
[----:B------:R-:W3:Y:S01]  /*a1500*/  LDL.LU.64 R24, [R1+0x9cb8] ;  /* 0x009cb80001187983 */ /* 0x000ee20000300a00 */
[----:B------:R-:W-:-:S02]  /*a1510*/  F2FP.F16.E5M2.UNPACK_B R4, R4.H1 ;  /* 0x00000004ff04723e */ /* 0x000fc400030004ff */
[----:B------:R-:W-:-:S14]  /*a1520*/  F2FP.F16.E5M2.UNPACK_B R5, R5.H1 ;  /* 0x00000005ff05723e */ /* 0x000fdc00030004ff */
[----:B------:R-:W-:Y:S04]  /*a1530*/  STL.64 [R1+0x11f0], R8 ;  /* 0x0011f00801007387 */ /* 0x000fe80000100a00 */
[----:B------:R0:W-:Y:S04]  /*a1540*/  STL.64 [R1+0x11f8], R10 ;  /* 0x0011f80a01007387 */ /* 0x0001e80000100a00 */
[----:B0-----:R-:W4:Y:S04]  /*a1550*/  LDL.LU.64 R10, [R1+0x9cb0] ;  /* 0x009cb000010a7983 */ /* 0x001f280000300a00 */
[----:B------:R-:W4:Y:S04]  /*a1560*/  LDL.LU.64 R8, [R1+0x9ca8] ;  /* 0x009ca80001087983 */ /* 0x000f280000300a00 */
        /* <DEDUP_REMOVED lines=9> */
[----:B------:R-:W-:-:S07]  /*a1600*/  F2FP.F16.E5M2.UNPACK_B R3, R3.H1 ;  /* 0x00000003ff03723e */ /* 0x000fce00030004ff */
[----:B----4-:R-:W-:Y:S01]  /*a1610*/  HMMA.16816.F32 R8, R12, R2, R8 ;  /* 0x000000020c08723c */ /* 0x010fe20000001808 */
[----:B------:R-:W-:Y:S01]  /*a1620*/  IMAD.MOV.U32 R0, RZ, RZ, R5 ;  /* 0x000000ffff007224 */ /* 0x000fe200078e0005 */
[----:B------:R-:W-:Y:S02]  /*a1630*/  F2FP.F16.E5M2.UNPACK_B R4, R6.H1 ;  /* 0x00000006ff04723e */ /* 0x000fe400030004ff */
[----:B------:R-:W-:Y:S02]  /*a1640*/  F2FP.F16.E5M2.UNPACK_B R5, R7.H1 ;  /* 0x00000007ff05723e */ /* 0x000fe400030004ff */
[----:B------:R0:W-:Y:S04]  /*a1650*/  STL [R1+0x48], R2 ;  /* 0x0000480201007387 */ /* 0x0001e80000100800 */
[----:B------:R-:W-:Y:S04]  /*a1660*/  STL [R1+0x9bbc], R0 ;  /* 0x009bbc0001007387 */ /* 0x000fe80000100800 */
[----:B------:R1:W-:Y:S04]  /*a1670*/  STL [R1+0x4c], R3 ;  /* 0x00004c0301007387 */ /* 0x0003e80000100800 */
[----:B------:R-:W-:Y:S01]  /*a1680*/  STL [R1+0x40], R4 ;  /* 0x0000400401007387 */ /* 0x000fe20000100800 */
[----:B0-----:R-:W-:-:S02]  /*a1690*/  F2FP.F16.E5M2.UNPACK_B R2, R20.H1 ;  /* 0x00000014ff02723e */ /* 0x001fc400030004ff */
[----:B-1----:R-:W-:Y:S02]  /*a16a0*/  F2FP.F16.E5M2.UNPACK_B R3, R21.H1 ;  /* 0x00000015ff03723e */ /* 0x002fe400030004ff */
[----:B------:R-:W-:Y:S04]  /*a16b0*/  STL.64 [R1+0x1230], R8 ;  /* 0x0012300801007387 */ /* 0x000fe80000100a00 */
[----:B------:R0:W-:Y:S04]  /*a16c0*/  STL.64 [R1+0x1238], R10 ;  /* 0x0012380a01007387 */ /* 0x0001e80000100a00 */
[----:B------:R-:W-:Y:S01]  /*a16d0*/  STL [R1+0x44], R5 ;  /* 0x0000440501007387 */ /* 0x000fe20000100800 */
[----:B------:R-:W-:Y:S01]  /*a16e0*/  IMAD.MOV.U32 R0, RZ, RZ, R5 ;  /* 0x000000ffff007224 */ /* 0x000fe200078e0005 */
[----:B0-----:R-:W-:Y:S02]  /*a16f0*/  HMMA.16816.F32 R8, R12, R4, R16 ;  /* 0x000000040c08723c */ /* 0x001fe40000001810 */
[----:B------:R-:W-:-:S15]  /*a1700*/  STL [R1+0x38], R2 ;  /* 0x0000380201007387 */ /* 0x000fde0000100800 */
[----:B------:R-:W-:-:S06]  /*a1710*/  NOP ;  /* 0x0000000000007918 */ /* 0x000fcc0000000000 */
[----:B------:R0:W-:Y:S04]  /*a1720*/  STL.64 [R1+0x1250], R8 ;  /* 0x0012500801007387 */ /* 0x0001e80000100a00 */
[----:B------:R-:W-:Y:S04]  /*a1730*/  STL.64 [R1+0x1258], R10 ;  /* 0x0012580a01007387 */ /* 0x000fe80000100a00 */
[----:B------:R1:W-:Y:S04]  /*a1740*/  STL [R1+0x9bc0], R0 ;  /* 0x009bc00001007387 */ /* 0x0003e80000100800 */
[----:B------:R-:W-:Y:S01]  /*a1750*/  STL [R1+0x3c], R3 ;  /* 0x00003c0301007387 */ /* 0x000fe20000100800 */
[----:B0-----:R-:W-:-:S02]  /*a1760*/  F2FP.F16.E5M2.UNPACK_B R8, R22.H1 ;  /* 0x00000016ff08723e */ /* 0x001fc400030004ff */
[----:B-1----:R-:W-:-:S03]  /*a1770*/  F2FP.F16.E5M2.UNPACK_B R0, R23.H1 ;  /* 0x00000017ff00723e */ /* 0x002fc600030004ff */
[----:B------:R-:W-:Y:S04]  /*a1780*/  STL [R1+0x30], R8 ;  /* 0x0000300801007387 */ /* 0x000fe80000100800 */
[----:B------:R0:W-:Y:S02]  /*a1790*/  STL [R1+0x34], R0 ;  /* 0x0000340001007387 */ /* 0x0001e40000100800 */
[----:B0-----:R-:W-:Y:S01]  /*a17a0*/  F2FP.F16.E5M2.UNPACK_B R0, R29.H1 ;  /* 0x0000001dff00723e */ /* 0x001fe200030004ff */
[----:B---3--:R-:W-:Y:S07]  /*a17b0*/  HMMA.16816.F32 R4, R12, R2, R24 ;  /* 0x000000020c04723c */ /* 0x008fee0000001818 */
[----:B------:R-:W-:-:S15]  /*a17c0*/  F2FP.F16.E5M2.UNPACK_B R2, R28.H1 ;  /* 0x0000001cff02723e */ /* 0x000fde00030004ff */
[----:B------:R-:W-:-:S01]  /*a17d0*/  NOP ;  /* 0x0000000000007918 */ /* 0x000fc20000000000 */
[----:B------:R0:W-:Y:S04]  /*a17e0*/  STL.64 [R1+0x1270], R4 ;  /* 0x0012700401007387 */ /* 0x0001e80000100a00 */
[----:B------:R1:W-:Y:S04]  /*a17f0*/  STL.64 [R1+0x1278], R6 ;  /* 0x0012780601007387 */ /* 0x0003e80000100a00 */
[----:B------:R-:W2:Y:S04]  /*a1800*/  LDL.LU R8, [R1+0x210] ;  /* 0x0002100001087983 */ /* 0x000ea80000300800 */
[----:B------:R-:W-:Y:S04]  /*a1810*/  STL [R1+0x28], R2 ;  /* 0x0000280201007387 */ /* 0x000fe80000100800 */
[----:B------:R-:W-:Y:S04]  /*a1820*/  STL [R1+0x2c], R0 ;  /* 0x00002c0001007387 */ /* 0x000fe80000100800 */
[----:B------:R-:W2:Y:S04]  /*a1830*/  LDL.LU R9, [R1+0x214] ;  /* 0x0002140001097983 */ /* 0x000ea80000300800 */
[----:B------:R-:W3:Y:S04]  /*a1840*/  LDL.LU R10, [R1+0x218] ;  /* 0x00021800010a7983 */ /* 0x000ee80000300800 */
[----:B------:R-:W3:Y:S04]  /*a1850*/  LDL.LU R11, [R1+0x21c] ;  /* 0x00021c00010b7983 */ /* 0x000ee80000300800 */
[----:B---3--:R-:W-:Y:S04]  /*a1860*/  STL.64 [R1+0x9c18], R10 ;  /* 0x009c180a01007387 */ /* 0x008fe80000100a00 */
[----:B--2---:R-:W-:Y:S04]  /*a1870*/  STL.64 [R1+0x9c10], R8 ;  /* 0x009c100801007387 */ /* 0x004fe80000100a00 */
[----:B0-----:R-:W2:Y:S04]  /*a1880*/  LDL.LU R4, [R1+0x200] ;  /* 0x0002000001047983 */ /* 0x001ea80000300800 */
[----:B------:R-:W2:Y:S04]  /*a1890*/  LDL.LU R5, [R1+0x204] ;  /* 0x0002040001057983 */ /* 0x000ea80000300800 */
[----:B-1----:R-:W3:Y:S04]  /*a18a0*/  LDL.LU R6, [R1+0x208] ;  /* 0x0002080001067983 */ /* 0x002ee80000300800 */
[----:B------:R-:W3:Y:S04]  /*a18b0*/  LDL.LU R7, [R1+0x20c] ;  /* 0x00020c0001077983 */ /* 0x000ee80000300800 */
[----:B---3--:R-:W-:Y:S04]  /*a18c0*/  STL.64 [R1+0x9c28], R6 ;  /* 0x009c280601007387 */ /* 0x008fe80000100a00 */
[----:B--2---:R0:W-:Y:S04]  /*a18d0*/  STL.64 [R1+0x9c20], R4 ;  /* 0x009c200401007387 */ /* 0x0041e80000100a00 */
[----:B0-----:R-:W2:Y:S04]  /*a18e0*/  LDL.LU R4, [R1+0x1f0] ;  /* 0x0001f00001047983 */ /* 0x001ea80000300800 */
[----:B------:R-:W2:Y:S04]  /*a18f0*/  LDL.LU R5, [R1+0x1f4] ;  /* 0x0001f40001057983 */ /* 0x000ea80000300800 */
[----:B------:R-:W3:Y:S04]  /*a1900*/  LDL.LU R6, [R1+0x1f8] ;  /* 0x0001f80001067983 */ /* 0x000ee80000300800 */
[----:B------:R-:W3:Y:S04]  /*a1910*/  LDL.LU R7, [R1+0x1fc] ;  /* 0x0001fc0001077983 */ /* 0x000ee80000300800 */
[----:B------:R-:W4:Y:S04]  /*a1920*/  LDL.LU R10, [R1+0x1d80] ;  /* 0x001d8000010a7983 */ /* 0x000f280000300800 */
[----:B---3--:R-:W-:Y:S04]  /*a1930*/  STL.64 [R1+0x9c38], R6 ;  /* 0x009c380601007387 */ /* 0x008fe80000100a00 */
[----:B--2---:R0:W-:Y:S04]  /*a1940*/  STL.64 [R1+0x9c30], R4 ;  /* 0x009c300401007387 */ /* 0x0041e80000100a00 */
[----:B0-----:R-:W2:Y:S04]  /*a1950*/  LDL.LU R4, [R1+0x1e0] ;  /* 0x0001e00001047983 */ /* 0x001ea80000300800 */
[----:B------:R-:W2:Y:S04]  /*a1960*/  LDL.LU R5, [R1+0x1e4] ;  /* 0x0001e40001057983 */ /* 0x000ea80000300800 */
[----:B------:R-:W3:Y:S04]  /*a1970*/  LDL.LU R6, [R1+0x1e8] ;  /* 0x0001e80001067983 */ /* 0x000ee80000300800 */
[----:B------:R-:W3:Y:S04]  /*a1980*/  LDL.LU R7, [R1+0x1ec] ;  /* 0x0001ec0001077983 */ /* 0x000ee80000300800 */
[----:B------:R-:W4:Y:S04]  /*a1990*/  LDL.LU R2, [R1+0x1d70] ;  /* 0x001d700001027983 */ /* 0x000f280000300800 */
[----:B------:R-:W4:Y:S04]  /*a19a0*/  LDL.LU R3, [R1+0x1d74] ;  /* 0x001d740001037983 */ /* 0x000f280000300800 */
[----:B----4-:R0:W-:Y:S04]  /*a19b0*/  STL.64 [R1+0x9c68], R2 ;  /* 0x009c680201007387 */ /* 0x0101e80000100a00 */
[----:B0-----:R-:W4:Y:S04]  /*a19c0*/  LDL.64 R2, [R1+0x28] ;  /* 0x0000280001027983 */ /* 0x001f280000100a00 */
[----:B----4-:R-:W-:Y:S04]  /*a19d0*/  STL.64 [R1+0x9c80], R2 ;  /* 0x009c800201007387 */ /* 0x010fe80000100a00 */
[----:B---3--:R-:W-:Y:S04]  /*a19e0*/  STL.64 [R1+0x9c48], R6 ;  /* 0x009c480601007387 */ /* 0x008fe80000100a00 */
[----:B--2---:R-:W-:Y:S04]  /*a19f0*/  STL.64 [R1+0x9c40], R4 ;  /* 0x009c400401007387 */ /* 0x004fe80000100a00 */
[----:B------:R-:W2:Y:S04]  /*a1a00*/  LDL.LU R11, [R1+0x1d84] ;  /* 0x001d8400010b7983 */ /* 0x000ea80000300800 */
[----:B--2---:R0:W-:Y:S04]  /*a1a10*/  STL.64 [R1+0x9c50], R10 ;  /* 0x009c500a01007387 */ /* 0x0041e80000100a00 */
[----:B------:R-:W2:Y:S04]  /*a1a20*/  LDL.LU R8, [R1+0x1d0] ;  /* 0x0001d00001087983 */ /* 0x000ea80000300800 */
[----:B------:R-:W2:Y:S04]  /*a1a30*/  LDL.LU R9, [R1+0x1d4] ;  /* 0x0001d40001097983 */ /* 0x000ea80000300800 */
[----:B0-----:R-:W3:Y:S04]  /*a1a40*/  LDL.LU R10, [R1+0x1d8] ;  /* 0x0001d800010a7983 */ /* 0x001ee80000300800 */
[----:B------:R-:W3:Y:S04]  /*a1a50*/  LDL.LU R11, [R1+0x1dc] ;  /* 0x0001dc00010b7983 */ /* 0x000ee80000300800 */
[----:B------:R-:W4:Y:S04]  /*a1a60*/  LDL.64 R2, [R1+0x30] ;  /* 0x0000300001027983 */ /* 0x000f280000100a00 */
[----:B------:R-:W2:Y:S04]  /*a1a70*/  LDL.LU R6, [R1+0x1d50] ;  /* 0x001d500001067983 */ /* 0x000ea80000300800 */
[----:B------:R-:W2:Y:S04]  /*a1a80*/  LDL.LU R7, [R1+0x1d54] ;  /* 0x001d540001077983 */ /* 0x000ea80000300800 */
[----:B------:R-:W3:Y:S04]  /*a1a90*/  LDL.LU R4, [R1+0x1d60] ;  /* 0x001d600001047983 */ /* 0x000ee80000300800 */
[----:B------:R-:W3:Y:S04]  /*a1aa0*/  LDL.LU R5, [R1+0x1d64] ;  /* 0x001d640001057983 */ /* 0x000ee80000300800 */
[----:B--2---:R-:W-:Y:S04]  /*a1ab0*/  STL.64 [R1+0x9c90], R6 ;  /* 0x009c900601007387 */ /* 0x004fe80000100a00 */
[----:B---3--:R0:W-:Y:S04]  /*a1ac0*/  STL.64 [R1+0x9c88], R4 ;  /* 0x009c880401007387 */ /* 0x0081e80000100a00 */
[----:B0-----:R-:W2:Y:S04]  /*a1ad0*/  LDL.LU R4, [R1+0x1a0] ;  /* 0x0001a00001047983 */ /* 0x001ea80000300800 */
[----:B------:R-:W2:Y:S04]  /*a1ae0*/  LDL.LU R5, [R1+0x1a4] ;  /* 0x0001a40001057983 */ /* 0x000ea80000300800 */
[----:B------:R-:W2:Y:S04]  /*a1af0*/  LDL.LU R6, [R1+0x1a8] ;  /* 0x0001a80001067983 */ /* 0x000ea80000300800 */
[----:B------:R-:W2:Y:S04]  /*a1b00*/  LDL.LU R7, [R1+0x1ac] ;  /* 0x0001ac0001077983 */ /* 0x000ea80000300800 */
[----:B------:R-:W-:Y:S04]  /*a1b10*/  STL.64 [R1+0x9c60], R10 ;  /* 0x009c600a01007387 */ /* 0x000fe80000100a00 */
[----:B------:R0:W-:Y:S04]  /*a1b20*/  STL.64 [R1+0x9c58], R8 ;  /* 0x009c580801007387 */ /* 0x0001e80000100a00 */
[----:B0-----:R-:W3:Y:S04]  /*a1b30*/  LDL.LU R8, [R1+0x1c0] ;  /* 0x0001c00001087983 */ /* 0x001ee80000300800 */
[----:B------:R-:W3:Y:S04]  /*a1b40*/  LDL.LU R9, [R1+0x1c4] ;  /* 0x0001c40001097983 */ /* 0x000ee80000300800 */
[----:B------:R-:W3:Y:S04]  /*a1b50*/  LDL.LU R10, [R1+0x1c8] ;  /* 0x0001c800010a7983 */ /* 0x000ee80000300800 */
[----:B------:R-:W3:Y:S01]  /*a1b60*/  LDL.LU R11, [R1+0x1cc] ;  /* 0x0001cc00010b7983 */ /* 0x000ee20000300800 */
[----:B----4-:R-:W-:Y:S01]  /*a1b70*/  IMAD.MOV.U32 R0, RZ, RZ, R3 ;  /* 0x000000ffff007224 */ /* 0x010fe200078e0003 */
[C---:B--2---:R-:W-:Y:S02]  /*a1b80*/  HMMA.16816.F32 R4, R12.reuse, R2, R4 ;  /* 0x000000020c04723c */ /* 0x044fe40000001804 */
[----:B---3--:R-:W-:Y:S04]  /*a1b90*/  STL.64 [R1+0x9c78], R10 ;  /* 0x009c780a01007387 */ /* 0x008fe80000100a00 */
[----:B------:R0:W-:Y:S04]  /*a1ba0*/  STL.64 [R1+0x9c70], R8 ;  /* 0x009c700801007387 */ /* 0x0001e80000100a00 */
[----:B0-----:R-:W2:Y:S04]  /*a1bb0*/  LDL.LU R8, [R1+0x1b0] ;  /* 0x0001b00001087983 */ /* 0x001ea80000300800 */
[----:B------:R-:W2:Y:S04]  /*a1bc0*/  LDL.LU R9, [R1+0x1b4] ;  /* 0x0001b40001097983 */ /* 0x000ea80000300800 */
[----:B------:R-:W2:Y:S04]  /*a1bd0*/  LDL.LU R10, [R1+0x1b8] ;  /* 0x0001b800010a7983 */ /* 0x000ea80000300800 */
[----:B------:R-:W2:Y:S04]  /*a1be0*/  LDL.LU R11, [R1+0x1bc] ;  /* 0x0001bc00010b7983 */ /* 0x000ea80000300800 */
        /* <DEDUP_REMOVED lines=14> */
[----:B------:R-:W-:Y:S04]  /*a1cd0*/  STL.64 [R1+0x1290], R4 ;  /* 0x0012900401007387 */ /* 0x000fe80000100a00 */
[----:B------:R0:W-:Y:S04]  /*a1ce0*/  STL.64 [R1+0x1298], R6 ;  /* 0x0012980601007387 */ /* 0x0001e80000100a00 */
[----:B0-----:R-:W3:Y:S04]  /*a1cf0*/  LDL.LU.64 R6, [R1+0x9c90] ;  /* 0x009c900001067983 */ /* 0x001ee80000300a00 */
[----:B------:R-:W4:Y:S04]  /*a1d00*/  LDL.LU.64 R4, [R1+0x9c88] ;  /* 0x009c880001047983 */ /* 0x000f280000300a00 */
[----:B------:R-:W2:Y:S04]  /*a1d10*/  LDL.LU.64 R2, [R1+0x9c80] ;  /* 0x009c800001027983 */ /* 0x000ea80000300a00 */
[----:B------:R-:W-:Y:S01]  /*a1d20*/  STL [R1+0x9bc4], R0 ;  /* 0x009bc40001007387 */ /* 0x000fe20000100800 */
[----:B--2---:R-:W-:-:S15]  /*a1d30*/  HMMA.16816.F32 R8, R12, R2, R8 ;  /* 0x000000020c08723c */ /* 0x004fde0000001808 */
[----:B------:R-:W-:-:S08]  /*a1d40*/  NOP ;  /* 0x0000000000007918 */ /* 0x000fd00000000000 */
[----:B------:R-:W-:Y:S04]  /*a1d50*/  STL.64 [R1+0x12b0], R8 ;  /* 0x0012b00801007387 */ /* 0x000fe80000100a00 */
[----:B------:R0:W-:Y:S04]  /*a1d60*/  STL.64 [R1+0x12b8], R10 ;  /* 0x0012b80a01007387 */ /* 0x0001e80000100a00 */
[----:B0-----:R-:W2:Y:S04]  /*a1d70*/  LDL.LU.64 R10, [R1+0x9c78] ;  /* 0x009c7800010a7983 */ /* 0x001ea80000300a00 */
[----:B------:R-:W2:Y:S01]  /*a1d80*/  LDL.LU.64 R8, [R1+0x9c70] ;  /* 0x009c700001087983 */ /* 0x000ea20000300a00 */
[----:B---3--:R-:W-:-:S02]  /*a1d90*/  F2FP.F16.E5M2.UNPACK_B R6, R6.H1 ;  /* 0x00000006ff06723e */ /* 0x008fc400030004ff */
[----:B------:R-:W-:Y:S01]  /*a1da0*/  F2FP.F16.E5M2.UNPACK_B R7, R7.H1 ;  /* 0x00000007ff07723e */ /* 0x000fe200030004ff */
[----:B------:R-:W-:Y:S02]  /*a1db0*/  IMAD.MOV.U32 R0, RZ, RZ, R3 ;  /* 0x000000ffff007224 */ /* 0x000fe400078e0003 */
        /* <DEDUP_REMOVED lines=10> */
[----:B----4-:R-:W-:-:S02]  /*a1e60*/  F2FP.F16.E5M2.UNPACK_B R4, R4.H1 ;  /* 0x00000004ff04723e */ /* 0x010fc400030004ff */
[----:B------:R-:W-:-:S03]  /*a1e70*/  F2FP.F16.E5M2.UNPACK_B R5, R5.H1 ;  /* 0x00000005ff05723e */ /* 0x000fc600030004ff */
[----:B------:R-:W-:Y:S04]  /*a1e80*/  STL [R1+0x18], R4 ;  /* 0x0000180401007387 */ /* 0x000fe80000100800 */
[----:B------:R2:W-:Y:S02]  /*a1e90*/  STL [R1+0x1c], R5 ;  /* 0x00001c0501007387 */ /* 0x0005e40000100800 */
[----:B--2---:R-:W-:Y:S02]  /*a1ea0*/  HMMA.16816.F32 R4, R12, R4, R8 ;  /* 0x000000040c04723c */ /* 0x004fe40000001808 */
[----:B------:R-:W2:-:S15]  /*a1eb0*/  LDL.LU.64 R10, [R1+0x9c50] ;  /* 0x009c5000010a7983 */ /* 0x000e9e0000300a00 */
[----:B------:R-:W-:-:S06]  /*a1ec0*/  NOP ;  /* 0x0000000000007918 */ /* 0x000fcc0000000000 */
[----:B------:R-:W-:Y:S04]  /*a1ed0*/  STL.64 [R1+0x12f0], R4 ;  /* 0x0012f00401007387 */ /* 0x000fe80000100a00 */
[----:B------:R0:W-:Y:S04]  /*a1ee0*/  STL.64 [R1+0x12f8], R6 ;  /* 0x0012f80601007387 */ /* 0x0001e80000100a00 */
[----:B0-----:R-:W4:Y:S04]  /*a1ef0*/  LDL.LU.64 R6, [R1+0x9c48] ;  /* 0x009c480001067983 */ /* 0x001f280000300a00 */
[----:B------:R-:W4:Y:S01]  /*a1f00*/  LDL.LU.64 R4, [R1+0x9c40] ;  /* 0x009c400001047983 */ /* 0x000f220000300a00 */
[----:B---3--:R-:W-:-:S02]  /*a1f10*/  F2FP.F16.E5M2.UNPACK_B R2, R2.H1 ;  /* 0x00000002ff02723e */ /* 0x008fc400030004ff */
[----:B------:R-:W-:-:S03]  /*a1f20*/  F2FP.F16.E5M2.UNPACK_B R3, R3.H1 ;  /* 0x00000003ff03723e */ /* 0x000fc600030004ff */
[----:B------:R-:W-:Y:S04]  /*a1f30*/  STL [R1+0x10], R2 ;  /* 0x0000100201007387 */ /* 0x000fe80000100800 */
[----:B------:R-:W-:Y:S01]  /*a1f40*/  STL [R1+0x14], R3 ;  /* 0x0000140301007387 */ /* 0x000fe20000100800 */
[----:B----4-:R-:W-:-:S15]  /*a1f50*/  HMMA.16816.F32 R4, R12, R2, R4 ;  /* 0x000000020c04723c */ /* 0x010fde0000001804 */
[----:B------:R-:W-:-:S08]  /*a1f60*/  NOP ;  /* 0x0000000000007918 */ /* 0x000fd00000000000 */
[----:B------:R-:W-:Y:S04]  /*a1f70*/  STL.64 [R1+0x1310], R4 ;  /* 0x0013100401007387 */ /* 0x000fe80000100a00 */
[----:B------:R0:W-:Y:S04]  /*a1f80*/  STL.64 [R1+0x1318], R6 ;  /* 0x0013180601007387 */ /* 0x0001e80000100a00 */
[----:B0-----:R-:W3:Y:S04]  /*a1f90*/  LDL.LU.64 R6, [R1+0x9c38] ;  /* 0x009c380001067983 */ /* 0x001ee80000300a00 */
[----:B------:R-:W3:Y:S01]  /*a1fa0*/  LDL.LU.64 R4, [R1+0x9c30] ;  /* 0x009c300001047983 */ /* 0x000ee20000300a00 */
[----:B--2---:R-:W-:-:S02]  /*a1fb0*/  F2FP.F16.E5M2.UNPACK_B R8, R10.H1 ;  /* 0x0000000aff08723e */ /* 0x004fc400030004ff */
[----:B------:R-:W-:-:S03]  /*a1fc0*/  F2FP.F16.E5M2.UNPACK_B R9, R11.H1 ;  /* 0x0000000bff09723e */ /* 0x000fc600030004ff */
[----:B------:R-:W-:Y:S04]  /*a1fd0*/  STL [R1+0x8], R8 ;  /* 0x0000080801007387 */ /* 0x000fe80000100800 */
[----:B------:R3:W-:Y:S02]  /*a1fe0*/  STL [R1+0xc], R9 ;  /* 0x00000c0901007387 */ /* 0x0007e40000100800 */
[----:B---3--:R-:W-:Y:S02]  /*a1ff0*/  HMMA.16816.F32 R8, R12, R8, R4 ;  /* 0x000000080c08723c */ /* 0x008fe40000001804 */
[----:B------:R-:W2:Y:S04]  /*a2000*/  LDL.LU.64 R6, [R1+0x9c28] ;  /* 0x009c280001067983 */ /* 0x000ea80000300a00 */
[----:B------:R-:W2:-:S15]  /*a2010*/  LDL.LU.64 R4, [R1+0x9c20] ;  /* 0x009c200001047983 */ /* 0x000e9e0000300a00 */
[----:B------:R-:W-:-:S02]  /*a2020*/  NOP ;  /* 0x0000000000007918 */ /* 0x000fc40000000000 */
[----:B------:R-:W-:Y:S04]  /*a2030*/  STL.64 [R1+0x1330], R8 ;  /* 0x0013300801007387 */ /* 0x000fe80000100a00 */
[----:B------:R0:W-:Y:S04]  /*a2040*/  STL.64 [R1+0x1338], R10 ;  /* 0x0013380a01007387 */ /* 0x0001e80000100a00 */
[----:B0-----:R-:W3:Y:S04]  /*a2050*/  LDL.LU.64 R10, [R1+0x9c18] ;  /* 0x009c1800010a7983 */ /* 0x001ee80000300a00 */
[----:B------:R-:W3:Y:S01]  /*a2060*/  LDL.LU.64 R8, [R1+0x9c10] ;  /* 0x009c100001087983 */ /* 0x000ee20000300a00 */
[----:B------:R-:W-:-:S02]  /*a2070*/  F2FP.F16.E5M2.UNPACK_B R2, R20.H1 ;  /* 0x00000014ff02723e */ /* 0x000fc400030004ff */
[----:B------:R-:W-:Y:S02]  /*a2080*/  F2FP.F16.E5M2.UNPACK_B R3, R21.H1 ;  /* 0x00000015ff03723e */ /* 0x000fe400030004ff */
[----:B------:R-:W-:Y:S02]  /*a2090*/  F2FP.F16.E5M2.UNPACK_B R28, R28.H1 ;  /* 0x0000001cff1c723e */ /* 0x000fe400030004ff */
[----:B------:R-:W-:Y:S01]  /*a20a0*/  F2FP.F16.E5M2.UNPACK_B R29, R29.H1 ;  /* 0x0000001dff1d723e */ /* 0x000fe200030004ff */
[----:B------:R-:W-:Y:S04]  /*a20b0*/  STL [R1], R2 ;  /* 0x0000000201007387 */ /* 0x000fe80000100800 */
[----:B------:R-:W-:Y:S01]  /*a20c0*/  STL [R1+0x4], R3 ;  /* 0x0000040301007387 */ /* 0x000fe20000100800 */
[----:B------:R-:W-:-:S02]  /*a20d0*/  F2FP.F16.E5M2.UNPACK_B R26, R26.H1 ;  /* 0x0000001aff1a723e */ /* 0x000fc400030004ff */
[----:B------:R-:W-:Y:S01]  /*a20e0*/  F2FP.F16.E5M2.UNPACK_B R27, R27.H1 ;  /* 0x0000001bff1b723e */ /* 0x000fe200030004ff */
[----:B--2---:R-:W-:-:S15]  /*a20f0*/  HMMA.16816.F32 R4, R12, R2, R4 ;  /* 0x000000020c04723c */ /* 0x004fde0000001804 */
[----:B------:R-:W-:-:S08]  /*a2100*/  NOP ;  /* 0x0000000000007918 */ /* 0x000fd00000000000 */
[----:B------:R-:W-:Y:S04]  /*a2110*/  STL.64 [R1+0x1350], R4 ;  /* 0x0013500401007387 */ /* 0x000fe80000100a00 */
[----:B------:R3:W-:Y:S02]  /*a2120*/  STL.64 [R1+0x1358], R6 ;  /* 0x0013580601007387 */ /* 0x0007e40000100a00 */
[----:B---3--:R-:W-:Y:S06]  /*a2130*/  HMMA.16816.F32 R4, R12, R28, R8 ;  /* 0x0000001c0c04723c */ /* 0x008fec0000001808 */
[----:B------:R-:W-:-:S15]  /*a2140*/  STL [R1+0x9b90], R29 ;  /* 0x009b901d01007387 */ /* 0x000fde0000100800 */
[----:B------:R-:W-:-:S02]  /*a2150*/  NOP ;  /* 0x0000000000007918 */ /* 0x000fc40000000000 */
[----:B------:R-:W-:Y:S04]  /*a2160*/  STL.64 [R1+0x1370], R4 ;  /* 0x0013700401007387 */ /* 0x000fe80000100a00 */
[----:B------:R0:W-:Y:S02]  /*a2170*/  STL.64 [R1+0x1378], R6 ;  /* 0x0013780601007387 */ /* 0x0001e40000100a00 */
[----:B0-----:R-:W-:-:S15]  /*a2180*/  HMMA.16816.F32 R4, R12, R26, R16 ;  /* 0x0000001a0c04723c */ /* 0x001fde0000001810 */
[----:B------:R-:W-:-:S08]  /*a2190*/  NOP ;  /* 0x0000000000007918 */ /* 0x000fd00000000000 */
[----:B------:R-:W-:Y:S04]  /*a21a0*/  STL.64 [R1+0x1390], R4 ;  /* 0x0013900401007387 */ /* 0x000fe80000100a00 */
[----:B------:R-:W-:Y:S04]  /*a21b0*/  STL.64 [R1+0x1398], R6 ;  /* 0x0013980601007387 */ /* 0x000fe80000100a00 */
        /* <DEDUP_REMOVED lines=8> */
[----:B------:R-:W3:Y:S04]  /*a2240*/  LDL.LU R18, [R1+0x248] ;  /* 0x0002480001127983 */ /* 0x000ee80000300800 */
[----:B------:R-:W3:Y:S04]  /*a2250*/  LDL.LU R19, [R1+0x24c] ;  /* 0x00024c0001137983 */ /* 0x000ee80000300800 */
[----:B---3--:R-:W-:Y:S04]  /*a2260*/  STL.64 [R1+0x9c08], R18 ;  /* 0x009c081201007387 */ /* 0x008fe80000100a00 */
[----:B--2---:R0:W-:Y:S04]  /*a2270*/  STL.64 [R1+0x9c00], R16 ;  /* 0x009c001001007387 */ /* 0x0041e80000100a00 */
[----:B0-----:R-:W2:Y:S04]  /*a2280*/  LDL.LU R16, [R1+0x230] ;  /* 0x0002300001107983 */ /* 0x001ea80000300800 */
[----:B------:R-:W2:Y:S04]  /*a2290*/  LDL.LU R17, [R1+0x234] ;  /* 0x0002340001117983 */ /* 0x000ea80000300800 */
[----:B------:R-:W2:Y:S04]  /*a22a0*/  LDL.LU R18, [R1+0x238] ;  /* 0x0002380001127983 */ /* 0x000ea80000300800 */
[----:B------:R-:W2:Y:S04]  /*a22b0*/  LDL.LU R19, [R1+0x23c] ;  /* 0x00023c0001137983 */ /* 0x000ea80000300800 */
[----:B------:R-:W3:Y:S04]  /*a22c0*/  LDL.LU R20, [R1+0x1de0] ;  /* 0x001de00001147983 */ /* 0x000ee80000300800 */
[----:B------:R-:W4:Y:S04]  /*a22d0*/  LDL.LU R21, [R1+0x1de4] ;  /* 0x001de40001157983 */ /* 0x000f280000300800 */
[----:B------:R-:W4:Y:S04]  /*a22e0*/  LDL.LU R0, [R1+0x20f0] ;  /* 0x0020f00001007983 */ /* 0x000f280000300800 */
        /* <DEDUP_REMOVED lines=8> */
[----:B------:R-:W3:Y:S01]  /*a2370*/  LDL.LU R7, [R1+0x2104] ;  /* 0x0021040001077983 */ /* 0x000ee20000300800 */
[----:B------:R-:W-:-:S02]  /*a2380*/  F2FP.F16.E5M2.UNPACK_B R24, R24.H1 ;  /* 0x00000018ff18723e */ /* 0x000fc400030004ff */
[----:B------:R-:W-:Y:S01]  /*a2390*/  F2FP.F16.E5M2.UNPACK_B R25, R25.H1 ;  /* 0x00000019ff19723e */ /* 0x000fe200030004ff */
[----:B---3--:R-:W-:Y:S04]  /*a23a0*/  STL.64 [R1+0x9bd8], R6 ;  /* 0x009bd80601007387 */ /* 0x008fe80000100a00 */
[----:B--2---:R0:W-:Y:S04]  /*a23b0*/  STL.64 [R1+0x9bd0], R4 ;  /* 0x009bd00401007387 */ /* 0x0041e80000100a00 */
[----:B0-----:R-:W2:Y:S04]  /*a23c0*/  LDL.LU R4, [R1+0x260] ;  /* 0x0002600001047983 */ /* 0x001ea80000300800 */
[----:B------:R-:W2:Y:S04]  /*a23d0*/  LDL.LU R5, [R1+0x264] ;  /* 0x0002640001057983 */ /* 0x000ea80000300800 */
[----:B------:R-:W3:Y:S04]  /*a23e0*/  LDL.LU R6, [R1+0x268] ;  /* 0x0002680001067983 */ /* 0x000ee80000300800 */
[----:B------:R-:W3:Y:S01]  /*a23f0*/  LDL.LU R7, [R1+0x26c] ;  /* 0x00026c0001077983 */ /* 0x000ee20000300800 */
[----:B------:R-:W-:Y:S03]  /*a2400*/  HMMA.16816.F32 R16, R12, R24, R16 ;  /* 0x000000180c10723c */ /* 0x000fe60000001810 */
[----:B---3--:R-:W-:Y:S04]  /*a2410*/  STL.64 [R1+0x9be8], R6 ;  /* 0x009be80601007387 */ /* 0x008fe80000100a00 */
[----:B--2---:R0:W-:Y:S04]  /*a2420*/  STL.64 [R1+0x9be0], R4 ;  /* 0x009be00401007387 */ /* 0x0041e80000100a00 */
[----:B0-----:R-:W2:Y:S04]  /*a2430*/  LDL.LU R4, [R1+0x250] ;  /* 0x0002500001047983 */ /* 0x001ea80000300800 */
[----:B------:R-:W2:Y:S04]  /*a2440*/  LDL.LU R5, [R1+0x254] ;  /* 0x0002540001057983 */ /* 0x000ea80000300800 */
[----:B------:R-:W2:Y:S04]  /*a2450*/  LDL.LU R6, [R1+0x258] ;  /* 0x0002580001067983 */ /* 0x000ea80000300800 */
[----:B------:R-:W2:Y:S04]  /*a2460*/  LDL.LU R7, [R1+0x25c] ;  /* 0x00025c0001077983 */ /* 0x000ea80000300800 */
[----:B------:R-:W-:Y:S04]  /*a2470*/  STL.64 [R1+0x13b0], R16 ;  /* 0x0013b01001007387 */ /* 0x000fe80000100a00 */
[----:B------:R0:W-:Y:S04]  /*a2480*/  STL.64 [R1+0x13b8], R18 ;  /* 0x0013b81201007387 */ /* 0x0001e80000100a00 */
[----:B0-----:R-:W3:Y:S04]  /*a2490*/  LDL.LU.64 R18, [R1+0x9c08] ;  /* 0x009c080001127983 */ /* 0x001ee80000300a00 */
[----:B------:R-:W3:Y:S01]  /*a24a0*/  LDL.LU.64 R16, [R1+0x9c00] ;  /* 0x009c000001107983 */ /* 0x000ee20000300a00 */
[----:B------:R-:W-:-:S02]  /*a24b0*/  F2FP.F16.E5M2.UNPACK_B R22, R22.H1 ;  /* 0x00000016ff16723e */ /* 0x000fc400030004ff */
[----:B------:R-:W-:Y:S02]  /*a24c0*/  F2FP.F16.E5M2.UNPACK_B R23, R23.H1 ;  /* 0x00000017ff17723e */ /* 0x000fe400030004ff */
[----:B------:R-:W-:Y:S02]  /*a24d0*/  F2FP.F16.E5M2.UNPACK_B R20, R20.H1 ;  /* 0x00000014ff14723e */ /* 0x000fe400030004ff */
[----:B----4-:R-:W-:Y:S01]  /*a24e0*/  F2FP.F16.E5M2.UNPACK_B R21, R21.H1 ;  /* 0x00000015ff15723e */ /* 0x010fe200030004ff */
[----:B------:R-:W4:Y:S04]  /*a24f0*/  LDL.LU R8, [R1+0x1e20] ;  /* 0x001e200001087983 */ /* 0x000f280000300800 */
[----:B------:R-:W4:Y:S04]  /*a2500*/  LDL.LU R9, [R1+0x1e24] ;  /* 0x001e240001097983 */ /* 0x000f280000300800 */
[----:B------:R-:W-:Y:S04]  /*a2510*/  STL.64 [R1+0x99d0], R26 ;  /* 0x0099d01a01007387 */ /* 0x000fe80000100a00 */
[----:B------:R0:W-:Y:S04]  /*a2520*/  STL.64 [R1+0x99c8], R24 ;  /* 0x0099c81801007387 */ /* 0x0001e80000100a00 */
[----:B0-----:R-:W4:Y:S04]  /*a2530*/  LDL.LU R24, [R1+0x280] ;  /* 0x0002800001187983 */ /* 0x001f280000300800 */
[----:B------:R-:W4:Y:S04]  /*a2540*/  LDL.LU R25, [R1+0x284] ;  /* 0x0002840001197983 */ /* 0x000f280000300800 */
[----:B------:R-:W4:Y:S04]  /*a2550*/  LDL.LU R26, [R1+0x288] ;  /* 0x00028800011a7983 */ /* 0x000f280000300800 */
[----:B------:R-:W4:Y:S01]  /*a2560*/  LDL.LU R27, [R1+0x28c] ;  /* 0x00028c00011b7983 */ /* 0x000f220000300800 */
[C---:B--2---:R-:W-:Y:S06]  /*a2570*/  HMMA.16816.F32 R4, R12.reuse, R20, R4 ;  /* 0x000000140c04723c */ /* 0x044fec0000001804 */
        /* <DEDUP_REMOVED lines=9> */
[----:B------:R-:W4:Y:S04]  /*a2610*/  LDL.LU.64 R4, [R1+0x9be0] ;  /* 0x009be00001047983 */ /* 0x000f280000300a00 */
[----:B------:R-:W-:Y:S04]  /*a2620*/  STL.64 [R1+0x99b0], R22 ;  /* 0x0099b01601007387 */ /* 0x000fe80000100a00 */
[----:B------:R0:W-:Y:S04]  /*a2630*/  STL.64 [R1+0x99a8], R20 ;  /* 0x0099a81401007387 */ /* 0x0001e80000100a00 */
[----:B0-----:R-:W3:Y:S04]  /*a2640*/  LDL.LU R20, [R1+0x270] ;  /* 0x0002700001147983 */ /* 0x001ee80000300800 */
[----:B------:R-:W3:Y:S04]  /*a2650*/  LDL.LU R21, [R1+0x274] ;  /* 0x0002740001157983 */ /* 0x000ee80000300800 */
[----:B------:R-:W3:Y:S04]  /*a2660*/  LDL.LU R22, [R1+0x278] ;  /* 0x0002780001167983 */ /* 0x000ee80000300800 */
[----:B------:R-:W3:Y:S01]  /*a2670*/  LDL.LU R23, [R1+0x27c] ;  /* 0x00027c0001177983 */ /* 0x000ee20000300800 */
[----:B--2---:R-:W-:-:S02]  /*a2680*/  F2FP.F16.E5M2.UNPACK_B R18, R18.H1 ;  /* 0x00000012ff12723e */ /* 0x004fc400030004ff */
[----:B------:R-:W-:-:S07]  /*a2690*/  F2FP.F16.E5M2.UNPACK_B R19, R19.H1 ;  /* 0x00000013ff13723e */ /* 0x000fce00030004ff */
[----:B----4-:R-:W-:-:S15]  /*a26a0*/  HMMA.16816.F32 R4, R12, R18, R4 ;  /* 0x000000120c04723c */ /* 0x010fde0000001804 */
[----:B------:R-:W-:-:S08]  /*a26b0*/  NOP ;  /* 0x0000000000007918 */ /* 0x000fd00000000000 */
[----:B------:R-:W-:Y:S04]  /*a26c0*/  STL.64 [R1+0x1410], R4 ;  /* 0x0014100401007387 */ /* 0x000fe80000100a00 */
[----:B------:R0:W-:Y:S04]  /*a26d0*/  STL.64 [R1+0x1418], R6 ;  /* 0x0014180601007387 */ /* 0x0001e80000100a00 */
[----:B0-----:R-:W2:Y:S04]  /*a26e0*/  LDL.LU.64 R6, [R1+0x9bd8] ;  /* 0x009bd80001067983 */ /* 0x001ea80000300a00 */
[----:B------:R-:W4:Y:S01]  /*a26f0*/  LDL.LU.64 R4, [R1+0x9bd0] ;  /* 0x009bd00001047983 */ /* 0x000f220000300a00 */
[----:B---3--:R-:W-:-:S02]  /*a2700*/  F2FP.F16.E5M2.UNPACK_B R16, R16.H1 ;  /* 0x00000010ff10723e */ /* 0x008fc400030004ff */
[----:B------:R-:W-:-:S07]  /*a2710*/  F2FP.F16.E5M2.UNPACK_B R17, R17.H1 ;  /* 0x00000011ff11723e */ /* 0x000fce00030004ff */
[C---:B------:R-:W-:Y:S01]  /*a2720*/  HMMA.16816.F32 R20, R12.reuse, R16, R20 ;  /* 0x000000100c14723c */ /* 0x040fe20000001814 */
[----:B------:R-:W-:Y:S02]  /*a2730*/  F2FP.F16.E5M2.UNPACK_B R10, R10.H1 ;  /* 0x0000000aff0a723e */ /* 0x000fe400030004ff */
[----:B------:R-:W-:Y:S01]  /*a2740*/  F2FP.F16.E5M2.UNPACK_B R11, R11.H1 ;  /* 0x0000000bff0b723e */ /* 0x000fe200030004ff */
[----:B----4-:R-:W-:Y:S02]  /*a2750*/  IMAD R4, R4, 0x100, R0 ;  /* 0x0000010004047824 */ /* 0x010fe400078e0200 */
[----:B------:R-:W3:Y:S01]  /*a2760*/  LDL.LU R0, [R1+0x9bc8] ;  /* 0x009bc80001007983 */ /* 0x000ee20000300800 */
[----:B--2---:R-:W-:Y:S02]  /*a2770*/  IMAD R5, R6, 0x100, R5 ;  /* 0x0000010006057824 */ /* 0x004fe400078e0205 */
[----:B------:R-:W-:Y:S02]  /*a2780*/  IMAD R6, R3, 0x100, R2 ;  /* 0x0000010003067824 */ /* 0x000fe400078e0202 */
[----:B------:R-:W2:Y:S04]  /*a2790*/  LDL.LU R2, [R1+0x1e30] ;  /* 0x001e300001027983 */ /* 0x000ea80000300800 */
[----:B------:R-:W4:Y:S08]  /*a27a0*/  LDL.LU R3, [R1+0x1e34] ;  /* 0x001e340001037983 */ /* 0x000f300000300800 */
[----:B------:R-:W-:Y:S04]  /*a27b0*/  STL.64 [R1+0x1430], R20 ;  /* 0x0014301401007387 */ /* 0x000fe80000100a00 */
[----:B------:R-:W-:Y:S04]  /*a27c0*/  STL.64 [R1+0x1438], R22 ;  /* 0x0014381601007387 */ /* 0x000fe80000100a00 */
[----:B------:R-:W-:Y:S04]  /*a27d0*/  STL.64 [R1+0x9990], R18 ;  /* 0x0099901201007387 */ /* 0x000fe80000100a00 */
[----:B------:R0:W-:Y:S02]  /*a27e0*/  STL.64 [R1+0x9988], R16 ;  /* 0x0099881001007387 */ /* 0x0001e40000100a00 */
[----:B0-----:R-:W-:Y:S02]  /*a27f0*/  HMMA.16816.F32 R16, R12, R10, R24 ;  /* 0x0000000a0c10723c */ /* 0x001fe40000001818 */
[----:B------:R-:W2:-:S15]  /*a2800*/  LDL R26, [R1+0x28] ;  /* 0x00002800011a7983 */ /* 0x000e9e0000100800 */
[----:B------:R-:W-:-:S06]  /*a2810*/  NOP ;  /* 0x0000000000007918 */ /* 0x000fcc0000000000 */
[----:B------:R0:W-:Y:S04]  /*a2820*/  STL.64 [R1+0x1450], R16 ;  /* 0x0014501001007387 */ /* 0x0001e80000100a00 */
[----:B------:R1:W-:Y:S01]  /*a2830*/  STL.64 [R1+0x1458], R18 ;  /* 0x0014581201007387 */ /* 0x0003e20000100a00 */
[----:B---3--:R-:W-:-:S03]  /*a2840*/  IMAD.MOV.U32 R27, RZ, RZ, R0 ;  /* 0x000000ffff1b7224 */ /* 0x008fc600078e0000 */
[----:B------:R-:W3:Y:S04]  /*a2850*/  LDL.LU R0, [R1+0x9bc4] ;  /* 0x009bc40001007983 */ /* 0x000ee80000300800 */
[----:B------:R-:W4:Y:S04]  /*a2860*/  LDL.LU R20, [R1+0xb10] ;  /* 0x000b100001147983 */ /* 0x000f280000300800 */
[----:B------:R-:W4:Y:S04]  /*a2870*/  LDL.LU R21, [R1+0xb14] ;  /* 0x000b140001157983 */ /* 0x000f280000300800 */
[----:B------:R-:W2:Y:S04]  /*a2880*/  LDL.LU R22, [R1+0xb18] ;  /* 0x000b180001167983 */ /* 0x000ea80000300800 */
[----:B------:R-:W2:Y:S04]  /*a2890*/  LDL.LU R23, [R1+0xb1c] ;  /* 0x000b1c0001177983 */ /* 0x000ea80000300800 */
[----:B--2---:R2:W-:Y:S04]  /*a28a0*/  STL.64 [R1+0x9a40], R22 ;  /* 0x009a401601007387 */ /* 0x0045e80000100a00 */
[----:B----4-:R-:W-:Y:S04]  /*a28b0*/  STL.64 [R1+0x9a38], R20 ;  /* 0x009a381401007387 */ /* 0x010fe80000100a00 */
[----:B------:R-:W4:Y:S01]  /*a28c0*/  LDL R24, [R1+0x30] ;  /* 0x0000300001187983 */ /* 0x000f220000100800 */
[----:B---3--:R-:W-:-:S03]  /*a28d0*/  IMAD.MOV.U32 R25, RZ, RZ, R0 ;  /* 0x000000ffff197224 */ /* 0x008fc600078e0000 */
[----:B------:R-:W2:Y:S04]  /*a28e0*/  LDL.LU R0, [R1+0x9bc0] ;  /* 0x009bc00001007983 */ /* 0x000ea80000300800 */
[----:B------:R-:W-:Y:S04]  /*a28f0*/  STL.64 [R1+0x9a50], R26 ;  /* 0x009a501a01007387 */ /* 0x000fe80000100a00 */
[----:B----4-:R3:W-:Y:S04]  /*a2900*/  STL.64 [R1+0x9a48], R24 ;  /* 0x009a481801007387 */ /* 0x0107e80000100a00 */
[----:B0-----:R-:W4:Y:S04]  /*a2910*/  LDL.LU R16, [R1+0xb20] ;  /* 0x000b200001107983 */ /* 0x001f280000300800 */
[----:B------:R-:W4:Y:S04]  /*a2920*/  LDL.LU R17, [R1+0xb24] ;  /* 0x000b240001117983 */ /* 0x000f280000300800 */
[----:B-1----:R-:W3:Y:S04]  /*a2930*/  LDL.LU R18, [R1+0xb28] ;  /* 0x000b280001127983 */ /* 0x002ee80000300800 */
[----:B------:R-:W3:Y:S01]  /*a2940*/  LDL.LU R19, [R1+0xb2c] ;  /* 0x000b2c0001137983 */ /* 0x000ee20000300800 */
[----:B------:R-:W-:Y:S01]  /*a2950*/  IMAD R7, R7, 0x100, R29 ;  /* 0x0000010007077824 */ /* 0x000fe200078e021d */
[----:B------:R-:W-:-:S02]  /*a2960*/  F2FP.F16.E5M2.UNPACK_B R6, R6 ;  /* 0x00000006ff06723e */ /* 0x000fc400020004ff */
[----:B------:R-:W-:Y:S02]  /*a2970*/  F2FP.F16.E5M2.UNPACK_B R4, R4 ;  /* 0x00000004ff04723e */ /* 0x000fe400020004ff */
[----:B------:R-:W-:Y:S01]  /*a2980*/  F2FP.F16.E5M2.UNPACK_B R5, R5 ;  /* 0x00000005ff05723e */ /* 0x000fe200020004ff */
[----:B--2---:R-:W-:Y:S01]  /*a2990*/  IMAD.MOV.U32 R23, RZ, RZ, R0 ;  /* 0x000000ffff177224 */ /* 0x004fe200078e0000 */
[----:B---3--:R-:W-:Y:S04]  /*a29a0*/  STL.64 [R1+0x9a60], R18 ;  /* 0x009a601201007387 */ /* 0x008fe80000100a00 */
[----:B----4-:R-:W-:Y:S04]  /*a29b0*/  STL.64 [R1+0x9a58], R16 ;  /* 0x009a581001007387 */ /* 0x010fe80000100a00 */
[----:B------:R-:W-:Y:S04]  /*a29c0*/  STL.64 [R1+0x9ba0], R6 ;  /* 0x009ba00601007387 */ /* 0x000fe80000100a00 */
[----:B------:R-:W-:Y:S04]  /*a29d0*/  STL.64 [R1+0x9b98], R4 ;  /* 0x009b980401007387 */ /* 0x000fe80000100a00 */
[----:B------:R-:W2:Y:S04]  /*a29e0*/  LDL R22, [R1+0x40] ;  /* 0x0000400001167983 */ /* 0x000ea80000100800 */
[----:B------:R-:W3:Y:S04]  /*a29f0*/  LDL.LU R0, [R1+0x9bbc] ;  /* 0x009bbc0001007983 */ /* 0x000ee80000300800 */
[----:B------:R-:W4:Y:S04]  /*a2a00*/  LDL.LU R24, [R1+0xb40] ;  /* 0x000b400001187983 */ /* 0x000f280000300800 */
[----:B------:R-:W4:Y:S04]  /*a2a10*/  LDL.LU R25, [R1+0xb44] ;  /* 0x000b440001197983 */ /* 0x000f280000300800 */
[----:B------:R-:W2:Y:S04]  /*a2a20*/  LDL.LU R26, [R1+0xb48] ;  /* 0x000b4800011a7983 */ /* 0x000ea80000300800 */
[----:B------:R-:W2:Y:S04]  /*a2a30*/  LDL.LU R27, [R1+0xb4c] ;  /* 0x000b4c00011b7983 */ /* 0x000ea80000300800 */
[----:B--2---:R3:W-:Y:S04]  /*a2a40*/  STL.64 [R1+0x9a70], R26 ;  /* 0x009a701a01007387 */ /* 0x0047e80000100a00 */
[----:B----4-:R-:W-:Y:S04]  /*a2a50*/  STL.64 [R1+0x9a68], R24 ;  /* 0x009a681801007387 */ /* 0x010fe80000100a00 */
[----:B------:R-:W2:Y:S04]  /*a2a60*/  LDL R20, [R1+0x48] ;  /* 0x0000480001147983 */ /* 0x000ea80000100800 */
[----:B------:R-:W2:Y:S04]  /*a2a70*/  LDL R21, [R1+0x4c] ;  /* 0x00004c0001157983 */ /* 0x000ea80000100800 */
[----:B------:R-:W-:Y:S01]  /*a2a80*/  STL.64 [R1+0x9a80], R22 ;  /* 0x009a801601007387 */ /* 0x000fe20000100a00 */
[----:B---3--:R-:W-:-:S03]  /*a2a90*/  IMAD.MOV.U32 R27, RZ, RZ, R0 ;  /* 0x000000ffff1b7224 */ /* 0x008fc600078e0000 */
[----:B--2---:R0:W-:Y:S04]  /*a2aa0*/  STL.64 [R1+0x9a78], R20 ;  /* 0x009a781401007387 */ /* 0x0041e80000100a00 */
[----:B------:R-:W2:Y:S04]  /*a2ab0*/  LDL R26, [R1+0x50] ;  /* 0x00005000011a7983 */ /* 0x000ea80000100800 */
[----:B------:R-:W3:Y:S04]  /*a2ac0*/  LDL.LU R0, [R1+0x9bb8] ;  /* 0x009bb80001007983 */ /* 0x000ee80000300800 */
[----:B0-----:R-:W4:Y:S04]  /*a2ad0*/  LDL.LU R20, [R1+0xb60] ;  /* 0x000b600001147983 */ /* 0x001f280000300800 */
[----:B------:R-:W4:Y:S04]  /*a2ae0*/  LDL.LU R21, [R1+0xb64] ;  /* 0x000b640001157983 */ /* 0x000f280000300800 */
[----:B------:R-:W2:Y:S04]  /*a2af0*/  LDL.LU R22, [R1+0xb68] ;  /* 0x000b680001167983 */ /* 0x000ea80000300800 */
[----:B------:R-:W2:Y:S04]  /*a2b00*/  LDL.LU R23, [R1+0xb6c] ;  /* 0x000b6c0001177983 */ /* 0x000ea80000300800 */
[----:B--2---:R-:W-:Y:S04]  /*a2b10*/  STL.64 [R1+0x9a90], R22 ;  /* 0x009a901601007387 */ /* 0x004fe80000100a00 */
[----:B----4-:R0:W-:Y:S04]  /*a2b20*/  STL.64 [R1+0x9a88], R20 ;  /* 0x009a881401007387 */ /* 0x0101e80000100a00 */
[----:B0-----:R-:W2:Y:S04]  /*a2b30*/  LDL.LU R20, [R1+0xb70] ;  /* 0x000b700001147983 */ /* 0x001ea80000300800 */
[----:B------:R-:W2:Y:S04]  /*a2b40*/  LDL.LU R21, [R1+0xb74] ;  /* 0x000b740001157983 */ /* 0x000ea80000300800 */
[----:B------:R-:W4:Y:S04]  /*a2b50*/  LDL.LU R22, [R1+0xb78] ;  /* 0x000b780001167983 */ /* 0x000f280000300800 */
[----:B------:R-:W4:Y:S04]  /*a2b60*/  LDL.LU R23, [R1+0xb7c] ;  /* 0x000b7c0001177983 */ /* 0x000f280000300800 */
[----:B----4-:R0:W-:Y:S04]  /*a2b70*/  STL.64 [R1+0x9aa0], R22 ;  /* 0x009aa01601007387 */ /* 0x0101e80000100a00 */
[----:B0-----:R-:W4:Y:S04]  /*a2b80*/  LDL R22, [R1+0x60] ;  /* 0x0000600001167983 */ /* 0x001f280000100800 */
[----:B------:R-:W4:Y:S04]  /*a2b90*/  LDL R23, [R1+0x64] ;  /* 0x0000640001177983 */ /* 0x000f280000100800 */
[----:B--2---:R0:W-:Y:S04]  /*a2ba0*/  STL.64 [R1+0x9a98], R20 ;  /* 0x009a981401007387 */ /* 0x0041e80000100a00 */
[----:B0-----:R-:W2:Y:S01]  /*a2bb0*/  LDL R20, [R1+0x68] ;  /* 0x0000680001147983 */ /* 0x001ea20000100800 */
[----:B---3--:R-:W-:-:S03]  /*a2bc0*/  IMAD.MOV.U32 R21, RZ, RZ, R0 ;  /* 0x000000ffff157224 */ /* 0x008fc600078e0000 */
[----:B------:R-:W3:Y:S04]  /*a2bd0*/  LDL.LU R0, [R1+0x9bb4] ;  /* 0x009bb40001007983 */ /* 0x000ee80000300800 */
[----:B----4-:R-:W-:Y:S04]  /*a2be0*/  STL.64 [R1+0x9ab8], R22 ;  /* 0x009ab81601007387 */ /* 0x010fe80000100a00 */
[----:B--2---:R-:W-:Y:S04]  /*a2bf0*/  STL.64 [R1+0x9ad0], R20 ;  /* 0x009ad01401007387 */ /* 0x004fe80000100a00 */
[----:B------:R-:W2:Y:S04]  /*a2c00*/  LDL.64 R24, [R1+0x58] ;  /* 0x0000580001187983 */ /* 0x000ea80000100a00 */
[----:B------:R-:W-:Y:S04]  /*a2c10*/  STL.64 [R1+0x9ab0], R26 ;  /* 0x009ab01a01007387 */ /* 0x000fe80000100a00 */
[----:B--2---:R0:W-:Y:S04]  /*a2c20*/  STL.64 [R1+0x9aa8], R24 ;  /* 0x009aa81801007387 */ /* 0x0041e80000100a00 */
[----:B0-----:R-:W2:Y:S04]  /*a2c30*/  LDL.LU R24, [R1+0xb80] ;  /* 0x000b800001187983 */ /* 0x001ea80000300800 */
[----:B------:R-:W2:Y:S04]  /*a2c40*/  LDL.LU R25, [R1+0xb84] ;  /* 0x000b840001197983 */ /* 0x000ea80000300800 */
[----:B------:R-:W4:Y:S04]  /*a2c50*/  LDL.LU R26, [R1+0xb88] ;  /* 0x000b8800011a7983 */ /* 0x000f280000300800 */
[----:B------:R-:W4:Y:S04]  /*a2c60*/  LDL.LU R27, [R1+0xb8c] ;  /* 0x000b8c00011b7983 */ /* 0x000f280000300800 */
[----:B------:R-:W2:Y:S01]  /*a2c70*/  LDL R22, [R1+0x70] ;  /* 0x0000700001167983 */ /* 0x000ea20000100800 */
[----:B---3--:R-:W-:-:S03]  /*a2c80*/  IMAD.MOV.U32 R23, RZ, RZ, R0 ;  /* 0x000000ffff177224 */ /* 0x008fc600078e0000 */
[----:B------:R-:W3:Y:S04]  /*a2c90*/  LDL.LU R0, [R1+0x9bb0] ;  /* 0x009bb00001007983 */ /* 0x000ee80000300800 */
[----:B--2---:R-:W-:Y:S04]  /*a2ca0*/  STL.64 [R1+0x9ae8], R22 ;  /* 0x009ae81601007387 */ /* 0x004fe80000100a00 */
[----:B----4-:R-:W-:Y:S04]  /*a2cb0*/  STL.64 [R1+0x9ac8], R26 ;  /* 0x009ac81a01007387 */ /* 0x010fe80000100a00 */
[----:B------:R0:W-:Y:S04]  /*a2cc0*/  STL.64 [R1+0x9ac0], R24 ;  /* 0x009ac01801007387 */ /* 0x0001e80000100a00 */
        /* <DEDUP_REMOVED lines=24> */
[----:B------:R-:W2:Y:S04]  /*a2e50*/  LDL.64 R22, [R1+0x90] ;  /* 0x0000900001167983 */ /* 0x000ea80000100a00 */
[----:B------:R-:W4:Y:S01]  /*a2e60*/  LDL R20, [R1+0x88] ;  /* 0x0000880001147983 */ /* 0x000f220000100800 */
[----:B---3--:R-:W-:-:S03]  /*a2e70*/  IMAD.MOV.U32 R21, RZ, RZ, R0 ;  /* 0x000000ffff157224 */ /* 0x008fc600078e0000 */
[----:B--2---:R-:W-:Y:S04]  /*a2e80*/  STL.64 [R1+0x9b48], R22 ;  /* 0x009b481601007387 */ /* 0x004fe80000100a00 */
[----:B----4-:R-:W-:Y:S04]  /*a2e90*/  STL.64 [R1+0x9b40], R20 ;  /* 0x009b401401007387 */ /* 0x010fe80000100a00 */
[----:B------:R-:W-:Y:S04]  /*a2ea0*/  STL.64 [R1+0x9b10], R26 ;  /* 0x009b101a01007387 */ /* 0x000fe80000100a00 */
[----:B------:R0:W-:Y:S04]  /*a2eb0*/  STL.64 [R1+0x9b08], R24 ;  /* 0x009b081801007387 */ /* 0x0001e80000100a00 */
[----:B0-----:R-:W2:Y:S04]  /*a2ec0*/  LDL.LU R24, [R1+0xbc0] ;  /* 0x000bc00001187983 */ /* 0x001ea80000300800 */
[----:B------:R-:W2:Y:S04]  /*a2ed0*/  LDL.LU R25, [R1+0xbc4] ;  /* 0x000bc40001197983 */ /* 0x000ea80000300800 */
[----:B------:R-:W3:Y:S04]  /*a2ee0*/  LDL.LU R26, [R1+0xbc8] ;  /* 0x000bc800011a7983 */ /* 0x000ee80000300800 */
[----:B------:R-:W3:Y:S04]  /*a2ef0*/  LDL.LU R27, [R1+0xbcc] ;  /* 0x000bcc00011b7983 */ /* 0x000ee80000300800 */
[----:B------:R-:W4:Y:S04]  /*a2f00*/  LDL R22, [R1+0x98] ;  /* 0x0000980001167983 */ /* 0x000f280000100800 */
[----:B------:R-:W4:Y:S04]  /*a2f10*/  LDL R23, [R1+0x9c] ;  /* 0x00009c0001177983 */ /* 0x000f280000100800 */
[----:B---3--:R-:W-:Y:S04]  /*a2f20*/  STL.64 [R1+0x9b28], R26 ;  /* 0x009b281a01007387 */ /* 0x008fe80000100a00 */
[----:B--2---:R0:W-:Y:S04]  /*a2f30*/  STL.64 [R1+0x9b20], R24 ;  /* 0x009b201801007387 */ /* 0x0041e80000100a00 */
[----:B0-----:R-:W2:Y:S04]  /*a2f40*/  LDL.LU R24, [R1+0xbd0] ;  /* 0x000bd00001187983 */ /* 0x001ea80000300800 */
[----:B------:R-:W2:Y:S04]  /*a2f50*/  LDL.LU R25, [R1+0xbd4] ;  /* 0x000bd40001197983 */ /* 0x000ea80000300800 */
[----:B------:R-:W3:Y:S04]  /*a2f60*/  LDL.LU R26, [R1+0xbd8] ;  /* 0x000bd800011a7983 */ /* 0x000ee80000300800 */
[----:B------:R-:W3:Y:S04]  /*a2f70*/  LDL.LU R27, [R1+0xbdc] ;  /* 0x000bdc00011b7983 */ /* 0x000ee80000300800 */
[----:B------:R-:W2:Y:S04]  /*a2f80*/  LDL.64 R20, [R1+0xb0] ;  /* 0x0000b00001147983 */ /* 0x000ea80000100a00 */
[----:B----4-:R-:W-:Y:S04]  /*a2f90*/  STL.64 [R1+0x9b78], R22 ;  /* 0x009b781601007387 */ /* 0x010fe80000100a00 */
[----:B--2---:R0:W-:Y:S04]  /*a2fa0*/  STL.64 [R1+0x9b70], R20 ;  /* 0x009b701401007387 */ /* 0x0041e80000100a00 */
[----:B0-----:R-:W2:Y:S04]  /*a2fb0*/  LDL.LU R20, [R1+0xc10] ;  /* 0x000c100001147983 */ /* 0x001ea80000300800 */
[----:B------:R-:W2:Y:S04]  /*a2fc0*/  LDL.LU R21, [R1+0xc14] ;  /* 0x000c140001157983 */ /* 0x000ea80000300800 */
[----:B------:R-:W4:Y:S04]  /*a2fd0*/  LDL.LU R22, [R1+0xc18] ;  /* 0x000c180001167983 */ /* 0x000f280000300800 */
[----:B------:R-:W4:Y:S04]  /*a2fe0*/  LDL.LU R23, [R1+0xc1c] ;  /* 0x000c1c0001177983 */ /* 0x000f280000300800 */
[----:B------:R-:W3:Y:S04]  /*a2ff0*/  LDL.LU R29, [R1+0x1e40] ;  /* 0x001e4000011d7983 */ /* 0x000ee80000300800 */
[----:B------:R-:W3:Y:S04]  /*a3000*/  LDL.LU R0, [R1+0x1e44] ;  /* 0x001e440001007983 */ /* 0x000ee80000300800 */
        /* <DEDUP_REMOVED lines=8> */
[----:B------:R-:W2:Y:S04]  /*a3090*/  LDL.LU R22, [R1+0xcc8] ;  /* 0x000cc80001167983 */ /* 0x000ea80000300800 */
[----:B------:R-:W2:Y:S04]  /*a30a0*/  LDL.LU R23, [R1+0xccc] ;  /* 0x000ccc0001177983 */ /* 0x000ea80000300800 */
[----:B---3--:R-:W-:Y:S04]  /*a30b0*/  STL.64 [R1+0x9b38], R26 ;  /* 0x009b381a01007387 */ /* 0x008fe80000100a00 */
[----:B------:R0:W-:Y:S04]  /*a30c0*/  STL.64 [R1+0x9b30], R24 ;  /* 0x009b301801007387 */ /* 0x0001e80000100a00 */
[----:B0-----:R-:W3:Y:S04]  /*a30d0*/  LDL.LU R24, [R1+0xbe0] ;  /* 0x000be00001187983 */ /* 0x001ee80000300800 */
[----:B------:R-:W3:Y:S04]  /*a30e0*/  LDL.LU R25, [R1+0xbe4] ;  /* 0x000be40001197983 */ /* 0x000ee80000300800 */
[----:B------:R-:W4:Y:S04]  /*a30f0*/  LDL.LU R26, [R1+0xbe8] ;  /* 0x000be800011a7983 */ /* 0x000f280000300800 */
[----:B------:R-:W4:Y:S01]  /*a3100*/  LDL.LU R27, [R1+0xbec] ;  /* 0x000bec00011b7983 */ /* 0x000f220000300800 */
[----:B------:R-:W-:-:S02]  /*a3110*/  F2FP.F16.E5M2.UNPACK_B R8, R8.H1 ;  /* 0x00000008ff08723e */ /* 0x000fc400030004ff */
[----:B------:R-:W-:Y:S02]  /*a3120*/  F2FP.F16.E5M2.UNPACK_B R9, R9.H1 ;  /* 0x00000009ff09723e */ /* 0x000fe400030004ff */
[----:B------:R-:W-:Y:S01]  /*a3130*/  F2FP.F16.E5M2.UNPACK_B R2, R2.H1 ;  /* 0x00000002ff02723e */ /* 0x000fe200030004ff */
[----:B----4-:R-:W-:Y:S04]  /*a3140*/  STL.64 [R1+0x9b58], R26 ;  /* 0x009b581a01007387 */ /* 0x010fe80000100a00 */
[----:B---3--:R0:W-:Y:S04]  /*a3150*/  STL.64 [R1+0x9b50], R24 ;  /* 0x009b501801007387 */ /* 0x0081e80000100a00 */
[----:B0-----:R-:W3:Y:S04]  /*a3160*/  LDL.LU R24, [R1+0xbf0] ;  /* 0x000bf00001187983 */ /* 0x001ee80000300800 */
[----:B------:R-:W3:Y:S04]  /*a3170*/  LDL.LU R25, [R1+0xbf4] ;  /* 0x000bf40001197983 */ /* 0x000ee80000300800 */
[----:B------:R-:W4:Y:S04]  /*a3180*/  LDL.LU R26, [R1+0xbf8] ;  /* 0x000bf800011a7983 */ /* 0x000f280000300800 */
[----:B------:R-:W4:Y:S01]  /*a3190*/  LDL.LU R27, [R1+0xbfc] ;  /* 0x000bfc00011b7983 */ /* 0x000f220000300800 */
[----:B------:R-:W-:Y:S01]  /*a31a0*/  HMMA.16816.F32 R4, R12, R8, R4 ;  /* 0x000000080c04723c */ /* 0x000fe20000001804 */
[----:B------:R-:W-:-:S07]  /*a31b0*/  F2FP.F16.E5M2.UNPACK_B R3, R3.H1 ;  /* 0x00000003ff03723e */ /* 0x000fce00030004ff */
[----:B--2---:R-:W-:Y:S01]  /*a31c0*/  HMMA.16816.F32 R20, R12, R2, R20 ;  /* 0x000000020c14723c */ /* 0x004fe20000001814 */
[----:B------:R-:W-:Y:S02]  /*a31d0*/  F2FP.F16.E5M2.UNPACK_B R29, R29.H1 ;  /* 0x0000001dff1d723e */ /* 0x000fe400030004ff */
[----:B------:R-:W-:Y:S01]  /*a31e0*/  F2FP.F16.E5M2.UNPACK_B R0, R0.H1 ;  /* 0x00000000ff00723e */ /* 0x000fe200030004ff */
[----:B----4-:R-:W-:Y:S04]  /*a31f0*/  STL.64 [R1+0x9b68], R26 ;  /* 0x009b681a01007387 */ /* 0x010fe80000100a00 */
[----:B---3--:R0:W-:Y:S04]  /*a3200*/  STL.64 [R1+0x9b60], R24 ;  /* 0x009b601801007387 */ /* 0x0081e80000100a00 */
[----:B0-----:R-:W2:Y:S04]  /*a3210*/  LDL.LU R24, [R1+0xc00] ;  /* 0x000c000001187983 */ /* 0x001ea80000300800 */
[----:B------:R-:W2:Y:S04]  /*a3220*/  LDL.LU R25, [R1+0xc04] ;  /* 0x000c040001197983 */ /* 0x000ea80000300800 */
[----:B------:R-:W2:Y:S04]  /*a3230*/  LDL.LU R26, [R1+0xc08] ;  /* 0x000c0800011a7983 */ /* 0x000ea80000300800 */
[----:B------:R-:W2:Y:S04]  /*a3240*/  LDL.LU R27, [R1+0xc0c] ;  /* 0x000c0c00011b7983 */ /* 0x000ea80000300800 */
[----:B------:R-:W3:Y:S04]  /*a3250*/  LDL.LU R16, [R1+0xb50] ;  /* 0x000b500001107983 */ /* 0x000ee80000300800 */
[----:B------:R-:W3:Y:S04]  /*a3260*/  LDL.LU R17, [R1+0xb54] ;  /* 0x000b540001117983 */ /* 0x000ee80000300800 */
[----:B------:R-:W3:Y:S04]  /*a3270*/  LDL.LU R18, [R1+0xb58] ;  /* 0x000b580001127983 */ /* 0x000ee80000300800 */
[----:B------:R-:W3:Y:S04]  /*a3280*/  LDL.LU R19, [R1+0xb5c] ;  /* 0x000b5c0001137983 */ /* 0x000ee80000300800 */
[----:B------:R-:W-:Y:S04]  /*a3290*/  STL.64 [R1+0x1c40], R4 ;  /* 0x001c400401007387 */ /* 0x000fe80000100a00 */
[----:B------:R0:W-:Y:S04]  /*a32a0*/  STL.64 [R1+0x1c48], R6 ;  /* 0x001c480601007387 */ /* 0x0001e80000100a00 */
[----:B0-----:R-:W4:Y:S04]  /*a32b0*/  LDL.LU.64 R6, [R1+0x9ba0] ;  /* 0x009ba00001067983 */ /* 0x001f280000300a00 */
[----:B------:R-:W2:Y:S04]  /*a32c0*/  LDL.LU.64 R4, [R1+0x9b98] ;  /* 0x009b980001047983 */ /* 0x000ea80000300a00 */
[----:B------:R0:W-:Y:S04]  /*a32d0*/  STL.64 [R1+0x9970], R10 ;  /* 0x0099700a01007387 */ /* 0x0001e80000100a00 */
[----:B------:R-:W-:Y:S04]  /*a32e0*/  STL [R1+0xa0], R29 ;  /* 0x0000a01d01007387 */ /* 0x000fe80000100800 */
[----:B0-----:R-:W3:Y:S04]  /*a32f0*/  LDL R10, [R1+0x38] ;  /* 0x00003800010a7983 */ /* 0x001ee80000100800 */
[----:B------:R-:W-:Y:S04]  /*a3300*/  STL [R1+0xa4], R0 ;  /* 0x0000a40001007387 */ /* 0x000fe80000100800 */
[----:B------:R-:W3:Y:S04]  /*a3310*/  LDL R11, [R1+0x3c] ;  /* 0x00003c00010b7983 */ /* 0x000ee80000100800 */
[----:B------:R0:W-:Y:S02]  /*a3320*/  STL.64 [R1+0x9968], R8 ;  /* 0x0099680801007387 */ /* 0x0001e40000100a00 */
[----:B0-----:R-:W-:-:S02]  /*a3330*/  IMAD.MOV.U32 R8, RZ, RZ, R29 ;  /* 0x000000ffff087224 */ /* 0x001fc400078e001d */
[----:B------:R-:W3:Y:S04]  /*a3340*/  LDL.LU R29, [R1+0x9b90] ;  /* 0x009b9000011d7983 */ /* 0x000ee80000300800 */
[----:B------:R-:W-:Y:S04]  /*a3350*/  STL.64 [R1+0x1c30], R20 ;  /* 0x001c301401007387 */ /* 0x000fe80000100a00 */
[----:B------:R0:W-:Y:S04]  /*a3360*/  STL.64 [R1+0x1c38], R22 ;  /* 0x001c381601007387 */ /* 0x0001e80000100a00 */
[----:B0-----:R-:W4:Y:S04]  /*a3370*/  LDL.LU.64 R22, [R1+0x9b88] ;  /* 0x009b880001167983 */ /* 0x001f280000300a00 */
[----:B------:R-:W4:Y:S01]  /*a3380*/  LDL.LU.64 R20, [R1+0x9b80] ;  /* 0x009b800001147983 */ /* 0x000f220000300a00 */
[----:B------:R-:W-:-:S07]  /*a3390*/  IMAD.MOV.U32 R9, RZ, RZ, R0 ;  /* 0x000000ffff097224 */ /* 0x000fce00078e0000 */
[----:B----4-:R-:W-:Y:S01]  /*a33a0*/  HMMA.16816.F32 R12, R12, R8, R20 ;  /* 0x000000080c0c723c */ /* 0x010fe20000001814 */
[----:B------:R-:W4:Y:S04]  /*a33b0*/  LDL.LU.64 R22, [R1+0x9b78] ;  /* 0x009b780001167983 */ /* 0x000f280000300a00 */
[----:B------:R-:W2:Y:S01]  /*a33c0*/  LDL.LU.64 R20, [R1+0x9b70] ;  /* 0x009b700001147983 */ /* 0x000ea20000300a00 */
[----:B------:R-:W-:-:S15]  /*a33d0*/  F2FP.F16.E5M2.UNPACK_B R7, R7 ;  /* 0x00000007ff07723e */ /* 0x000fde00020004ff */
[----:B------:R-:W-:-:S02]  /*a33e0*/  NOP ;  /* 0x0000000000007918 */ /* 0x000fc40000000000 */
[----:B------:R0:W-:Y:S04]  /*a33f0*/  STL.64 [R1+0x1b80], R12 ;  /* 0x001b800c01007387 */ /* 0x0001e80000100a00 */
[----:B------:R1:W-:Y:S04]  /*a3400*/  STL.64 [R1+0x1b88], R14 ;  /* 0x001b880e01007387 */ /* 0x0003e80000100a00 */
[----:B0-----:R-:W3:Y:S04]  /*a3410*/  LDL.LU R12, [R1+0xb30] ;  /* 0x000b3000010c7983 */ /* 0x001ee80000300800 */
[----:B------:R-:W3:Y:S04]  /*a3420*/  LDL.LU R13, [R1+0xb34] ;  /* 0x000b3400010d7983 */ /* 0x000ee80000300800 */
[----:B-1----:R-:W3:Y:S04]  /*a3430*/  LDL.LU R14, [R1+0xb38] ;  /* 0x000b3800010e7983 */ /* 0x002ee80000300800 */
[----:B------:R-:W3:Y:S01]  /*a3440*/  LDL.LU R15, [R1+0xb3c] ;  /* 0x000b3c00010f7983 */ /* 0x000ee20000300800 */
[----:B--2---:R-:W-:-:S15]  /*a3450*/  HMMA.16816.F32 R24, R4, R20, R24 ;  /* 0x000000140418723c */ /* 0x004fde0000001818 */
[----:B------:R-:W-:-:S08]  /*a3460*/  NOP ;  /* 0x0000000000007918 */ /* 0x000fd00000000000 */
[----:B------:R-:W-:Y:S04]  /*a3470*/  STL.64 [R1+0x1b70], R24 ;  /* 0x001b701801007387 */ /* 0x000fe80000100a00 */
[----:B------:R0:W-:Y:S04]  /*a3480*/  STL.64 [R1+0x1b78], R26 ;  /* 0x001b781a01007387 */ /* 0x0001e80000100a00 */
[----:B0-----:R-:W4:Y:S04]  /*a3490*/  LDL.LU.64 R26, [R1+0x9b68] ;  /* 0x009b6800011a7983 */ /* 0x001f280000300a00 */
[----:B------:R-:W4:Y:S01]  /*a34a0*/  LDL.LU.64 R24, [R1+0x9b60] ;  /* 0x009b600001187983 */ /* 0x000f220000300a00 */
[----:B------:R-:W-:-:S05]  /*a34b0*/  IMAD.MOV.U32 R0, RZ, RZ, R21 ;  /* 0x000000ffff007224 */ /* 0x000fca00078e0015 */
[----:B------:R-:W-:Y:S01]  /*a34c0*/  STL [R1+0x9950], R0 ;  /* 0x0099500001007387 */ /* 0x000fe20000100800 */
[----:B----4-:R-:W-:Y:S03]  /*a34d0*/  HMMA.16816.F32 R20, R4, R22, R24 ;  /* 0x000000160414723c */ /* 0x010fe60000001818 */
[----:B------:R-:W2:Y:S04]  /*a34e0*/  LDL.LU.64 R26, [R1+0x9b58] ;  /* 0x009b5800011a7983 */ /* 0x000ea80000300a00 */
[----:B------:R-:W2:-:S15]  /*a34f0*/  LDL.LU.64 R24, [R1+0x9b50] ;  /* 0x009b500001187983 */ /* 0x000e9e0000300a00 */
[----:B------:R-:W-:-:S01]  /*a3500*/  NOP ;  /* 0x0000000000007918 */ /* 0x000fc20000000000 */
[----:B------:R-:W-:Y:S04]  /*a3510*/  STL.64 [R1+0x1b60], R20 ;  /* 0x001b601401007387 */ /* 0x000fe80000100a00 */
[----:B------:R0:W-:Y:S04]  /*a3520*/  STL.64 [R1+0x1b68], R22 ;  /* 0x001b681601007387 */ /* 0x0001e80000100a00 */
[----:B0-----:R-:W2:Y:S04]  /*a3530*/  LDL.LU.64 R22, [R1+0x9b48] ;  /* 0x009b480001167983 */ /* 0x001ea80000300a00 */
[----:B------:R-:W4:Y:S01]  /*a3540*/  LDL.LU.64 R20, [R1+0x9b40] ;  /* 0x009b400001147983 */ /* 0x000f220000300a00 */
        /* <DEDUP_REMOVED lines=45> */
[----:B------:R-:W4:-:S15]  /*a3820*/  LDL.LU.64 R24, [R1+0x9aa8] ;  /* 0x009aa80001187983 */ /* 0x000f1e0000300a00 */
        /* <DEDUP_REMOVED lines=14> */
[----:B------:R-:W3:-:S15]  /*a3910*/  LDL.LU.64 R20, [R1+0x9a78] ;  /* 0x009a780001147983 */ /* 0x000ede0000300a00 */
[----:B------:R-:W-:-:S03]  /*a3920*/  NOP ;  /* 0x0000000000007918 */ /* 0x000fc60000000000 */
[----:B------:R-:W-:Y:S04]  /*a3930*/  STL.64 [R1+0x1ad0], R24 ;  /* 0x001ad01801007387 */ /* 0x000fe80000100a00 */
[----:B------:R0:W-:Y:S04]  /*a3940*/  STL.64 [R1+0x1ad8], R26 ;  /* 0x001ad81a01007387 */ /* 0x0001e80000100a00 */
[----:B0-----:R-:W2:Y:S04]  /*a3950*/  LDL.LU.64 R26, [R1+0x9a70] ;  /* 0x009a7000011a7983 */ /* 0x001ea80000300a00 */
[----:B------:R-:W2:Y:S01]  /*a3960*/  LDL.LU.64 R24, [R1+0x9a68] ;  /* 0x009a680001187983 */ /* 0x000ea20000300a00 */
[C---:B---3--:R-:W-:Y:S06]  /*a3970*/  HMMA.16816.F32 R16, R4.reuse, R20, R16 ;  /* 0x000000140410723c */ /* 0x048fec0000001810 */
[----:B--2---:R-:W-:-:S15]  /*a3980*/  HMMA.16816.F32 R20, R4, R22, R24 ;  /* 0x000000160414723c */ /* 0x004fde0000001818 */
[----:B------:R-:W-:-:S02]  /*a3990*/  NOP ;  /* 0x0000000000007918 */ /* 0x000fc40000000000 */
[----:B------:R-:W-:Y:S04]  /*a39a0*/  STL.64 [R1+0x1ac0], R16 ;  /* 0x001ac01001007387 */ /* 0x000fe80000100a00 */
[----:B------:R0:W-:Y:S04]  /*a39b0*/  STL.64 [R1+0x1ac8], R18 ;  /* 0x001ac81201007387 */ /* 0x0001e80000100a00 */
[----:B0-----:R-:W2:Y:S04]  /*a39c0*/  LDL.LU.64 R18, [R1+0x9a60] ;  /* 0x009a600001127983 */ /* 0x001ea80000300a00 */
[----:B------:R-:W2:Y:S04]  /*a39d0*/  LDL.LU.64 R16, [R1+0x9a58] ;  /* 0x009a580001107983 */ /* 0x000ea80000300a00 */
[----:B------:R-:W3:Y:S04]  /*a39e0*/  LDL.LU.64 R26, [R1+0x9a50] ;  /* 0x009a5000011a7983 */ /* 0x000ee80000300a00 */
[----:B------:R-:W2:Y:S04]  /*a39f0*/  LDL.LU.64 R24, [R1+0x9a48] ;  /* 0x009a480001187983 */ /* 0x000ea80000300a00 */
[----:B------:R-:W-:Y:S04]  /*a3a00*/  STL.64 [R1+0x1ab0], R20 ;  /* 0x001ab01401007387 */ /* 0x000fe80000100a00 */
[----:B------:R0:W-:Y:S04]  /*a3a10*/  STL.64 [R1+0x1ab8], R22 ;  /* 0x001ab81601007387 */ /* 0x0001e80000100a00 */
[----:B0-----:R-:W3:Y:S04]  /*a3a20*/  LDL.LU.64 R22, [R1+0x9a40] ;  /* 0x009a400001167983 */ /* 0x001ee80000300a00 */
[----:B------:R-:W3:Y:S01]  /*a3a30*/  LDL.LU.64 R20, [R1+0x9a38] ;  /* 0x009a380001147983 */ /* 0x000ee20000300a00 */
[----:B------:R-:W-:-:S15]  /*a3a40*/  HMMA.16816.F32 R8, R4, R10, R12 ;  /* 0x0000000a0408723c */ /* 0x000fde000000180c */
[----:B------:R-:W-:-:S08]  /*a3a50*/  NOP ;  /* 0x0000000000007918 */ /* 0x000fd00000000000 */
[----:B------:R-:W-:Y:S04]  /*a3a60*/  STL.64 [R1+0x1aa0], R8 ;  /* 0x001aa00801007387 */ /* 0x000fe80000100a00 */
[----:B------:R3:W-:Y:S01]  /*a3a70*/  STL.64 [R1+0x1aa8], R10 ;  /* 0x001aa80a01007387 */ /* 0x0007e20000100a00 */
[C---:B--2---:R-:W-:Y:S06]  /*a3a80*/  HMMA.16816.F32 R12, R4.reuse, R24, R16 ;  /* 0x00000018040c723c */ /* 0x044fec0000001810 */
[----:B---3--:R-:W-:Y:S01]  /*a3a90*/  HMMA.16816.F32 R8, R4, R26, R20 ;  /* 0x0000001a0408723c */ /* 0x008fe20000001814 */
[----:B------:R-:W2:-:S15]  /*a3aa0*/  LDL.LU R20, [R1+0xa90] ;  /* 0x000a900001147983 */ /* 0x000e9e0000300800 */
[----:B------:R-:W-:-:S01]  /*a3ab0*/  NOP ;  /* 0x0000000000007918 */ /* 0x000fc20000000000 */
[----:B------:R0:W-:Y:S04]  /*a3ac0*/  STL.64 [R1+0x1a90], R12 ;  /* 0x001a900c01007387 */ /* 0x0001e80000100a00 */
[----:B------:R-:W-:Y:S04]  /*a3ad0*/  STL.64 [R1+0x1a98], R14 ;  /* 0x001a980e01007387 */ /* 0x000fe80000100a00 */
[----:B------:R-:W-:Y:S04]  /*a3ae0*/  STL.64 [R1+0x1a80], R8 ;  /* 0x001a800801007387 */ /* 0x000fe80000100a00 */
[----:B------:R-:W-:Y:S04]  /*a3af0*/  STL.64 [R1+0x1a88], R10 ;  /* 0x001a880a01007387 */ /* 0x000fe80000100a00 */
[----:B------:R-:W2:Y:S04]  /*a3b00*/  LDL.LU R21, [R1+0xa94] ;  /* 0x000a940001157983 */ /* 0x000ea80000300800 */
[----:B------:R-:W3:Y:S04]  /*a3b10*/  LDL.LU R22, [R1+0xa98] ;  /* 0x000a980001167983 */ /* 0x000ee80000300800 */
[----:B------:R-:W3:Y:S04]  /*a3b20*/  LDL.LU R23, [R1+0xa9c] ;  /* 0x000a9c0001177983 */ /* 0x000ee80000300800 */
[----:B------:R-:W4:Y:S04]  /*a3b30*/  LDL.LU R24, [R1+0xab0] ;  /* 0x000ab00001187983 */ /* 0x000f280000300800 */
[----:B------:R-:W4:Y:S04]  /*a3b40*/  LDL.LU R25, [R1+0xab4] ;  /* 0x000ab40001197983 */ /* 0x000f280000300800 */
[----:B------:R-:W2:Y:S04]  /*a3b50*/  LDL.LU R26, [R1+0xab8] ;  /* 0x000ab800011a7983 */ /* 0x000ea80000300800 */
[----:B------:R-:W2:Y:S04]  /*a3b60*/  LDL.LU R27, [R1+0xabc] ;  /* 0x000abc00011b7983 */ /* 0x000ea80000300800 */
[----:B0-----:R-:W3:Y:S04]  /*a3b70*/  LDL R12, [R1] ;  /* 0x00000000010c7983 */ /* 0x001ee80000100800 */
[----:B------:R-:W3:Y:S04]  /*a3b80*/  LDL R13, [R1+0x4] ;  /* 0x00000400010d7983 */ /* 0x000ee80000100800 */
[----:B--2---:R-:W-:Y:S04]  /*a3b90*/  STL.64 [R1+0x99e0], R26 ;  /* 0x0099e01a01007387 */ /* 0x004fe80000100a00 */
[----:B----4-:R0:W-:Y:S04]  /*a3ba0*/  STL.64 [R1+0x99d8], R24 ;  /* 0x0099d81801007387 */ /* 0x0101e80000100a00 */
[----:B0-----:R-:W2:Y:S04]  /*a3bb0*/  LDL.LU R24, [R1+0xac0] ;  /* 0x000ac00001187983 */ /* 0x001ea80000300800 */
[----:B------:R-:W2:Y:S04]  /*a3bc0*/  LDL.LU R25, [R1+0xac4] ;  /* 0x000ac40001197983 */ /* 0x000ea80000300800 */
[----:B------:R-:W4:Y:S04]  /*a3bd0*/  LDL.LU R26, [R1+0xac8] ;  /* 0x000ac800011a7983 */ /* 0x000f280000300800 */
[----:B------:R-:W4:Y:S04]  /*a3be0*/  LDL.LU R27, [R1+0xacc] ;  /* 0x000acc00011b7983 */ /* 0x000f280000300800 */
[----:B----4-:R0:W-:Y:S04]  /*a3bf0*/  STL.64 [R1+0x99f0], R26 ;  /* 0x0099f01a01007387 */ /* 0x0101e80000100a00 */
[----:B------:R-:W4:Y:S04]  /*a3c00*/  LDL R18, [R1+0x20] ;  /* 0x0000200001127983 */ /* 0x000f280000100800 */
[----:B------:R-:W4:Y:S04]  /*a3c10*/  LDL R19, [R1+0x24] ;  /* 0x0000240001137983 */ /* 0x000f280000100800 */
[----:B0-----:R-:W3:Y:S04]  /*a3c20*/  LDL R26, [R1+0x8] ;  /* 0x00000800011a7983 */ /* 0x001ee80000100800 */
[----:B------:R-:W3:Y:S04]  /*a3c30*/  LDL R27, [R1+0xc] ;  /* 0x00000c00011b7983 */ /* 0x000ee80000100800 */
[----:B------:R-:W4:Y:S04]  /*a3c40*/  LDL.LU R8, [R1+0xb00] ;  /* 0x000b000001087983 */ /* 0x000f280000300800 */
[----:B------:R-:W4:Y:S04]  /*a3c50*/  LDL.LU R9, [R1+0xb04] ;  /* 0x000b040001097983 */ /* 0x000f280000300800 */
[----:B------:R-:W4:Y:S04]  /*a3c60*/  LDL.LU R10, [R1+0xb08] ;  /* 0x000b0800010a7983 */ /* 0x000f280000300800 */
[----:B------:R-:W4:Y:S04]  /*a3c70*/  LDL.LU R11, [R1+0xb0c] ;  /* 0x000b0c00010b7983 */ /* 0x000f280000300800 */
[----:B--2---:R-:W-:Y:S04]  /*a3c80*/  STL.64 [R1+0x99e8], R24 ;  /* 0x0099e81801007387 */ /* 0x004fe80000100a00 */
[----:B---3--:R-:W-:Y:S04]  /*a3c90*/  STL.64 [R1+0x9a08], R26 ;  /* 0x009a081a01007387 */ /* 0x008fe80000100a00 */
        /* <DEDUP_REMOVED lines=8> */
[----:B------:R-:W2:Y:S04]  /*a3d20*/  LDL R26, [R1+0x18] ;  /* 0x00001800011a7983 */ /* 0x000ea80000100800 */
[----:B------:R-:W2:Y:S04]  /*a3d30*/  LDL R27, [R1+0x1c] ;  /* 0x00001c00011b7983 */ /* 0x000ea80000100800 */
[----:B----4-:R-:W-:Y:S04]  /*a3d40*/  STL.64 [R1+0x9a20], R24 ;  /* 0x009a201801007387 */ /* 0x010fe80000100a00 */
[----:B---3--:R-:W-:Y:S04]  /*a3d50*/  STL.64 [R1+0x9a00], R22 ;  /* 0x009a001601007387 */ /* 0x008fe80000100a00 */
[----:B--2---:R0:W-:Y:S04]  /*a3d60*/  STL.64 [R1+0x99f8], R20 ;  /* 0x0099f81401007387 */ /* 0x0041e80000100a00 */
[----:B0-----:R-:W2:Y:S04]  /*a3d70*/  LDL.LU R20, [R1+0xad0] ;  /* 0x000ad00001147983 */ /* 0x001ea80000300800 */
[----:B------:R-:W2:Y:S04]  /*a3d80*/  LDL.LU R21, [R1+0xad4] ;  /* 0x000ad40001157983 */ /* 0x000ea80000300800 */
[----:B------:R-:W3:Y:S04]  /*a3d90*/  LDL.LU R22, [R1+0xad8] ;  /* 0x000ad80001167983 */ /* 0x000ee80000300800 */
[----:B------:R-:W3:Y:S01]  /*a3da0*/  LDL.LU R23, [R1+0xadc] ;  /* 0x000adc0001177983 */ /* 0x000ee20000300800 */
[C---:B------:R-:W-:Y:S03]  /*a3db0*/  HMMA.16816.F32 R8, R4.reuse, R18, R8 ;  /* 0x000000120408723c */ /* 0x040fe60000001808 */
[----:B---3--:R-:W-:Y:S04]  /*a3dc0*/  STL.64 [R1+0x9a18], R22 ;  /* 0x009a181601007387 */ /* 0x008fe80000100a00 */
[----:B--2---:R0:W-:Y:S04]  /*a3dd0*/  STL.64 [R1+0x9a10], R20 ;  /* 0x009a101401007387 */ /* 0x0041e80000100a00 */
        /* <DEDUP_REMOVED lines=12> */
[----:B------:R-:W2:Y:S04]  /*a3ea0*/  LDL.LU R16, [R1+0xa70] ;  /* 0x000a700001107983 */ /* 0x000ea80000300800 */
[----:B------:R-:W-:Y:S04]  /*a3eb0*/  STL.64 [R1+0x1a70], R8 ;  /* 0x001a700801007387 */ /* 0x000fe80000100a00 */
[----:B------:R-:W-:Y:S04]  /*a3ec0*/  STL.64 [R1+0x1a78], R10 ;  /* 0x001a780a01007387 */ /* 0x000fe80000100a00 */
        /* <DEDUP_REMOVED lines=10> */
[----:B------:R-:W3:Y:S04]  /*a3f70*/  LDL.LU R9, [R1+0xa54] ;  /* 0x000a540001097983 */ /* 0x000ee80000300800 */
[----:B------:R-:W4:Y:S04]  /*a3f80*/  LDL.LU R10, [R1+0xa58] ;  /* 0x000a5800010a7983 */ /* 0x000f280000300800 */
[----:B------:R-:W4:Y:S01]  /*a3f90*/  LDL.LU R11, [R1+0xa5c] ;  /* 0x000a5c00010b7983 */ /* 0x000f220000300800 */
[C---:B------:R-:W-:Y:S03]  /*a3fa0*/  HMMA.16816.F32 R24, R4.reuse, R26, R20 ;  /* 0x0000001a0418723c */ /* 0x040fe60000001814 */
[----:B----4-:R-:W-:Y:S04]  /*a3fb0*/  STL.64 [R1+0x9980], R10 ;  /* 0x0099800a01007387 */ /* 0x010fe80000100a00 */
[----:B---3--:R0:W-:Y:S04]  /*a3fc0*/  STL.64 [R1+0x9978], R8 ;  /* 0x0099780801007387 */ /* 0x0081e80000100a00 */
[----:B0-----:R-:W3:Y:S04]  /*a3fd0*/  LDL.LU R8, [R1+0xa60] ;  /* 0x000a600001087983 */ /* 0x001ee80000300800 */
[----:B------:R-:W3:Y:S04]  /*a3fe0*/  LDL.LU R9, [R1+0xa64] ;  /* 0x000a640001097983 */ /* 0x000ee80000300800 */
[----:B------:R-:W3:Y:S04]  /*a3ff0*/  LDL.LU R10, [R1+0xa68] ;  /* 0x000a6800010a7983 */ /* 0x000ee80000300800 */
[----:B------:R-:W3:Y:S04]  /*a4000*/  LDL.LU R11, [R1+0xa6c] ;  /* 0x000a6c00010b7983 */ /* 0x000ee80000300800 */
        /* <DEDUP_REMOVED lines=25> */
[----:B------:R-:W2:Y:S04]  /*a41a0*/  LDL.LU.64 R24, [R1+0x99d8] ;  /* 0x0099d80001187983 */ /* 0x000ea80000300a00 */
[----:B------:R-:W3:Y:S04]  /*a41b0*/  LDL.LU R12, [R1+0x210c] ;  /* 0x00210c00010c7983 */ /* 0x000ee80000300800 */
[----:B------:R-:W3:Y:S01]  /*a41c0*/  LDL.LU R13, [R1+0x2114] ;  /* 0x00211400010d7983 */ /* 0x000ee20000300800 */
[----:B--2---:R-:W-:-:S15]  /*a41d0*/  HMMA.16816.F32 R24, R4, R28, R24 ;  /* 0x0000001c0418723c */ /* 0x004fde0000001818 */
[----:B------:R-:W-:-:S08]  /*a41e0*/  NOP ;  /* 0x0000000000007918 */ /* 0x000fd00000000000 */
[----:B------:R-:W-:Y:S04]  /*a41f0*/  STL.64 [R1+0x1a20], R24 ;  /* 0x001a201801007387 */ /* 0x000fe80000100a00 */
[----:B------:R0:W-:Y:S04]  /*a4200*/  STL.64 [R1+0x1a28], R26 ;  /* 0x001a281a01007387 */ /* 0x0001e80000100a00 */
[----:B0-----:R-:W4:Y:S04]  /*a4210*/  LDL.LU.64 R26, [R1+0x99d0] ;  /* 0x0099d000011a7983 */ /* 0x001f280000300a00 */
[----:B------:R-:W2:Y:S01]  /*a4220*/  LDL.LU.64 R24, [R1+0x99c8] ;  /* 0x0099c80001187983 */ /* 0x000ea20000300a00 */
[----:B----4-:R-:W-:-:S15]  /*a4230*/  HMMA.16816.F32 R20, R4, R26, R20 ;  /* 0x0000001a0414723c */ /* 0x010fde0000001814 */
        /* <DEDUP_REMOVED lines=10> */
[----:B------:R-:W4:Y:S04]  /*a42e0*/  LDL.LU.64 R20, [R1+0x99a8] ;  /* 0x0099a80001147983 */ /* 0x000f280000300a00 */
[----:B------:R-:W-:Y:S04]  /*a42f0*/  STL.64 [R1+0x9790], R26 ;  /* 0x0097901a01007387 */ /* 0x000fe80000100a00 */
[----:B------:R0:W-:Y:S04]  /*a4300*/  STL.64 [R1+0x9788], R24 ;  /* 0x0097881801007387 */ /* 0x0001e80000100a00 */
[----:B0-----:R-:W3:Y:S04]  /*a4310*/  LDL.LU R24, [R1+0xca0] ;  /* 0x000ca00001187983 */ /* 0x001ee80000300800 */
[----:B------:R-:W3:Y:S04]  /*a4320*/  LDL.LU R25, [R1+0xca4] ;  /* 0x000ca40001197983 */ /* 0x000ee80000300800 */
[----:B------:R-:W4:Y:S04]  /*a4330*/  LDL.LU R26, [R1+0xca8] ;  /* 0x000ca800011a7983 */ /* 0x000f280000300800 */
[----:B------:R-:W4:Y:S01]  /*a4340*/  LDL.LU R27, [R1+0xcac] ;  /* 0x000cac00011b7983 */ /* 0x000f220000300800 */
[C---:B--2---:R-:W-:Y:S03]  /*a4350*/  HMMA.16816.F32 R16, R4.reuse, R22, R16 ;  /* 0x000000160410723c */ /* 0x044fe60000001810 */
[----:B----4-:R-:W-:Y:S04]  /*a4360*/  STL.64 [R1+0x9960], R26 ;  /* 0x0099601a01007387 */ /* 0x010fe80000100a00 */
[----:B---3--:R0:W-:Y:S04]  /*a4370*/  STL.64 [R1+0x9958], R24 ;  /* 0x0099581801007387 */ /* 0x0081e80000100a00 */
[----:B0-----:R-:W2:Y:S04]  /*a4380*/  LDL.LU R24, [R1+0xa40] ;  /* 0x000a400001187983 */ /* 0x001ea80000300800 */
[----:B------:R-:W2:Y:S04]  /*a4390*/  LDL.LU R25, [R1+0xa44] ;  /* 0x000a440001197983 */ /* 0x000ea80000300800 */
[----:B------:R-:W2:Y:S04]  /*a43a0*/  LDL.LU R26, [R1+0xa48] ;  /* 0x000a4800011a7983 */ /* 0x000ea80000300800 */
[----:B------:R-:W2:Y:S04]  /*a43b0*/  LDL.LU R27, [R1+0xa4c] ;  /* 0x000a4c00011b7983 */ /* 0x000ea80000300800 */
        /* <DEDUP_REMOVED lines=8> */
[----:B0-----:R-:W3:Y:S04]  /*a4440*/  LDL.LU.64 R18, [R1+0x9990] ;  /* 0x0099900001127983 */ /* 0x001ee80000300a00 */
[----:B------:R-:W4:Y:S04]  /*a4450*/  LDL.LU.64 R16, [R1+0x9988] ;  /* 0x0099880001107983 */ /* 0x000f280000300a00 */
[----:B------:R-:W-:Y:S04]  /*a4460*/  STL.64 [R1+0x9770], R22 ;  /* 0x0097701601007387 */ /* 0x000fe80000100a00 */
[----:B------:R0:W-:Y:S04]  /*a4470*/  STL.64 [R1+0x9768], R20 ;  /* 0x0097681401007387 */ /* 0x0001e80000100a00 */
[----:B0-----:R-:W2:Y:S04]  /*a4480*/  LDL.LU R20, [R1+0xcb0] ;  /* 0x000cb00001147983 */ /* 0x001ea80000300800 */
[----:B------:R-:W2:Y:S04]  /*a4490*/  LDL.LU R21, [R1+0xcb4] ;  /* 0x000cb40001157983 */ /* 0x000ea80000300800 */
[----:B------:R-:W2:Y:S04]  /*a44a0*/  LDL.LU R22, [R1+0xcb8] ;  /* 0x000cb80001167983 */ /* 0x000ea80000300800 */
[----:B------:R-:W2:Y:S01]  /*a44b0*/  LDL.LU R23, [R1+0xcbc] ;  /* 0x000cbc0001177983 */ /* 0x000ea20000300800 */
[----:B---3--:R-:W-:-:S15]  /*a44c0*/  HMMA.16816.F32 R8, R4, R18, R8 ;  /* 0x000000120408723c */ /* 0x008fde0000001808 */
[----:B------:R-:W-:-:S08]  /*a44d0*/  NOP ;  /* 0x0000000000007918 */ /* 0x000fd00000000000 */
        /* <DEDUP_REMOVED lines=9> */
[----:B------:R-:W3:Y:S04]  /*a4570*/  LDL.LU.64 R8, [R1+0x9968] ;  /* 0x0099680001087983 */ /* 0x000ee80000300a00 */
[----:B------:R0:W-:Y:S04]  /*a4580*/  STL.64 [R1+0x9750], R18 ;  /* 0x0097501201007387 */ /* 0x0001e80000100a00 */
[----:B0-----:R-:W4:Y:S04]  /*a4590*/  LDL.LU R18, [R1+0x2120] ;  /* 0x0021200001127983 */ /* 0x001f280000300800 */
[----:B------:R-:W3:Y:S04]  /*a45a0*/  LDL.LU R19, [R1+0x2128] ;  /* 0x0021280001137983 */ /* 0x000ee80000300800 */
[----:B------:R0:W-:Y:S04]  /*a45b0*/  STL.64 [R1+0x9748], R16 ;  /* 0x0097481001007387 */ /* 0x0001e80000100a00 */
[----:B0-----:R-:W4:Y:S04]  /*a45c0*/  LDL.LU R16, [R1+0x2110] ;  /* 0x0021100001107983 */ /* 0x001f280000300800 */
[----:B------:R-:W3:Y:S01]  /*a45d0*/  LDL.LU R17, [R1+0x2118] ;  /* 0x0021180001117983 */ /* 0x000ee20000300800 */
[----:B--2---:R-:W-:-:S15]  /*a45e0*/  HMMA.16816.F32 R24, R4, R10, R24 ;  /* 0x0000000a0418723c */ /* 0x004fde0000001818 */
[----:B------:R-:W-:-:S08]  /*a45f0*/  NOP ;  /* 0x0000000000007918 */ /* 0x000fd00000000000 */
[----:B------:R-:W-:Y:S04]  /*a4600*/  STL.64 [R1+0x19b0], R24 ;  /* 0x0019b01801007387 */ /* 0x000fe80000100a00 */
[----:B------:R0:W-:Y:S04]  /*a4610*/  STL.64 [R1+0x19b8], R26 ;  /* 0x0019b81a01007387 */ /* 0x0001e80000100a00 */
[----:B0-----:R-:W2:Y:S04]  /*a4620*/  LDL.LU.64 R26, [R1+0x9960] ;  /* 0x00996000011a7983 */ /* 0x001ea80000300a00 */
[----:B------:R-:W2:Y:S01]  /*a4630*/  LDL.LU.64 R24, [R1+0x9958] ;  /* 0x0099580001187983 */ /* 0x000ea20000300a00 */
[----:B----4-:R-:W-:-:S02]  /*a4640*/  IMAD R12, R12, 0x100, R16 ;  /* 0x000001000c0c7824 */ /* 0x010fc400078e0210 */
[----:B---3--:R-:W-:Y:S02]  /*a4650*/  IMAD R13, R13, 0x100, R17 ;  /* 0x000001000d0d7824 */ /* 0x008fe400078e0211 */
[----:B------:R-:W-:Y:S02]  /*a4660*/  IMAD R14, R14, 0x100, R18 ;  /* 0x000001000e0e7824 */ /* 0x000fe400078e0212 */
[----:B------:R-:W-:Y:S02]  /*a4670*/  IMAD R15, R15, 0x100, R19 ;  /* 0x000001000f0f7824 */ /* 0x000fe400078e0213 */
[----:B------:R-:W-:Y:S06]  /*a4680*/  HMMA.16816.F32 R16, R4, R8, R20 ;  /* 0x000000080410723c */ /* 0x000fec0000001814 */
[----:B------:R-:W-:Y:S04]  /*a4690*/  STL [R1+0x9714], R8 ;  /* 0x0097140801007387 */ /* 0x000fe80000100800 */
[----:B------:R-:W-:-:S13]  /*a46a0*/  STL [R1+0x9710], R9 ;  /* 0x0097100901007387 */ /* 0x000fda0000100800 */
[----:B------:R-:W-:Y:S04]  /*a46b0*/  STL.64 [R1+0x1c20], R16 ;  /* 0x001c201001007387 */ /* 0x000fe80000100a00 */
[----:B------:R-:W-:Y:S04]  /*a46c0*/  STL.64 [R1+0x1c28], R18 ;  /* 0x001c281201007387 */ /* 0x000fe80000100a00 */
[----:B------:R2:W-:Y:S02]  /*a46d0*/  STL.64 [R1+0x9948], R10 ;  /* 0x0099480a01007387 */ /* 0x0005e40000100a00 */
[----:B--2---:R-:W-:Y:S02]  /*a46e0*/  HMMA.16816.F32 R8, R4, R2, R24 ;  /* 0x000000020408723c */ /* 0x004fe40000001818 */
[----:B------:R-:W2:Y:S05]  /*a46f0*/  LDL R26, [R1+0x58] ;  /* 0x00005800011a7983 */ /* 0x000eaa0000100800 */
[----:B------:R-:W-:-:S15]  /*a4700*/  IMAD.MOV.U32 R27, RZ, RZ, R0 ;  /* 0x000000ffff1b7224 */ /* 0x000fde00078e0000 */
[----:B------:R-:W-:-:S01]  /*a4710*/  NOP ;  /* 0x0000000000007918 */ /* 0x000fc20000000000 */
[----:B------:R-:W-:Y:S04]  /*a4720*/  STL.64 [R1+0x1c10], R8 ;  /* 0x001c100801007387 */ /* 0x000fe80000100a00 */
[----:B------:R-:W-:Y:S04]  /*a4730*/  STL.64 [R1+0x1c18], R10 ;  /* 0x001c180a01007387 */ /* 0x000fe80000100a00 */
[----:B------:R-:W3:Y:S04]  /*a4740*/  LDL.LU R0, [R1+0x9954] ;  /* 0x0099540001007983 */ /* 0x000ee80000300800 */
[----:B------:R-:W4:Y:S04]  /*a4750*/  LDL.LU R16, [R1+0x9a0] ;  /* 0x0009a00001107983 */ /* 0x000f280000300800 */
        /* <DEDUP_REMOVED lines=25> */
[----:B0-----:R-:W2:Y:S04]  /*a48f0*/  LDL.64 R16, [R1+0x88] ;  /* 0x0000880001107983 */ /* 0x001ea80000100a00 */
[----:B----4-:R0:W-:Y:S04]  /*a4900*/  STL.64 [R1+0x9900], R18 ;  /* 0x0099001201007387 */ /* 0x0101e80000100a00 */
[----:B0-----:R-:W4:Y:S01]  /*a4910*/  LDL R18, [R1+0x90] ;  /* 0x0000900001127983 */ /* 0x001f220000100800 */
[----:B---3--:R-:W-:-:S03]  /*a4920*/  IMAD.MOV.U32 R19, RZ, RZ, R0 ;  /* 0x000000ffff137224 */ /* 0x008fc600078e0000 */
[----:B------:R-:W3:Y:S04]  /*a4930*/  LDL.LU R0, [R1+0x9950] ;  /* 0x0099500001007983 */ /* 0x000ee80000300800 */
[----:B--2---:R0:W-:Y:S04]  /*a4940*/  STL.64 [R1+0x98f8], R16 ;  /* 0x0098f81001007387 */ /* 0x0041e80000100a00 */
[----:B0-----:R-:W2:Y:S04]  /*a4950*/  LDL.64 R16, [R1+0x98] ;  /* 0x0000980001107983 */ /* 0x001ea80000100a00 */
        /* <DEDUP_REMOVED lines=9> */
[----:B------:R-:W3:Y:S04]  /*a49f0*/  LDL R18, [R1+0xb0] ;  /* 0x0000b00001127983 */ /* 0x000ee80000100800 */
[----:B------:R-:W3:Y:S04]  /*a4a00*/  LDL.LU R8, [R1+0xa30] ;  /* 0x000a300001087983 */ /* 0x000ee80000300800 */
[----:B------:R-:W3:Y:S04]  /*a4a10*/  LDL.LU R9, [R1+0xa34] ;  /* 0x000a340001097983 */ /* 0x000ee80000300800 */
[----:B------:R-:W3:Y:S04]  /*a4a20*/  LDL.LU R10, [R1+0xa38] ;  /* 0x000a3800010a7983 */ /* 0x000ee80000300800 */
[----:B------:R-:W3:Y:S04]  /*a4a30*/  LDL.LU R11, [R1+0xa3c] ;  /* 0x000a3c00010b7983 */ /* 0x000ee80000300800 */
[----:B------:R-:W3:Y:S04]  /*a4a40*/  LDL.64 R16, [R1+0xa0] ;  /* 0x0000a00001107983 */ /* 0x000ee80000100a00 */
        /* <DEDUP_REMOVED lines=17> */
[----:B------:R-:W4:Y:S01]  /*a4b60*/  LDL.LU R27, [R1+0xa1c] ;  /* 0x000a1c00011b7983 */ /* 0x000f220000300800 */
[----:B------:R-:W-:-:S02]  /*a4b70*/  F2FP.F16.E5M2.UNPACK_B R12, R12 ;  /* 0x0000000cff0c723e */ /* 0x000fc400020004ff */
[----:B------:R-:W-:Y:S01]  /*a4b80*/  F2FP.F16.E5M2.UNPACK_B R13, R13 ;  /* 0x0000000dff0d723e */ /* 0x000fe200020004ff */
[----:B----4-:R-:W-:Y:S04]  /*a4b90*/  STL.64 [R1+0x9940], R26 ;  /* 0x0099401a01007387 */ /* 0x010fe80000100a00 */
[----:B--2---:R0:W-:Y:S04]  /*a4ba0*/  STL.64 [R1+0x9938], R24 ;  /* 0x0099381801007387 */ /* 0x0041e80000100a00 */
[----:B0-----:R-:W2:Y:S04]  /*a4bb0*/  LDL.LU R24, [R1+0xa20] ;  /* 0x000a200001187983 */ /* 0x001ea80000300800 */
[----:B------:R-:W2:Y:S04]  /*a4bc0*/  LDL.LU R25, [R1+0xa24] ;  /* 0x000a240001197983 */ /* 0x000ea80000300800 */
[----:B------:R-:W2:Y:S04]  /*a4bd0*/  LDL.LU R26, [R1+0xa28] ;  /* 0x000a2800011a7983 */ /* 0x000ea80000300800 */
[----:B------:R-:W2:Y:S01]  /*a4be0*/  LDL.LU R27, [R1+0xa2c] ;  /* 0x000a2c00011b7983 */ /* 0x000ea20000300800 */
[----:B------:R-:W-:-:S02]  /*a4bf0*/  F2FP.F16.E5M2.UNPACK_B R14, R14 ;  /* 0x0000000eff0e723e */ /* 0x000fc400020004ff */
[----:B------:R-:W-:Y:S01]  /*a4c00*/  F2FP.F16.E5M2.UNPACK_B R15, R15 ;  /* 0x0000000fff0f723e */ /* 0x000fe200020004ff */
[----:B---3--:R-:W-:Y:S01]  /*a4c10*/  IMAD.MOV.U32 R19, RZ, RZ, R0 ;  /* 0x000000ffff137224 */ /* 0x008fe200078e0000 */
[----:B------:R-:W-:Y:S01]  /*a4c20*/  HMMA.16816.F32 R4, R4, R16, R8 ;  /* 0x000000100404723c */ /* 0x000fe20000001808 */
[----:B------:R-:W3:Y:S04]  /*a4c30*/  LDL.LU R20, [R1+0x990] ;  /* 0x0009900001147983 */ /* 0x000ee80000300800 */
[----:B------:R-:W3:Y:S04]  /*a4c40*/  LDL.LU R21, [R1+0x994] ;  /* 0x0009940001157983 */ /* 0x000ee80000300800 */
[----:B------:R-:W3:Y:S04]  /*a4c50*/  LDL.LU R22, [R1+0x998] ;  /* 0x0009980001167983 */ /* 0x000ee80000300800 */
[----:B------:R-:W3:Y:S01]  /*a4c60*/  LDL.LU R23, [R1+0x99c] ;  /* 0x00099c0001177983 */ /* 0x000ee20000300800 */
[----:B------:R-:W-:-:S02]  /*a4c70*/  IMAD.MOV.U32 R8, RZ, RZ, R16 ;  /* 0x000000ffff087224 */ /* 0x000fc400078e0010 */
[----:B------:R-:W-:Y:S01]  /*a4c80*/  IMAD.MOV.U32 R9, RZ, RZ, R17 ;  /* 0x000000ffff097224 */ /* 0x000fe200078e0011 */
[----:B------:R-:W-:Y:S04]  /*a4c90*/  STL [R1+0x971c], R2 ;  /* 0x00971c0201007387 */ /* 0x000fe80000100800 */
[----:B------:R-:W-:Y:S04]  /*a4ca0*/  STL [R1+0x9718], R3 ;  /* 0x0097180301007387 */ /* 0x000fe80000100800 */
[----:B------:R-:W4:Y:S04]  /*a4cb0*/  LDL.LU.64 R10, [R1+0x9948] ;  /* 0x00994800010a7983 */ /* 0x000f280000300a00 */
[----:B------:R0:W-:Y:S04]  /*a4cc0*/  STL.64 [R1+0x19a0], R4 ;  /* 0x0019a00401007387 */ /* 0x0001e80000100a00 */
[----:B------:R-:W-:Y:S04]  /*a4cd0*/  STL.64 [R1+0x19a8], R6 ;  /* 0x0019a80601007387 */ /* 0x000fe80000100a00 */
[----:B0-----:R-:W3:Y:S04]  /*a4ce0*/  LDL.64 R4, [R1+0x68] ;  /* 0x0000680001047983 */ /* 0x001ee80000100a00 */
[----:B------:R-:W-:Y:S04]  /*a4cf0*/  STL [R1+0x9724], R9 ;  /* 0x0097240901007387 */ /* 0x000fe80000100800 */
[----:B------:R-:W-:Y:S01]  /*a4d00*/  STL [R1+0x9720], R8 ;  /* 0x0097200801007387 */ /* 0x000fe20000100800 */
[----:B--2---:R-:W-:Y:S03]  /*a4d10*/  HMMA.16816.F32 R16, R12, R18, R24 ;  /* 0x000000120c10723c */ /* 0x004fe60000001818 */
[----:B------:R-:W2:Y:S04]  /*a4d20*/  LDL.LU.64 R26, [R1+0x9940] ;  /* 0x00994000011a7983 */ /* 0x000ea80000300a00 */
[----:B------:R-:W2:-:S15]  /*a4d30*/  LDL.LU.64 R24, [R1+0x9938] ;  /* 0x0099380001187983 */ /* 0x000e9e0000300a00 */
[----:B------:R-:W-:-:S01]  /*a4d40*/  NOP ;  /* 0x0000000000007918 */ /* 0x000fc20000000000 */
[----:B------:R-:W-:Y:S04]  /*a4d50*/  STL.64 [R1+0x1990], R16 ;  /* 0x0019901001007387 */ /* 0x000fe80000100a00 */
[----:B------:R0:W-:Y:S04]  /*a4d60*/  STL.64 [R1+0x1998], R18 ;  /* 0x0019981201007387 */ /* 0x0001e80000100a00 */
[----:B0-----:R-:W4:Y:S04]  /*a4d70*/  LDL.LU.64 R18, [R1+0x9930] ;  /* 0x0099300001127983 */ /* 0x001f280000300a00 */
[----:B------:R-:W2:Y:S02]  /*a4d80*/  LDL.LU.64 R16, [R1+0x9928] ;  /* 0x0099280001107983 */ /* 0x000ea40000300a00 */
[----:B--2---:R-:W-:-:S15]  /*a4d90*/  HMMA.16816.F32 R24, R12, R16, R24 ;  /* 0x000000100c18723c */ /* 0x004fde0000001818 */
[----:B------:R-:W-:-:S08]  /*a4da0*/  NOP ;  /* 0x0000000000007918 */ /* 0x000fd00000000000 */
[----:B------:R-:W-:Y:S04]  /*a4db0*/  STL.64 [R1+0x1980], R24 ;  /* 0x0019801801007387 */ /* 0x000fe80000100a00 */
[----:B------:R0:W-:Y:S04]  /*a4dc0*/  STL.64 [R1+0x1988], R26 ;  /* 0x0019881a01007387 */ /* 0x0001e80000100a00 */
[----:B0-----:R-:W4:Y:S04]  /*a4dd0*/  LDL.LU.64 R26, [R1+0x9920] ;  /* 0x00992000011a7983 */ /* 0x001f280000300a00 */
[----:B------:R-:W4:Y:S01]  /*a4de0*/  LDL.LU.64 R24, [R1+0x9918] ;  /* 0x0099180001187983 */ /* 0x000f220000300a00 */
[----:B------:R-:W-:-:S02]  /*a4df0*/  IMAD.MOV.U32 R3, RZ, RZ, R16 ;  /* 0x000000ffff037224 */ /* 0x000fc400078e0010 */
[----:B------:R-:W-:-:S05]  /*a4e00*/  IMAD.MOV.U32 R7, RZ, RZ, R17 ;  /* 0x000000ffff077224 */ /* 0x000fca00078e0011 */
[----:B------:R0:W-:Y:S04]  /*a4e10*/  STL [R1+0x972c], R7 ;  /* 0x00972c0701007387 */ /* 0x0001e80000100800 */
[----:B0-----:R-:W2:Y:S04]  /*a4e20*/  LDL.64 R6, [R1+0x70] ;  /* 0x0000700001067983 */ /* 0x001ea80000100a00 */
[----:B------:R0:W-:Y:S04]  /*a4e30*/  STL [R1+0x9728], R3 ;  /* 0x0097280301007387 */ /* 0x0001e80000100800 */
[----:B0-----:R-:W3:Y:S01]  /*a4e40*/  LDL.64 R2, [R1+0x78] ;  /* 0x0000780001027983 */ /* 0x001ee20000100a00 */
[----:B----4-:R-:W-:Y:S03]  /*a4e50*/  HMMA.16816.F32 R16, R12, R18, R24 ;  /* 0x000000120c10723c */ /* 0x010fe60000001818 */
[----:B------:R-:W4:Y:S04]  /*a4e60*/  LDL.LU.64 R26, [R1+0x9910] ;  /* 0x00991000011a7983 */ /* 0x000f280000300a00 */
[----:B------:R-:W4:-:S15]  /*a4e70*/  LDL.LU.64 R24, [R1+0x9908] ;  /* 0x0099080001187983 */ /* 0x000f1e0000300a00 */
[----:B------:R-:W-:-:S01]  /*a4e80*/  NOP ;  /* 0x0000000000007918 */ /* 0x000fc20000000000 */
[----:B------:R-:W-:Y:S04]  /*a4e90*/  STL.64 [R1+0x1970], R16 ;  /* 0x0019701001007387 */ /* 0x000fe80000100a00 */
[----:B------:R0:W-:Y:S04]  /*a4ea0*/  STL.64 [R1+0x1978], R18 ;  /* 0x0019781201007387 */ /* 0x0001e80000100a00 */
[----:B0-----:R-:W2:Y:S04]  /*a4eb0*/  LDL.LU.64 R18, [R1+0x9900] ;  /* 0x0099000001127983 */ /* 0x001ea80000300a00 */
        /* <DEDUP_REMOVED lines=8> */
[----:B------:R-:W-:-:S03]  /*a4f40*/  IMAD.MOV.U32 R8, RZ, RZ, R17 ;  /* 0x000000ffff087224 */ /* 0x000fc600078e0011 */
[----:B------:R-:W-:Y:S01]  /*a4f50*/  STL [R1+0x9730], R9 ;  /* 0x0097300901007387 */ /* 0x000fe20000100800 */
[----:B--2---:R-:W-:Y:S03]  /*a4f60*/  HMMA.16816.F32 R16, R12, R18, R24 ;  /* 0x000000120c10723c */ /* 0x004fe60000001818 */
[----:B------:R-:W2:Y:S04]  /*a4f70*/  LDL.LU.64 R26, [R1+0x98e0] ;  /* 0x0098e000011a7983 */ /* 0x000ea80000300a00 */
[----:B------:R-:W4:-:S15]  /*a4f80*/  LDL.LU.64 R24, [R1+0x98d8] ;  /* 0x0098d80001187983 */ /* 0x000f1e0000300a00 */
[----:B------:R-:W-:-:S01]  /*a4f90*/  NOP ;  /* 0x0000000000007918 */ /* 0x000fc20000000000 */
        /* <DEDUP_REMOVED lines=21> */
[----:B------:R-:W3:Y:S01]  /*a50f0*/  LDL.LU.64 R16, [R1+0x9898] ;  /* 0x0098980001107983 */ /* 0x000ee20000300a00 */
[----:B----4-:R-:W-:-:S02]  /*a5100*/  IMAD.MOV.U32 R9, RZ, RZ, R24 ;  /* 0x000000ffff097224 */ /* 0x010fc400078e0018 */
[----:B------:R-:W-:Y:S01]  /*a5110*/  IMAD.MOV.U32 R6, RZ, RZ, R25 ;  /* 0x000000ffff067224 */ /* 0x000fe200078e0019 */
[----:B---3--:R-:W-:-:S15]  /*a5120*/  HMMA.16816.F32 R16, R12, R24, R16 ;  /* 0x000000180c10723c */ /* 0x008fde0000001810 */
[----:B------:R-:W-:-:S08]  /*a5130*/  NOP ;  /* 0x0000000000007918 */ /* 0x000fd00000000000 */
[----:B------:R-:W-:Y:S04]  /*a5140*/  STL.64 [R1+0x1910], R16 ;  /* 0x0019101001007387 */ /* 0x000fe80000100a00 */
[----:B------:R-:W-:Y:S04]  /*a5150*/  STL.64 [R1+0x1918], R18 ;  /* 0x0019181201007387 */ /* 0x000fe80000100a00 */
[----:B------:R-:W-:Y:S04]  /*a5160*/  STL.64 [R1+0x9740], R10 ;  /* 0x0097400a01007387 */ /* 0x000fe80000100a00 */
[----:B------:R2:W-:Y:S02]  /*a5170*/  STL.64 [R1+0x9738], R8 ;  /* 0x0097380801007387 */ /* 0x0005e40000100a00 */
[----:B--2---:R-:W-:Y:S02]  /*a5180*/  HMMA.16816.F32 R8, R12, R26, R20 ;  /* 0x0000001a0c08723c */ /* 0x004fe40000001814 */
[----:B------:R-:W2:-:S15]  /*a5190*/  LDL.LU R20, [R1+0x8b0] ;  /* 0x0008b00001147983 */ /* 0x000e9e0000300800 */
[----:B------:R-:W-:-:S06]  /*a51a0*/  NOP ;  /* 0x0000000000007918 */ /* 0x000fcc0000000000 */
        /* <DEDUP_REMOVED lines=9> */
[----:B--2---:R0:W-:Y:S04]  /*a5240*/  STL.64 [R1+0x97a0], R26 ;  /* 0x0097a01a01007387 */ /* 0x0041e80000100a00 */
[----:B0-----:R-:W2:Y:S04]  /*a5250*/  LDL R26, [R1] ;  /* 0x00000000011a7983 */ /* 0x001ea80000100800 */
[----:B------:R-:W2:Y:S04]  /*a5260*/  LDL R27, [R1+0x4] ;  /* 0x00000400011b7983 */ /* 0x000ea80000100800 */
[----:B----4-:R-:W-:Y:S04]  /*a5270*/  STL.64 [R1+0x9798], R24 ;  /* 0x0097981801007387 */ /* 0x010fe80000100a00 */
[----:B--2---:R-:W-:Y:S04]  /*a5280*/  STL.64 [R1+0x97b8], R26 ;  /* 0x0097b81a01007387 */ /* 0x004fe80000100a00 */
[----:B---3--:R-:W-:Y:S04]  /*a5290*/  STL.64 [R1+0x9780], R22 ;  /* 0x0097801601007387 */ /* 0x008fe80000100a00 */
[----:B------:R0:W-:Y:S04]  /*a52a0*/  STL.64 [R1+0x9778], R20 ;  /* 0x0097781401007387 */ /* 0x0001e80000100a00 */
[----:B0-----:R-:W2:Y:S04]  /*a52b0*/  LDL.LU R20, [R1+0x8c0] ;  /* 0x0008c00001147983 */ /* 0x001ea80000300800 */
[----:B------:R-:W2:Y:S04]  /*a52c0*/  LDL.LU R21, [R1+0x8c4] ;  /* 0x0008c40001157983 */ /* 0x000ea80000300800 */
[----:B------:R-:W3:Y:S04]  /*a52d0*/  LDL.LU R22, [R1+0x8c8] ;  /* 0x0008c80001167983 */ /* 0x000ee80000300800 */
[----:B------:R-:W3:Y:S04]  /*a52e0*/  LDL.LU R23, [R1+0x8cc] ;  /* 0x0008cc0001177983 */ /* 0x000ee80000300800 */
[----:B------:R-:W4:Y:S04]  /*a52f0*/  LDL R24, [R1+0x8] ;  /* 0x0000080001187983 */ /* 0x000f280000100800 */
[----:B------:R-:W4:Y:S04]  /*a5300*/  LDL R25, [R1+0xc] ;  /* 0x00000c0001197983 */ /* 0x000f280000100800 */
[----:B----4-:R-:W-:Y:S04]  /*a5310*/  STL.64 [R1+0x97d0], R24 ;  /* 0x0097d01801007387 */ /* 0x010fe80000100a00 */
[----:B---3--:R-:W-:Y:S04]  /*a5320*/  STL.64 [R1+0x97b0], R22 ;  /* 0x0097b01601007387 */ /* 0x008fe80000100a00 */
[----:B--2---:R0:W-:Y:S04]  /*a5330*/  STL.64 [R1+0x97a8], R20 ;  /* 0x0097a81401007387 */ /* 0x0041e80000100a00 */
        /* <DEDUP_REMOVED lines=66> */
[----:B------:R-:W4:Y:S04]  /*a5760*/  LDL.LU R24, [R1+0x980] ;  /* 0x0009800001187983 */ /* 0x000f280000300800 */
[----:B------:R-:W4:Y:S04]  /*a5770*/  LDL.LU R25, [R1+0x984] ;  /* 0x0009840001197983 */ /* 0x000f280000300800 */
[----:B------:R-:W4:Y:S04]  /*a5780*/  LDL.LU R26, [R1+0x988] ;  /* 0x00098800011a7983 */ /* 0x000f280000300800 */
[----:B------:R-:W4:Y:S04]  /*a5790*/  LDL.LU R27, [R1+0x98c] ;  /* 0x00098c00011b7983 */ /* 0x000f280000300800 */
        /* <DEDUP_REMOVED lines=20> */
[----:B------:R-:W2:Y:S04]  /*a58e0*/  LDL.LU R18, [R1+0x898] ;  /* 0x0008980001127983 */ /* 0x000ea80000300800 */
[----:B------:R-:W2:Y:S01]  /*a58f0*/  LDL.LU R19, [R1+0x89c] ;  /* 0x00089c0001137983 */ /* 0x000ea20000300800 */
[----:B------:R-:W-:-:S02]  /*a5900*/  IMAD.MOV.U32 R0, RZ, RZ, R7 ;  /* 0x000000ffff007224 */ /* 0x000fc400078e0007 */
[----:B------:R-:W-:Y:S02]  /*a5910*/  IMAD.MOV.U32 R2, RZ, RZ, R3 ;  /* 0x000000ffff027224 */ /* 0x000fe400078e0003 */
[----:B------:R-:W-:Y:S02]  /*a5920*/  IMAD.MOV.U32 R7, RZ, RZ, R4 ;  /* 0x000000ffff077224 */ /* 0x000fe400078e0004 */
[----:B------:R-:W-:Y:S01]  /*a5930*/  IMAD.MOV.U32 R3, RZ, RZ, R5 ;  /* 0x000000ffff037224 */ /* 0x000fe200078e0005 */
[C---:B----4-:R-:W-:Y:S01]  /*a5940*/  HMMA.16816.F32 R8, R12.reuse, R10, R24 ;  /* 0x0000000a0c08723c */ /* 0x050fe20000001818 */
[----:B--2---:R-:W-:Y:S04]  /*a5950*/  STL.64 [R1+0x9760], R18 ;  /* 0x0097601201007387 */ /* 0x004fe80000100a00 */
[----:B---3--:R0:W-:Y:S04]  /*a5960*/  STL.64 [R1+0x9758], R16 ;  /* 0x0097581001007387 */ /* 0x0081e80000100a00 */
[----:B0-----:R-:W2:Y:S04]  /*a5970*/  LDL.LU R16, [R1+0x8a0] ;  /* 0x0008a00001107983 */ /* 0x001ea80000300800 */
[----:B------:R-:W2:Y:S04]  /*a5980*/  LDL.LU R17, [R1+0x8a4] ;  /* 0x0008a40001117983 */ /* 0x000ea80000300800 */
[----:B------:R-:W2:Y:S04]  /*a5990*/  LDL.LU R18, [R1+0x8a8] ;  /* 0x0008a80001127983 */ /* 0x000ea80000300800 */
[----:B------:R-:W2:Y:S04]  /*a59a0*/  LDL.LU R19, [R1+0x8ac] ;  /* 0x0008ac0001137983 */ /* 0x000ea80000300800 */
[----:B------:R-:W3:Y:S04]  /*a59b0*/  LDL.LU R4, [R1+0x212c] ;  /* 0x00212c0001047983 */ /* 0x000ee80000300800 */
[----:B------:R-:W4:Y:S04]  /*a59c0*/  LDL.LU R5, [R1+0x2134] ;  /* 0x0021340001057983 */ /* 0x000f280000300800 */
[----:B------:R-:W2:Y:S04]  /*a59d0*/  LDL.LU.64 R24, [R1+0x9890] ;  /* 0x0098900001187983 */ /* 0x000ea80000300a00 */
[----:B------:R0:W-:Y:S04]  /*a59e0*/  STL.64 [R1+0x18f0], R8 ;  /* 0x0018f00801007387 */ /* 0x0001e80000100a00 */
[----:B------:R1:W-:Y:S04]  /*a59f0*/  STL.64 [R1+0x18f8], R10 ;  /* 0x0018f80a01007387 */ /* 0x0003e80000100a00 */
[----:B0-----:R-:W3:Y:S04]  /*a5a00*/  LDL.LU R8, [R1+0x880] ;  /* 0x0008800001087983 */ /* 0x001ee80000300800 */
[----:B------:R-:W3:Y:S04]  /*a5a10*/  LDL.LU R9, [R1+0x884] ;  /* 0x0008840001097983 */ /* 0x000ee80000300800 */
[----:B-1----:R-:W3:Y:S04]  /*a5a20*/  LDL.LU R10, [R1+0x888] ;  /* 0x00088800010a7983 */ /* 0x002ee80000300800 */
[----:B------:R-:W3:Y:S01]  /*a5a30*/  LDL.LU R11, [R1+0x88c] ;  /* 0x00088c00010b7983 */ /* 0x000ee20000300800 */
        /* <DEDUP_REMOVED lines=76> */
[----:B------:R-:W4:Y:S04]  /*a5f00*/  LDL.LU.64 R24, [R1+0x9788] ;  /* 0x0097880001187983 */ /* 0x000f280000300a00 */
[----:B------:R0:W-:Y:S04]  /*a5f10*/  STL.64 [R1+0x96d8], R28 ;  /* 0x0096d81c01007387 */ /* 0x0001e80000100a00 */
[----:B0-----:R-:W3:Y:S04]  /*a5f20*/  LDL.LU R28, [R1+0x2130] ;  /* 0x00213000011c7983 */ /* 0x001ee80000300800 */
[----:B------:R-:W3:Y:S01]  /*a5f30*/  LDL.LU R29, [R1+0x2138] ;  /* 0x00213800011d7983 */ /* 0x000ee20000300800 */
[----:B--2---:R-:W-:-:S15]  /*a5f40*/  HMMA.16816.F32 R20, R12, R26, R20 ;  /* 0x0000001a0c14723c */ /* 0x004fde0000001814 */
        /* <DEDUP_REMOVED lines=15> */
[----:B------:R-:W3:Y:S04]  /*a6040*/  LDL.LU R26, [R1+0x868] ;  /* 0x00086800011a7983 */ /* 0x000ee80000300800 */
        /* <DEDUP_REMOVED lines=12> */
[----:B------:R-:W2:Y:S04]  /*a6110*/  LDL.LU.64 R16, [R1+0x9748] ;  /* 0x0097480001107983 */ /* 0x000ea80000300a00 */
        /* <DEDUP_REMOVED lines=10> */
[----:B0-----:R-:W3:Y:S04]  /*a61c0*/  LDL.LU.64 R10, [R1+0x9740] ;  /* 0x00974000010a7983 */ /* 0x001ee80000300a00 */
[----:B------:R-:W4:Y:S01]  /*a61d0*/  LDL.LU.64 R8, [R1+0x9738] ;  /* 0x0097380001087983 */ /* 0x000f220000300a00 */
[----:B--2---:R-:W-:Y:S03]  /*a61e0*/  HMMA.16816.F32 R20, R12, R16, R20 ;  /* 0x000000100c14723c */ /* 0x004fe60000001814 */
[----:B------:R-:W-:Y:S04]  /*a61f0*/  STL.64 [R1+0x94f0], R18 ;  /* 0x0094f01201007387 */ /* 0x000fe80000100a00 */
[----:B------:R3:W-:Y:S01]  /*a6200*/  STL.64 [R1+0x94e8], R16 ;  /* 0x0094e81001007387 */ /* 0x0007e20000100a00 */
[----:B------:R-:W-:-:S15]  /*a6210*/  IMAD R5, R5, 0x100, R29 ;  /* 0x0000010005057824 */ /* 0x000fde00078e021d */
[----:B------:R-:W-:Y:S04]  /*a6220*/  STL.64 [R1+0x17e0], R20 ;  /* 0x0017e01401007387 */ /* 0x000fe80000100a00 */
[----:B------:R-:W-:Y:S01]  /*a6230*/  STL.64 [R1+0x17e8], R22 ;  /* 0x0017e81601007387 */ /* 0x000fe20000100a00 */
[----:B---3--:R-:W-:Y:S07]  /*a6240*/  HMMA.16816.F32 R16, R12, R10, R24 ;  /* 0x0000000a0c10723c */ /* 0x008fee0000001818 */
[----:B----4-:R-:W-:-:S02]  /*a6250*/  IMAD.MOV.U32 R26, RZ, RZ, R9 ;  /* 0x000000ffff1a7224 */ /* 0x010fc400078e0009 */
[----:B------:R-:W2:Y:S01]  /*a6260*/  LDL.LU R9, [R1+0x9730] ;  /* 0x0097300001097983 */ /* 0x000ea20000300800 */
[----:B------:R-:W-:Y:S02]  /*a6270*/  IMAD.MOV.U32 R27, RZ, RZ, R6 ;  /* 0x000000ffff1b7224 */ /* 0x000fe400078e0006 */
[----:B------:R-:W-:Y:S02]  /*a6280*/  IMAD.MOV.U32 R24, RZ, RZ, R7 ;  /* 0x000000ffff187224 */ /* 0x000fe400078e0007 */
[----:B------:R-:W-:-:S09]  /*a6290*/  IMAD.MOV.U32 R25, RZ, RZ, R3 ;  /* 0x000000ffff197224 */ /* 0x000fd200078e0003 */
[----:B------:R0:W-:Y:S04]  /*a62a0*/  STL.64 [R1+0xc10], R16 ;  /* 0x000c101001007387 */ /* 0x0001e80000100a00 */
[----:B------:R1:W-:Y:S04]  /*a62b0*/  STL.64 [R1+0xc18], R18 ;  /* 0x000c181201007387 */ /* 0x0003e80000100a00 */
[----:B------:R-:W3:Y:S04]  /*a62c0*/  LDL.LU R29, [R1+0x2140] ;  /* 0x00214000011d7983 */ /* 0x000ee80000300800 */
[----:B------:R-:W3:Y:S04]  /*a62d0*/  LDL.LU R6, [R1+0x213c] ;  /* 0x00213c0001067983 */ /* 0x000ee80000300800 */
[----:B------:R-:W4:Y:S04]  /*a62e0*/  LDL.LU R7, [R1+0x972c] ;  /* 0x00972c0001077983 */ /* 0x000f280000300800 */
[----:B------:R-:W4:Y:S04]  /*a62f0*/  LDL.LU R3, [R1+0x9728] ;  /* 0x0097280001037983 */ /* 0x000f280000300800 */
[----:B------:R-:W-:Y:S04]  /*a6300*/  STL.64 [R1+0x9660], R26 ;  /* 0x0096601a01007387 */ /* 0x000fe80000100a00 */
[----:B------:R-:W-:Y:S04]  /*a6310*/  STL.64 [R1+0x9658], R24 ;  /* 0x0096581801007387 */ /* 0x000fe80000100a00 */
[----:B0-----:R-:W2:Y:S04]  /*a6320*/  LDL.LU R16, [R1+0x7d0] ;  /* 0x0007d00001107983 */ /* 0x001ea80000300800 */
[----:B------:R-:W2:Y:S04]  /*a6330*/  LDL.LU R17, [R1+0x7d4] ;  /* 0x0007d40001117983 */ /* 0x000ea80000300800 */
[----:B-1----:R-:W3:Y:S04]  /*a6340*/  LDL.LU R18, [R1+0x7d8] ;  /* 0x0007d80001127983 */ /* 0x002ee80000300800 */
[----:B------:R-:W3:Y:S04]  /*a6350*/  LDL.LU R19, [R1+0x7dc] ;  /* 0x0007dc0001137983 */ /* 0x000ee80000300800 */
[----:B---3--:R-:W-:Y:S04]  /*a6360*/  STL.64 [R1+0x9670], R18 ;  /* 0x0096701201007387 */ /* 0x008fe80000100a00 */
[----:B--2---:R-:W-:Y:S04]  /*a6370*/  STL.64 [R1+0x9668], R16 ;  /* 0x0096681001007387 */ /* 0x004fe80000100a00 */
[----:B------:R-:W2:Y:S04]  /*a6380*/  LDL.LU R20, [R1+0x7c0] ;  /* 0x0007c00001147983 */ /* 0x000ea80000300800 */
        /* <DEDUP_REMOVED lines=9> */
[----:B---3--:R0:W-:Y:S02]  /*a6420*/  STL.64 [R1+0x9690], R22 ;  /* 0x0096901601007387 */ /* 0x0081e40000100a00 */
[----:B0-----:R-:W-:-:S02]  /*a6430*/  IMAD.MOV.U32 R22, RZ, RZ, R9 ;  /* 0x000000ffff167224 */ /* 0x001fc400078e0009 */
[----:B------:R-:W-:Y:S01]  /*a6440*/  IMAD.MOV.U32 R23, RZ, RZ, R8 ;  /* 0x000000ffff177224 */ /* 0x000fe200078e0008 */
[----:B------:R-:W3:Y:S04]  /*a6450*/  LDL.LU R9, [R1+0x9724] ;  /* 0x0097240001097983 */ /* 0x000ee80000300800 */
[----:B------:R-:W3:Y:S04]  /*a6460*/  LDL.LU R8, [R1+0x9720] ;  /* 0x0097200001087983 */ /* 0x000ee80000300800 */
[----:B--2---:R0:W-:Y:S04]  /*a6470*/  STL.64 [R1+0x9688], R20 ;  /* 0x0096881401007387 */ /* 0x0041e80000100a00 */
[----:B0-----:R-:W2:Y:S04]  /*a6480*/  LDL.64 R20, [R1+0x90] ;  /* 0x0000900001147983 */ /* 0x001ea80000100a00 */
[----:B------:R4:W-:Y:S01]  /*a6490*/  STL.64 [R1+0x96c0], R22 ;  /* 0x0096c01601007387 */ /* 0x0009e20000100a00 */
[----:B------:R-:W-:-:S02]  /*a64a0*/  IMAD.MOV.U32 R27, RZ, RZ, R2 ;  /* 0x000000ffff1b7224 */ /* 0x000fc400078e0002 */
[----:B------:R-:W-:Y:S02]  /*a64b0*/  IMAD R4, R4, 0x100, R28 ;  /* 0x0000010004047824 */ /* 0x000fe400078e021c */
[----:B------:R-:W-:Y:S02]  /*a64c0*/  IMAD R6, R6, 0x100, R29 ;  /* 0x0000010006067824 */ /* 0x000fe400078e021d */
[----:B----4-:R-:W-:Y:S02]  /*a64d0*/  IMAD.MOV.U32 R22, RZ, RZ, R3 ;  /* 0x000000ffff167224 */ /* 0x010fe400078e0003 */
[----:B---3--:R-:W-:Y:S02]  /*a64e0*/  IMAD.MOV.U32 R29, RZ, RZ, R9 ;  /* 0x000000ffff1d7224 */ /* 0x008fe400078e0009 */
[----:B------:R-:W-:Y:S01]  /*a64f0*/  IMAD.MOV.U32 R28, RZ, RZ, R8 ;  /* 0x000000ffff1c7224 */ /* 0x000fe200078e0008 */
[----:B--2---:R0:W-:Y:S04]  /*a6500*/  STL.64 [R1+0x96b8], R20 ;  /* 0x0096b81401007387 */ /* 0x0041e80000100a00 */
[----:B------:R-:W2:Y:S04]  /*a6510*/  LDL.64 R24, [R1+0x80] ;  /* 0x0000800001187983 */ /* 0x000ea80000100a00 */
[----:B------:R-:W-:Y:S04]  /*a6520*/  STL [R1+0x94cc], R10 ;  /* 0x0094cc0a01007387 */ /* 0x000fe80000100800 */
[----:B------:R-:W-:Y:S04]  /*a6530*/  STL [R1+0x94c8], R11 ;  /* 0x0094c80b01007387 */ /* 0x000fe80000100800 */
[----:B------:R-:W3:Y:S04]  /*a6540*/  LDL R26, [R1+0x78] ;  /* 0x00007800011a7983 */ /* 0x000ee80000100800 */
[----:B------:R-:W4:Y:S04]  /*a6550*/  LDL.LU R2, [R1+0x971c] ;  /* 0x00971c0001027983 */ /* 0x000f280000300800 */
[----:B------:R-:W4:Y:S04]  /*a6560*/  LDL.LU R3, [R1+0x9718] ;  /* 0x0097180001037983 */ /* 0x000f280000300800 */
[----:B------:R-:W4:Y:S04]  /*a6570*/  LDL.LU R8, [R1+0x9714] ;  /* 0x0097140001087983 */ /* 0x000f280000300800 */
[----:B------:R-:W4:Y:S04]  /*a6580*/  LDL.LU R9, [R1+0x9710] ;  /* 0x0097100001097983 */ /* 0x000f280000300800 */
[----:B0-----:R-:W2:Y:S01]  /*a6590*/  LDL.64 R20, [R1+0xb0] ;  /* 0x0000b00001147983 */ /* 0x001ea20000100a00 */
[----:B------:R-:W-:-:S05]  /*a65a0*/  IMAD.MOV.U32 R23, RZ, RZ, R7 ;  /* 0x000000ffff177224 */ /* 0x000fca00078e0007 */
[----:B------:R-:W-:Y:S04]  /*a65b0*/  STL.64 [R1+0x96e8], R22 ;  /* 0x0096e81601007387 */ /* 0x000fe80000100a00 */
[----:B--2---:R0:W-:Y:S04]  /*a65c0*/  STL.64 [R1+0x96e0], R20 ;  /* 0x0096e01401007387 */ /* 0x0041e80000100a00 */
[----:B0-----:R-:W2:Y:S04]  /*a65d0*/  LDL.LU R20, [R1+0x850] ;  /* 0x0008500001147983 */ /* 0x001ea80000300800 */
[----:B------:R-:W2:Y:S04]  /*a65e0*/  LDL.LU R21, [R1+0x854] ;  /* 0x0008540001157983 */ /* 0x000ea80000300800 */
[----:B------:R-:W3:Y:S04]  /*a65f0*/  LDL.LU R22, [R1+0x858] ;  /* 0x0008580001167983 */ /* 0x000ee80000300800 */
[----:B------:R-:W3:Y:S04]  /*a6600*/  LDL.LU R23, [R1+0x85c] ;  /* 0x00085c0001177983 */ /* 0x000ee80000300800 */
        /* <DEDUP_REMOVED lines=10> */
[----:B0-----:R-:W4:Y:S04]  /*a66b0*/  LDL.LU R20, [R1+0xc90] ;  /* 0x000c900001147983 */ /* 0x001f280000300800 */
[----:B------:R-:W4:Y:S04]  /*a66c0*/  LDL.LU R21, [R1+0xc94] ;  /* 0x000c940001157983 */ /* 0x000f280000300800 */
[----:B------:R-:W4:Y:S04]  /*a66d0*/  LDL.LU R22, [R1+0xc98] ;  /* 0x000c980001167983 */ /* 0x000f280000300800 */
[----:B------:R-:W4:Y:S04]  /*a66e0*/  LDL.LU R23, [R1+0xc9c] ;  /* 0x000c9c0001177983 */ /* 0x000f280000300800 */
[----:B------:R-:W-:Y:S04]  /*a66f0*/  STL.64 [R1+0x96a0], R26 ;  /* 0x0096a01a01007387 */ /* 0x000fe80000100a00 */
[----:B------:R0:W-:Y:S04]  /*a6700*/  STL.64 [R1+0x9698], R24 ;  /* 0x0096981801007387 */ /* 0x0001e80000100a00 */
        /* <DEDUP_REMOVED lines=9> */
[----:B------:R-:W3:Y:S01]  /*a67a0*/  LDL.LU R27, [R1+0x82c] ;  /* 0x00082c00011b7983 */ /* 0x000ee20000300800 */
[----:B----4-:R-:W-:Y:S03]  /*a67b0*/  HMMA.16816.F32 R20, R12, R8, R20 ;  /* 0x000000080c14723c */ /* 0x010fe60000001814 */
        /* <DEDUP_REMOVED lines=13> */
[----:B------:R-:W4:Y:S04]  /*a6890*/  LDL.LU.64 R20, [R1+0x9700] ;  /* 0x0097000001147983 */ /* 0x000f280000300a00 */
[----:B------:R0:W-:Y:S04]  /*a68a0*/  STL [R1+0x94d4], R8 ;  /* 0x0094d40801007387 */ /* 0x0001e80000100800 */
[----:B------:R1:W-:Y:S01]  /*a68b0*/  STL [R1+0x94d0], R9 ;  /* 0x0094d00901007387 */ /* 0x0003e20000100800 */
[----:B------:R-:W-:-:S03]  /*a68c0*/  IMAD R7, R7, 0x100, R10 ;  /* 0x0000010007077824 */ /* 0x000fc600078e020a */
[----:B0-----:R-:W2:Y:S04]  /*a68d0*/  LDL.LU R8, [R1+0x840] ;  /* 0x0008400001087983 */ /* 0x001ea80000300800 */
[----:B-1----:R-:W2:Y:S04]  /*a68e0*/  LDL.LU R9, [R1+0x844] ;  /* 0x0008440001097983 */ /* 0x002ea80000300800 */
[----:B------:R-:W2:Y:S04]  /*a68f0*/  LDL.LU R10, [R1+0x848] ;  /* 0x00084800010a7983 */ /* 0x000ea80000300800 */
[----:B------:R-:W2:Y:S01]  /*a6900*/  LDL.LU R11, [R1+0x84c] ;  /* 0x00084c00010b7983 */ /* 0x000ea20000300800 */
[----:B----4-:R-:W-:-:S15]  /*a6910*/  HMMA.16816.F32 R20, R12, R2, R20 ;  /* 0x000000020c14723c */ /* 0x010fde0000001814 */
[----:B------:R-:W-:-:S08]  /*a6920*/  NOP ;  /* 0x0000000000007918 */ /* 0x000fd00000000000 */
[----:B------:R-:W-:Y:S04]  /*a6930*/  STL.64 [R1+0x1bf0], R20 ;  /* 0x001bf01401007387 */ /* 0x000fe80000100a00 */
[----:B------:R0:W-:Y:S04]  /*a6940*/  STL.64 [R1+0x1bf8], R22 ;  /* 0x001bf81601007387 */ /* 0x0001e80000100a00 */
[----:B0-----:R-:W4:Y:S04]  /*a6950*/  LDL.LU.64 R22, [R1+0x96f8] ;  /* 0x0096f80001167983 */ /* 0x001f280000300a00 */
[----:B------:R-:W4:Y:S01]  /*a6960*/  LDL.LU.64 R20, [R1+0x96f0] ;  /* 0x0096f00001147983 */ /* 0x000f220000300a00 */
[----:B------:R-:W-:-:S02]  /*a6970*/  F2FP.F16.E5M2.UNPACK_B R4, R4 ;  /* 0x00000004ff04723e */ /* 0x000fc400020004ff */
[----:B------:R-:W-:Y:S02]  /*a6980*/  F2FP.F16.E5M2.UNPACK_B R5, R5 ;  /* 0x00000005ff05723e */ /* 0x000fe400020004ff */
[----:B------:R-:W-:Y:S02]  /*a6990*/  F2FP.F16.E5M2.UNPACK_B R6, R6 ;  /* 0x00000006ff06723e */ /* 0x000fe400020004ff */
[----:B------:R-:W-:Y:S01]  /*a69a0*/  F2FP.F16.E5M2.UNPACK_B R7, R7 ;  /* 0x00000007ff07723e */ /* 0x000fe200020004ff */
[----:B----4-:R-:W-:Y:S01]  /*a69b0*/  HMMA.16816.F32 R12, R12, R28, R20 ;  /* 0x0000001c0c0c723c */ /* 0x010fe20000001814 */
[----:B------:R-:W4:Y:S04]  /*a69c0*/  LDL.LU.64 R22, [R1+0x96e8] ;  /* 0x0096e80001167983 */ /* 0x000f280000300a00 */
[----:B------:R-:W2:Y:S04]  /*a69d0*/  LDL.LU.64 R20, [R1+0x96e0] ;  /* 0x0096e00001147983 */ /* 0x000ea80000300a00 */
[----:B------:R-:W3:-:S14]  /*a69e0*/  LDL.LU.64 R28, [R1+0x96d8] ;  /* 0x0096d800011c7983 */ /* 0x000edc0000300a00 */
[----:B------:R0:W-:Y:S04]  /*a69f0*/  STL.64 [R1+0x17d0], R12 ;  /* 0x0017d00c01007387 */ /* 0x0001e80000100a00 */
[----:B------:R-:W-:Y:S04]  /*a6a00*/  STL.64 [R1+0x17d8], R14 ;  /* 0x0017d80e01007387 */ /* 0x000fe80000100a00 */
[----:B0-----:R-:W3:Y:S01]  /*a6a10*/  LDL R12, [R1+0x70] ;  /* 0x00007000010c7983 */ /* 0x001ee20000100800 */
[----:B--2---:R-:W-:-:S15]  /*a6a20*/  HMMA.16816.F32 R8, R4, R20, R8 ;  /* 0x000000140408723c */ /* 0x004fde0000001808 */
[----:B------:R-:W-:-:S08]  /*a6a30*/  NOP ;  /* 0x0000000000007918 */ /* 0x000fd00000000000 */
[----:B------:R-:W-:Y:S04]  /*a6a40*/  STL.64 [R1+0x17c0], R8 ;  /* 0x0017c00801007387 */ /* 0x000fe80000100a00 */
[----:B------:R0:W-:Y:S02]  /*a6a50*/  STL.64 [R1+0x17c8], R10 ;  /* 0x0017c80a01007387 */ /* 0x0001e40000100a00 */
[----:B0-----:R-:W-:Y:S02]  /*a6a60*/  IMAD.MOV.U32 R10, RZ, RZ, R20 ;  /* 0x000000ffff0a7224 */ /* 0x001fe400078e0014 */
[----:B------:R-:W-:Y:S02]  /*a6a70*/  IMAD.MOV.U32 R11, RZ, RZ, R21 ;  /* 0x000000ffff0b7224 */ /* 0x000fe400078e0015 */
[----:B----4-:R-:W-:Y:S01]  /*a6a80*/  HMMA.16816.F32 R20, R4, R22, R24 ;  /* 0x000000160414723c */ /* 0x010fe20000001818 */
[----:B------:R-:W2:Y:S04]  /*a6a90*/  LDL.LU.64 R26, [R1+0x96d0] ;  /* 0x0096d000011a7983 */ /* 0x000ea80000300a00 */
[----:B------:R-:W2:-:S15]  /*a6aa0*/  LDL.LU.64 R24, [R1+0x96c8] ;  /* 0x0096c80001187983 */ /* 0x000e9e0000300a00 */
[----:B------:R-:W-:-:S03]  /*a6ab0*/  NOP ;  /* 0x0000000000007918 */ /* 0x000fc60000000000 */
        /* <DEDUP_REMOVED lines=11> */
[----:B------:R-:W-:Y:S02]  /*a6b70*/  IMAD.MOV.U32 R14, RZ, RZ, R20 ;  /* 0x000000ffff0e7224 */ /* 0x000fe400078e0014 */
[----:B------:R-:W-:-:S03]  /*a6b80*/  IMAD.MOV.U32 R0, RZ, RZ, R21 ;  /* 0x000000ffff007224 */ /* 0x000fc600078e0015 */
[----:B------:R-:W-:Y:S01]  /*a6b90*/  STL [R1+0x95a0], R14 ;  /* 0x0095a00e01007387 */ /* 0x000fe20000100800 */
[----:B----4-:R-:W-:Y:S03]  /*a6ba0*/  HMMA.16816.F32 R20, R4, R22, R24 ;  /* 0x000000160414723c */ /* 0x010fe60000001818 */
[----:B------:R-:W3:Y:S04]  /*a6bb0*/  LDL.LU.64 R26, [R1+0x96a0] ;  /* 0x0096a000011a7983 */ /* 0x000ee80000300a00 */
[----:B------:R-:W2:-:S15]  /*a6bc0*/  LDL.LU.64 R24, [R1+0x9698] ;  /* 0x0096980001187983 */ /* 0x000e9e0000300a00 */
[----:B------:R-:W-:-:S01]  /*a6bd0*/  NOP ;  /* 0x0000000000007918 */ /* 0x000fc20000000000 */
[----:B------:R-:W-:Y:S04]  /*a6be0*/  STL.64 [R1+0x1790], R20 ;  /* 0x0017901401007387 */ /* 0x000fe80000100a00 */
[----:B------:R0:W-:Y:S04]  /*a6bf0*/  STL.64 [R1+0x1798], R22 ;  /* 0x0017981601007387 */ /* 0x0001e80000100a00 */
[----:B0-----:R-:W4:Y:S04]  /*a6c00*/  LDL.LU.64 R22, [R1+0x9690] ;  /* 0x0096900001167983 */ /* 0x001f280000300a00 */
[----:B------:R-:W4:Y:S01]  /*a6c10*/  LDL.LU.64 R20, [R1+0x9688] ;  /* 0x0096880001147983 */ /* 0x000f220000300a00 */
[----:B--2---:R-:W-:-:S02]  /*a6c20*/  IMAD.MOV.U32 R8, RZ, RZ, R24 ;  /* 0x000000ffff087224 */ /* 0x004fc400078e0018 */
[----:B------:R-:W-:Y:S01]  /*a6c30*/  IMAD.MOV.U32 R9, RZ, RZ, R25 ;  /* 0x000000ffff097224 */ /* 0x000fe200078e0019 */
[C---:B----4-:R-:W-:Y:S06]  /*a6c40*/  HMMA.16816.F32 R20, R4.reuse, R24, R20 ;  /* 0x000000180414723c */ /* 0x050fec0000001814 */
[----:B---3--:R-:W-:-:S15]  /*a6c50*/  HMMA.16816.F32 R24, R4, R26, R16 ;  /* 0x0000001a0418723c */ /* 0x008fde0000001810 */
[----:B------:R-:W-:-:S02]  /*a6c60*/  NOP ;  /* 0x0000000000007918 */ /* 0x000fc40000000000 */
[----:B------:R-:W-:Y:S04]  /*a6c70*/  STL.64 [R1+0x1780], R20 ;  /* 0x0017801401007387 */ /* 0x000fe80000100a00 */
[----:B------:R0:W-:Y:S04]  /*a6c80*/  STL.64 [R1+0x1788], R22 ;  /* 0x0017881601007387 */ /* 0x0001e80000100a00 */
[----:B0-----:R-:W2:Y:S04]  /*a6c90*/  LDL.LU.64 R22, [R1+0x9680] ;  /* 0x0096800001167983 */ /* 0x001ea80000300a00 */
[----:B------:R-:W2:Y:S04]  /*a6ca0*/  LDL.LU.64 R20, [R1+0x9678] ;  /* 0x0096780001147983 */ /* 0x000ea80000300a00 */
[----:B------:R-:W-:Y:S04]  /*a6cb0*/  STL.64 [R1+0x94e0], R10 ;  /* 0x0094e00a01007387 */ /* 0x000fe80000100a00 */
[----:B------:R0:W-:Y:S04]  /*a6cc0*/  STL.64 [R1+0x94d8], R8 ;  /* 0x0094d80801007387 */ /* 0x0001e80000100a00 */
[----:B0-----:R-:W3:Y:S04]  /*a6cd0*/  LDL.LU R8, [R1+0x7e0] ;  /* 0x0007e00001087983 */ /* 0x001ee80000300800 */
[----:B------:R-:W3:Y:S04]  /*a6ce0*/  LDL.LU R9, [R1+0x7e4] ;  /* 0x0007e40001097983 */ /* 0x000ee80000300800 */
[----:B------:R-:W3:Y:S04]  /*a6cf0*/  LDL.LU R10, [R1+0x7e8] ;  /* 0x0007e800010a7983 */ /* 0x000ee80000300800 */
[----:B------:R-:W3:Y:S04]  /*a6d00*/  LDL.LU R11, [R1+0x7ec] ;  /* 0x0007ec00010b7983 */ /* 0x000ee80000300800 */
[----:B------:R-:W4:Y:S04]  /*a6d10*/  LDL.LU.64 R18, [R1+0x9670] ;  /* 0x0096700001127983 */ /* 0x000f280000300a00 */
[----:B------:R-:W4:Y:S04]  /*a6d20*/  LDL.LU.64 R16, [R1+0x9668] ;  /* 0x0096680001107983 */ /* 0x000f280000300a00 */
[----:B------:R-:W-:Y:S04]  /*a6d30*/  STL.64 [R1+0x1770], R24 ;  /* 0x0017701801007387 */ /* 0x000fe80000100a00 */
[----:B------:R0:W-:Y:S04]  /*a6d40*/  STL.64 [R1+0x1778], R26 ;  /* 0x0017781a01007387 */ /* 0x0001e80000100a00 */
[----:B0-----:R-:W2:Y:S04]  /*a6d50*/  LDL.LU.64 R26, [R1+0x9660] ;  /* 0x00966000011a7983 */ /* 0x001ea80000300a00 */
[----:B------:R-:W4:Y:S01]  /*a6d60*/  LDL.LU.64 R24, [R1+0x9658] ;  /* 0x0096580001187983 */ /* 0x000f220000300a00 */
[C---:B---3--:R-:W-:Y:S06]  /*a6d70*/  HMMA.16816.F32 R8, R4.reuse, R12, R8 ;  /* 0x0000000c0408723c */ /* 0x048fec0000001808 */
[----:B----4-:R-:W-:-:S15]  /*a6d80*/  HMMA.16816.F32 R12, R4, R24, R16 ;  /* 0x00000018040c723c */ /* 0x010fde0000001810 */
[----:B------:R-:W-:-:S02]  /*a6d90*/  NOP ;  /* 0x0000000000007918 */ /* 0x000fc40000000000 */
[----:B------:R-:W-:Y:S04]  /*a6da0*/  STL.64 [R1+0x1760], R8 ;  /* 0x0017600801007387 */ /* 0x000fe80000100a00 */
[----:B------:R2:W-:Y:S02]  /*a6db0*/  STL.64 [R1+0x1768], R10 ;  /* 0x0017680a01007387 */ /* 0x0005e40000100a00 */
[----:B--2---:R-:W-:Y:S02]  /*a6dc0*/  HMMA.16816.F32 R8, R4, R26, R20 ;  /* 0x0000001a0408723c */ /* 0x004fe40000001814 */
[----:B------:R-:W2:Y:S04]  /*a6dd0*/  LDL.LU R20, [R1+0x6d0] ;  /* 0x0006d00001147983 */ /* 0x000ea80000300800 */
[----:B------:R-:W-:Y:S04]  /*a6de0*/  STL.64 [R1+0x1750], R12 ;  /* 0x0017500c01007387 */ /* 0x000fe80000100a00 */
[----:B------:R-:W-:-:S13]  /*a6df0*/  STL.64 [R1+0x1758], R14 ;  /* 0x0017580e01007387 */ /* 0x000fda0000100a00 */
        /* <DEDUP_REMOVED lines=40> */
[----:B----4-:R0:W-:Y:S04]  /*a7080*/  STL.64 [R1+0x95a8], R24 ;  /* 0x0095a81801007387 */ /* 0x0101e80000100a00 */
[----:B------:R-:W4:Y:S04]  /*a7090*/  LDL R12, [R1+0x20] ;  /* 0x00002000010c7983 */ /* 0x000f280000100800 */
[----:B------:R-:W4:Y:S04]  /*a70a0*/  LDL R13, [R1+0x24] ;  /* 0x00002400010d7983 */ /* 0x000f280000100800 */
[----:B----4-:R-:W-:Y:S04]  /*a70b0*/  STL.64 [R1+0x95b0], R12 ;  /* 0x0095b00c01007387 */ /* 0x010fe80000100a00 */
[----:B0-----:R-:W4:Y:S04]  /*a70c0*/  LDL.LU R24, [R1+0x740] ;  /* 0x0007400001187983 */ /* 0x001f280000300800 */
[----:B------:R-:W4:Y:S04]  /*a70d0*/  LDL.LU R25, [R1+0x744] ;  /* 0x0007440001197983 */ /* 0x000f280000300800 */
[----:B------:R-:W2:Y:S04]  /*a70e0*/  LDL.LU R26, [R1+0x748] ;  /* 0x00074800011a7983 */ /* 0x000ea80000300800 */
[----:B------:R-:W2:Y:S04]  /*a70f0*/  LDL.LU R27, [R1+0x74c] ;  /* 0x00074c00011b7983 */ /* 0x000ea80000300800 */
[----:B--2---:R-:W-:Y:S04]  /*a7100*/  STL.64 [R1+0x95c0], R26 ;  /* 0x0095c01a01007387 */ /* 0x004fe80000100a00 */
[----:B----4-:R0:W-:Y:S04]  /*a7110*/  STL.64 [R1+0x95b8], R24 ;  /* 0x0095b81801007387 */ /* 0x0101e80000100a00 */
[----:B------:R-:W2:Y:S04]  /*a7120*/  LDL R14, [R1+0x28] ;  /* 0x00002800010e7983 */ /* 0x000ea80000100800 */
[----:B------:R-:W2:Y:S04]  /*a7130*/  LDL R15, [R1+0x2c] ;  /* 0x00002c00010f7983 */ /* 0x000ea80000100800 */
[----:B--2---:R-:W-:Y:S04]  /*a7140*/  STL.64 [R1+0x95c8], R14 ;  /* 0x0095c80e01007387 */ /* 0x004fe80000100a00 */
[----:B0-----:R-:W2:Y:S04]  /*a7150*/  LDL.LU R24, [R1+0x750] ;  /* 0x0007500001187983 */ /* 0x001ea80000300800 */
[----:B------:R-:W2:Y:S04]  /*a7160*/  LDL.LU R25, [R1+0x754] ;  /* 0x0007540001197983 */ /* 0x000ea80000300800 */
[----:B------:R-:W4:Y:S04]  /*a7170*/  LDL.LU R26, [R1+0x758] ;  /* 0x00075800011a7983 */ /* 0x000f280000300800 */
[----:B------:R-:W4:Y:S04]  /*a7180*/  LDL.LU R27, [R1+0x75c] ;  /* 0x00075c00011b7983 */ /* 0x000f280000300800 */
[----:B----4-:R-:W-:Y:S04]  /*a7190*/  STL.64 [R1+0x95d8], R26 ;  /* 0x0095d81a01007387 */ /* 0x010fe80000100a00 */
[----:B--2---:R0:W-:Y:S04]  /*a71a0*/  STL.64 [R1+0x95d0], R24 ;  /* 0x0095d01801007387 */ /* 0x0041e80000100a00 */
[----:B------:R-:W2:Y:S04]  /*a71b0*/  LDL R12, [R1+0x30] ;  /* 0x00003000010c7983 */ /* 0x000ea80000100800 */
[----:B------:R-:W2:Y:S04]  /*a71c0*/  LDL R13, [R1+0x34] ;  /* 0x00003400010d7983 */ /* 0x000ea80000100800 */
[----:B--2---:R1:W-:Y:S04]  /*a71d0*/  STL.64 [R1+0x95e0], R12 ;  /* 0x0095e00c01007387 */ /* 0x0043e80000100a00 */
        /* <DEDUP_REMOVED lines=8> */
[----:B-1----:R-:W4:Y:S04]  /*a7260*/  LDL R12, [R1+0x40] ;  /* 0x00004000010c7983 */ /* 0x002f280000100800 */
[----:B------:R-:W4:Y:S04]  /*a7270*/  LDL R13, [R1+0x44] ;  /* 0x00004400010d7983 */ /* 0x000f280000100800 */
[----:B--2---:R1:W-:Y:S04]  /*a7280*/  STL.64 [R1+0x95f8], R14 ;  /* 0x0095f80e01007387 */ /* 0x0043e80000100a00 */
[----:B----4-:R-:W-:Y:S04]  /*a7290*/  STL.64 [R1+0x9610], R12 ;  /* 0x0096100c01007387 */ /* 0x010fe80000100a00 */
[----:B0-----:R-:W2:Y:S04]  /*a72a0*/  LDL.LU R24, [R1+0x770] ;  /* 0x0007700001187983 */ /* 0x001ea80000300800 */
[----:B------:R-:W2:Y:S04]  /*a72b0*/  LDL.LU R25, [R1+0x774] ;  /* 0x0007740001197983 */ /* 0x000ea80000300800 */
[----:B------:R-:W4:Y:S04]  /*a72c0*/  LDL.LU R26, [R1+0x778] ;  /* 0x00077800011a7983 */ /* 0x000f280000300800 */
[----:B------:R-:W4:Y:S04]  /*a72d0*/  LDL.LU R27, [R1+0x77c] ;  /* 0x00077c00011b7983 */ /* 0x000f280000300800 */
[----:B-1----:R-:W3:Y:S04]  /*a72e0*/  LDL R14, [R1+0x48] ;  /* 0x00004800010e7983 */ /* 0x002ee80000100800 */
[----:B------:R-:W3:Y:S04]  /*a72f0*/  LDL R15, [R1+0x4c] ;  /* 0x00004c00010f7983 */ /* 0x000ee80000100800 */
[----:B---3--:R-:W-:Y:S04]  /*a7300*/  STL.64 [R1+0x9628], R14 ;  /* 0x0096280e01007387 */ /* 0x008fe80000100a00 */
[----:B----4-:R-:W-:Y:S04]  /*a7310*/  STL.64 [R1+0x9608], R26 ;  /* 0x0096081a01007387 */ /* 0x010fe80000100a00 */
        /* <DEDUP_REMOVED lines=44> */
[C---:B----4-:R-:W-:Y:S03]  /*a75e0*/  HMMA.16816.F32 R12, R4.reuse, R14, R24 ;  /* 0x0000000e040c723c */ /* 0x050fe60000001818 */
[----:B--2---:R-:W-:Y:S04]  /*a75f0*/  STL.64 [R1+0x9500], R18 ;  /* 0x0095001201007387 */ /* 0x004fe80000100a00 */
        /* <DEDUP_REMOVED lines=57> */
[----:B------:R-:W4:-:S15]  /*a7990*/  LDL.LU.64 R24, [R1+0x95a8] ;  /* 0x0095a80001187983 */ /* 0x000f1e0000300a00 */
[----:B------:R-:W-:-:S06]  /*a79a0*/  NOP ;  /* 0x0000000000007918 */ /* 0x000fcc0000000000 */
[----:B------:R-:W-:Y:S04]  /*a79b0*/  STL.64 [R1+0x16c0], R12 ;  /* 0x0016c00c01007387 */ /* 0x000fe80000100a00 */
[----:B------:R0:W-:Y:S04]  /*a79c0*/  STL.64 [R1+0x16c8], R14 ;  /* 0x0016c80e01007387 */ /* 0x0001e80000100a00 */
[----:B0-----:R-:W3:Y:S04]  /*a79d0*/  LDL.LU R14, [R1+0x95a0] ;  /* 0x0095a000010e7983 */ /* 0x001ee80000300800 */
[----:B------:R-:W3:Y:S04]  /*a79e0*/  LDL.LU R12, [R1+0x214c] ;  /* 0x00214c00010c7983 */ /* 0x000ee80000300800 */
[----:B------:R-:W3:Y:S04]  /*a79f0*/  LDL.LU R13, [R1+0x2158] ;  /* 0x00215800010d7983 */ /* 0x000ee80000300800 */
[----:B------:R-:W3:Y:S01]  /*a7a00*/  LDL.LU R15, [R1+0x2154] ;  /* 0x00215400010f7983 */ /* 0x000ee20000300800 */
[----:B----4-:R-:W-:Y:S03]  /*a7a10*/  HMMA.16816.F32 R24, R4, R24, R20 ;  /* 0x000000180418723c */ /* 0x010fe60000001814 */
[----:B------:R-:W4:Y:S04]  /*a7a20*/  LDL.LU.64 R22, [R1+0x9598] ;  /* 0x0095980001167983 */ /* 0x000f280000300a00 */
[----:B------:R-:W4:-:S15]  /*a7a30*/  LDL.LU.64 R20, [R1+0x9590] ;  /* 0x0095900001147983 */ /* 0x000f1e0000300a00 */
[----:B------:R-:W-:-:S01]  /*a7a40*/  NOP ;  /* 0x0000000000007918 */ /* 0x000fc20000000000 */
        /* <DEDUP_REMOVED lines=54> */
[----:B------:R-:W4:Y:S04]  /*a7db0*/  LDL.LU.64 R16, [R1+0x94f8] ;  /* 0x0094f80001107983 */ /* 0x000f280000300a00 */
[----:B------:R0:W-:Y:S04]  /*a7dc0*/  STL [R1+0x92c4], R22 ;  /* 0x0092c41601007387 */ /* 0x0001e80000100800 */
[----:B0-----:R-:W2:Y:S04]  /*a7dd0*/  LDL.LU R22, [R1+0x2150] ;  /* 0x0021500001167983 */ /* 0x001ea80000300800 */
[----:B------:R-:W-:Y:S01]  /*a7de0*/  STL [R1+0x92c0], R23 ;  /* 0x0092c01701007387 */ /* 0x000fe20000100800 */
[----:B----4-:R-:W-:-:S15]  /*a7df0*/  HMMA.16816.F32 R16, R4, R20, R16 ;  /* 0x000000140410723c */ /* 0x010fde0000001810 */
[----:B------:R-:W-:-:S08]  /*a7e00*/  NOP ;  /* 0x0000000000007918 */ /* 0x000fd00000000000 */
[----:B------:R-:W-:Y:S04]  /*a7e10*/  STL.64 [R1+0x1630], R16 ;  /* 0x0016301001007387 */ /* 0x000fe80000100a00 */
[----:B------:R0:W-:Y:S04]  /*a7e20*/  STL.64 [R1+0x1638], R18 ;  /* 0x0016381201007387 */ /* 0x0001e80000100a00 */
[----:B0-----:R-:W3:Y:S04]  /*a7e30*/  LDL.LU.64 R18, [R1+0x94f0] ;  /* 0x0094f00001127983 */ /* 0x001ee80000300a00 */
[----:B------:R-:W4:Y:S04]  /*a7e40*/  LDL.LU.64 R16, [R1+0x94e8] ;  /* 0x0094e80001107983 */ /* 0x000f280000300a00 */
[----:B------:R-:W-:Y:S01]  /*a7e50*/  STL.64 [R1+0x9490], R20 ;  /* 0x0094901401007387 */ /* 0x000fe20000100a00 */
[----:B---3--:R-:W-:-:S15]  /*a7e60*/  HMMA.16816.F32 R8, R4, R18, R8 ;  /* 0x000000120408723c */ /* 0x008fde0000001808 */
[----:B------:R-:W-:-:S08]  /*a7e70*/  NOP ;  /* 0x0000000000007918 */ /* 0x000fd00000000000 */
[----:B------:R-:W-:Y:S04]  /*a7e80*/  STL.64 [R1+0x1620], R8 ;  /* 0x0016200801007387 */ /* 0x000fe80000100a00 */
[----:B------:R0:W-:Y:S04]  /*a7e90*/  STL.64 [R1+0x1628], R10 ;  /* 0x0016280a01007387 */ /* 0x0001e80000100a00 */
[----:B0-----:R-:W3:Y:S04]  /*a7ea0*/  LDL.LU.64 R10, [R1+0x94e0] ;  /* 0x0094e000010a7983 */ /* 0x001ee80000300a00 */
[----:B------:R-:W2:Y:S01]  /*a7eb0*/  LDL.LU.64 R8, [R1+0x94d8] ;  /* 0x0094d80001087983 */ /* 0x000ea20000300a00 */
[----:B----4-:R-:W-:-:S15]  /*a7ec0*/  HMMA.16816.F32 R24, R4, R16, R24 ;  /* 0x000000100418723c */ /* 0x010fde0000001818 */
[----:B------:R-:W-:-:S08]  /*a7ed0*/  NOP ;  /* 0x0000000000007918 */ /* 0x000fd00000000000 */
[----:B------:R2:W-:Y:S04]  /*a7ee0*/  STL.64 [R1+0xcb0], R24 ;  /* 0x000cb01801007387 */ /* 0x0005e80000100a00 */
[----:B------:R0:W-:Y:S01]  /*a7ef0*/  STL.64 [R1+0xcb8], R26 ;  /* 0x000cb81a01007387 */ /* 0x0001e20000100a00 */
[----:B--2---:R-:W-:Y:S02]  /*a7f00*/  IMAD.MOV.U32 R24, RZ, RZ, R8 ;  /* 0x000000ffff187224 */ /* 0x004fe400078e0008 */
[----:B------:R-:W-:Y:S01]  /*a7f10*/  IMAD.MOV.U32 R25, RZ, RZ, R9 ;  /* 0x000000ffff197224 */ /* 0x000fe200078e0009 */
[----:B------:R-:W2:Y:S04]  /*a7f20*/  LDL.LU R8, [R1+0x94d4] ;  /* 0x0094d40001087983 */ /* 0x000ea80000300800 */
[----:B------:R-:W2:Y:S04]  /*a7f30*/  LDL.LU R9, [R1+0x94d0] ;  /* 0x0094d00001097983 */ /* 0x000ea80000300800 */
[----:B0-----:R-:W4:Y:S04]  /*a7f40*/  LDL.64 R26, [R1+0x78] ;  /* 0x00007800011a7983 */ /* 0x001f280000100a00 */
[----:B----4-:R-:W-:Y:S04]  /*a7f50*/  STL.64 [R1+0x9448], R26 ;  /* 0x0094481a01007387 */ /* 0x010fe80000100a00 */
[----:B------:R-:W-:Y:S04]  /*a7f60*/  STL.64 [R1+0x9440], R24 ;  /* 0x0094401801007387 */ /* 0x000fe80000100a00 */
[----:B------:R-:W-:Y:S04]  /*a7f70*/  STL.64 [R1+0x92a8], R18 ;  /* 0x0092a81201007387 */ /* 0x000fe80000100a00 */
[----:B------:R0:W-:Y:S04]  /*a7f80*/  STL.64 [R1+0x92a0], R16 ;  /* 0x0092a01001007387 */ /* 0x0001e80000100a00 */
[----:B0-----:R-:W4:Y:S04]  /*a7f90*/  LDL.LU R16, [R1+0x610] ;  /* 0x0006100001107983 */ /* 0x001f280000300800 */
[----:B------:R-:W4:Y:S04]  /*a7fa0*/  LDL.LU R17, [R1+0x614] ;  /* 0x0006140001117983 */ /* 0x000f280000300800 */
[----:B------:R-:W3:Y:S04]  /*a7fb0*/  LDL.LU R18, [R1+0x618] ;  /* 0x0006180001127983 */ /* 0x000ee80000300800 */
[----:B------:R-:W3:Y:S01]  /*a7fc0*/  LDL.LU R19, [R1+0x61c] ;  /* 0x00061c0001137983 */ /* 0x000ee20000300800 */
[----:B------:R-:W-:-:S02]  /*a7fd0*/  IMAD.MOV.U32 R26, RZ, RZ, R14 ;  /* 0x000000ffff1a7224 */ /* 0x000fc400078e000e */
[----:B------:R-:W-:Y:S01]  /*a7fe0*/  IMAD.MOV.U32 R27, RZ, RZ, R0 ;  /* 0x000000ffff1b7224 */ /* 0x000fe200078e0000 */
[----:B---3--:R-:W-:Y:S04]  /*a7ff0*/  STL.64 [R1+0x9458], R18 ;  /* 0x0094581201007387 */ /* 0x008fe80000100a00 */
[----:B----4-:R0:W-:Y:S04]  /*a8000*/  STL.64 [R1+0x9450], R16 ;  /* 0x0094501001007387 */ /* 0x0101e80000100a00 */
[----:B------:R-:W3:Y:S04]  /*a8010*/  LDL.64 R24, [R1+0x98] ;  /* 0x0000980001187983 */ /* 0x000ee80000100a00 */
[----:B------:R-:W-:Y:S01]  /*a8020*/  STL.64 [R1+0x9478], R26 ;  /* 0x0094781a01007387 */ /* 0x000fe20000100a00 */
[----:B------:R-:W-:-:S02]  /*a8030*/  IMAD R12, R12, 0x100, R22 ;  /* 0x000001000c0c7824 */ /* 0x000fc400078e0216 */
[----:B------:R-:W-:Y:S01]  /*a8040*/  IMAD R13, R15, 0x100, R13 ;  /* 0x000001000f0d7824 */ /* 0x000fe200078e020d */
[----:B---3--:R-:W-:Y:S04]  /*a8050*/  STL.64 [R1+0x9470], R24 ;  /* 0x0094701801007387 */ /* 0x008fe80000100a00 */
[----:B0-----:R-:W3:Y:S04]  /*a8060*/  LDL.LU R16, [R1+0x640] ;  /* 0x0006400001107983 */ /* 0x001ee80000300800 */
[----:B------:R-:W3:Y:S04]  /*a8070*/  LDL.LU R17, [R1+0x644] ;  /* 0x0006440001117983 */ /* 0x000ee80000300800 */
[----:B------:R-:W4:Y:S04]  /*a8080*/  LDL.LU R18, [R1+0x648] ;  /* 0x0006480001127983 */ /* 0x000f280000300800 */
[----:B------:R-:W4:Y:S04]  /*a8090*/  LDL.LU R19, [R1+0x64c] ;  /* 0x00064c0001137983 */ /* 0x000f280000300800 */
[----:B------:R-:W2:Y:S04]  /*a80a0*/  LDL.LU R20, [R1+0x670] ;  /* 0x0006700001147983 */ /* 0x000ea80000300800 */
[----:B------:R-:W2:Y:S04]  /*a80b0*/  LDL.LU R21, [R1+0x674] ;  /* 0x0006740001157983 */ /* 0x000ea80000300800 */
[----:B------:R-:W3:Y:S04]  /*a80c0*/  LDL.LU R22, [R1+0x678] ;  /* 0x0006780001167983 */ /* 0x000ee80000300800 */
[----:B------:R-:W3:Y:S04]  /*a80d0*/  LDL.LU R23, [R1+0x67c] ;  /* 0x00067c0001177983 */ /* 0x000ee80000300800 */
[----:B------:R-:W4:Y:S04]  /*a80e0*/  LDL.LU R14, [R1+0x215c] ;  /* 0x00215c00010e7983 */ /* 0x000f280000300800 */
[----:B------:R-:W4:Y:S04]  /*a80f0*/  LDL.LU R15, [R1+0x2168] ;  /* 0x00216800010f7983 */ /* 0x000f280000300800 */
[----:B----4-:R-:W-:Y:S04]  /*a8100*/  STL.64 [R1+0x94c0], R14 ;  /* 0x0094c00e01007387 */ /* 0x010fe80000100a00 */
[----:B------:R0:W-:Y:S04]  /*a8110*/  STL.64 [R1+0x94b8], R12 ;  /* 0x0094b80c01007387 */ /* 0x0001e80000100a00 */
[----:B0-----:R-:W4:Y:S04]  /*a8120*/  LDL.LU R12, [R1+0x680] ;  /* 0x00068000010c7983 */ /* 0x001f280000300800 */
        /* <DEDUP_REMOVED lines=9> */
[----:B------:R-:W3:Y:S01]  /*a81c0*/  LDL.LU R23, [R1+0xc6c] ;  /* 0x000c6c0001177983 */ /* 0x000ee20000300800 */
[----:B------:R-:W-:-:S02]  /*a81d0*/  IMAD.MOV.U32 R26, RZ, RZ, R10 ;  /* 0x000000ffff1a7224 */ /* 0x000fc400078e000a */
[----:B------:R-:W-:Y:S01]  /*a81e0*/  IMAD.MOV.U32 R27, RZ, RZ, R11 ;  /* 0x000000ffff1b7224 */ /* 0x000fe200078e000b */
[----:B---3--:R-:W-:Y:S04]  /*a81f0*/  STL.64 [R1+0x94b0], R22 ;  /* 0x0094b01601007387 */ /* 0x008fe80000100a00 */
[----:B--2---:R0:W-:Y:S04]  /*a8200*/  STL.64 [R1+0x94a8], R20 ;  /* 0x0094a81401007387 */ /* 0x0041e80000100a00 */
[----:B0-----:R-:W2:Y:S04]  /*a8210*/  LDL.LU R20, [R1+0xc70] ;  /* 0x000c700001147983 */ /* 0x001ea80000300800 */
[----:B------:R-:W2:Y:S04]  /*a8220*/  LDL.LU R21, [R1+0xc74] ;  /* 0x000c740001157983 */ /* 0x000ea80000300800 */
[----:B------:R-:W2:Y:S04]  /*a8230*/  LDL.LU R22, [R1+0xc78] ;  /* 0x000c780001167983 */ /* 0x000ea80000300800 */
[----:B------:R-:W2:Y:S04]  /*a8240*/  LDL.LU R23, [R1+0xc7c] ;  /* 0x000c7c0001177983 */ /* 0x000ea80000300800 */
[----:B------:R-:W3:Y:S04]  /*a8250*/  LDL.64 R24, [R1+0xa0] ;  /* 0x0000a00001187983 */ /* 0x000ee80000100a00 */
[----:B------:R-:W4:Y:S04]  /*a8260*/  LDL.LU R10, [R1+0x94cc] ;  /* 0x0094cc00010a7983 */ /* 0x000f280000300800 */
[----:B------:R-:W4:Y:S04]  /*a8270*/  LDL.LU R11, [R1+0x94c8] ;  /* 0x0094c800010b7983 */ /* 0x000f280000300800 */
[----:B------:R-:W-:Y:S04]  /*a8280*/  STL.64 [R1+0x9468], R18 ;  /* 0x0094681201007387 */ /* 0x000fe80000100a00 */
[----:B------:R0:W-:Y:S04]  /*a8290*/  STL.64 [R1+0x9460], R16 ;  /* 0x0094601001007387 */ /* 0x0001e80000100a00 */
[----:B0-----:R-:W3:Y:S04]  /*a82a0*/  LDL.LU R16, [R1+0x650] ;  /* 0x0006500001107983 */ /* 0x001ee80000300800 */
[----:B------:R-:W3:Y:S04]  /*a82b0*/  LDL.LU R17, [R1+0x654] ;  /* 0x0006540001117983 */ /* 0x000ee80000300800 */
[----:B------:R-:W3:Y:S04]  /*a82c0*/  LDL.LU R18, [R1+0x658] ;  /* 0x0006580001127983 */ /* 0x000ee80000300800 */
[----:B------:R-:W3:Y:S01]  /*a82d0*/  LDL.LU R19, [R1+0x65c] ;  /* 0x00065c0001137983 */ /* 0x000ee20000300800 */
[C---:B----4-:R-:W-:Y:S06]  /*a82e0*/  HMMA.16816.F32 R12, R4.reuse, R10, R12 ;  /* 0x0000000a040c723c */ /* 0x050fec000000180c */
[C---:B--2---:R-:W-:Y:S01]  /*a82f0*/  HMMA.16816.F32 R20, R4.reuse, R8, R20 ;  /* 0x000000080414723c */ /* 0x044fe20000001814 */
[----:B---3--:R-:W-:Y:S04]  /*a8300*/  STL.64 [R1+0x9488], R18 ;  /* 0x0094881201007387 */ /* 0x008fe80000100a00 */
[----:B------:R0:W-:Y:S04]  /*a8310*/  STL.64 [R1+0x9480], R16 ;  /* 0x0094801001007387 */ /* 0x0001e80000100a00 */
[----:B0-----:R-:W2:Y:S04]  /*a8320*/  LDL.LU R16, [R1+0x660] ;  /* 0x0006600001107983 */ /* 0x001ea80000300800 */
[----:B------:R-:W2:Y:S04]  /*a8330*/  LDL.LU R17, [R1+0x664] ;  /* 0x0006640001117983 */ /* 0x000ea80000300800 */
[----:B------:R-:W2:Y:S04]  /*a8340*/  LDL.LU R18, [R1+0x668] ;  /* 0x0006680001127983 */ /* 0x000ea80000300800 */
[----:B------:R-:W2:Y:S04]  /*a8350*/  LDL.LU R19, [R1+0x66c] ;  /* 0x00066c0001137983 */ /* 0x000ea80000300800 */
[----:B------:R-:W-:Y:S04]  /*a8360*/  STL.64 [R1+0xc80], R12 ;  /* 0x000c800c01007387 */ /* 0x000fe80000100a00 */
[----:B------:R0:W-:Y:S04]  /*a8370*/  STL.64 [R1+0xc88], R14 ;  /* 0x000c880e01007387 */ /* 0x0001e80000100a00 */
[----:B0-----:R-:W3:Y:S04]  /*a8380*/  LDL.LU.64 R14, [R1+0x94c0] ;  /* 0x0094c000010e7983 */ /* 0x001ee80000300a00 */
[----:B------:R-:W4:Y:S04]  /*a8390*/  LDL.LU.64 R12, [R1+0x94b8] ;  /* 0x0094b800010c7983 */ /* 0x000f280000300a00 */
[----:B------:R0:W-:Y:S04]  /*a83a0*/  STL [R1+0x927c], R10 ;  /* 0x00927c0a01007387 */ /* 0x0001e80000100800 */
[----:B0-----:R-:W3:Y:S04]  /*a83b0*/  LDL.LU R10, [R1+0x2160] ;  /* 0x00216000010a7983 */ /* 0x001ee80000300800 */
[----:B------:R-:W-:Y:S04]  /*a83c0*/  STL [R1+0x9278], R11 ;  /* 0x0092780b01007387 */ /* 0x000fe80000100800 */
[----:B------:R-:W-:Y:S04]  /*a83d0*/  STL.64 [R1+0x1be0], R20 ;  /* 0x001be01401007387 */ /* 0x000fe80000100a00 */
[----:B------:R0:W-:Y:S04]  /*a83e0*/  STL.64 [R1+0x1be8], R22 ;  /* 0x001be81601007387 */ /* 0x0001e80000100a00 */
[----:B0-----:R-:W2:Y:S04]  /*a83f0*/  LDL.LU.64 R22, [R1+0x94b0] ;  /* 0x0094b00001167983 */ /* 0x001ea80000300a00 */
[----:B------:R-:W2:Y:S04]  /*a8400*/  LDL.LU.64 R20, [R1+0x94a8] ;  /* 0x0094a80001147983 */ /* 0x000ea80000300a00 */
[----:B------:R0:W-:Y:S04]  /*a8410*/  STL.64 [R1+0x92d8], R8 ;  /* 0x0092d80801007387 */ /* 0x0001e80000100a00 */
[----:B0-----:R-:W4:Y:S04]  /*a8420*/  LDL.LU R8, [R1+0x620] ;  /* 0x0006200001087983 */ /* 0x001f280000300800 */
[----:B------:R-:W4:Y:S01]  /*a8430*/  LDL.LU R9, [R1+0x624] ;  /* 0x0006240001097983 */ /* 0x000f220000300800 */
[----:B--2---:R-:W-:Y:S01]  /*a8440*/  HMMA.16816.F32 R20, R4, R2, R20 ;  /* 0x000000020414723c */ /* 0x004fe20000001814 */
[----:B---3--:R-:W-:-:S02]  /*a8450*/  IMAD R14, R14, 0x100, R10 ;  /* 0x000001000e0e7824 */ /* 0x008fc400078e020a */
[----:B------:R-:W2:Y:S04]  /*a8460*/  LDL.LU R10, [R1+0x628] ;  /* 0x00062800010a7983 */ /* 0x000ea80000300800 */
[----:B------:R-:W2:-:S15]  /*a8470*/  LDL.LU R11, [R1+0x62c] ;  /* 0x00062c00010b7983 */ /* 0x000e9e0000300800 */
[----:B------:R-:W-:-:S01]  /*a8480*/  NOP ;  /* 0x0000000000007918 */ /* 0x000fc20000000000 */
[----:B------:R-:W-:Y:S04]  /*a8490*/  STL.64 [R1+0x1bd0], R20 ;  /* 0x001bd01401007387 */ /* 0x000fe80000100a00 */
[----:B------:R0:W-:Y:S04]  /*a84a0*/  STL.64 [R1+0x1bd8], R22 ;  /* 0x001bd81601007387 */ /* 0x0001e80000100a00 */
[----:B0-----:R-:W3:Y:S04]  /*a84b0*/  LDL.LU.64 R22, [R1+0x94a0] ;  /* 0x0094a00001167983 */ /* 0x001ee80000300a00 */
[----:B------:R-:W3:Y:S01]  /*a84c0*/  LDL.LU.64 R20, [R1+0x9498] ;  /* 0x0094980001147983 */ /* 0x000ee20000300a00 */
[----:B------:R-:W-:Y:S01]  /*a84d0*/  IMAD R15, R0, 0x100, R15 ;  /* 0x00000100000f7824 */ /* 0x000fe200078e020f */
[----:B----4-:R-:W-:-:S02]  /*a84e0*/  F2FP.F16.E5M2.UNPACK_B R12, R12 ;  /* 0x0000000cff0c723e */ /* 0x010fc400020004ff */
[----:B------:R-:W-:Y:S02]  /*a84f0*/  F2FP.F16.E5M2.UNPACK_B R13, R13 ;  /* 0x0000000dff0d723e */ /* 0x000fe400020004ff */
[----:B------:R-:W-:Y:S02]  /*a8500*/  F2FP.F16.E5M2.UNPACK_B R14, R14 ;  /* 0x0000000eff0e723e */ /* 0x000fe400020004ff */
[----:B------:R-:W-:Y:S01]  /*a8510*/  F2FP.F16.E5M2.UNPACK_B R15, R15 ;  /* 0x0000000fff0f723e */ /* 0x000fe200020004ff */
[----:B---3--:R-:W-:Y:S01]  /*a8520*/  HMMA.16816.F32 R4, R4, R24, R20 ;  /* 0x000000180404723c */ /* 0x008fe20000001814 */
[----:B------:R-:W3:Y:S06]  /*a8530*/  LDL.LU.64 R20, [R1+0x9490] ;  /* 0x0094900001147983 */ /* 0x000eec0000300a00 */
[----:B------:R-:W-:-:S02]  /*a8540*/  IMAD.MOV.U32 R22, RZ, RZ, R24 ;  /* 0x000000ffff167224 */ /* 0x000fc400078e0018 */
[----:B------:R-:W-:Y:S02]  /*a8550*/  IMAD.MOV.U32 R23, RZ, RZ, R25 ;  /* 0x000000ffff177224 */ /* 0x000fe400078e0019 */
[----:B------:R-:W-:-:S12]  /*a8560*/  HMMA.16816.F32 R24, R12, R26, R16 ;  /* 0x0000001a0c18723c */ /* 0x000fd80000001810 */
[----:B------:R-:W-:Y:S04]  /*a8570*/  STL.64 [R1+0xca0], R4 ;  /* 0x000ca00401007387 */ /* 0x000fe80000100a00 */
[----:B------:R0:W-:Y:S04]  /*a8580*/  STL.64 [R1+0xca8], R6 ;  /* 0x000ca80601007387 */ /* 0x0001e80000100a00 */
[----:B0-----:R-:W4:Y:S04]  /*a8590*/  LDL.64 R6, [R1+0x88] ;  /* 0x0000880001067983 */ /* 0x001f280000100a00 */
[----:B------:R-:W-:Y:S04]  /*a85a0*/  STL.64 [R1+0x92e8], R22 ;  /* 0x0092e81601007387 */ /* 0x000fe80000100a00 */
[----:B---3--:R0:W-:Y:S04]  /*a85b0*/  STL.64 [R1+0x92e0], R20 ;  /* 0x0092e01401007387 */ /* 0x0081e80000100a00 */
[----:B0-----:R-:W4:Y:S04]  /*a85c0*/  LDL.LU R20, [R1+0x630] ;  /* 0x0006300001147983 */ /* 0x001f280000300800 */
[----:B------:R-:W4:Y:S04]  /*a85d0*/  LDL.LU R21, [R1+0x634] ;  /* 0x0006340001157983 */ /* 0x000f280000300800 */
[----:B------:R-:W4:Y:S04]  /*a85e0*/  LDL.LU R22, [R1+0x638] ;  /* 0x0006380001167983 */ /* 0x000f280000300800 */
[----:B------:R-:W4:Y:S04]  /*a85f0*/  LDL.LU R23, [R1+0x63c] ;  /* 0x00063c0001177983 */ /* 0x000f280000300800 */
[----:B------:R-:W3:Y:S04]  /*a8600*/  LDL.LU.64 R18, [R1+0x9488] ;  /* 0x0094880001127983 */ /* 0x000ee80000300a00 */
[----:B------:R-:W3:Y:S04]  /*a8610*/  LDL.LU.64 R16, [R1+0x9480] ;  /* 0x0094800001107983 */ /* 0x000ee80000300a00 */
        /* <DEDUP_REMOVED lines=8> */
[----:B0-----:R-:W2:Y:S04]  /*a86a0*/  LDL.LU.64 R18, [R1+0x9468] ;  /* 0x0094680001127983 */ /* 0x001ea80000300a00 */
[----:B------:R-:W2:Y:S01]  /*a86b0*/  LDL.LU.64 R16, [R1+0x9460] ;  /* 0x0094600001107983 */ /* 0x000ea20000300a00 */
[----:B------:R-:W-:-:S05]  /*a86c0*/  IMAD.MOV.U32 R0, RZ, RZ, R25 ;  /* 0x000000ffff007224 */ /* 0x000fca00078e0019 */
[----:B------:R-:W-:Y:S01]  /*a86d0*/  STL [R1+0x9238], R0 ;  /* 0x0092380001007387 */ /* 0x000fe20000100800 */
[----:B--2---:R-:W-:Y:S03]  /*a86e0*/  HMMA.16816.F32 R24, R12, R26, R16 ;  /* 0x0000001a0c18723c */ /* 0x004fe60000001810 */
[----:B------:R-:W2:Y:S04]  /*a86f0*/  LDL.LU.64 R18, [R1+0x9458] ;  /* 0x0094580001127983 */ /* 0x000ea80000300a00 */
[----:B------:R-:W2:-:S15]  /*a8700*/  LDL.LU.64 R16, [R1+0x9450] ;  /* 0x0094500001107983 */ /* 0x000e9e0000300a00 */
[----:B------:R-:W-:-:S01]  /*a8710*/  NOP ;  /* 0x0000000000007918 */ /* 0x000fc20000000000 */
[----:B------:R-:W-:Y:S04]  /*a8720*/  STL.64 [R1+0x1600], R24 ;  /* 0x0016001801007387 */ /* 0x000fe80000100a00 */
[----:B------:R0:W-:Y:S04]  /*a8730*/  STL.64 [R1+0x1608], R26 ;  /* 0x0016081a01007387 */ /* 0x0001e80000100a00 */
[----:B0-----:R-:W2:Y:S04]  /*a8740*/  LDL.LU.64 R26, [R1+0x9448] ;  /* 0x00944800011a7983 */ /* 0x001ea80000300a00 */
[----:B------:R-:W3:Y:S01]  /*a8750*/  LDL.LU.64 R24, [R1+0x9440] ;  /* 0x0094400001187983 */ /* 0x000ee20000300a00 */
[----:B----4-:R-:W-:Y:S06]  /*a8760*/  HMMA.16816.F32 R20, R12, R6, R20 ;  /* 0x000000060c14723c */ /* 0x010fec0000001814 */
[----:B------:R-:W-:-:S05]  /*a8770*/  IMAD.MOV.U32 R0, RZ, RZ, R7 ;  /* 0x000000ffff007224 */ /* 0x000fca00078e0007 */
[----:B------:R0:W-:-:S12]  /*a8780*/  STL [R1+0x923c], R0 ;  /* 0x00923c0001007387 */ /* 0x0001d80000100800 */
[----:B------:R-:W-:Y:S04]  /*a8790*/  STL.64 [R1+0x15f0], R20 ;  /* 0x0015f01401007387 */ /* 0x000fe80000100a00 */
[----:B------:R-:W-:Y:S01]  /*a87a0*/  STL.64 [R1+0x15f8], R22 ;  /* 0x0015f81601007387 */ /* 0x000fe20000100a00 */
[C---:B---3--:R-:W-:Y:S06]  /*a87b0*/  HMMA.16816.F32 R8, R12.reuse, R24, R8 ;  /* 0x000000180c08723c */ /* 0x048fec0000001808 */
[----:B--2---:R-:W-:-:S15]  /*a87c0*/  HMMA.16816.F32 R4, R12, R26, R16 ;  /* 0x0000001a0c04723c */ /* 0x004fde0000001810 */
[----:B------:R-:W-:-:S02]  /*a87d0*/  NOP ;  /* 0x0000000000007918 */ /* 0x000fc40000000000 */
[----:B------:R-:W-:Y:S04]  /*a87e0*/  STL.64 [R1+0x15e0], R8 ;  /* 0x0015e00801007387 */ /* 0x000fe80000100a00 */
[----:B------:R1:W-:Y:S04]  /*a87f0*/  STL.64 [R1+0x15e8], R10 ;  /* 0x0015e80a01007387 */ /* 0x0003e80000100a00 */
[----:B------:R-:W2:Y:S04]  /*a8800*/  LDL.LU R16, [R1+0x4f0] ;  /* 0x0004f00001107983 */ /* 0x000ea80000300800 */
[----:B------:R-:W-:Y:S04]  /*a8810*/  STL.64 [R1+0x15d0], R4 ;  /* 0x0015d00401007387 */ /* 0x000fe80000100a00 */
[----:B------:R-:W-:Y:S04]  /*a8820*/  STL.64 [R1+0x15d8], R6 ;  /* 0x0015d80601007387 */ /* 0x000fe80000100a00 */
[----:B------:R-:W2:Y:S04]  /*a8830*/  LDL.LU R17, [R1+0x4f4] ;  /* 0x0004f40001117983 */ /* 0x000ea80000300800 */
[----:B------:R-:W3:Y:S04]  /*a8840*/  LDL.LU R18, [R1+0x4f8] ;  /* 0x0004f80001127983 */ /* 0x000ee80000300800 */
[----:B------:R-:W3:Y:S01]  /*a8850*/  LDL.LU R19, [R1+0x4fc] ;  /* 0x0004fc0001137983 */ /* 0x000ee20000300800 */
[----:B0-----:R-:W-:-:S03]  /*a8860*/  IMAD.MOV.U32 R0, RZ, RZ, R27 ;  /* 0x000000ffff007224 */ /* 0x001fc600078e001b */
        /* <DEDUP_REMOVED lines=8> */
[----:B-1----:R-:W2:Y:S04]  /*a88f0*/  LDL R10, [R1] ;  /* 0x00000000010a7983 */ /* 0x002ea80000100800 */
[----:B------:R-:W2:Y:S04]  /*a8900*/  LDL R11, [R1+0x4] ;  /* 0x00000400010b7983 */ /* 0x000ea80000100800 */
[----:B------:R-:W4:Y:S04]  /*a8910*/  LDL.LU R20, [R1+0x520] ;  /* 0x0005200001147983 */ /* 0x000f280000300800 */
[----:B------:R-:W4:Y:S04]  /*a8920*/  LDL.LU R21, [R1+0x524] ;  /* 0x0005240001157983 */ /* 0x000f280000300800 */
[----:B------:R-:W3:Y:S04]  /*a8930*/  LDL.LU R22, [R1+0x528] ;  /* 0x0005280001167983 */ /* 0x000ee80000300800 */
[----:B------:R-:W3:Y:S04]  /*a8940*/  LDL.LU R23, [R1+0x52c] ;  /* 0x00052c0001177983 */ /* 0x000ee80000300800 */
[----:B---3--:R-:W-:Y:S04]  /*a8950*/  STL.64 [R1+0x9318], R22 ;  /* 0x0093181601007387 */ /* 0x008fe80000100a00 */
[----:B----4-:R-:W-:Y:S04]  /*a8960*/  STL.64 [R1+0x9310], R20 ;  /* 0x0093101401007387 */ /* 0x010fe80000100a00 */
[----:B0-----:R-:W3:Y:S04]  /*a8970*/  LDL.LU R16, [R1+0x530] ;  /* 0x0005300001107983 */ /* 0x001ee80000300800 */
[----:B------:R-:W3:Y:S04]  /*a8980*/  LDL.LU R17, [R1+0x534] ;  /* 0x0005340001117983 */ /* 0x000ee80000300800 */
[----:B------:R-:W4:Y:S04]  /*a8990*/  LDL.LU R18, [R1+0x538] ;  /* 0x0005380001127983 */ /* 0x000f280000300800 */
[----:B------:R-:W4:Y:S04]  /*a89a0*/  LDL.LU R19, [R1+0x53c] ;  /* 0x00053c0001137983 */ /* 0x000f280000300800 */
[----:B----4-:R-:W-:Y:S04]  /*a89b0*/  STL.64 [R1+0x9328], R18 ;  /* 0x0093281201007387 */ /* 0x010fe80000100a00 */
[----:B---3--:R0:W-:Y:S04]  /*a89c0*/  STL.64 [R1+0x9320], R16 ;  /* 0x0093201001007387 */ /* 0x0081e80000100a00 */
[----:B------:R-:W3:Y:S04]  /*a89d0*/  LDL R26, [R1+0x10] ;  /* 0x00001000011a7983 */ /* 0x000ee80000100800 */
[----:B------:R-:W3:Y:S04]  /*a89e0*/  LDL R27, [R1+0x14] ;  /* 0x00001400011b7983 */ /* 0x000ee80000100800 */
[----:B0-----:R-:W4:Y:S04]  /*a89f0*/  LDL.LU R16, [R1+0x550] ;  /* 0x0005500001107983 */ /* 0x001f280000300800 */
[----:B------:R-:W4:Y:S04]  /*a8a00*/  LDL.LU R17, [R1+0x554] ;  /* 0x0005540001117983 */ /* 0x000f280000300800 */
[----:B------:R-:W2:Y:S04]  /*a8a10*/  LDL.LU R18, [R1+0x558] ;  /* 0x0005580001127983 */ /* 0x000ea80000300800 */
[----:B------:R-:W2:Y:S04]  /*a8a20*/  LDL.LU R19, [R1+0x55c] ;  /* 0x00055c0001137983 */ /* 0x000ea80000300800 */
[----:B--2---:R0:W-:Y:S04]  /*a8a30*/  STL.64 [R1+0x9338], R18 ;  /* 0x0093381201007387 */ /* 0x0041e80000100a00 */
[----:B0-----:R-:W2:Y:S04]  /*a8a40*/  LDL R18, [R1+0x20] ;  /* 0x0000200001127983 */ /* 0x001ea80000100800 */
[----:B------:R-:W2:Y:S04]  /*a8a50*/  LDL R19, [R1+0x24] ;  /* 0x0000240001137983 */ /* 0x000ea80000100800 */
[----:B----4-:R0:W-:Y:S04]  /*a8a60*/  STL.64 [R1+0x9330], R16 ;  /* 0x0093301001007387 */ /* 0x0101e80000100a00 */
[----:B0-----:R-:W4:Y:S04]  /*a8a70*/  LDL.64 R16, [R1+0x28] ;  /* 0x0000280001107983 */ /* 0x001f280000100a00 */
[----:B--2---:R-:W-:Y:S04]  /*a8a80*/  STL.64 [R1+0x9368], R18 ;  /* 0x0093681201007387 */ /* 0x004fe80000100a00 */
[----:B----4-:R-:W-:Y:S04]  /*a8a90*/  STL.64 [R1+0x9360], R16 ;  /* 0x0093601001007387 */ /* 0x010fe80000100a00 */
[----:B------:R-:W2:Y:S04]  /*a8aa0*/  LDL.64 R24, [R1+0x18] ;  /* 0x0000180001187983 */ /* 0x000ea80000100a00 */
        /* <DEDUP_REMOVED lines=8> */
[----:B------:R-:W2:Y:S04]  /*a8b30*/  LDL.64 R16, [R1+0x38] ;  /* 0x0000380001107983 */ /* 0x000ea80000100a00 */
        /* <DEDUP_REMOVED lines=79> */
[----:B------:R-:W2:Y:S04]  /*a9030*/  LDL.LU R20, [R1+0x540] ;  /* 0x0005400001147983 */ /* 0x000ea80000300800 */
[----:B------:R-:W2:Y:S04]  /*a9040*/  LDL.LU R21, [R1+0x544] ;  /* 0x0005440001157983 */ /* 0x000ea80000300800 */
[----:B------:R-:W2:Y:S04]  /*a9050*/  LDL.LU R22, [R1+0x548] ;  /* 0x0005480001167983 */ /* 0x000ea80000300800 */
[----:B------:R-:W2:Y:S04]  /*a9060*/  LDL.LU R23, [R1+0x54c] ;  /* 0x00054c0001177983 */ /* 0x000ea80000300800 */
[----:B------:R-:W3:Y:S04]  /*a9070*/  LDL.64 R8, [R1+0x8] ;  /* 0x0000080001087983 */ /* 0x000ee80000100a00 */
[----:B------:R-:W3:Y:S04]  /*a9080*/  LDL.LU R4, [R1+0x500] ;  /* 0x0005000001047983 */ /* 0x000ee80000300800 */
[----:B------:R-:W3:Y:S04]  /*a9090*/  LDL.LU R5, [R1+0x504] ;  /* 0x0005040001057983 */ /* 0x000ee80000300800 */
[----:B------:R-:W3:Y:S04]  /*a90a0*/  LDL.LU R6, [R1+0x508] ;  /* 0x0005080001067983 */ /* 0x000ee80000300800 */
[----:B------:R-:W3:Y:S04]  /*a90b0*/  LDL.LU R7, [R1+0x50c] ;  /* 0x00050c0001077983 */ /* 0x000ee80000300800 */
[----:B------:R-:W-:Y:S01]  /*a90c0*/  STL [R1+0x9240], R0 ;  /* 0x0092400001007387 */ /* 0x000fe20000100800 */
        /* <DEDUP_REMOVED lines=82> */
[----:B------:R-:W4:-:S15]  /*a95f0*/  LDL.LU.64 R24, [R1+0x9340] ;  /* 0x0093400001187983 */ /* 0x000f1e0000300a00 */
[----:B------:R-:W-:-:S01]  /*a9600*/  NOP ;  /* 0x0000000000007918 */ /* 0x000fc20000000000 */
[----:B------:R-:W-:Y:S04]  /*a9610*/  STL.64 [R1+0x1520], R16 ;  /* 0x0015201001007387 */ /* 0x000fe80000100a00 */
[----:B------:R0:W-:Y:S04]  /*a9620*/  STL.64 [R1+0x1528], R18 ;  /* 0x0015281201007387 */ /* 0x0001e80000100a00 */
[----:B0-----:R-:W3:Y:S04]  /*a9630*/  LDL.LU.64 R18, [R1+0x9338] ;  /* 0x0093380001127983 */ /* 0x001ee80000300a00 */
[----:B------:R-:W3:Y:S01]  /*a9640*/  LDL.LU.64 R16, [R1+0x9330] ;  /* 0x0093300001107983 */ /* 0x000ee20000300a00 */
[----:B----4-:R-:W-:Y:S01]  /*a9650*/  IMAD.MOV.U32 R0, RZ, RZ, R25 ;  /* 0x000000ffff007224 */ /* 0x010fe200078e0019 */
[C---:B---3--:R-:W-:Y:S06]  /*a9660*/  HMMA.16816.F32 R16, R12.reuse, R24, R16 ;  /* 0x000000180c10723c */ /* 0x048fec0000001810 */
[----:B--2---:R-:W-:-:S15]  /*a9670*/  HMMA.16816.F32 R24, R12, R26, R20 ;  /* 0x0000001a0c18723c */ /* 0x004fde0000001814 */
[----:B------:R-:W-:-:S02]  /*a9680*/  NOP ;  /* 0x0000000000007918 */ /* 0x000fc40000000000 */
[----:B------:R-:W-:Y:S04]  /*a9690*/  STL.64 [R1+0x1510], R16 ;  /* 0x0015101001007387 */ /* 0x000fe80000100a00 */
[----:B------:R0:W-:Y:S04]  /*a96a0*/  STL.64 [R1+0x1518], R18 ;  /* 0x0015181201007387 */ /* 0x0001e80000100a00 */
[----:B0-----:R-:W2:Y:S04]  /*a96b0*/  LDL.LU.64 R18, [R1+0x9328] ;  /* 0x0093280001127983 */ /* 0x001ea80000300a00 */
[----:B------:R-:W2:Y:S04]  /*a96c0*/  LDL.LU.64 R16, [R1+0x9320] ;  /* 0x0093200001107983 */ /* 0x000ea80000300a00 */
[----:B------:R-:W-:Y:S04]  /*a96d0*/  STL [R1+0x9258], R0 ;  /* 0x0092580001007387 */ /* 0x000fe80000100800 */
[----:B------:R-:W3:Y:S04]  /*a96e0*/  LDL.LU.64 R22, [R1+0x9318] ;  /* 0x0093180001167983 */ /* 0x000ee80000300a00 */
[----:B------:R-:W3:Y:S04]  /*a96f0*/  LDL.LU.64 R20, [R1+0x9310] ;  /* 0x0093100001147983 */ /* 0x000ee80000300a00 */
[----:B------:R-:W-:Y:S04]  /*a9700*/  STL.64 [R1+0x1500], R24 ;  /* 0x0015001801007387 */ /* 0x000fe80000100a00 */
[----:B------:R0:W-:Y:S04]  /*a9710*/  STL.64 [R1+0x1508], R26 ;  /* 0x0015081a01007387 */ /* 0x0001e80000100a00 */
[----:B0-----:R-:W4:Y:S04]  /*a9720*/  LDL.LU.64 R26, [R1+0x9308] ;  /* 0x00930800011a7983 */ /* 0x001f280000300a00 */
[----:B------:R-:W4:Y:S01]  /*a9730*/  LDL.LU.64 R24, [R1+0x9300] ;  /* 0x0093000001187983 */ /* 0x000f220000300a00 */
[----:B------:R-:W-:Y:S01]  /*a9740*/  IMAD.MOV.U32 R0, RZ, RZ, R9 ;  /* 0x000000ffff007224 */ /* 0x000fe200078e0009 */
[C---:B--2---:R-:W-:Y:S06]  /*a9750*/  HMMA.16816.F32 R16, R12.reuse, R8, R16 ;  /* 0x000000080c10723c */ /* 0x044fec0000001810 */
[C---:B---3--:R-:W-:Y:S06]  /*a9760*/  HMMA.16816.F32 R8, R12.reuse, R10, R20 ;  /* 0x0000000a0c08723c */ /* 0x048fec0000001814 */
[C---:B----4-:R-:W-:Y:S11]  /*a9770*/  HMMA.16816.F32 R24, R12.reuse, R28, R24 ;  /* 0x0000001c0c18723c */ /* 0x050ff60000001818 */
[----:B------:R-:W-:Y:S04]  /*a9780*/  STL.64 [R1+0x14f0], R16 ;  /* 0x0014f01001007387 */ /* 0x000fe80000100a00 */
[----:B------:R0:W-:Y:S04]  /*a9790*/  STL.64 [R1+0x14f8], R18 ;  /* 0x0014f81201007387 */ /* 0x0001e80000100a00 */
[----:B0-----:R-:W2:Y:S04]  /*a97a0*/  LDL.LU.64 R18, [R1+0x92f8] ;  /* 0x0092f80001127983 */ /* 0x001ea80000300a00 */
[----:B------:R-:W2:Y:S04]  /*a97b0*/  LDL.LU.64 R16, [R1+0x92f0] ;  /* 0x0092f00001107983 */ /* 0x000ea80000300a00 */
[----:B------:R-:W3:Y:S04]  /*a97c0*/  LDL.LU.64 R22, [R1+0x92e8] ;  /* 0x0092e80001167983 */ /* 0x000ee80000300a00 */
[----:B------:R-:W4:Y:S04]  /*a97d0*/  LDL.LU.64 R20, [R1+0x92e0] ;  /* 0x0092e00001147983 */ /* 0x000f280000300a00 */
[----:B------:R0:W-:Y:S04]  /*a97e0*/  STL.64 [R1+0x14e0], R8 ;  /* 0x0014e00801007387 */ /* 0x0001e80000100a00 */
[----:B------:R-:W-:Y:S04]  /*a97f0*/  STL.64 [R1+0x14e8], R10 ;  /* 0x0014e80a01007387 */ /* 0x000fe80000100a00 */
[----:B0-----:R-:W3:Y:S04]  /*a9800*/  LDL.LU.64 R8, [R1+0x92d8] ;  /* 0x0092d80001087983 */ /* 0x001ee80000300a00 */
[----:B------:R-:W-:Y:S04]  /*a9810*/  STL.64 [R1+0x14d0], R24 ;  /* 0x0014d01801007387 */ /* 0x000fe80000100a00 */
[----:B------:R0:W-:Y:S04]  /*a9820*/  STL.64 [R1+0x14d8], R26 ;  /* 0x0014d81a01007387 */ /* 0x0001e80000100a00 */
[----:B0-----:R-:W2:Y:S04]  /*a9830*/  LDL.LU.64 R26, [R1+0x92d0] ;  /* 0x0092d000011a7983 */ /* 0x001ea80000300a00 */
[----:B------:R-:W4:Y:S01]  /*a9840*/  LDL.LU.64 R24, [R1+0x92c8] ;  /* 0x0092c80001187983 */ /* 0x000f220000300a00 */
[----:B--2---:R-:W-:-:S15]  /*a9850*/  HMMA.16816.F32 R4, R12, R26, R4 ;  /* 0x0000001a0c04723c */ /* 0x004fde0000001804 */
[----:B------:R-:W-:-:S08]  /*a9860*/  NOP ;  /* 0x0000000000007918 */ /* 0x000fd00000000000 */
[----:B------:R-:W-:Y:S04]  /*a9870*/  STL.64 [R1+0x14c0], R4 ;  /* 0x0014c00401007387 */ /* 0x000fe80000100a00 */
[----:B------:R4:W-:Y:S02]  /*a9880*/  STL.64 [R1+0x14c8], R6 ;  /* 0x0014c80601007387 */ /* 0x0009e40000100a00 */
[----:B----4-:R-:W-:Y:S02]  /*a9890*/  HMMA.16816.F32 R4, R12, R24, R16 ;  /* 0x000000180c04723c */ /* 0x010fe40000001810 */
[----:B------:R-:W2:-:S15]  /*a98a0*/  LDL.LU R16, [R1+0x4d0] ;  /* 0x0004d00001107983 */ /* 0x000e9e0000300800 */
[----:B------:R-:W-:-:S06]  /*a98b0*/  NOP ;  /* 0x0000000000007918 */ /* 0x000fcc0000000000 */
[----:B------:R-:W-:Y:S04]  /*a98c0*/  STL.64 [R1+0x14b0], R4 ;  /* 0x0014b00401007387 */ /* 0x000fe80000100a00 */
[----:B------:R-:W-:Y:S04]  /*a98d0*/  STL.64 [R1+0x14b8], R6 ;  /* 0x0014b80601007387 */ /* 0x000fe80000100a00 */
[----:B------:R-:W2:Y:S04]  /*a98e0*/  LDL.LU R17, [R1+0x4d4] ;  /* 0x0004d40001117983 */ /* 0x000ea80000300800 */
[----:B------:R-:W4:Y:S04]  /*a98f0*/  LDL.LU R18, [R1+0x4d8] ;  /* 0x0004d80001127983 */ /* 0x000f280000300800 */
[----:B------:R-:W4:Y:S04]  /*a9900*/  LDL.LU R19, [R1+0x4dc] ;  /* 0x0004dc0001137983 */ /* 0x000f280000300800 */
[----:B----4-:R-:W-:Y:S04]  /*a9910*/  STL.64 [R1+0x92b8], R18 ;  /* 0x0092b81201007387 */ /* 0x010fe80000100a00 */
[----:B--2---:R0:W-:Y:S04]  /*a9920*/  STL.64 [R1+0x92b0], R16 ;  /* 0x0092b01001007387 */ /* 0x0041e80000100a00 */
[----:B0-----:R-:W2:Y:S04]  /*a9930*/  LDL.LU R16, [R1+0x4e0] ;  /* 0x0004e00001107983 */ /* 0x001ea80000300800 */
[----:B------:R-:W2:Y:S04]  /*a9940*/  LDL.LU R17, [R1+0x4e4] ;  /* 0x0004e40001117983 */ /* 0x000ea80000300800 */
[----:B------:R-:W2:Y:S04]  /*a9950*/  LDL.LU R18, [R1+0x4e8] ;  /* 0x0004e80001127983 */ /* 0x000ea80000300800 */
[----:B------:R-:W2:Y:S04]  /*a9960*/  LDL.LU R19, [R1+0x4ec] ;  /* 0x0004ec0001137983 */ /* 0x000ea80000300800 */
[----:B------:R-:W4:Y:S04]  /*a9970*/  LDL.LU R10, [R1+0x2170] ;  /* 0x00217000010a7983 */ /* 0x000f280000300800 */
[----:B------:R-:W2:Y:S04]  /*a9980*/  LDL.LU R4, [R1+0x216c] ;  /* 0x00216c0001047983 */ /* 0x000ea80000300800 */
[----:B------:R-:W4:Y:S04]  /*a9990*/  LDL.LU R11, [R1+0x2178] ;  /* 0x00217800010b7983 */ /* 0x000f280000300800 */
[----:B----4-:R-:W-:Y:S04]  /*a99a0*/  STL.64 [R1+0x9288], R10 ;  /* 0x0092880a01007387 */ /* 0x010fe80000100a00 */
[----:B---3--:R0:W-:Y:S04]  /*a99b0*/  STL.64 [R1+0x9280], R8 ;  /* 0x0092800801007387 */ /* 0x0081e80000100a00 */
[----:B0-----:R-:W3:Y:S04]  /*a99c0*/  LDL.LU R8, [R1+0x4b0] ;  /* 0x0004b00001087983 */ /* 0x001ee80000300800 */
[----:B------:R-:W3:Y:S04]  /*a99d0*/  LDL.LU R9, [R1+0x4b4] ;  /* 0x0004b40001097983 */ /* 0x000ee80000300800 */
[----:B------:R-:W4:Y:S04]  /*a99e0*/  LDL.LU R10, [R1+0x4b8] ;  /* 0x0004b800010a7983 */ /* 0x000f280000300800 */
[----:B------:R-:W4:Y:S04]  /*a99f0*/  LDL.LU R11, [R1+0x4bc] ;  /* 0x0004bc00010b7983 */ /* 0x000f280000300800 */
[----:B----4-:R-:W-:Y:S04]  /*a9a00*/  STL.64 [R1+0x9298], R10 ;  /* 0x0092980a01007387 */ /* 0x010fe80000100a00 */
[----:B---3--:R0:W-:Y:S04]  /*a9a10*/  STL.64 [R1+0x9290], R8 ;  /* 0x0092900801007387 */ /* 0x0081e80000100a00 */
[----:B0-----:R-:W3:Y:S04]  /*a9a20*/  LDL.LU R8, [R1+0x4c0] ;  /* 0x0004c00001087983 */ /* 0x001ee80000300800 */
[----:B------:R-:W3:Y:S04]  /*a9a30*/  LDL.LU R9, [R1+0x4c4] ;  /* 0x0004c40001097983 */ /* 0x000ee80000300800 */
[----:B------:R-:W3:Y:S04]  /*a9a40*/  LDL.LU R10, [R1+0x4c8] ;  /* 0x0004c800010a7983 */ /* 0x000ee80000300800 */
[----:B------:R-:W3:Y:S04]  /*a9a50*/  LDL.LU R11, [R1+0x4cc] ;  /* 0x0004cc00010b7983 */ /* 0x000ee80000300800 */
[----:B------:R-:W4:Y:S04]  /*a9a60*/  LDL.LU R5, [R1+0x2174] ;  /* 0x0021740001057983 */ /* 0x000f280000300800 */
[----:B------:R-:W4:Y:S04]  /*a9a70*/  LDL.LU R6, [R1+0x217c] ;  /* 0x00217c0001067983 */ /* 0x000f280000300800 */
[----:B------:R-:W4:Y:S04]  /*a9a80*/  LDL.LU R7, [R1+0x2184] ;  /* 0x0021840001077983 */ /* 0x000f280000300800 */
[----:B------:R0:W-:Y:S02]  /*a9a90*/  STL.64 [R1+0x9050], R26 ;  /* 0x0090501a01007387 */ /* 0x0001e40000100a00 */
[----:B0-----:R-:W-:-:S02]  /*a9aa0*/  IMAD.MOV.U32 R26, RZ, RZ, R22 ;  /* 0x000000ffff1a7224 */ /* 0x001fc400078e0016 */
[----:B------:R-:W-:Y:S01]  /*a9ab0*/  IMAD.MOV.U32 R27, RZ, RZ, R23 ;  /* 0x000000ffff1b7224 */ /* 0x000fe200078e0017 */
[----:B------:R-:W2:Y:S04]  /*a9ac0*/  LDL.LU R22, [R1+0x92c4] ;  /* 0x0092c40001167983 */ /* 0x000ea80000300800 */
[----:B------:R-:W2:Y:S04]  /*a9ad0*/  LDL.LU R23, [R1+0x92c0] ;  /* 0x0092c00001177983 */ /* 0x000ea80000300800 */
[----:B------:R0:W-:Y:S04]  /*a9ae0*/  STL.64 [R1+0x9048], R24 ;  /* 0x0090481801007387 */ /* 0x0001e80000100a00 */
[----:B------:R1:W-:Y:S04]  /*a9af0*/  STL.64 [R1+0x9260], R26 ;  /* 0x0092601a01007387 */ /* 0x0003e80000100a00 */
[----:B0-----:R-:W3:Y:S04]  /*a9b00*/  LDL.LU R24, [R1+0xc50] ;  /* 0x000c500001187983 */ /* 0x001ee80000300800 */
[----:B------:R-:W3:Y:S04]  /*a9b10*/  LDL.LU R25, [R1+0xc54] ;  /* 0x000c540001197983 */ /* 0x000ee80000300800 */
[----:B-1----:R-:W4:Y:S04]  /*a9b20*/  LDL.LU R26, [R1+0xc58] ;  /* 0x000c5800011a7983 */ /* 0x002f280000300800 */
        /* <DEDUP_REMOVED lines=35> */
[----:B------:R-:W4:Y:S04]  /*a9d60*/  LDL.LU.64 R8, [R1+0x9280] ;  /* 0x0092800001087983 */ /* 0x000f280000300a00 */
[----:B------:R-:W-:Y:S04]  /*a9d70*/  STL.64 [R1+0x9030], R18 ;  /* 0x0090301201007387 */ /* 0x000fe80000100a00 */
[----:B------:R0:W-:Y:S04]  /*a9d80*/  STL.64 [R1+0x9028], R16 ;  /* 0x0090281001007387 */ /* 0x0001e80000100a00 */
[----:B0-----:R-:W4:Y:S04]  /*a9d90*/  LDL.LU R16, [R1+0xc40] ;  /* 0x000c400001107983 */ /* 0x001f280000300800 */
[----:B------:R-:W4:Y:S04]  /*a9da0*/  LDL.LU R17, [R1+0xc44] ;  /* 0x000c440001117983 */ /* 0x000f280000300800 */
[----:B------:R-:W4:Y:S04]  /*a9db0*/  LDL.LU R18, [R1+0xc48] ;  /* 0x000c480001127983 */ /* 0x000f280000300800 */
[----:B------:R-:W4:Y:S01]  /*a9dc0*/  LDL.LU R19, [R1+0xc4c] ;  /* 0x000c4c0001137983 */ /* 0x000f220000300800 */
[----:B---3--:R-:W-:-:S02]  /*a9dd0*/  IMAD R4, R4, 0x100, R10 ;  /* 0x0000010004047824 */ /* 0x008fc400078e020a */
[----:B------:R-:W-:Y:S01]  /*a9de0*/  IMAD R5, R5, 0x100, R11 ;  /* 0x0000010005057824 */ /* 0x000fe200078e020b */
[----:B------:R-:W2:Y:S04]  /*a9df0*/  LDL.LU R10, [R1+0x927c] ;  /* 0x00927c00010a7983 */ /* 0x000ea80000300800 */
[----:B------:R-:W2:Y:S02]  /*a9e00*/  LDL.LU R11, [R1+0x9278] ;  /* 0x00927800010b7983 */ /* 0x000ea40000300800 */
        /* <DEDUP_REMOVED lines=8> */
[----:B------:R0:W-:Y:S04]  /*a9e90*/  STL [R1+0x8ff8], R11 ;  /* 0x008ff80b01007387 */ /* 0x0001e80000100800 */
[----:B0-----:R-:W3:Y:S01]  /*a9ea0*/  LDL.LU R11, [R1+0x2180] ;  /* 0x00218000010b7983 */ /* 0x001ee20000300800 */
[----:B----4-:R-:W-:-:S15]  /*a9eb0*/  HMMA.16816.F32 R24, R12, R8, R24 ;  /* 0x000000080c18723c */ /* 0x010fde0000001818 */
[----:B------:R-:W-:-:S08]  /*a9ec0*/  NOP ;  /* 0x0000000000007918 */ /* 0x000fd00000000000 */
[----:B------:R-:W-:Y:S04]  /*a9ed0*/  STL.64 [R1+0x1bc0], R24 ;  /* 0x001bc01801007387 */ /* 0x000fe80000100a00 */
[----:B------:R0:W-:Y:S04]  /*a9ee0*/  STL.64 [R1+0x1bc8], R26 ;  /* 0x001bc81a01007387 */ /* 0x0001e80000100a00 */
[----:B0-----:R-:W4:Y:S04]  /*a9ef0*/  LDL.LU.64 R26, [R1+0x9260] ;  /* 0x00926000011a7983 */ /* 0x001f280000300a00 */
[----:B------:R-:W-:Y:S01]  /*a9f00*/  STL [R1+0x8fe0], R9 ;  /* 0x008fe00901007387 */ /* 0x000fe20000100800 */
[----:B---3--:R-:W-:-:S02]  /*a9f10*/  IMAD R6, R6, 0x100, R11 ;  /* 0x0000010006067824 */ /* 0x008fc400078e020b */
[----:B--2---:R-:W-:Y:S01]  /*a9f20*/  IMAD R7, R7, 0x100, R10 ;  /* 0x0000010007077824 */ /* 0x004fe200078e020a */
[----:B------:R0:W-:Y:S02]  /*a9f30*/  STL [R1+0x9058], R8 ;  /* 0x0090580801007387 */ /* 0x0001e40000100800 */
[----:B0-----:R-:W-:Y:S06]  /*a9f40*/  HMMA.16816.F32 R8, R12, R2, R16 ;  /* 0x000000020c08723c */ /* 0x001fec0000001810 */
[----:B------:R-:W-:Y:S04]  /*a9f50*/  STL [R1+0x9024], R2 ;  /* 0x0090240201007387 */ /* 0x000fe80000100800 */
[----:B------:R-:W-:-:S13]  /*a9f60*/  STL [R1+0x9020], R3 ;  /* 0x0090200301007387 */ /* 0x000fda0000100800 */
[----:B------:R-:W-:Y:S04]  /*a9f70*/  STL.64 [R1+0x1bb0], R8 ;  /* 0x001bb00801007387 */ /* 0x000fe80000100a00 */
[----:B------:R4:W-:Y:S02]  /*a9f80*/  STL.64 [R1+0x1bb8], R10 ;  /* 0x001bb80a01007387 */ /* 0x0009e40000100a00 */
[----:B----4-:R-:W-:Y:S02]  /*a9f90*/  HMMA.16816.F32 R8, R12, R26, R20 ;  /* 0x0000001a0c08723c */ /* 0x010fe40000001814 */
[----:B------:R-:W2:-:S15]  /*a9fa0*/  LDL.LU R12, [R1+0x310] ;  /* 0x00031000010c7983 */ /* 0x000e9e0000300800 */
[----:B------:R-:W-:-:S06]  /*a9fb0*/  NOP ;  /* 0x0000000000007918 */ /* 0x000fcc0000000000 */
[----:B------:R0:W-:Y:S04]  /*a9fc0*/  STL.64 [R1+0x1440], R8 ;  /* 0x0014400801007387 */ /* 0x0001e80000100a00 */
[----:B------:R1:W-:Y:S04]  /*a9fd0*/  STL.64 [R1+0x1448], R10 ;  /* 0x0014480a01007387 */ /* 0x0003e80000100a00 */
[----:B------:R-:W2:Y:S04]  /*a9fe0*/  LDL.LU R13, [R1+0x314] ;  /* 0x00031400010d7983 */ /* 0x000ea80000300800 */
[----:B------:R-:W3:Y:S04]  /*a9ff0*/  LDL.LU R14, [R1+0x318] ;  /* 0x00031800010e7983 */ /* 0x000ee80000300800 */
[----:B------:R-:W3:Y:S04]  /*aa000*/  LDL.LU R15, [R1+0x31c] ;  /* 0x00031c00010f7983 */ /* 0x000ee80000300800 */
[----:B---3--:R-:W-:Y:S04]  /*aa010*/  STL.64 [R1+0x9068], R14 ;  /* 0x0090680e01007387 */ /* 0x008fe80000100a00 */
[----:B--2---:R-:W-:Y:S04]  /*aa020*/  STL.64 [R1+0x9060], R12 ;  /* 0x0090600c01007387 */ /* 0x004fe80000100a00 */
[----:B------:R-:W2:Y:S04]  /*aa030*/  LDL.LU R24, [R1+0x330] ;  /* 0x0003300001187983 */ /* 0x000ea80000300800 */
[----:B------:R-:W2:Y:S04]  /*aa040*/  LDL.LU R25, [R1+0x334] ;  /* 0x0003340001197983 */ /* 0x000ea80000300800 */
[----:B------:R-:W3:Y:S04]  /*aa050*/  LDL.LU R26, [R1+0x338] ;  /* 0x00033800011a7983 */ /* 0x000ee80000300800 */
[----:B------:R-:W3:Y:S01]  /*aa060*/  LDL.LU R27, [R1+0x33c] ;  /* 0x00033c00011b7983 */ /* 0x000ee20000300800 */
[----:B0-----:R-:W-:-:S03]  /*aa070*/  IMAD.MOV.U32 R9, RZ, RZ, R0 ;  /* 0x000000ffff097224 */ /* 0x001fc600078e0000 */
[----:B---3--:R-:W-:Y:S04]  /*aa080*/  STL.64 [R1+0x9078], R26 ;  /* 0x0090781a01007387 */ /* 0x008fe80000100a00 */
[----:B--2---:R0:W-:Y:S04]  /*aa090*/  STL.64 [R1+0x9070], R24 ;  /* 0x0090701801007387 */ /* 0x0041e80000100a00 */
[----:B-1----:R-:W2:Y:S04]  /*aa0a0*/  LDL R10, [R1] ;  /* 0x00000000010a7983 */ /* 0x002ea80000100800 */
[----:B------:R-:W2:Y:S04]  /*aa0b0*/  LDL R11, [R1+0x4] ;  /* 0x00000400010b7983 */ /* 0x000ea80000100800 */
[----:B------:R-:W3:Y:S04]  /*aa0c0*/  LDL R8, [R1+0x8] ;  /* 0x0000080001087983 */ /* 0x000ee80000100800 */
[----:B------:R-:W4:Y:S04]  /*aa0d0*/  LDL.LU R0, [R1+0x9258] ;  /* 0x0092580001007983 */ /* 0x000f280000300800 */
[----:B--2---:R1:W-:Y:S04]  /*aa0e0*/  STL.64 [R1+0x9088], R10 ;  /* 0x0090880a01007387 */ /* 0x0043e80000100a00 */
[----:B---3--:R-:W-:Y:S04]  /*aa0f0*/  STL.64 [R1+0x9080], R8 ;  /* 0x0090800801007387 */ /* 0x008fe80000100a00 */
[----:B0-----:R-:W2:Y:S04]  /*aa100*/  LDL.LU R24, [R1+0x350] ;  /* 0x0003500001187983 */ /* 0x001ea80000300800 */
[----:B------:R-:W2:Y:S04]  /*aa110*/  LDL.LU R25, [R1+0x354] ;  /* 0x0003540001197983 */ /* 0x000ea80000300800 */
[----:B------:R-:W3:Y:S04]  /*aa120*/  LDL.LU R26, [R1+0x358] ;  /* 0x00035800011a7983 */ /* 0x000ee80000300800 */
[----:B------:R-:W3:Y:S04]  /*aa130*/  LDL.LU R27, [R1+0x35c] ;  /* 0x00035c00011b7983 */ /* 0x000ee80000300800 */
[----:B---3--:R-:W-:Y:S04]  /*aa140*/  STL.64 [R1+0x9098], R26 ;  /* 0x0090981a01007387 */ /* 0x008fe80000100a00 */
[----:B--2---:R0:W-:Y:S04]  /*aa150*/  STL.64 [R1+0x9090], R24 ;  /* 0x0090901801007387 */ /* 0x0041e80000100a00 */
[----:B-1----:R-:W2:Y:S04]  /*aa160*/  LDL R10, [R1+0x10] ;  /* 0x00001000010a7983 */ /* 0x002ea80000100800 */
[----:B------:R-:W2:Y:S04]  /*aa170*/  LDL R11, [R1+0x14] ;  /* 0x00001400010b7983 */ /* 0x000ea80000100800 */
[----:B--2---:R-:W-:Y:S04]  /*aa180*/  STL.64 [R1+0x90a0], R10 ;  /* 0x0090a00a01007387 */ /* 0x004fe80000100a00 */
[----:B0-----:R-:W2:Y:S04]  /*aa190*/  LDL.LU R24, [R1+0x360] ;  /* 0x0003600001187983 */ /* 0x001ea80000300800 */
[----:B------:R-:W2:Y:S04]  /*aa1a0*/  LDL.LU R25, [R1+0x364] ;  /* 0x0003640001197983 */ /* 0x000ea80000300800 */
[----:B------:R-:W3:Y:S04]  /*aa1b0*/  LDL.LU R26, [R1+0x368] ;  /* 0x00036800011a7983 */ /* 0x000ee80000300800 */
[----:B------:R-:W3:Y:S01]  /*aa1c0*/  LDL.LU R27, [R1+0x36c] ;  /* 0x00036c00011b7983 */ /* 0x000ee20000300800 */
[----:B----4-:R-:W-:-:S03]  /*aa1d0*/  IMAD.MOV.U32 R9, RZ, RZ, R0 ;  /* 0x000000ffff097224 */ /* 0x010fc600078e0000 */
[----:B---3--:R-:W-:Y:S04]  /*aa1e0*/  STL.64 [R1+0x90b0], R26 ;  /* 0x0090b01a01007387 */ /* 0x008fe80000100a00 */
[----:B--2---:R0:W-:Y:S04]  /*aa1f0*/  STL.64 [R1+0x90a8], R24 ;  /* 0x0090a81801007387 */ /* 0x0041e80000100a00 */
[----:B------:R-:W2:Y:S04]  /*aa200*/  LDL R8, [R1+0x18] ;  /* 0x0000180001087983 */ /* 0x000ea80000100800 */
[----:B------:R-:W3:Y:S04]  /*aa210*/  LDL.LU R0, [R1+0x9254] ;  /* 0x0092540001007983 */ /* 0x000ee80000300800 */
        /* <DEDUP_REMOVED lines=9> */
[----:B-1----:R-:W4:Y:S01]  /*aa2b0*/  LDL R8, [R1+0x28] ;  /* 0x0000280001087983 */ /* 0x002f220000100800 */
[----:B---3--:R-:W-:-:S03]  /*aa2c0*/  IMAD.MOV.U32 R9, RZ, RZ, R0 ;  /* 0x000000ffff097224 */ /* 0x008fc600078e0000 */
[----:B------:R-:W3:Y:S04]  /*aa2d0*/  LDL.LU R0, [R1+0x9250] ;  /* 0x0092500001007983 */ /* 0x000ee80000300800 */
        /* <DEDUP_REMOVED lines=15> */
[----:B------:R-:W4:Y:S01]  /*aa3d0*/  LDL R8, [R1+0x38] ;  /* 0x0000380001087983 */ /* 0x000f220000100800 */
[----:B------:R-:W-:-:S03]  /*aa3e0*/  IMAD.MOV.U32 R9, RZ, RZ, R0 ;  /* 0x000000ffff097224 */ /* 0x000fc600078e0000 */
[----:B------:R-:W2:Y:S04]  /*aa3f0*/  LDL.LU R0, [R1+0x924c] ;  /* 0x00924c0001007983 */ /* 0x000ea80000300800 */
        /* <DEDUP_REMOVED lines=28> */
[----:B------:R-:W2:Y:S01]  /*aa5c0*/  LDL R8, [R1+0x58] ;  /* 0x0000580001087983 */ /* 0x000ea20000100800 */
[----:B------:R-:W-:-:S03]  /*aa5d0*/  IMAD.MOV.U32 R9, RZ, RZ, R0 ;  /* 0x000000ffff097224 */ /* 0x000fc600078e0000 */
[----:B------:R-:W3:Y:S04]  /*aa5e0*/  LDL.LU R0, [R1+0x9244] ;  /* 0x0092440001007983 */ /* 0x000ee80000300800 */
        /* <DEDUP_REMOVED lines=9> */
[----:B------:R-:W4:Y:S01]  /*aa680*/  LDL R11, [R1+0x64] ;  /* 0x00006400010b7983 */ /* 0x000f220000100800 */
[----:B------:R-:W-:-:S03]  /*aa690*/  IMAD.MOV.U32 R19, RZ, RZ, R0 ;  /* 0x000000ffff137224 */ /* 0x000fc600078e0000 */
[----:B----4-:R0:W-:Y:S04]  /*aa6a0*/  STL.64 [R1+0x9190], R10 ;  /* 0x0091900a01007387 */ /* 0x0101e80000100a00 */
[----:B------:R-:W4:Y:S04]  /*aa6b0*/  LDL R18, [R1+0x68] ;  /* 0x0000680001127983 */ /* 0x000f280000100800 */
[----:B------:R-:W2:Y:S04]  /*aa6c0*/  LDL.LU R0, [R1+0x9240] ;  /* 0x0092400001007983 */ /* 0x000ea80000300800 */
[----:B----4-:R-:W-:Y:S04]  /*aa6d0*/  STL.64 [R1+0x9198], R18 ;  /* 0x0091981201007387 */ /* 0x010fe80000100a00 */
[----:B------:R-:W4:Y:S04]  /*aa6e0*/  LDL.LU R8, [R1+0x410] ;  /* 0x0004100001087983 */ /* 0x000f280000300800 */
[----:B------:R-:W4:Y:S04]  /*aa6f0*/  LDL.LU R9, [R1+0x414] ;  /* 0x0004140001097983 */ /* 0x000f280000300800 */
[----:B0-----:R-:W3:Y:S04]  /*aa700*/  LDL.LU R10, [R1+0x418] ;  /* 0x00041800010a7983 */ /* 0x001ee80000300800 */
[----:B------:R-:W3:Y:S04]  /*aa710*/  LDL.LU R11, [R1+0x41c] ;  /* 0x00041c00010b7983 */ /* 0x000ee80000300800 */
[----:B---3--:R-:W-:Y:S04]  /*aa720*/  STL.64 [R1+0x91a8], R10 ;  /* 0x0091a80a01007387 */ /* 0x008fe80000100a00 */
[----:B----4-:R0:W-:Y:S04]  /*aa730*/  STL.64 [R1+0x91a0], R8 ;  /* 0x0091a00801007387 */ /* 0x0101e80000100a00 */
[----:B------:R-:W3:Y:S04]  /*aa740*/  LDL R16, [R1+0x70] ;  /* 0x0000700001107983 */ /* 0x000ee80000100800 */
[----:B------:R-:W3:Y:S04]  /*aa750*/  LDL R17, [R1+0x74] ;  /* 0x0000740001117983 */ /* 0x000ee80000100800 */
[----:B---3--:R-:W-:Y:S04]  /*aa760*/  STL.64 [R1+0x91b0], R16 ;  /* 0x0091b01001007387 */ /* 0x008fe80000100a00 */
[----:B0-----:R-:W3:Y:S04]  /*aa770*/  LDL.LU R8, [R1+0x420] ;  /* 0x0004200001087983 */ /* 0x001ee80000300800 */
[----:B------:R-:W3:Y:S04]  /*aa780*/  LDL.LU R9, [R1+0x424] ;  /* 0x0004240001097983 */ /* 0x000ee80000300800 */
[----:B------:R-:W4:Y:S04]  /*aa790*/  LDL.LU R10, [R1+0x428] ;  /* 0x00042800010a7983 */ /* 0x000f280000300800 */
[----:B------:R-:W4:Y:S01]  /*aa7a0*/  LDL.LU R11, [R1+0x42c] ;  /* 0x00042c00010b7983 */ /* 0x000f220000300800 */
[----:B--2---:R-:W-:-:S03]  /*aa7b0*/  IMAD.MOV.U32 R19, RZ, RZ, R0 ;  /* 0x000000ffff137224 */ /* 0x004fc600078e0000 */
[----:B----4-:R-:W-:Y:S04]  /*aa7c0*/  STL.64 [R1+0x91c0], R10 ;  /* 0x0091c00a01007387 */ /* 0x010fe80000100a00 */
[----:B---3--:R0:W-:Y:S04]  /*aa7d0*/  STL.64 [R1+0x91b8], R8 ;  /* 0x0091b80801007387 */ /* 0x0081e80000100a00 */
[----:B------:R-:W2:Y:S04]  /*aa7e0*/  LDL R18, [R1+0x78] ;  /* 0x0000780001127983 */ /* 0x000ea80000100800 */
[----:B------:R-:W3:Y:S04]  /*aa7f0*/  LDL.LU R0, [R1+0x923c] ;  /* 0x00923c0001007983 */ /* 0x000ee80000300800 */
        /* <DEDUP_REMOVED lines=9> */
[----:B--2---:R-:W-:Y:S04]  /*aa890*/  STL.64 [R1+0x91e0], R16 ;  /* 0x0091e01001007387 */ /* 0x004fe80000100a00 */
[----:B0-----:R-:W2:Y:S04]  /*aa8a0*/  LDL.LU R8, [R1+0x440] ;  /* 0x0004400001087983 */ /* 0x001ea80000300800 */
[----:B------:R-:W2:Y:S04]  /*aa8b0*/  LDL.LU R9, [R1+0x444] ;  /* 0x0004440001097983 */ /* 0x000ea80000300800 */
[----:B------:R-:W4:Y:S04]  /*aa8c0*/  LDL.LU R10, [R1+0x448] ;  /* 0x00044800010a7983 */ /* 0x000f280000300800 */
[----:B------:R-:W4:Y:S01]  /*aa8d0*/  LDL.LU R11, [R1+0x44c] ;  /* 0x00044c00010b7983 */ /* 0x000f220000300800 */
[----:B---3--:R-:W-:-:S03]  /*aa8e0*/  IMAD.MOV.U32 R19, RZ, RZ, R0 ;  /* 0x000000ffff137224 */ /* 0x008fc600078e0000 */
[----:B----4-:R-:W-:Y:S04]  /*aa8f0*/  STL.64 [R1+0x91f0], R10 ;  /* 0x0091f00a01007387 */ /* 0x010fe80000100a00 */
        /* <DEDUP_REMOVED lines=13> */
[----:B--2---:R1:W-:Y:S04]  /*aa9d0*/  STL.64 [R1+0x9210], R16 ;  /* 0x0092101001007387 */ /* 0x0043e80000100a00 */
[----:B0-----:R-:W2:Y:S04]  /*aa9e0*/  LDL.LU R8, [R1+0x460] ;  /* 0x0004600001087983 */ /* 0x001ea80000300800 */
[----:B------:R-:W2:Y:S04]  /*aa9f0*/  LDL.LU R9, [R1+0x464] ;  /* 0x0004640001097983 */ /* 0x000ea80000300800 */
[----:B------:R-:W3:Y:S04]  /*aaa00*/  LDL.LU R10, [R1+0x468] ;  /* 0x00046800010a7983 */ /* 0x000ee80000300800 */
[----:B------:R-:W3:Y:S04]  /*aaa10*/  LDL.LU R11, [R1+0x46c] ;  /* 0x00046c00010b7983 */ /* 0x000ee80000300800 */
[----:B-1----:R-:W4:Y:S04]  /*aaa20*/  LDL.64 R16, [R1+0xb0] ;  /* 0x0000b00001107983 */ /* 0x002f280000100a00 */
        /* <DEDUP_REMOVED lines=17> */
[----:B------:R-:W3:Y:S01]  /*aab40*/  LDL.LU R27, [R1+0x3ec] ;  /* 0x0003ec00011b7983 */ /* 0x000ee20000300800 */
[----:B------:R-:W-:-:S02]  /*aab50*/  F2FP.F16.E5M2.UNPACK_B R4, R4 ;  /* 0x00000004ff04723e */ /* 0x000fc400020004ff */
[----:B------:R-:W-:Y:S02]  /*aab60*/  F2FP.F16.E5M2.UNPACK_B R5, R5 ;  /* 0x00000005ff05723e */ /* 0x000fe400020004ff */
[----:B------:R-:W-:Y:S02]  /*aab70*/  F2FP.F16.E5M2.UNPACK_B R6, R6 ;  /* 0x00000006ff06723e */ /* 0x000fe400020004ff */
[----:B------:R-:W-:Y:S01]  /*aab80*/  F2FP.F16.E5M2.UNPACK_B R7, R7 ;  /* 0x00000007ff07723e */ /* 0x000fe200020004ff */
        /* <DEDUP_REMOVED lines=17> */
[----:B------:R-:W4:Y:S04]  /*aaca0*/  LDL.LU R20, [R1+0x320] ;  /* 0x0003200001147983 */ /* 0x000f280000300800 */
[----:B------:R-:W4:Y:S04]  /*aacb0*/  LDL.LU R21, [R1+0x324] ;  /* 0x0003240001157983 */ /* 0x000f280000300800 */
[----:B------:R-:W4:Y:S04]  /*aacc0*/  LDL.LU R22, [R1+0x328] ;  /* 0x0003280001167983 */ /* 0x000f280000300800 */
[----:B------:R-:W4:Y:S04]  /*aacd0*/  LDL.LU R23, [R1+0x32c] ;  /* 0x00032c0001177983 */ /* 0x000f280000300800 */
[----:B------:R-:W-:Y:S04]  /*aace0*/  STL.64 [R1+0x1420], R8 ;  /* 0x0014200801007387 */ /* 0x000fe80000100a00 */
[----:B------:R0:W-:Y:S04]  /*aacf0*/  STL.64 [R1+0x1428], R10 ;  /* 0x0014280a01007387 */ /* 0x0001e80000100a00 */
[----:B0-----:R-:W2:Y:S04]  /*aad00*/  LDL.LU.64 R10, [R1+0x9230] ;  /* 0x00923000010a7983 */ /* 0x001ea80000300a00 */
[----:B------:R-:W2:Y:S01]  /*aad10*/  LDL.LU.64 R8, [R1+0x9228] ;  /* 0x0092280001087983 */ /* 0x000ea20000300a00 */
[----:B------:R-:W-:-:S02]  /*aad20*/  IMAD.MOV.U32 R19, RZ, RZ, R0 ;  /* 0x000000ffff137224 */ /* 0x000fc400078e0000 */
[----:B------:R-:W-:Y:S02]  /*aad30*/  IMAD.MOV.U32 R2, RZ, RZ, R16 ;  /* 0x000000ffff027224 */ /* 0x000fe400078e0010 */
[----:B------:R-:W-:-:S03]  /*aad40*/  IMAD.MOV.U32 R3, RZ, RZ, R17 ;  /* 0x000000ffff037224 */ /* 0x000fc600078e0011 */
[----:B--2---:R-:W-:Y:S01]  /*aad50*/  HMMA.16816.F32 R16, R4, R18, R8 ;  /* 0x000000120410723c */ /* 0x004fe20000001808 */
[----:B------:R-:W2:Y:S04]  /*aad60*/  LDL.LU.64 R10, [R1+0x9220] ;  /* 0x00922000010a7983 */ /* 0x000ea80000300a00 */
[----:B------:R-:W2:-:S15]  /*aad70*/  LDL.LU.64 R8, [R1+0x9218] ;  /* 0x0092180001087983 */ /* 0x000e9e0000300a00 */
[----:B------:R-:W-:-:S03]  /*aad80*/  NOP ;  /* 0x0000000000007918 */ /* 0x000fc60000000000 */
        /* <DEDUP_REMOVED lines=39> */
[----:B------:R-:W2:-:S15]  /*ab000*/  LDL.LU.64 R10, [R1+0x9190] ;  /* 0x00919000010a7983 */ /* 0x000e9e0000300a00 */
[----:B------:R-:W-:-:S06]  /*ab010*/  NOP ;  /* 0x0000000000007918 */ /* 0x000fcc0000000000 */
[----:B------:R0:W-:Y:S04]  /*ab020*/  STL.64 [R1+0x1340], R16 ;  /* 0x0013401001007387 */ /* 0x0001e80000100a00 */
[----:B------:R1:W-:Y:S04]  /*ab030*/  STL.64 [R1+0x1348], R18 ;  /* 0x0013481201007387 */ /* 0x0003e80000100a00 */
[----:B0-----:R-:W4:Y:S04]  /*ab040*/  LDL.LU R16, [R1+0x300] ;  /* 0x0003000001107983 */ /* 0x001f280000300800 */
[----:B------:R-:W4:Y:S04]  /*ab050*/  LDL.LU R17, [R1+0x304] ;  /* 0x0003040001117983 */ /* 0x000f280000300800 */
[----:B-1----:R-:W4:Y:S04]  /*ab060*/  LDL.LU R18, [R1+0x308] ;  /* 0x0003080001127983 */ /* 0x002f280000300800 */
[----:B------:R-:W4:Y:S01]  /*ab070*/  LDL.LU R19, [R1+0x30c] ;  /* 0x00030c0001137983 */ /* 0x000f220000300800 */
[----:B--2---:R-:W-:Y:S03]  /*ab080*/  HMMA.16816.F32 R8, R4, R10, R24 ;  /* 0x0000000a0408723c */ /* 0x004fe60000001818 */
[----:B------:R-:W2:Y:S04]  /*ab090*/  LDL.LU.64 R26, [R1+0x9188] ;  /* 0x00918800011a7983 */ /* 0x000ea80000300a00 */
[----:B------:R-:W2:-:S15]  /*ab0a0*/  LDL.LU.64 R24, [R1+0x9180] ;  /* 0x0091800001187983 */ /* 0x000e9e0000300a00 */
[----:B------:R-:W-:-:S01]  /*ab0b0*/  NOP ;  /* 0x0000000000007918 */ /* 0x000fc20000000000 */
        /* <DEDUP_REMOVED lines=73> */
[----:B------:R-:W2:Y:S02]  /*ab550*/  LDL.LU.64 R8, [R1+0x9080] ;  /* 0x0090800001087983 */ /* 0x000ea40000300a00 */
[----:B--2---:R-:W-:-:S15]  /*ab560*/  HMMA.16816.F32 R24, R4, R8, R24 ;  /* 0x000000080418723c */ /* 0x004fde0000001818 */
[----:B------:R-:W-:-:S08]  /*ab570*/  NOP ;  /* 0x0000000000007918 */ /* 0x000fd00000000000 */
[----:B------:R-:W-:Y:S04]  /*ab580*/  STL.64 [R1+0x11c0], R24 ;  /* 0x0011c01801007387 */ /* 0x000fe80000100a00 */
[----:B------:R0:W-:Y:S04]  /*ab590*/  STL.64 [R1+0x11c8], R26 ;  /* 0x0011c81a01007387 */ /* 0x0001e80000100a00 */
[----:B0-----:R-:W2:Y:S04]  /*ab5a0*/  LDL.LU.64 R26, [R1+0x9078] ;  /* 0x00907800011a7983 */ /* 0x001ea80000300a00 */
[----:B------:R-:W2:Y:S01]  /*ab5b0*/  LDL.LU.64 R24, [R1+0x9070] ;  /* 0x0090700001187983 */ /* 0x000ea20000300a00 */
[----:B---3--:R-:W-:Y:S03]  /*ab5c0*/  HMMA.16816.F32 R8, R4, R10, R12 ;  /* 0x0000000a0408723c */ /* 0x008fe6000000180c */
[----:B------:R-:W3:Y:S04]  /*ab5d0*/  LDL.LU.64 R14, [R1+0x9068] ;  /* 0x00906800010e7983 */ /* 0x000ee80000300a00 */
[----:B------:R-:W3:-:S15]  /*ab5e0*/  LDL.LU.64 R12, [R1+0x9060] ;  /* 0x00906000010c7983 */ /* 0x000ede0000300a00 */
[----:B------:R-:W-:-:S01]  /*ab5f0*/  NOP ;  /* 0x0000000000007918 */ /* 0x000fc20000000000 */
[----:B------:R0:W-:Y:S04]  /*ab600*/  STL.64 [R1+0x11a0], R8 ;  /* 0x0011a00801007387 */ /* 0x0001e80000100a00 */
[----:B------:R-:W-:Y:S04]  /*ab610*/  STL.64 [R1+0x11a8], R10 ;  /* 0x0011a80a01007387 */ /* 0x000fe80000100a00 */
[----:B0-----:R-:W3:Y:S01]  /*ab620*/  LDL.LU R8, [R1+0x9058] ;  /* 0x0090580001087983 */ /* 0x001ee20000300800 */
[----:B--2---:R-:W-:-:S15]  /*ab630*/  HMMA.16816.F32 R24, R4, R28, R24 ;  /* 0x0000001c0418723c */ /* 0x004fde0000001818 */
[----:B------:R-:W-:-:S08]  /*ab640*/  NOP ;  /* 0x0000000000007918 */ /* 0x000fd00000000000 */
[----:B------:R-:W-:Y:S04]  /*ab650*/  STL.64 [R1+0x1180], R24 ;  /* 0x0011801801007387 */ /* 0x000fe80000100a00 */
[----:B------:R0:W-:Y:S04]  /*ab660*/  STL.64 [R1+0x1188], R26 ;  /* 0x0011881a01007387 */ /* 0x0001e80000100a00 */
[----:B0-----:R-:W4:Y:S04]  /*ab670*/  LDL.LU.64 R26, [R1+0x9050] ;  /* 0x00905000011a7983 */ /* 0x001f280000300a00 */
[----:B------:R-:W3:Y:S04]  /*ab680*/  LDL.LU.64 R24, [R1+0x9048] ;  /* 0x0090480001187983 */ /* 0x000ee80000300a00 */
[----:B------:R0:W-:Y:S04]  /*ab690*/  STL.64 [R1+0x8e58], R28 ;  /* 0x008e581c01007387 */ /* 0x0001e80000100a00 */
[----:B0-----:R-:W2:Y:S01]  /*ab6a0*/  LDL.64 R28, [R1+0x98] ;  /* 0x00009800011c7983 */ /* 0x001ea20000100a00 */
[C---:B----4-:R-:W-:Y:S06]  /*ab6b0*/  HMMA.16816.F32 R20, R4.reuse, R26, R20 ;  /* 0x0000001a0414723c */ /* 0x050fec0000001814 */
[----:B---3--:R-:W-:-:S15]  /*ab6c0*/  HMMA.16816.F32 R12, R4, R24, R12 ;  /* 0x00000018040c723c */ /* 0x008fde000000180c */
[----:B------:R-:W-:-:S02]  /*ab6d0*/  NOP ;  /* 0x0000000000007918 */ /* 0x000fc40000000000 */
[----:B------:R-:W-:Y:S04]  /*ab6e0*/  STL.64 [R1+0x1160], R20 ;  /* 0x0011601401007387 */ /* 0x000fe80000100a00 */
[----:B------:R0:W-:Y:S04]  /*ab6f0*/  STL.64 [R1+0x1168], R22 ;  /* 0x0011681601007387 */ /* 0x0001e80000100a00 */
[----:B0-----:R-:W3:Y:S04]  /*ab700*/  LDL.LU.64 R22, [R1+0x9040] ;  /* 0x0090400001167983 */ /* 0x001ee80000300a00 */
[----:B------:R-:W4:Y:S04]  /*ab710*/  LDL.LU.64 R20, [R1+0x9038] ;  /* 0x0090380001147983 */ /* 0x000f280000300a00 */
[----:B------:R-:W-:Y:S04]  /*ab720*/  STL.64 [R1+0x8e40], R26 ;  /* 0x008e401a01007387 */ /* 0x000fe80000100a00 */
[----:B------:R0:W-:Y:S04]  /*ab730*/  STL.64 [R1+0x8e38], R24 ;  /* 0x008e381801007387 */ /* 0x0001e80000100a00 */
[----:B------:R-:W-:Y:S04]  /*ab740*/  STL.64 [R1+0x1140], R12 ;  /* 0x0011400c01007387 */ /* 0x000fe80000100a00 */
[----:B------:R1:W-:Y:S04]  /*ab750*/  STL.64 [R1+0x1148], R14 ;  /* 0x0011480e01007387 */ /* 0x0003e80000100a00 */
[----:B0-----:R-:W2:Y:S04]  /*ab760*/  LDL.LU R24, [R1+0xce0] ;  /* 0x000ce00001187983 */ /* 0x001ea80000300800 */
[----:B------:R-:W2:Y:S04]  /*ab770*/  LDL.LU R25, [R1+0xce4] ;  /* 0x000ce40001197983 */ /* 0x000ea80000300800 */
[----:B------:R-:W3:Y:S04]  /*ab780*/  LDL.LU R26, [R1+0xce8] ;  /* 0x000ce800011a7983 */ /* 0x000ee80000300800 */
[----:B------:R-:W3:Y:S04]  /*ab790*/  LDL.LU R27, [R1+0xcec] ;  /* 0x000cec00011b7983 */ /* 0x000ee80000300800 */
[----:B------:R-:W4:Y:S04]  /*ab7a0*/  LDL.LU R9, [R1+0x21a0] ;  /* 0x0021a00001097983 */ /* 0x000f280000300800 */
[----:B-1----:R-:W4:Y:S04]  /*ab7b0*/  LDL.LU R14, [R1+0x219c] ;  /* 0x00219c00010e7983 */ /* 0x002f280000300800 */
[----:B------:R-:W4:Y:S04]  /*ab7c0*/  LDL.LU R15, [R1+0x21a8] ;  /* 0x0021a800010f7983 */ /* 0x000f280000300800 */
[----:B------:R-:W4:Y:S04]  /*ab7d0*/  LDL.LU R0, [R1+0x21a4] ;  /* 0x0021a40001007983 */ /* 0x000f280000300800 */
[----:B---3--:R-:W-:Y:S04]  /*ab7e0*/  STL.64 [R1+0x8fc8], R26 ;  /* 0x008fc81a01007387 */ /* 0x008fe80000100a00 */
[----:B--2---:R0:W-:Y:S02]  /*ab7f0*/  STL.64 [R1+0x8fc0], R24 ;  /* 0x008fc01801007387 */ /* 0x0041e40000100a00 */
[----:B0-----:R-:W-:Y:S02]  /*ab800*/  HMMA.16816.F32 R24, R4, R22, R16 ;  /* 0x000000160418723c */ /* 0x001fe40000001810 */
[----:B------:R-:W2:-:S15]  /*ab810*/  LDL.LU R16, [R1+0x2f0] ;  /* 0x0002f00001107983 */ /* 0x000e9e0000300800 */
[----:B------:R-:W-:-:S06]  /*ab820*/  NOP ;  /* 0x0000000000007918 */ /* 0x000fcc0000000000 */
[----:B------:R-:W-:Y:S04]  /*ab830*/  STL.64 [R1+0x1120], R24 ;  /* 0x0011201801007387 */ /* 0x000fe80000100a00 */
[----:B------:R-:W-:Y:S04]  /*ab840*/  STL.64 [R1+0x1128], R26 ;  /* 0x0011281a01007387 */ /* 0x000fe80000100a00 */
[----:B------:R-:W2:Y:S04]  /*ab850*/  LDL.LU R17, [R1+0x2f4] ;  /* 0x0002f40001117983 */ /* 0x000ea80000300800 */
[----:B------:R-:W2:Y:S04]  /*ab860*/  LDL.LU R18, [R1+0x2f8] ;  /* 0x0002f80001127983 */ /* 0x000ea80000300800 */
[----:B------:R-:W2:Y:S04]  /*ab870*/  LDL.LU R19, [R1+0x2fc] ;  /* 0x0002fc0001137983 */ /* 0x000ea80000300800 */
[----:B------:R-:W3:Y:S04]  /*ab880*/  LDL.LU R10, [R1+0x2190] ;  /* 0x00219000010a7983 */ /* 0x000ee80000300800 */
[----:B------:R-:W2:Y:S04]  /*ab890*/  LDL.LU R12, [R1+0x218c] ;  /* 0x00218c00010c7983 */ /* 0x000ea80000300800 */
[----:B------:R-:W3:Y:S04]  /*ab8a0*/  LDL.LU R11, [R1+0x2198] ;  /* 0x00219800010b7983 */ /* 0x000ee80000300800 */
[----:B---3--:R-:W-:Y:S04]  /*ab8b0*/  STL.64 [R1+0x9008], R10 ;  /* 0x0090080a01007387 */ /* 0x008fe80000100a00 */
[----:B----4-:R0:W-:Y:S04]  /*ab8c0*/  STL.64 [R1+0x9000], R8 ;  /* 0x0090000801007387 */ /* 0x0101e80000100a00 */
        /* <DEDUP_REMOVED lines=11> */
[----:B------:R-:W3:Y:S04]  /*ab980*/  LDL.LU R24, [R1+0xc20] ;  /* 0x000c200001187983 */ /* 0x000ee80000300800 */
[----:B------:R-:W3:Y:S04]  /*ab990*/  LDL.LU R25, [R1+0xc24] ;  /* 0x000c240001197983 */ /* 0x000ee80000300800 */
[----:B------:R-:W4:Y:S04]  /*ab9a0*/  LDL.LU R26, [R1+0xc28] ;  /* 0x000c2800011a7983 */ /* 0x000f280000300800 */
[----:B------:R-:W4:Y:S01]  /*ab9b0*/  LDL.LU R27, [R1+0xc2c] ;  /* 0x000c2c00011b7983 */ /* 0x000f220000300800 */
[----:B--2---:R-:W-:Y:S03]  /*ab9c0*/  HMMA.16816.F32 R16, R4, R20, R16 ;  /* 0x000000140410723c */ /* 0x004fe60000001810 */
[----:B----4-:R-:W-:Y:S04]  /*ab9d0*/  STL.64 [R1+0x8fd8], R26 ;  /* 0x008fd81a01007387 */ /* 0x010fe80000100a00 */
        /* <DEDUP_REMOVED lines=15> */
[----:B------:R0:W-:Y:S02]  /*abad0*/  STL.64 [R1+0x8e20], R22 ;  /* 0x008e201601007387 */ /* 0x0001e40000100a00 */
[----:B0-----:R-:W-:-:S02]  /*abae0*/  IMAD.MOV.U32 R22, RZ, RZ, R2 ;  /* 0x000000ffff167224 */ /* 0x001fc400078e0002 */
[----:B------:R-:W-:Y:S01]  /*abaf0*/  IMAD.MOV.U32 R23, RZ, RZ, R3 ;  /* 0x000000ffff177224 */ /* 0x000fe200078e0003 */
[----:B------:R-:W2:Y:S04]  /*abb00*/  LDL.LU R2, [R1+0x9024] ;  /* 0x0090240001027983 */ /* 0x000ea80000300800 */
[----:B------:R-:W2:Y:S04]  /*abb10*/  LDL.LU R3, [R1+0x9020] ;  /* 0x0090200001037983 */ /* 0x000ea80000300800 */
[----:B------:R0:W-:Y:S04]  /*abb20*/  STL.64 [R1+0x8e18], R20 ;  /* 0x008e181401007387 */ /* 0x0001e80000100a00 */
[----:B0-----:R-:W2:Y:S01]  /*abb30*/  LDL.64 R20, [R1+0xa0] ;  /* 0x0000a00001147983 */ /* 0x001ea20000100a00 */
        /* <DEDUP_REMOVED lines=18> */
[----:B---3--:R-:W-:-:S02]  /*abc60*/  IMAD R12, R12, 0x100, R10 ;  /* 0x000001000c0c7824 */ /* 0x008fc400078e020a */
[----:B------:R-:W-:Y:S01]  /*abc70*/  IMAD R13, R13, 0x100, R11 ;  /* 0x000001000d0d7824 */ /* 0x000fe200078e020b */
[----:B------:R-:W2:Y:S04]  /*abc80*/  LDL.LU R10, [R1+0x8ffc] ;  /* 0x008ffc00010a7983 */ /* 0x000ea80000300800 */
[----:B------:R-:W2:Y:S01]  /*abc90*/  LDL.LU R11, [R1+0x8ff8] ;  /* 0x008ff800010b7983 */ /* 0x000ea20000300800 */
[----:B----4-:R-:W-:Y:S01]  /*abca0*/  IMAD R14, R14, 0x100, R9 ;  /* 0x000001000e0e7824 */ /* 0x010fe200078e0209 */
[----:B--2---:R-:W-:-:S15]  /*abcb0*/  HMMA.16816.F32 R24, R4, R10, R24 ;  /* 0x0000000a0418723c */ /* 0x004fde0000001818 */
[----:B------:R-:W-:-:S08]  /*abcc0*/  NOP ;  /* 0x0000000000007918 */ /* 0x000fd00000000000 */
[----:B------:R-:W-:Y:S04]  /*abcd0*/  STL.64 [R1+0xc90], R24 ;  /* 0x000c901801007387 */ /* 0x000fe80000100a00 */
[----:B------:R0:W-:Y:S04]  /*abce0*/  STL.64 [R1+0xc98], R26 ;  /* 0x000c981a01007387 */ /* 0x0001e80000100a00 */
[----:B0-----:R-:W2:Y:S04]  /*abcf0*/  LDL.LU.64 R26, [R1+0x8ff0] ;  /* 0x008ff000011a7983 */ /* 0x001ea80000300a00 */
[----:B------:R-:W2:Y:S04]  /*abd00*/  LDL.LU.64 R24, [R1+0x8fe8] ;  /* 0x008fe80001187983 */ /* 0x000ea80000300a00 */
[----:B------:R-:W2:Y:S02]  /*abd10*/  LDL.LU R9, [R1+0x8fe0] ;  /* 0x008fe00001097983 */ /* 0x000ea40000300800 */
[----:B--2---:R-:W-:-:S15]  /*abd20*/  HMMA.16816.F32 R24, R4, R8, R24 ;  /* 0x000000080418723c */ /* 0x004fde0000001818 */
[----:B------:R-:W-:-:S08]  /*abd30*/  NOP ;  /* 0x0000000000007918 */ /* 0x000fd00000000000 */
        /* <DEDUP_REMOVED lines=14> */
[----:B0-----:R-:W2:Y:S04]  /*abe20*/  LDL.LU.64 R26, [R1+0x8fc8] ;  /* 0x008fc800011a7983 */ /* 0x001ea80000300a00 */
[----:B------:R-:W2:Y:S01]  /*abe30*/  LDL.LU.64 R24, [R1+0x8fc0] ;  /* 0x008fc00001187983 */ /* 0x000ea20000300a00 */
[----:B---3--:R-:W-:Y:S01]  /*abe40*/  HMMA.16816.F32 R4, R4, R20, R8 ;  /* 0x000000140404723c */ /* 0x008fe20000001808 */
[----:B------:R-:W-:Y:S01]  /*abe50*/  IMAD R15, R0, 0x100, R15 ;  /* 0x00000100000f7824 */ /* 0x000fe200078e020f */
[----:B------:R-:W-:-:S02]  /*abe60*/  F2FP.F16.E5M2.UNPACK_B R12, R12 ;  /* 0x0000000cff0c723e */ /* 0x000fc400020004ff */
[----:B------:R-:W-:Y:S02]  /*abe70*/  F2FP.F16.E5M2.UNPACK_B R13, R13 ;  /* 0x0000000dff0d723e */ /* 0x000fe400020004ff */
[----:B------:R-:W-:Y:S02]  /*abe80*/  F2FP.F16.E5M2.UNPACK_B R14, R14 ;  /* 0x0000000eff0e723e */ /* 0x000fe400020004ff */
[----:B------:R-:W-:Y:S01]  /*abe90*/  F2FP.F16.E5M2.UNPACK_B R15, R15 ;  /* 0x0000000fff0f723e */ /* 0x000fe200020004ff */
[----:B------:R-:W-:-:S05]  /*abea0*/  IMAD.MOV.U32 R0, RZ, RZ, R21 ;  /* 0x000000ffff007224 */ /* 0x000fca00078e0015 */
[----:B------:R-:W-:Y:S01]  /*abeb0*/  STL [R1+0x8d9c], R0 ;  /* 0x008d9c0001007387 */ /* 0x000fe20000100800 */
[C---:B------:R-:W-:Y:S08]  /*abec0*/  HMMA.16816.F32 R8, R12.reuse, R22, R16 ;  /* 0x000000160c08723c */ /* 0x040ff00000001810 */
[----:B------:R-:W-:Y:S04]  /*abed0*/  STL.64 [R1+0xc70], R4 ;  /* 0x000c700401007387 */ /* 0x000fe80000100a00 */
[----:B------:R2:W-:Y:S11]  /*abee0*/  STL.64 [R1+0xc78], R6 ;  /* 0x000c780601007387 */ /* 0x0005f60000100a00 */
[----:B------:R0:W-:Y:S04]  /*abef0*/  STL.64 [R1+0xc00], R8 ;  /* 0x000c000801007387 */ /* 0x0001e80000100a00 */
[----:B------:R1:W-:Y:S01]  /*abf00*/  STL.64 [R1+0xc08], R10 ;  /* 0x000c080a01007387 */ /* 0x0003e20000100a00 */
[----:B--2---:R-:W-:Y:S03]  /*abf10*/  HMMA.16816.F32 R4, R12, R28, R24 ;  /* 0x0000001c0c04723c */ /* 0x004fe60000001818 */
[----:B------:R-:W2:-:S15]  /*abf20*/  LDL.LU R24, [R1+0xdf0] ;  /* 0x000df00001187983 */ /* 0x000e9e0000300800 */
[----:B------:R-:W-:-:S05]  /*abf30*/  NOP ;  /* 0x0000000000007918 */ /* 0x000fca0000000000 */
[----:B------:R-:W-:Y:S04]  /*abf40*/  STL.64 [R1+0xbf0], R4 ;  /* 0x000bf00401007387 */ /* 0x000fe80000100a00 */
[----:B------:R3:W-:Y:S04]  /*abf50*/  STL.64 [R1+0xbf8], R6 ;  /* 0x000bf80601007387 */ /* 0x0007e80000100a00 */
[----:B------:R-:W2:Y:S04]  /*abf60*/  LDL.LU R25, [R1+0xdf4] ;  /* 0x000df40001197983 */ /* 0x000ea80000300800 */
[----:B------:R-:W4:Y:S04]  /*abf70*/  LDL.LU R26, [R1+0xdf8] ;  /* 0x000df800011a7983 */ /* 0x000f280000300800 */
[----:B------:R-:W4:Y:S04]  /*abf80*/  LDL.LU R27, [R1+0xdfc] ;  /* 0x000dfc00011b7983 */ /* 0x000f280000300800 */
[----:B----4-:R-:W-:Y:S04]  /*abf90*/  STL.64 [R1+0x8e98], R26 ;  /* 0x008e981a01007387 */ /* 0x010fe80000100a00 */
[----:B--2---:R-:W-:Y:S04]  /*abfa0*/  STL.64 [R1+0x8e90], R24 ;  /* 0x008e901801007387 */ /* 0x004fe80000100a00 */
[----:B------:R-:W2:Y:S04]  /*abfb0*/  LDL R22, [R1+0x20] ;  /* 0x0000200001167983 */ /* 0x000ea80000100800 */
[----:B------:R-:W2:Y:S04]  /*abfc0*/  LDL R23, [R1+0x24] ;  /* 0x0000240001177983 */ /* 0x000ea80000100800 */
[----:B0-----:R-:W4:Y:S04]  /*abfd0*/  LDL.LU R8, [R1+0xdd0] ;  /* 0x000dd00001087983 */ /* 0x001f280000300800 */
[----:B------:R-:W4:Y:S04]  /*abfe0*/  LDL.LU R9, [R1+0xdd4] ;  /* 0x000dd40001097983 */ /* 0x000f280000300800 */
[----:B-1----:R-:W3:Y:S04]  /*abff0*/  LDL.LU R10, [R1+0xdd8] ;  /* 0x000dd800010a7983 */ /* 0x002ee80000300800 */
[----:B------:R-:W3:Y:S04]  /*ac000*/  LDL.LU R11, [R1+0xddc] ;  /* 0x000ddc00010b7983 */ /* 0x000ee80000300800 */
[----:B---3--:R-:W-:Y:S04]  /*ac010*/  STL.64 [R1+0x8ea8], R10 ;  /* 0x008ea80a01007387 */ /* 0x008fe80000100a00 */
[----:B----4-:R0:W-:Y:S04]  /*ac020*/  STL.64 [R1+0x8ea0], R8 ;  /* 0x008ea00801007387 */ /* 0x0101e80000100a00 */
        /* <DEDUP_REMOVED lines=29> */
[----:B----4-:R0:W-:Y:S04]  /*ac200*/  STL.64 [R1+0x8f18], R10 ;  /* 0x008f180a01007387 */ /* 0x0101e80000100a00 */
[----:B0-----:R-:W4:Y:S04]  /*ac210*/  LDL R10, [R1+0x60] ;  /* 0x00006000010a7983 */ /* 0x001f280000100800 */
[----:B------:R-:W4:Y:S04]  /*ac220*/  LDL R11, [R1+0x64] ;  /* 0x00006400010b7983 */ /* 0x000f280000100800 */
[----:B--2---:R-:W-:Y:S04]  /*ac230*/  STL.64 [R1+0x8f10], R8 ;  /* 0x008f100801007387 */ /* 0x004fe80000100a00 */
[----:B---3--:R-:W-:Y:S04]  /*ac240*/  STL.64 [R1+0x8ef8], R6 ;  /* 0x008ef80601007387 */ /* 0x008fe80000100a00 */
[----:B------:R0:W-:Y:S04]  /*ac250*/  STL.64 [R1+0x8ef0], R4 ;  /* 0x008ef00401007387 */ /* 0x0001e80000100a00 */
        /* <DEDUP_REMOVED lines=71> */
[----:B------:R-:W3:Y:S01]  /*ac6d0*/  LDL.64 R20, [R1+0x28] ;  /* 0x0000280001147983 */ /* 0x000ee20000100a00 */
[----:B------:R-:W-:-:S03]  /*ac6e0*/  IMAD.MOV.U32 R0, RZ, RZ, R29 ;  /* 0x000000ffff007224 */ /* 0x000fc600078e001d */
[----:B------:R-:W3:Y:S04]  /*ac6f0*/  LDL.LU R16, [R1+0xde0] ;  /* 0x000de00001107983 */ /* 0x000ee80000300800 */
[----:B------:R-:W3:Y:S04]  /*ac700*/  LDL.LU R17, [R1+0xde4] ;  /* 0x000de40001117983 */ /* 0x000ee80000300800 */
[----:B------:R-:W3:Y:S04]  /*ac710*/  LDL.LU R18, [R1+0xde8] ;  /* 0x000de80001127983 */ /* 0x000ee80000300800 */
[----:B------:R-:W3:Y:S04]  /*ac720*/  LDL.LU R19, [R1+0xdec] ;  /* 0x000dec0001137983 */ /* 0x000ee80000300800 */
[----:B------:R-:W3:Y:S04]  /*ac730*/  LDL.64 R28, [R1+0x18] ;  /* 0x00001800011c7983 */ /* 0x000ee80000100a00 */
        /* <DEDUP_REMOVED lines=87> */
[----:B0-----:R-:W4:Y:S04]  /*accb0*/  LDL.LU.64 R10, [R1+0x8eb8] ;  /* 0x008eb800010a7983 */ /* 0x001f280000300a00 */
[----:B------:R-:W4:Y:S02]  /*accc0*/  LDL.LU.64 R8, [R1+0x8eb0] ;  /* 0x008eb00001087983 */ /* 0x000f240000300a00 */
[----:B----4-:R-:W-:Y:S06]  /*accd0*/  HMMA.16816.F32 R8, R12, R4, R8 ;  /* 0x000000040c08723c */ /* 0x010fec0000001808 */
[----:B------:R-:W-:-:S15]  /*acce0*/  IMAD.MOV.U32 R0, RZ, RZ, R5 ;  /* 0x000000ffff007224 */ /* 0x000fde00078e0005 */
[----:B------:R-:W-:-:S02]  /*accf0*/  NOP ;  /* 0x0000000000007918 */ /* 0x000fc40000000000 */
[----:B------:R-:W-:Y:S04]  /*acd00*/  STL.64 [R1+0xb30], R8 ;  /* 0x000b300801007387 */ /* 0x000fe80000100a00 */
[----:B------:R0:W-:Y:S04]  /*acd10*/  STL.64 [R1+0xb38], R10 ;  /* 0x000b380a01007387 */ /* 0x0001e80000100a00 */
[----:B0-----:R-:W4:Y:S04]  /*acd20*/  LDL.LU.64 R10, [R1+0x8ea8] ;  /* 0x008ea800010a7983 */ /* 0x001f280000300a00 */
[----:B------:R-:W4:Y:S04]  /*acd30*/  LDL.LU.64 R8, [R1+0x8ea0] ;  /* 0x008ea00001087983 */ /* 0x000f280000300a00 */
[----:B------:R3:W-:Y:S01]  /*acd40*/  STL [R1+0x8db8], R0 ;  /* 0x008db80001007387 */ /* 0x0007e20000100800 */
[----:B--2---:R-:W-:Y:S03]  /*acd50*/  HMMA.16816.F32 R4, R12, R6, R24 ;  /* 0x000000060c04723c */ /* 0x004fe60000001818 */
[----:B------:R-:W2:Y:S04]  /*acd60*/  LDL.LU.64 R26, [R1+0x8e98] ;  /* 0x008e9800011a7983 */ /* 0x000ea80000300a00 */
[----:B------:R-:W2:-:S15]  /*acd70*/  LDL.LU.64 R24, [R1+0x8e90] ;  /* 0x008e900001187983 */ /* 0x000e9e0000300a00 */
[----:B------:R-:W-:-:S01]  /*acd80*/  NOP ;  /* 0x0000000000007918 */ /* 0x000fc20000000000 */
[----:B------:R-:W-:Y:S04]  /*acd90*/  STL.64 [R1+0xb20], R4 ;  /* 0x000b200401007387 */ /* 0x000fe80000100a00 */
[----:B------:R4:W-:Y:S01]  /*acda0*/  STL.64 [R1+0xb28], R6 ;  /* 0x000b280601007387 */ /* 0x0009e20000100a00 */
[----:B---3--:R-:W-:-:S05]  /*acdb0*/  IMAD.MOV.U32 R0, RZ, RZ, R21 ;  /* 0x000000ffff007224 */ /* 0x008fca00078e0015 */
[----:B------:R-:W-:Y:S01]  /*acdc0*/  STL [R1+0x8dbc], R0 ;  /* 0x008dbc0001007387 */ /* 0x000fe20000100800 */
[C---:B----4-:R-:W-:Y:S06]  /*acdd0*/  HMMA.16816.F32 R4, R12.reuse, R20, R8 ;  /* 0x000000140c04723c */ /* 0x050fec0000001808 */
[----:B------:R-:W-:-:S15]  /*acde0*/  HMMA.16816.F32 R8, R12, R22, R16 ;  /* 0x000000160c08723c */ /* 0x000fde0000001810 */
[----:B------:R-:W-:-:S02]  /*acdf0*/  NOP ;  /* 0x0000000000007918 */ /* 0x000fc40000000000 */
[----:B------:R-:W-:Y:S04]  /*ace00*/  STL.64 [R1+0xb10], R4 ;  /* 0x000b100401007387 */ /* 0x000fe80000100a00 */
[----:B------:R2:W-:Y:S02]  /*ace10*/  STL.64 [R1+0xb18], R6 ;  /* 0x000b180601007387 */ /* 0x0005e40000100a00 */
[----:B--2---:R-:W-:Y:S02]  /*ace20*/  HMMA.16816.F32 R4, R12, R28, R24 ;  /* 0x0000001c0c04723c */ /* 0x004fe40000001818 */
[----:B------:R-:W-:Y:S04]  /*ace30*/  STL.64 [R1+0xb00], R8 ;  /* 0x000b000801007387 */ /* 0x000fe80000100a00 */
[----:B------:R-:W-:Y:S04]  /*ace40*/  STL.64 [R1+0xb08], R10 ;  /* 0x000b080a01007387 */ /* 0x000fe80000100a00 */
[----:B------:R-:W2:-:S13]  /*ace50*/  LDL.LU R20, [R1+0xe50] ;  /* 0x000e500001147983 */ /* 0x000e9a0000300800 */
[----:B------:R0:W-:Y:S04]  /*ace60*/  STL.64 [R1+0xaf0], R4 ;  /* 0x000af00401007387 */ /* 0x0001e80000100a00 */
        /* <DEDUP_REMOVED lines=22> */
[----:B------:R-:W-:-:S03]  /*acfd0*/  IMAD.MOV.U32 R0, RZ, RZ, R29 ;  /* 0x000000ffff007224 */ /* 0x000fc600078e001d */
[----:B----4-:R0:W-:Y:S04]  /*acfe0*/  STL.64 [R1+0x8e78], R26 ;  /* 0x008e781a01007387 */ /* 0x0101e80000100a00 */
[----:B0-----:R-:W4:Y:S04]  /*acff0*/  LDL R26, [R1+0x10] ;  /* 0x00001000011a7983 */ /* 0x001f280000100800 */
[----:B------:R-:W4:Y:S04]  /*ad000*/  LDL R27, [R1+0x14] ;  /* 0x00001400011b7983 */ /* 0x000f280000100800 */
[----:B--2---:R-:W-:Y:S04]  /*ad010*/  STL.64 [R1+0x8e70], R24 ;  /* 0x008e701801007387 */ /* 0x004fe80000100a00 */
[----:B------:R-:W2:Y:S04]  /*ad020*/  LDL.64 R28, [R1+0x8] ;  /* 0x00000800011c7983 */ /* 0x000ea80000100a00 */
[----:B---3--:R-:W-:Y:S04]  /*ad030*/  STL.64 [R1+0x8e30], R22 ;  /* 0x008e301601007387 */ /* 0x008fe80000100a00 */
[----:B------:R0:W-:Y:S04]  /*ad040*/  STL.64 [R1+0x8e28], R20 ;  /* 0x008e281401007387 */ /* 0x0001e80000100a00 */
        /* <DEDUP_REMOVED lines=12> */
[----:B------:R-:W2:Y:S04]  /*ad110*/  LDL.LU R10, [R1+0xe98] ;  /* 0x000e9800010a7983 */ /* 0x000ea80000300800 */
[----:B------:R-:W2:Y:S04]  /*ad120*/  LDL.LU R11, [R1+0xe9c] ;  /* 0x000e9c00010b7983 */ /* 0x000ea80000300800 */
[----:B------:R-:W4:Y:S04]  /*ad130*/  LDL.LU R16, [R1+0xe70] ;  /* 0x000e700001107983 */ /* 0x000f280000300800 */
[----:B------:R-:W4:Y:S04]  /*ad140*/  LDL.LU R17, [R1+0xe74] ;  /* 0x000e740001117983 */ /* 0x000f280000300800 */
[----:B------:R-:W2:Y:S04]  /*ad150*/  LDL.LU R18, [R1+0xe78] ;  /* 0x000e780001127983 */ /* 0x000ea80000300800 */
[----:B------:R-:W2:Y:S01]  /*ad160*/  LDL.LU R19, [R1+0xe7c] ;  /* 0x000e7c0001137983 */ /* 0x000ea20000300800 */
[C---:B---3--:R-:W-:Y:S03]  /*ad170*/  HMMA.16816.F32 R24, R12.reuse, R26, R20 ;  /* 0x0000001a0c18723c */ /* 0x048fe60000001814 */
[----:B--2---:R-:W-:Y:S04]  /*ad180*/  STL.64 [R1+0x8e10], R18 ;  /* 0x008e101201007387 */ /* 0x004fe80000100a00 */
[----:B----4-:R0:W-:Y:S04]  /*ad190*/  STL.64 [R1+0x8e08], R16 ;  /* 0x008e081001007387 */ /* 0x0101e80000100a00 */
        /* <DEDUP_REMOVED lines=9> */
[----:B------:R-:W3:Y:S04]  /*ad230*/  LDL.LU R11, [R1+0xe8c] ;  /* 0x000e8c00010b7983 */ /* 0x000ee80000300800 */
[----:B------:R-:W4:Y:S04]  /*ad240*/  LDL.LU R6, [R1+0x21bc] ;  /* 0x0021bc0001067983 */ /* 0x000f280000300800 */
[----:B------:R-:W4:Y:S04]  /*ad250*/  LDL.LU R7, [R1+0x21c4] ;  /* 0x0021c40001077983 */ /* 0x000f280000300800 */
[----:B------:R-:W-:Y:S04]  /*ad260*/  STL [R1+0x8dc0], R0 ;  /* 0x008dc00001007387 */ /* 0x000fe80000100800 */
[----:B------:R-:W2:Y:S04]  /*ad270*/  LDL.LU.64 R22, [R1+0x8e88] ;  /* 0x008e880001167983 */ /* 0x000ea80000300a00 */
[----:B------:R-:W2:Y:S04]  /*ad280*/  LDL.LU.64 R20, [R1+0x8e80] ;  /* 0x008e800001147983 */ /* 0x000ea80000300a00 */
        /* <DEDUP_REMOVED lines=10> */
[----:B------:R-:W-:-:S03]  /*ad330*/  IMAD.MOV.U32 R0, RZ, RZ, R29 ;  /* 0x000000ffff007224 */ /* 0x000fc600078e001d */
[----:B------:R-:W4:Y:S01]  /*ad340*/  LDL.LU.64 R28, [R1+0x8e58] ;  /* 0x008e5800011c7983 */ /* 0x000f220000300a00 */
[----:B---3--:R-:W-:-:S15]  /*ad350*/  HMMA.16816.F32 R24, R12, R4, R24 ;  /* 0x000000040c18723c */ /* 0x008fde0000001818 */
[----:B------:R-:W-:-:S08]  /*ad360*/  NOP ;  /* 0x0000000000007918 */ /* 0x000fd00000000000 */
        /* <DEDUP_REMOVED lines=69> */
[----:B0-----:R-:W3:Y:S04]  /*ad7c0*/  LDL.LU R16, [R1+0x21b0] ;  /* 0x0021b00001107983 */ /* 0x001ee80000300800 */
[----:B------:R-:W3:Y:S01]  /*ad7d0*/  LDL.LU R17, [R1+0x21b8] ;  /* 0x0021b80001117983 */ /* 0x000ee20000300800 */
[----:B--2---:R-:W-:Y:S01]  /*ad7e0*/  HMMA.16816.F32 R24, R12, R10, R24 ;  /* 0x0000000a0c18723c */ /* 0x004fe20000001818 */
[----:B----4-:R-:W-:-:S02]  /*ad7f0*/  IMAD R6, R6, 0x100, R18 ;  /* 0x0000010006067824 */ /* 0x010fc400078e0212 */
[----:B---3--:R-:W-:Y:S02]  /*ad800*/  IMAD R7, R7, 0x100, R19 ;  /* 0x0000010007077824 */ /* 0x008fe400078e0213 */
[----:B------:R-:W-:Y:S02]  /*ad810*/  IMAD R4, R4, 0x100, R16 ;  /* 0x0000010004047824 */ /* 0x000fe400078e0210 */
[----:B------:R-:W-:Y:S02]  /*ad820*/  IMAD R5, R5, 0x100, R17 ;  /* 0x0000010005057824 */ /* 0x000fe400078e0211 */
[----:B------:R-:W-:-:S14]  /*ad830*/  HMMA.16816.F32 R16, R12, R8, R20 ;  /* 0x000000080c10723c */ /* 0x000fdc0000001814 */
[----:B------:R-:W-:Y:S04]  /*ad840*/  STL.64 [R1+0xa40], R24 ;  /* 0x000a401801007387 */ /* 0x000fe80000100a00 */
[----:B------:R0:W-:Y:S04]  /*ad850*/  STL.64 [R1+0xa48], R26 ;  /* 0x000a481a01007387 */ /* 0x0001e80000100a00 */
[----:B0-----:R-:W2:Y:S04]  /*ad860*/  LDL.LU.64 R26, [R1+0x8dd0] ;  /* 0x008dd000011a7983 */ /* 0x001ea80000300a00 */
[----:B------:R-:W2:Y:S04]  /*ad870*/  LDL.LU.64 R24, [R1+0x8dc8] ;  /* 0x008dc80001187983 */ /* 0x000ea80000300a00 */
[----:B------:R-:W-:Y:S04]  /*ad880*/  STL.64 [R1+0x8b48], R10 ;  /* 0x008b480a01007387 */ /* 0x000fe80000100a00 */
[----:B------:R0:W-:Y:S04]  /*ad890*/  STL.64 [R1+0x8b40], R8 ;  /* 0x008b400801007387 */ /* 0x0001e80000100a00 */
[----:B------:R1:W-:Y:S04]  /*ad8a0*/  STL.64 [R1+0xd10], R16 ;  /* 0x000d101001007387 */ /* 0x0003e80000100a00 */
[----:B------:R-:W-:Y:S04]  /*ad8b0*/  STL.64 [R1+0xd18], R18 ;  /* 0x000d181201007387 */ /* 0x000fe80000100a00 */
[----:B0-----:R-:W3:Y:S04]  /*ad8c0*/  LDL.LU R8, [R1+0xef0] ;  /* 0x000ef00001087983 */ /* 0x001ee80000300800 */
[----:B------:R-:W3:Y:S04]  /*ad8d0*/  LDL.LU R9, [R1+0xef4] ;  /* 0x000ef40001097983 */ /* 0x000ee80000300800 */
[----:B------:R-:W4:Y:S04]  /*ad8e0*/  LDL.LU R10, [R1+0xef8] ;  /* 0x000ef800010a7983 */ /* 0x000f280000300800 */
[----:B------:R-:W4:Y:S01]  /*ad8f0*/  LDL.LU R11, [R1+0xefc] ;  /* 0x000efc00010b7983 */ /* 0x000f220000300800 */
[----:B------:R-:W-:-:S02]  /*ad900*/  F2FP.F16.E5M2.UNPACK_B R6, R6 ;  /* 0x00000006ff06723e */ /* 0x000fc400020004ff */
[----:B------:R-:W-:Y:S02]  /*ad910*/  F2FP.F16.E5M2.UNPACK_B R7, R7 ;  /* 0x00000007ff07723e */ /* 0x000fe400020004ff */
[----:B------:R-:W-:Y:S02]  /*ad920*/  F2FP.F16.E5M2.UNPACK_B R4, R4 ;  /* 0x00000004ff04723e */ /* 0x000fe400020004ff */
[----:B------:R-:W-:Y:S01]  /*ad930*/  F2FP.F16.E5M2.UNPACK_B R5, R5 ;  /* 0x00000005ff05723e */ /* 0x000fe200020004ff */
[----:B----4-:R-:W-:Y:S04]  /*ad940*/  STL.64 [R1+0x8b90], R10 ;  /* 0x008b900a01007387 */ /* 0x010fe80000100a00 */
[----:B---3--:R-:W-:Y:S04]  /*ad950*/  STL.64 [R1+0x8b88], R8 ;  /* 0x008b880801007387 */ /* 0x008fe80000100a00 */
[----:B------:R-:W-:Y:S04]  /*ad960*/  STL.64 [R1+0x8d90], R6 ;  /* 0x008d900601007387 */ /* 0x000fe80000100a00 */
[----:B------:R2:W-:Y:S04]  /*ad970*/  STL.64 [R1+0x8d88], R4 ;  /* 0x008d880401007387 */ /* 0x0005e80000100a00 */
[----:B-1----:R-:W3:Y:S01]  /*ad980*/  LDL.LU R16, [R1+0xf30] ;  /* 0x000f300001107983 */ /* 0x002ee20000300800 */
[----:B--2---:R-:W-:-:S15]  /*ad990*/  HMMA.16816.F32 R4, R12, R2, R24 ;  /* 0x000000020c04723c */ /* 0x004fde0000001818 */
[----:B------:R-:W-:-:S08]  /*ad9a0*/  NOP ;  /* 0x0000000000007918 */ /* 0x000fd00000000000 */
[----:B------:R-:W-:Y:S04]  /*ad9b0*/  STL.64 [R1+0xce0], R4 ;  /* 0x000ce00401007387 */ /* 0x000fe80000100a00 */
[----:B------:R-:W-:Y:S04]  /*ad9c0*/  STL.64 [R1+0xce8], R6 ;  /* 0x000ce80601007387 */ /* 0x000fe80000100a00 */
[----:B------:R-:W3:Y:S04]  /*ad9d0*/  LDL.LU R17, [R1+0xf34] ;  /* 0x000f340001117983 */ /* 0x000ee80000300800 */
[----:B------:R-:W2:Y:S04]  /*ad9e0*/  LDL.LU R18, [R1+0xf38] ;  /* 0x000f380001127983 */ /* 0x000ea80000300800 */
[----:B------:R-:W2:Y:S04]  /*ad9f0*/  LDL.LU R19, [R1+0xf3c] ;  /* 0x000f3c0001137983 */ /* 0x000ea80000300800 */
[----:B--2---:R-:W-:Y:S04]  /*ada00*/  STL.64 [R1+0x8ba0], R18 ;  /* 0x008ba01201007387 */ /* 0x004fe80000100a00 */
[----:B---3--:R0:W-:Y:S04]  /*ada10*/  STL.64 [R1+0x8b98], R16 ;  /* 0x008b981001007387 */ /* 0x0081e80000100a00 */
[----:B------:R-:W2:Y:S04]  /*ada20*/  LDL.LU R24, [R1+0xf40] ;  /* 0x000f400001187983 */ /* 0x000ea80000300800 */
[----:B------:R-:W2:Y:S04]  /*ada30*/  LDL.LU R25, [R1+0xf44] ;  /* 0x000f440001197983 */ /* 0x000ea80000300800 */
[----:B------:R-:W3:Y:S04]  /*ada40*/  LDL.LU R26, [R1+0xf48] ;  /* 0x000f4800011a7983 */ /* 0x000ee80000300800 */
[----:B------:R-:W3:Y:S04]  /*ada50*/  LDL.LU R27, [R1+0xf4c] ;  /* 0x000f4c00011b7983 */ /* 0x000ee80000300800 */
[----:B---3--:R-:W-:Y:S04]  /*ada60*/  STL.64 [R1+0x8bb0], R26 ;  /* 0x008bb01a01007387 */ /* 0x008fe80000100a00 */
[----:B--2---:R-:W-:Y:S04]  /*ada70*/  STL.64 [R1+0x8ba8], R24 ;  /* 0x008ba81801007387 */ /* 0x004fe80000100a00 */
[----:B------:R-:W2:Y:S04]  /*ada80*/  LDL.LU R10, [R1] ;  /* 0x00000000010a7983 */ /* 0x000ea80000300800 */
[----:B------:R-:W2:Y:S04]  /*ada90*/  LDL.LU R11, [R1+0x4] ;  /* 0x00000400010b7983 */ /* 0x000ea80000300800 */
[----:B0-----:R-:W3:Y:S04]  /*adaa0*/  LDL.LU R16, [R1+0xf50] ;  /* 0x000f500001107983 */ /* 0x001ee80000300800 */
[----:B------:R-:W3:Y:S04]  /*adab0*/  LDL.LU R17, [R1+0xf54] ;  /* 0x000f540001117983 */ /* 0x000ee80000300800 */
[----:B------:R-:W4:Y:S04]  /*adac0*/  LDL.LU R18, [R1+0xf58] ;  /* 0x000f580001127983 */ /* 0x000f280000300800 */
[----:B------:R-:W4:Y:S01]  /*adad0*/  LDL.LU R19, [R1+0xf5c] ;  /* 0x000f5c0001137983 */ /* 0x000f220000300800 */
[----:B------:R-:W-:-:S03]  /*adae0*/  IMAD.MOV.U32 R9, RZ, RZ, R0 ;  /* 0x000000ffff097224 */ /* 0x000fc600078e0000 */
[----:B----4-:R0:W-:Y:S04]  /*adaf0*/  STL.64 [R1+0x8bc0], R18 ;  /* 0x008bc01201007387 */ /* 0x0101e80000100a00 */
[----:B---3--:R-:W-:Y:S04]  /*adb00*/  STL.64 [R1+0x8bb8], R16 ;  /* 0x008bb81001007387 */ /* 0x008fe80000100a00 */
[----:B------:R-:W3:Y:S04]  /*adb10*/  LDL.LU R8, [R1+0x8] ;  /* 0x0000080001087983 */ /* 0x000ee80000300800 */
[----:B------:R-:W4:Y:S04]  /*adb20*/  LDL.LU R0, [R1+0x8dc0] ;  /* 0x008dc00001007983 */ /* 0x000f280000300800 */
[----:B--2---:R-:W-:Y:S04]  /*adb30*/  STL.64 [R1+0x8bd0], R10 ;  /* 0x008bd00a01007387 */ /* 0x004fe80000100a00 */
[----:B---3--:R1:W-:Y:S04]  /*adb40*/  STL.64 [R1+0x8bc8], R8 ;  /* 0x008bc80801007387 */ /* 0x0083e80000100a00 */
[----:B0-----:R-:W2:Y:S04]  /*adb50*/  LDL.LU R18, [R1+0x10] ;  /* 0x0000100001127983 */ /* 0x001ea80000300800 */
[----:B------:R-:W2:Y:S04]  /*adb60*/  LDL.LU R19, [R1+0x14] ;  /* 0x0000140001137983 */ /* 0x000ea80000300800 */
[----:B--2---:R-:W-:Y:S04]  /*adb70*/  STL.64 [R1+0x8bd8], R18 ;  /* 0x008bd81201007387 */ /* 0x004fe80000100a00 */
[----:B-1----:R-:W2:Y:S04]  /*adb80*/  LDL.LU R8, [R1+0xf70] ;  /* 0x000f700001087983 */ /* 0x002ea80000300800 */
[----:B------:R-:W2:Y:S04]  /*adb90*/  LDL.LU R9, [R1+0xf74] ;  /* 0x000f740001097983 */ /* 0x000ea80000300800 */
[----:B------:R-:W3:Y:S04]  /*adba0*/  LDL.LU R10, [R1+0xf78] ;  /* 0x000f7800010a7983 */ /* 0x000ee80000300800 */
[----:B------:R-:W3:Y:S01]  /*adbb0*/  LDL.LU R11, [R1+0xf7c] ;  /* 0x000f7c00010b7983 */ /* 0x000ee20000300800 */
[----:B----4-:R-:W-:-:S03]  /*adbc0*/  IMAD.MOV.U32 R17, RZ, RZ, R0 ;  /* 0x000000ffff117224 */ /* 0x010fc600078e0000 */
[----:B---3--:R-:W-:Y:S04]  /*adbd0*/  STL.64 [R1+0x8be8], R10 ;  /* 0x008be80a01007387 */ /* 0x008fe80000100a00 */
[----:B--2---:R0:W-:Y:S04]  /*adbe0*/  STL.64 [R1+0x8be0], R8 ;  /* 0x008be00801007387 */ /* 0x0041e80000100a00 */
[----:B------:R-:W2:Y:S04]  /*adbf0*/  LDL.LU R16, [R1+0x18] ;  /* 0x0000180001107983 */ /* 0x000ea80000300800 */
        /* <DEDUP_REMOVED lines=8> */
[----:B------:R-:W2:Y:S04]  /*adc80*/  LDL.LU R18, [R1+0x20] ;  /* 0x0000200001127983 */ /* 0x000ea80000300800 */
[----:B------:R-:W2:Y:S04]  /*adc90*/  LDL.LU R19, [R1+0x24] ;  /* 0x0000240001137983 */ /* 0x000ea80000300800 */
[----:B--2---:R1:W-:Y:S04]  /*adca0*/  STL.64 [R1+0x8c08], R18 ;  /* 0x008c081201007387 */ /* 0x0043e80000100a00 */
[----:B0-----:R-:W2:Y:S04]  /*adcb0*/  LDL.LU R8, [R1+0xf90] ;  /* 0x000f900001087983 */ /* 0x001ea80000300800 */
[----:B------:R-:W2:Y:S04]  /*adcc0*/  LDL.LU R9, [R1+0xf94] ;  /* 0x000f940001097983 */ /* 0x000ea80000300800 */
[----:B------:R-:W4:Y:S04]  /*adcd0*/  LDL.LU R10, [R1+0xf98] ;  /* 0x000f9800010a7983 */ /* 0x000f280000300800 */
[----:B------:R-:W4:Y:S01]  /*adce0*/  LDL.LU R11, [R1+0xf9c] ;  /* 0x000f9c00010b7983 */ /* 0x000f220000300800 */
[----:B---3--:R-:W-:-:S03]  /*adcf0*/  IMAD.MOV.U32 R17, RZ, RZ, R0 ;  /* 0x000000ffff117224 */ /* 0x008fc600078e0000 */
[----:B----4-:R-:W-:Y:S04]  /*add00*/  STL.64 [R1+0x8c18], R10 ;  /* 0x008c180a01007387 */ /* 0x010fe80000100a00 */
[----:B--2---:R0:W-:Y:S04]  /*add10*/  STL.64 [R1+0x8c10], R8 ;  /* 0x008c100801007387 */ /* 0x0041e80000100a00 */
[----:B------:R-:W2:Y:S04]  /*add20*/  LDL.LU R16, [R1+0x28] ;  /* 0x0000280001107983 */ /* 0x000ea80000300800 */
[----:B------:R-:W3:Y:S04]  /*add30*/  LDL.LU R0, [R1+0x8db8] ;  /* 0x008db80001007983 */ /* 0x000ee80000300800 */
[----:B-1----:R-:W4:Y:S04]  /*add40*/  LDL.LU R18, [R1+0x30] ;  /* 0x0000300001127983 */ /* 0x002f280000300800 */
[----:B------:R-:W4:Y:S04]  /*add50*/  LDL.LU R19, [R1+0x34] ;  /* 0x0000340001137983 */ /* 0x000f280000300800 */
[----:B--2---:R1:W-:Y:S04]  /*add60*/  STL.64 [R1+0x8c20], R16 ;  /* 0x008c201001007387 */ /* 0x0043e80000100a00 */
[----:B----4-:R-:W-:Y:S04]  /*add70*/  STL.64 [R1+0x8c38], R18 ;  /* 0x008c381201007387 */ /* 0x010fe80000100a00 */
[----:B0-----:R-:W2:Y:S04]  /*add80*/  LDL.LU R8, [R1+0xfa0] ;  /* 0x000fa00001087983 */ /* 0x001ea80000300800 */
[----:B------:R-:W2:Y:S04]  /*add90*/  LDL.LU R9, [R1+0xfa4] ;  /* 0x000fa40001097983 */ /* 0x000ea80000300800 */
[----:B------:R-:W4:Y:S04]  /*adda0*/  LDL.LU R10, [R1+0xfa8] ;  /* 0x000fa800010a7983 */ /* 0x000f280000300800 */
[----:B------:R-:W4:Y:S04]  /*addb0*/  LDL.LU R11, [R1+0xfac] ;  /* 0x000fac00010b7983 */ /* 0x000f280000300800 */
[----:B-1----:R-:W2:Y:S01]  /*addc0*/  LDL.LU R16, [R1+0x38] ;  /* 0x0000380001107983 */ /* 0x002ea20000300800 */
        /* <DEDUP_REMOVED lines=9> */
[----:B------:R-:W3:Y:S04]  /*ade60*/  LDL.LU R18, [R1+0x40] ;  /* 0x0000400001127983 */ /* 0x000ee80000300800 */
[----:B------:R-:W3:Y:S04]  /*ade70*/  LDL.LU R19, [R1+0x44] ;  /* 0x0000440001137983 */ /* 0x000ee80000300800 */
[----:B---3--:R-:W-:Y:S04]  /*ade80*/  STL.64 [R1+0x8c68], R18 ;  /* 0x008c681201007387 */ /* 0x008fe80000100a00 */
[----:B----4-:R-:W-:Y:S04]  /*ade90*/  STL.64 [R1+0x8c48], R10 ;  /* 0x008c480a01007387 */ /* 0x010fe80000100a00 */
[----:B--2---:R0:W-:Y:S04]  /*adea0*/  STL.64 [R1+0x8c40], R8 ;  /* 0x008c400801007387 */ /* 0x0041e80000100a00 */
[----:B0-----:R-:W2:Y:S04]  /*adeb0*/  LDL.LU R8, [R1+0xfc0] ;  /* 0x000fc00001087983 */ /* 0x001ea80000300800 */
[----:B------:R-:W2:Y:S04]  /*adec0*/  LDL.LU R9, [R1+0xfc4] ;  /* 0x000fc40001097983 */ /* 0x000ea80000300800 */
[----:B------:R-:W3:Y:S04]  /*aded0*/  LDL.LU R10, [R1+0xfc8] ;  /* 0x000fc800010a7983 */ /* 0x000ee80000300800 */
[----:B------:R-:W3:Y:S04]  /*adee0*/  LDL.LU R11, [R1+0xfcc] ;  /* 0x000fcc00010b7983 */ /* 0x000ee80000300800 */
[----:B------:R-:W4:Y:S01]  /*adef0*/  LDL.LU R16, [R1+0x48] ;  /* 0x0000480001107983 */ /* 0x000f220000300800 */
        /* <DEDUP_REMOVED lines=9> */
[----:B------:R-:W4:Y:S04]  /*adf90*/  LDL.LU R18, [R1+0x50] ;  /* 0x0000500001127983 */ /* 0x000f280000300800 */
[----:B------:R-:W4:Y:S01]  /*adfa0*/  LDL.LU R19, [R1+0x54] ;  /* 0x0000540001137983 */ /* 0x000f220000300800 */
[----:B------:R-:W-:-:S03]  /*adfb0*/  IMAD.MOV.U32 R17, RZ, RZ, R0 ;  /* 0x000000ffff117224 */ /* 0x000fc600078e0000 */
        /* <DEDUP_REMOVED lines=8> */
[----:B------:R-:W2:Y:S04]  /*ae040*/  LDL.LU R0, [R1+0x8dac] ;  /* 0x008dac0001007983 */ /* 0x000ea80000300800 */
[----:B------:R-:W3:Y:S04]  /*ae050*/  LDL.LU R18, [R1+0x60] ;  /* 0x0000600001127983 */ /* 0x000ee80000300800 */
[----:B------:R-:W3:Y:S04]  /*ae060*/  LDL.LU R19, [R1+0x64] ;  /* 0x0000640001137983 */ /* 0x000ee80000300800 */
[----:B----4-:R-:W-:Y:S04]  /*ae070*/  STL.64 [R1+0x8cb0], R16 ;  /* 0x008cb01001007387 */ /* 0x010fe80000100a00 */
[----:B---3--:R-:W-:Y:S04]  /*ae080*/  STL.64 [R1+0x8cc8], R18 ;  /* 0x008cc81201007387 */ /* 0x008fe80000100a00 */
[----:B------:R-:W-:Y:S04]  /*ae090*/  STL.64 [R1+0x8c90], R10 ;  /* 0x008c900a01007387 */ /* 0x000fe80000100a00 */
        /* <DEDUP_REMOVED lines=17> */
[----:B----4-:R-:W-:Y:S04]  /*ae1b0*/  STL.64 [R1+0x8cf8], R18 ;  /* 0x008cf81201007387 */ /* 0x010fe80000100a00 */
[----:B---3--:R-:W-:Y:S04]  /*ae1c0*/  STL.64 [R1+0x8cc0], R10 ;  /* 0x008cc00a01007387 */ /* 0x008fe80000100a00 */
        /* <DEDUP_REMOVED lines=49> */
[----:B------:R-:W4:Y:S01]  /*ae4e0*/  LDL R16, [R1+0xa0] ;  /* 0x0000a00001107983 */ /* 0x000f220000100800 */
[----:B------:R-:W-:-:S03]  /*ae4f0*/  IMAD.MOV.U32 R17, RZ, RZ, R0 ;  /* 0x000000ffff117224 */ /* 0x000fc600078e0000 */
[----:B------:R-:W4:Y:S04]  /*ae500*/  LDL.LU R0, [R1+0x8d98] ;  /* 0x008d980001007983 */ /* 0x000f280000300800 */
        /* <DEDUP_REMOVED lines=37> */
[----:B------:R-:W-:Y:S04]  /*ae760*/  STL [R1+0x8b14], R2 ;  /* 0x008b140201007387 */ /* 0x000fe80000100800 */
[----:B------:R-:W-:Y:S04]  /*ae770*/  STL [R1+0x8b10], R3 ;  /* 0x008b100301007387 */ /* 0x000fe80000100800 */
[----:B------:R-:W2:Y:S04]  /*ae780*/  LDL.LU.64 R6, [R1+0x8d90] ;  /* 0x008d900001067983 */ /* 0x000ea80000300a00 */
[----:B------:R-:W2:Y:S04]  /*ae790*/  LDL.LU.64 R4, [R1+0x8d88] ;  /* 0x008d880001047983 */ /* 0x000ea80000300a00 */
        /* <DEDUP_REMOVED lines=134> */
[----:B------:R-:W3:-:S15]  /*af000*/  LDL.LU.64 R8, [R1+0x8bc8] ;  /* 0x008bc80001087983 */ /* 0x000ede0000300a00 */
[----:B------:R-:W-:-:S02]  /*af010*/  NOP ;  /* 0x0000000000007918 */ /* 0x000fc40000000000 */
[----:B------:R-:W-:Y:S04]  /*af020*/  STL.64 [R1+0x240], R16 ;  /* 0x0002401001007387 */ /* 0x000fe80000100a00 */
[----:B------:R0:W-:Y:S04]  /*af030*/  STL.64 [R1+0x248], R18 ;  /* 0x0002481201007387 */ /* 0x0001e80000100a00 */
[----:B0-----:R-:W2:Y:S04]  /*af040*/  LDL.LU.64 R18, [R1+0x8bc0] ;  /* 0x008bc00001127983 */ /* 0x001ea80000300a00 */
[----:B------:R-:W2:Y:S01]  /*af050*/  LDL.LU.64 R16, [R1+0x8bb8] ;  /* 0x008bb80001107983 */ /* 0x000ea20000300a00 */
[----:B---3--:R-:W-:-:S15]  /*af060*/  HMMA.16816.F32 R24, R4, R8, R24 ;  /* 0x000000080418723c */ /* 0x008fde0000001818 */
[----:B------:R-:W-:-:S08]  /*af070*/  NOP ;  /* 0x0000000000007918 */ /* 0x000fd00000000000 */
[----:B------:R-:W-:Y:S04]  /*af080*/  STL.64 [R1+0x220], R24 ;  /* 0x0002201801007387 */ /* 0x000fe80000100a00 */
[----:B------:R0:W-:Y:S04]  /*af090*/  STL.64 [R1+0x228], R26 ;  /* 0x0002281a01007387 */ /* 0x0001e80000100a00 */
[----:B0-----:R-:W3:Y:S04]  /*af0a0*/  LDL.LU.64 R26, [R1+0x8bb0] ;  /* 0x008bb000011a7983 */ /* 0x001ee80000300a00 */
[----:B------:R-:W3:Y:S01]  /*af0b0*/  LDL.LU.64 R24, [R1+0x8ba8] ;  /* 0x008ba80001187983 */ /* 0x000ee20000300a00 */
[----:B--2---:R-:W-:Y:S03]  /*af0c0*/  HMMA.16816.F32 R8, R4, R10, R16 ;  /* 0x0000000a0408723c */ /* 0x004fe60000001810 */
[----:B------:R-:W2:Y:S04]  /*af0d0*/  LDL.LU.64 R18, [R1+0x8ba0] ;  /* 0x008ba00001127983 */ /* 0x000ea80000300a00 */
[----:B------:R-:W2:-:S15]  /*af0e0*/  LDL.LU.64 R16, [R1+0x8b98] ;  /* 0x008b980001107983 */ /* 0x000e9e0000300a00 */
[----:B------:R-:W-:-:S01]  /*af0f0*/  NOP ;  /* 0x0000000000007918 */ /* 0x000fc20000000000 */
[----:B------:R-:W-:Y:S04]  /*af100*/  STL.64 [R1+0x200], R8 ;  /* 0x0002000801007387 */ /* 0x000fe80000100a00 */
[----:B------:R0:W-:Y:S04]  /*af110*/  STL.64 [R1+0x208], R10 ;  /* 0x0002080a01007387 */ /* 0x0001e80000100a00 */
[----:B0-----:R-:W4:Y:S04]  /*af120*/  LDL.LU.64 R10, [R1+0x8b90] ;  /* 0x008b9000010a7983 */ /* 0x001f280000300a00 */
[----:B------:R-:W4:Y:S01]  /*af130*/  LDL.LU.64 R8, [R1+0x8b88] ;  /* 0x008b880001087983 */ /* 0x000f220000300a00 */
[----:B---3--:R-:W-:-:S15]  /*af140*/  HMMA.16816.F32 R24, R4, R28, R24 ;  /* 0x0000001c0418723c */ /* 0x008fde0000001818 */
[----:B------:R-:W-:-:S08]  /*af150*/  NOP ;  /* 0x0000000000007918 */ /* 0x000fd00000000000 */
[----:B------:R-:W-:Y:S04]  /*af160*/  STL.64 [R1+0x1e0], R24 ;  /* 0x0001e01801007387 */ /* 0x000fe80000100a00 */
[----:B------:R0:W-:Y:S04]  /*af170*/  STL.64 [R1+0x1e8], R26 ;  /* 0x0001e81a01007387 */ /* 0x0001e80000100a00 */
[----:B0-----:R-:W2:Y:S04]  /*af180*/  LDL.LU.64 R26, [R1+0x8b80] ;  /* 0x008b8000011a7983 */ /* 0x001ea80000300a00 */
[----:B------:R-:W4:Y:S01]  /*af190*/  LDL.LU.64 R24, [R1+0x8b78] ;  /* 0x008b780001187983 */ /* 0x000f220000300a00 */
[C---:B--2---:R-:W-:Y:S06]  /*af1a0*/  HMMA.16816.F32 R16, R4.reuse, R26, R16 ;  /* 0x0000001a0410723c */ /* 0x044fec0000001810 */
[----:B----4-:R-:W-:-:S15]  /*af1b0*/  HMMA.16816.F32 R24, R4, R24, R20 ;  /* 0x000000180418723c */ /* 0x010fde0000001814 */
[----:B------:R-:W-:-:S02]  /*af1c0*/  NOP ;  /* 0x0000000000007918 */ /* 0x000fc40000000000 */
[----:B------:R-:W-:Y:S04]  /*af1d0*/  STL.64 [R1+0x1c0], R16 ;  /* 0x0001c01001007387 */ /* 0x000fe80000100a00 */
[----:B------:R0:W-:Y:S04]  /*af1e0*/  STL.64 [R1+0x1c8], R18 ;  /* 0x0001c81201007387 */ /* 0x0001e80000100a00 */
[----:B0-----:R-:W2:Y:S04]  /*af1f0*/  LDL.LU.64 R18, [R1+0x8b70] ;  /* 0x008b700001127983 */ /* 0x001ea80000300a00 */
[----:B------:R-:W3:Y:S04]  /*af200*/  LDL.LU.64 R16, [R1+0x8b68] ;  /* 0x008b680001107983 */ /* 0x000ee80000300a00 */
[----:B------:R-:W4:Y:S04]  /*af210*/  LDL.LU.64 R22, [R1+0x8b60] ;  /* 0x008b600001167983 */ /* 0x000f280000300a00 */
[----:B------:R-:W3:Y:S04]  /*af220*/  LDL.LU.64 R20, [R1+0x8b58] ;  /* 0x008b580001147983 */ /* 0x000ee80000300a00 */
[----:B------:R0:W-:Y:S04]  /*af230*/  STL.64 [R1+0x1a0], R24 ;  /* 0x0001a01801007387 */ /* 0x0001e80000100a00 */
[----:B------:R1:W-:Y:S04]  /*af240*/  STL.64 [R1+0x1a8], R26 ;  /* 0x0001a81a01007387 */ /* 0x0003e80000100a00 */
[----:B0-----:R-:W4:Y:S04]  /*af250*/  LDL.LU R24, [R1+0xf10] ;  /* 0x000f100001187983 */ /* 0x001f280000300800 */
[----:B------:R-:W4:Y:S04]  /*af260*/  LDL.LU R25, [R1+0xf14] ;  /* 0x000f140001197983 */ /* 0x000f280000300800 */
[----:B-1----:R-:W4:Y:S04]  /*af270*/  LDL.LU R26, [R1+0xf18] ;  /* 0x000f1800011a7983 */ /* 0x002f280000300800 */
[----:B------:R-:W4:Y:S01]  /*af280*/  LDL.LU R27, [R1+0xf1c] ;  /* 0x000f1c00011b7983 */ /* 0x000f220000300800 */
[C---:B--2---:R-:W-:Y:S06]  /*af290*/  HMMA.16816.F32 R8, R4.reuse, R18, R8 ;  /* 0x000000120408723c */ /* 0x044fec0000001808 */
[C---:B---3--:R-:W-:Y:S06]  /*af2a0*/  HMMA.16816.F32 R12, R4.reuse, R20, R12 ;  /* 0x00000014040c723c */ /* 0x048fec000000180c */
[----:B----4-:R-:W-:-:S15]  /*af2b0*/  HMMA.16816.F32 R24, R4, R22, R24 ;  /* 0x000000160418723c */ /* 0x010fde0000001818 */
[----:B------:R-:W-:-:S08]  /*af2c0*/  NOP ;  /* 0x0000000000007918 */ /* 0x000fd00000000000 */
[----:B------:R0:W-:Y:S04]  /*af2d0*/  STL.64 [R1+0x180], R24 ;  /* 0x0001801801007387 */ /* 0x0001e80000100a00 */
[----:B------:R1:W-:Y:S04]  /*af2e0*/  STL.64 [R1+0x188], R26 ;  /* 0x0001881a01007387 */ /* 0x0003e80000100a00 */
[----:B0-----:R-:W2:Y:S04]  /*af2f0*/  LDL.LU R24, [R1+0x10f0] ;  /* 0x0010f00001187983 */ /* 0x001ea80000300800 */
[----:B------:R-:W-:Y:S04]  /*af300*/  STL.64 [R1+0x160], R12 ;  /* 0x0001600c01007387 */ /* 0x000fe80000100a00 */
[----:B------:R-:W-:Y:S04]  /*af310*/  STL.64 [R1+0x168], R14 ;  /* 0x0001680e01007387 */ /* 0x000fe80000100a00 */
[----:B------:R0:W-:Y:S04]  /*af320*/  STL.64 [R1+0x140], R8 ;  /* 0x0001400801007387 */ /* 0x0001e80000100a00 */
[----:B------:R3:W-:Y:S04]  /*af330*/  STL.64 [R1+0x148], R10 ;  /* 0x0001480a01007387 */ /* 0x0007e80000100a00 */
[----:B------:R-:W2:Y:S04]  /*af340*/  LDL.LU R25, [R1+0x10f4] ;  /* 0x0010f40001197983 */ /* 0x000ea80000300800 */
[----:B-1----:R-:W4:Y:S01]  /*af350*/  LDL.LU R26, [R1+0x10f8] ;  /* 0x0010f800011a7983 */ /* 0x002f220000300800 */
[----:B------:R-:W-:-:S03]  /*af360*/  IMAD.MOV.U32 R27, RZ, RZ, R0 ;  /* 0x000000ffff1b7224 */ /* 0x000fc600078e0000 */
[----:B------:R-:W2:Y:S04]  /*af370*/  LDL.LU R0, [R1+0x8b50] ;  /* 0x008b500001007983 */ /* 0x000ea80000300800 */
[----:B0-----:R-:W4:Y:S04]  /*af380*/  LDL.LU R8, [R1+0xee0] ;  /* 0x000ee00001087983 */ /* 0x001f280000300800 */
[----:B------:R-:W4:Y:S04]  /*af390*/  LDL.LU R9, [R1+0xee4] ;  /* 0x000ee40001097983 */ /* 0x000f280000300800 */
[----:B---3--:R-:W3:Y:S04]  /*af3a0*/  LDL.LU R10, [R1+0xee8] ;  /* 0x000ee800010a7983 */ /* 0x008ee80000300800 */
[----:B------:R-:W3:Y:S04]  /*af3b0*/  LDL.LU R11, [R1+0xeec] ;  /* 0x000eec00010b7983 */ /* 0x000ee80000300800 */
[----:B------:R-:W2:Y:S04]  /*af3c0*/  LDL.LU R12, [R1+0x21cc] ;  /* 0x0021cc00010c7983 */ /* 0x000ea80000300800 */
[----:B------:R-:W4:Y:S04]  /*af3d0*/  LDL.LU R2, [R1+0x21d8] ;  /* 0x0021d80001027983 */ /* 0x000f280000300800 */
[----:B----4-:R0:W-:Y:S04]  /*af3e0*/  STL [R1+0x8b18], R2 ;  /* 0x008b180201007387 */ /* 0x0101e80000100800 */
[----:B0-----:R-:W4:Y:S04]  /*af3f0*/  LDL.LU R2, [R1+0x21d0] ;  /* 0x0021d00001027983 */ /* 0x001f280000300800 */
[----:B------:R-:W2:Y:S04]  /*af400*/  LDL.LU R13, [R1+0x21d4] ;  /* 0x0021d400010d7983 */ /* 0x000ea80000300800 */
[----:B------:R-:W4:Y:S04]  /*af410*/  LDL.LU R3, [R1+0x21e0] ;  /* 0x0021e00001037983 */ /* 0x000f280000300800 */
        /* <DEDUP_REMOVED lines=12> */
[----:B------:R-:W2:Y:S01]  /*af4e0*/  LDL.LU R14, [R1+0xed8] ;  /* 0x000ed800010e7983 */ /* 0x000ea20000300800 */
[----:B------:R-:W-:-:S03]  /*af4f0*/  IMAD.MOV.U32 R15, RZ, RZ, R0 ;  /* 0x000000ffff0f7224 */ /* 0x000fc600078e0000 */
[----:B------:R-:W3:Y:S04]  /*af500*/  LDL.LU R0, [R1+0x21e4] ;  /* 0x0021e40001007983 */ /* 0x000ee80000300800 */
[----:B------:R-:W-:Y:S04]  /*af510*/  STL.64 [R1+0x8af8], R26 ;  /* 0x008af81a01007387 */ /* 0x000fe80000100a00 */
[----:B------:R0:W-:Y:S04]  /*af520*/  STL.64 [R1+0x8af0], R24 ;  /* 0x008af01801007387 */ /* 0x0001e80000100a00 */
[----:B0-----:R-:W4:Y:S04]  /*af530*/  LDL.LU R24, [R1+0x10b0] ;  /* 0x0010b00001187983 */ /* 0x001f280000300800 */
[----:B------:R-:W4:Y:S04]  /*af540*/  LDL.LU R25, [R1+0x10b4] ;  /* 0x0010b40001197983 */ /* 0x000f280000300800 */
[----:B------:R-:W2:Y:S04]  /*af550*/  LDL.LU R26, [R1+0x10b8] ;  /* 0x0010b800011a7983 */ /* 0x000ea80000300800 */
[----:B------:R-:W2:Y:S01]  /*af560*/  LDL.LU R27, [R1+0x10bc] ;  /* 0x0010bc00011b7983 */ /* 0x000ea20000300800 */
[C---:B------:R-:W-:Y:S03]  /*af570*/  HMMA.16816.F32 R16, R4.reuse, R16, R8 ;  /* 0x000000100410723c */ /* 0x040fe60000001808 */
[----:B--2---:R-:W-:Y:S04]  /*af580*/  STL.64 [R1+0x8b08], R26 ;  /* 0x008b081a01007387 */ /* 0x004fe80000100a00 */
[----:B----4-:R0:W-:Y:S04]  /*af590*/  STL.64 [R1+0x8b00], R24 ;  /* 0x008b001801007387 */ /* 0x0101e80000100a00 */
[----:B0-----:R-:W2:Y:S04]  /*af5a0*/  LDL.LU R24, [R1+0xeb0] ;  /* 0x000eb00001187983 */ /* 0x001ea80000300800 */
[----:B------:R-:W2:Y:S04]  /*af5b0*/  LDL.LU R25, [R1+0xeb4] ;  /* 0x000eb40001197983 */ /* 0x000ea80000300800 */
[----:B------:R-:W2:Y:S04]  /*af5c0*/  LDL.LU R26, [R1+0xeb8] ;  /* 0x000eb800011a7983 */ /* 0x000ea80000300800 */
[----:B------:R-:W2:Y:S04]  /*af5d0*/  LDL.LU R27, [R1+0xebc] ;  /* 0x000ebc00011b7983 */ /* 0x000ea80000300800 */
[----:B------:R-:W4:Y:S04]  /*af5e0*/  LDL R20, [R1+0x1c68] ;  /* 0x001c680001147983 */ /* 0x000f280000100800 */
[----:B------:R-:W4:Y:S04]  /*af5f0*/  LDL R21, [R1+0x1c6c] ;  /* 0x001c6c0001157983 */ /* 0x000f280000100800 */
[----:B------:R-:W4:Y:S04]  /*af600*/  LDL R22, [R1+0x1c78] ;  /* 0x001c780001167983 */ /* 0x000f280000100800 */
[----:B------:R-:W4:Y:S04]  /*af610*/  LDL R23, [R1+0x1c7c] ;  /* 0x001c7c0001177983 */ /* 0x000f280000100800 */
[----:B------:R-:W4:Y:S04]  /*af620*/  LDL R28, [R1+0x1c88] ;  /* 0x001c8800011c7983 */ /* 0x000f280000100800 */
[----:B------:R-:W3:Y:S04]  /*af630*/  LDL.LU.64 R10, [R1+0x8b48] ;  /* 0x008b4800010a7983 */ /* 0x000ee80000300a00 */
[----:B------:R-:W2:Y:S04]  /*af640*/  LDL.LU.64 R8, [R1+0x8b40] ;  /* 0x008b400001087983 */ /* 0x000ea80000300a00 */
[----:B------:R0:W-:Y:S04]  /*af650*/  STL.64 [R1+0x120], R16 ;  /* 0x0001201001007387 */ /* 0x0001e80000100a00 */
[----:B------:R1:W-:Y:S04]  /*af660*/  STL.64 [R1+0x128], R18 ;  /* 0x0001281201007387 */ /* 0x0003e80000100a00 */
[----:B0-----:R-:W4:Y:S04]  /*af670*/  LDL.LU R16, [R1+0xc0] ;  /* 0x0000c00001107983 */ /* 0x001f280000300800 */
[----:B------:R-:W4:Y:S04]  /*af680*/  LDL.LU R17, [R1+0xc4] ;  /* 0x0000c40001117983 */ /* 0x000f280000300800 */
[----:B-1----:R-:W4:Y:S04]  /*af690*/  LDL.LU R18, [R1+0xc8] ;  /* 0x0000c80001127983 */ /* 0x002f280000300800 */
[----:B------:R-:W4:Y:S04]  /*af6a0*/  LDL.LU R19, [R1+0xcc] ;  /* 0x0000cc0001137983 */ /* 0x000f280000300800 */
[----:B------:R-:W4:Y:S01]  /*af6b0*/  LDL R29, [R1+0x1c8c] ;  /* 0x001c8c00011d7983 */ /* 0x000f220000100800 */
[----:B---3--:R-:W-:-:S15]  /*af6c0*/  HMMA.16816.F32 R12, R4, R10, R12 ;  /* 0x0000000a040c723c */ /* 0x008fde000000180c */
        /* <DEDUP_REMOVED lines=11> */
[----:B0-----:R-:W2:Y:S04]  /*af780*/  LDL.LU.64 R14, [R1+0x8b28] ;  /* 0x008b2800010e7983 */ /* 0x001ea80000300a00 */
[----:B------:R-:W4:Y:S04]  /*af790*/  LDL.LU.64 R12, [R1+0x8b20] ;  /* 0x008b2000010c7983 */ /* 0x000f280000300a00 */
[----:B------:R-:W3:Y:S04]  /*af7a0*/  LDL R8, [R1+0x1c58] ;  /* 0x001c580001087983 */ /* 0x000ee80000100800 */
[----:B------:R-:W3:Y:S01]  /*af7b0*/  LDL R9, [R1+0x1c5c] ;  /* 0x001c5c0001097983 */ /* 0x000ee20000100800 */
[----:B----4-:R-:W-:-:S03]  /*af7c0*/  IMAD R12, R12, 0x100, R2 ;  /* 0x000001000c0c7824 */ /* 0x010fc600078e0202 */
[----:B------:R-:W4:Y:S01]  /*af7d0*/  LDL.LU R2, [R1+0x8b18] ;  /* 0x008b180001027983 */ /* 0x000f220000300800 */
[----:B--2---:R-:W-:Y:S02]  /*af7e0*/  IMAD R14, R14, 0x100, R3 ;  /* 0x000001000e0e7824 */ /* 0x004fe400078e0203 */
[----:B----4-:R-:W-:Y:S02]  /*af7f0*/  IMAD R13, R13, 0x100, R2 ;  /* 0x000001000d0d7824 */ /* 0x010fe400078e0202 */
[----:B------:R-:W2:Y:S04]  /*af800*/  LDL.LU R2, [R1+0x8b14] ;  /* 0x008b140001027983 */ /* 0x000ea80000300800 */
[----:B------:R-:W2:Y:S01]  /*af810*/  LDL.LU R3, [R1+0x8b10] ;  /* 0x008b100001037983 */ /* 0x000ea20000300800 */
[----:B------:R-:W-:Y:S01]  /*af820*/  IMAD R15, R0, 0x100, R15 ;  /* 0x00000100000f7824 */ /* 0x000fe200078e020f */
[----:B--2---:R-:W-:-:S15]  /*af830*/  HMMA.16816.F32 R24, R4, R2, R24 ;  /* 0x000000020418723c */ /* 0x004fde0000001818 */
[----:B------:R-:W-:-:S08]  /*af840*/  NOP ;  /* 0x0000000000007918 */ /* 0x000fd00000000000 */
[----:B------:R-:W-:Y:S04]  /*af850*/  STL.64 [R1+0xd0], R24 ;  /* 0x0000d01801007387 */ /* 0x000fe80000100a00 */
[----:B------:R0:W-:Y:S01]  /*af860*/  STL [R1+0xd8], R26 ;  /* 0x0000d81a01007387 */ /* 0x0001e20000100800 */
[----:B------:R-:W-:-:S03]  /*af870*/  IMAD.MOV.U32 R0, RZ, RZ, R27 ;  /* 0x000000ffff007224 */ /* 0x000fc600078e001b */
[----:B0-----:R-:W2:Y:S04]  /*af880*/  LDL.LU.64 R26, [R1+0x8b08] ;  /* 0x008b0800011a7983 */ /* 0x001ea80000300a00 */
[----:B------:R-:W2:Y:S04]  /*af890*/  LDL.LU.64 R24, [R1+0x8b00] ;  /* 0x008b000001187983 */ /* 0x000ea80000300a00 */
[----:B------:R0:W-:Y:S01]  /*af8a0*/  STL [R1+0x7988], R0 ;  /* 0x0079880001007387 */ /* 0x0001e20000100800 */
[----:B------:R-:W-:Y:S02]  /*af8b0*/  F2FP.F16.E5M2.UNPACK_B R12, R12 ;  /* 0x0000000cff0c723e */ /* 0x000fe400020004ff */
[----:B------:R-:W-:-:S02]  /*af8c0*/  F2FP.F16.E5M2.UNPACK_B R13, R13 ;  /* 0x0000000dff0d723e */ /* 0x000fc400020004ff */
[----:B------:R-:W-:Y:S02]  /*af8d0*/  F2FP.F16.E5M2.UNPACK_B R14, R14 ;  /* 0x0000000eff0e723e */ /* 0x000fe400020004ff */
[----:B------:R-:W-:Y:S02]  /*af8e0*/  F2FP.F16.E5M2.UNPACK_B R15, R15 ;  /* 0x0000000fff0f723e */ /* 0x000fe400020004ff */
[----:B---3--:R-:W-:Y:S02]  /*af8f0*/  F2FP.F16.E5M2.UNPACK_B R8, R8 ;  /* 0x00000008ff08723e */ /* 0x008fe400020004ff */
[----:B------:R-:W-:-:S07]  /*af900*/  F2FP.F16.E5M2.UNPACK_B R9, R9 ;  /* 0x00000009ff09723e */ /* 0x000fce00020004ff */
[----:B------:R-:W-:Y:S06]  /*af910*/  HMMA.16816.F32 R16, R12, R8, R16 ;  /* 0x000000080c10723c */ /* 0x000fec0000001810 */
[----:B--2---:R-:W-:Y:S01]  /*af920*/  HMMA.16816.F32 R4, R4, R10, R24 ;  /* 0x0000000a0404723c */ /* 0x004fe20000001818 */
[----:B------:R-:W2:Y:S04]  /*af930*/  LDL.LU.64 R26, [R1+0x8af8] ;  /* 0x008af800011a7983 */ /* 0x000ea80000300a00 */
[----:B------:R-:W2:-:S15]  /*af940*/  LDL.LU.64 R24, [R1+0x8af0] ;  /* 0x008af00001187983 */ /* 0x000e9e0000300a00 */
[----:B------:R-:W-:-:S04]  /*af950*/  NOP ;  /* 0x0000000000007918 */ /* 0x000fc80000000000 */
[----:B0-----:R-:W-:Y:S01]  /*af960*/  IMAD.MOV.U32 R0, RZ, RZ, R7 ;  /* 0x000000ffff007224 */ /* 0x001fe200078e0007 */
[----:B------:R0:W-:Y:S04]  /*af970*/  STL.64 [R1+0xb0], R4 ;  /* 0x0000b00401007387 */ /* 0x0001e80000100a00 */
[----:B------:R-:W-:Y:S04]  /*af980*/  STL [R1+0xb8], R6 ;  /* 0x0000b80601007387 */ /* 0x000fe80000100800 */
[----:B------:R-:W-:Y:S04]  /*af990*/  STL [R1+0xa8], R8 ;  /* 0x0000a80801007387 */ /* 0x000fe80000100800 */
[----:B------:R1:W-:Y:S04]  /*af9a0*/  STL [R1+0x79b0], R0 ;  /* 0x0079b00001007387 */ /* 0x0003e80000100800 */
[----:B------:R-:W-:Y:S04]  /*af9b0*/  STL [R1+0xac], R9 ;  /* 0x0000ac0901007387 */ /* 0x000fe80000100800 */
[----:B------:R-:W-:Y:S04]  /*af9c0*/  STL.64 [R1+0xc0], R16 ;  /* 0x0000c01001007387 */ /* 0x000fe80000100a00 */
[----:B------:R-:W-:Y:S01]  /*af9d0*/  STL.64 [R1+0xc8], R18 ;  /* 0x0000c81201007387 */ /* 0x000fe20000100a00 */
[----:B0-----:R-:W-:-:S02]  /*af9e0*/  F2FP.F16.E5M2.UNPACK_B R4, R20 ;  /* 0x00000014ff04723e */ /* 0x001fc400020004ff */
[----:B------:R-:W-:-:S05]  /*af9f0*/  F2FP.F16.E5M2.UNPACK_B R5, R21 ;  /* 0x00000015ff05723e */ /* 0x000fca00020004ff */
[----:B------:R-:W-:Y:S01]  /*afa00*/  STL.64 [R1+0x98], R4 ;  /* 0x0000980401007387 */ /* 0x000fe20000100a00 */
[----:B------:R-:W-:Y:S02]  /*afa10*/  IMAD.MOV.U32 R2, RZ, RZ, R9 ;  /* 0x000000ffff027224 */ /* 0x000fe400078e0009 */
[----:B------:R-:W-:Y:S01]  /*afa20*/  IMAD.MOV.U32 R3, RZ, RZ, R8 ;  /* 0x000000ffff037224 */ /* 0x000fe200078e0008 */
[----:B------:R-:W-:Y:S02]  /*afa30*/  F2FP.F16.E5M2.UNPACK_B R10, R22 ;  /* 0x00000016ff0a723e */ /* 0x000fe400020004ff */
[----:B------:R-:W-:Y:S01]  /*afa40*/  F2FP.F16.E5M2.UNPACK_B R11, R23 ;  /* 0x00000017ff0b723e */ /* 0x000fe200020004ff */
[----:B------:R-:W-:Y:S04]  /*afa50*/  STL [R1+0x895c], R2 ;  /* 0x00895c0201007387 */ /* 0x000fe80000100800 */
[----:B------:R0:W-:Y:S04]  /*afa60*/  STL [R1+0x8958], R3 ;  /* 0x0089580301007387 */ /* 0x0001e80000100800 */
[----:B------:R-:W-:Y:S01]  /*afa70*/  STL [R1+0x90], R10 ;  /* 0x0000900a01007387 */ /* 0x000fe20000100800 */
[----:B-1----:R-:W-:-:S02]  /*afa80*/  F2FP.F16.E5M2.UNPACK_B R0, R29 ;  /* 0x0000001dff00723e */ /* 0x002fc400020004ff */
[----:B0-----:R-:W-:Y:S01]  /*afa90*/  F2FP.F16.E5M2.UNPACK_B R3, R28 ;  /* 0x0000001cff03723e */ /* 0x001fe200020004ff */
[----:B--2---:R-:W-:-:S15]  /*afaa0*/  HMMA.16816.F32 R4, R12, R4, R24 ;  /* 0x000000040c04723c */ /* 0x004fde0000001818 */
[----:B------:R-:W-:-:S08]  /*afab0*/  NOP ;  /* 0x0000000000007918 */ /* 0x000fd00000000000 */
[----:B------:R-:W-:Y:S04]  /*afac0*/  STL.64 [R1+0xf0], R4 ;  /* 0x0000f00401007387 */ /* 0x000fe80000100a00 */
[----:B------:R-:W-:Y:S04]  /*afad0*/  STL.64 [R1+0xf8], R6 ;  /* 0x0000f80601007387 */ /* 0x000fe80000100a00 */
[----:B------:R-:W-:Y:S04]  /*afae0*/  STL [R1+0x94], R11 ;  /* 0x0000940b01007387 */ /* 0x000fe80000100800 */
[----:B------:R-:W-:Y:S04]  /*afaf0*/  STL [R1+0x88], R3 ;  /* 0x0000880301007387 */ /* 0x000fe80000100800 */
[----:B------:R-:W2:Y:S04]  /*afb00*/  LDL R28, [R1+0x1d08] ;  /* 0x001d0800011c7983 */ /* 0x000ea80000100800 */
[----:B------:R-:W3:Y:S04]  /*afb10*/  LDL.LU R24, [R1+0x1210] ;  /* 0x0012100001187983 */ /* 0x000ee80000300800 */
[----:B------:R-:W-:Y:S04]  /*afb20*/  STL [R1+0x8c], R0 ;  /* 0x00008c0001007387 */ /* 0x000fe80000100800 */
[----:B------:R-:W3:Y:S04]  /*afb30*/  LDL.LU R25, [R1+0x1214] ;  /* 0x0012140001197983 */ /* 0x000ee80000300800 */
[----:B------:R-:W4:Y:S04]  /*afb40*/  LDL.LU R26, [R1+0x1218] ;  /* 0x00121800011a7983 */ /* 0x000f280000300800 */
[----:B------:R-:W4:Y:S04]  /*afb50*/  LDL.LU R27, [R1+0x121c] ;  /* 0x00121c00011b7983 */ /* 0x000f280000300800 */
[----:B----4-:R-:W-:Y:S04]  /*afb60*/  STL.64 [R1+0x8a80], R26 ;  /* 0x008a801a01007387 */ /* 0x010fe80000100a00 */
[----:B---3--:R0:W-:Y:S04]  /*afb70*/  STL.64 [R1+0x8a78], R24 ;  /* 0x008a781801007387 */ /* 0x0081e80000100a00 */
[----:B0-----:R-:W3:Y:S04]  /*afb80*/  LDL.LU R24, [R1+0x11b0] ;  /* 0x0011b00001187983 */ /* 0x001ee80000300800 */
[----:B------:R-:W3:Y:S04]  /*afb90*/  LDL.LU R25, [R1+0x11b4] ;  /* 0x0011b40001197983 */ /* 0x000ee80000300800 */
[----:B---3--:R-:W-:Y:S04]  /*afba0*/  STL.64 [R1+0x8a88], R24 ;  /* 0x008a881801007387 */ /* 0x008fe80000100a00 */
[----:B------:R-:W3:Y:S04]  /*afbb0*/  LDL.LU R26, [R1+0x11b8] ;  /* 0x0011b800011a7983 */ /* 0x000ee80000300800 */
[----:B------:R-:W3:Y:S04]  /*afbc0*/  LDL.LU R27, [R1+0x11bc] ;  /* 0x0011bc00011b7983 */ /* 0x000ee80000300800 */
[----:B---3--:R-:W-:Y:S04]  /*afbd0*/  STL.64 [R1+0x8ab0], R26 ;  /* 0x008ab01a01007387 */ /* 0x008fe80000100a00 */
[----:B------:R-:W3:Y:S04]  /*afbe0*/  LDL R6, [R1+0x1cd8] ;  /* 0x001cd80001067983 */ /* 0x000ee80000100800 */
[----:B------:R-:W3:Y:S04]  /*afbf0*/  LDL R7, [R1+0x1cdc] ;  /* 0x001cdc0001077983 */ /* 0x000ee80000100800 */
[----:B------:R-:W4:Y:S04]  /*afc00*/  LDL R4, [R1+0x1cc8] ;  /* 0x001cc80001047983 */ /* 0x000f280000100800 */
[----:B------:R-:W4:Y:S04]  /*afc10*/  LDL R5, [R1+0x1ccc] ;  /* 0x001ccc0001057983 */ /* 0x000f280000100800 */
[----:B---3--:R-:W-:Y:S04]  /*afc20*/  STL.64 [R1+0x8aa8], R6 ;  /* 0x008aa80601007387 */ /* 0x008fe80000100a00 */
[----:B----4-:R0:W-:Y:S04]  /*afc30*/  STL.64 [R1+0x8aa0], R4 ;  /* 0x008aa00401007387 */ /* 0x0101e80000100a00 */
[----:B0-----:R-:W3:Y:S04]  /*afc40*/  LDL.LU R4, [R1+0x1170] ;  /* 0x0011700001047983 */ /* 0x001ee80000300800 */
[----:B------:R-:W3:Y:S04]  /*afc50*/  LDL.LU R5, [R1+0x1174] ;  /* 0x0011740001057983 */ /* 0x000ee80000300800 */
[----:B------:R-:W4:Y:S04]  /*afc60*/  LDL.LU R6, [R1+0x1178] ;  /* 0x0011780001067983 */ /* 0x000f280000300800 */
[----:B------:R-:W4:Y:S04]  /*afc70*/  LDL.LU R7, [R1+0x117c] ;  /* 0x00117c0001077983 */ /* 0x000f280000300800 */
[----:B------:R-:W2:Y:S04]  /*afc80*/  LDL R2, [R1+0x1ca8] ;  /* 0x001ca80001027983 */ /* 0x000ea80000100800 */
[----:B----4-:R-:W-:Y:S04]  /*afc90*/  STL.64 [R1+0x8ac0], R6 ;  /* 0x008ac00601007387 */ /* 0x010fe80000100a00 */
[----:B---3--:R0:W-:Y:S04]  /*afca0*/  STL.64 [R1+0x8ab8], R4 ;  /* 0x008ab80401007387 */ /* 0x0081e80000100a00 */
[----:B0-----:R-:W3:Y:S04]  /*afcb0*/  LDL.LU R4, [R1+0x1150] ;  /* 0x0011500001047983 */ /* 0x001ee80000300800 */
[----:B------:R-:W3:Y:S04]  /*afcc0*/  LDL.LU R5, [R1+0x1154] ;  /* 0x0011540001057983 */ /* 0x000ee80000300800 */
[----:B------:R-:W4:Y:S04]  /*afcd0*/  LDL.LU R6, [R1+0x1158] ;  /* 0x0011580001067983 */ /* 0x000f280000300800 */
[----:B------:R-:W4:Y:S04]  /*afce0*/  LDL.LU R7, [R1+0x115c] ;  /* 0x00115c0001077983 */ /* 0x000f280000300800 */
[----:B----4-:R0:W-:Y:S04]  /*afcf0*/  STL.64 [R1+0x8ad0], R6 ;  /* 0x008ad00601007387 */ /* 0x0101e80000100a00 */
[----:B------:R-:W4:Y:S01]  /*afd00*/  LDL R27, [R1+0x1c98] ;  /* 0x001c9800011b7983 */ /* 0x000f220000100800 */
[----:B0-----:R-:W-:-:S02]  /*afd10*/  IMAD.MOV.U32 R6, RZ, RZ, R3 ;  /* 0x000000ffff067224 */ /* 0x001fc400078e0003 */
[----:B------:R-:W-:Y:S01]  /*afd20*/  IMAD.MOV.U32 R7, RZ, RZ, R0 ;  /* 0x000000ffff077224 */ /* 0x000fe200078e0000 */
[----:B------:R-:W2:Y:S04]  /*afd30*/  LDL R3, [R1+0x1c9c] ;  /* 0x001c9c0001037983 */ /* 0x000ea80000100800 */
[----:B---3--:R0:W-:Y:S04]  /*afd40*/  STL.64 [R1+0x8ac8], R4 ;  /* 0x008ac80401007387 */ /* 0x0081e80000100a00 */
[----:B------:R1:W-:Y:S04]  /*afd50*/  STL.64 [R1+0x8ae8], R6 ;  /* 0x008ae80601007387 */ /* 0x0003e80000100a00 */
[----:B0-----:R-:W3:Y:S04]  /*afd60*/  LDL.LU R4, [R1+0x1110] ;  /* 0x0011100001047983 */ /* 0x001ee80000300800 */
[----:B------:R-:W3:Y:S04]  /*afd70*/  LDL.LU R5, [R1+0x1114] ;  /* 0x0011140001057983 */ /* 0x000ee80000300800 */
[----:B-1----:R-:W3:Y:S04]  /*afd80*/  LDL.LU R6, [R1+0x1118] ;  /* 0x0011180001067983 */ /* 0x002ee80000300800 */
[----:B------:R-:W3:Y:S04]  /*afd90*/  LDL.LU R7, [R1+0x111c] ;  /* 0x00111c0001077983 */ /* 0x000ee80000300800 */
[----:B------:R-:W4:Y:S04]  /*afda0*/  LDL R18, [R1+0x1cf8] ;  /* 0x001cf80001127983 */ /* 0x000f280000100800 */
[----:B------:R-:W4:Y:S04]  /*afdb0*/  LDL R19, [R1+0x1cfc] ;  /* 0x001cfc0001137983 */ /* 0x000f280000100800 */
[----:B------:R-:W2:Y:S04]  /*afdc0*/  LDL R16, [R1+0x1ce8] ;  /* 0x001ce80001107983 */ /* 0x000ea80000100800 */
[----:B------:R-:W2:Y:S04]  /*afdd0*/  LDL R17, [R1+0x1cec] ;  /* 0x001cec0001117983 */ /* 0x000ea80000100800 */
[----:B------:R-:W3:Y:S04]  /*afde0*/  LDL R0, [R1+0x1cac] ;  /* 0x001cac0001007983 */ /* 0x000ee80000100800 */
[----:B------:R-:W3:Y:S04]  /*afdf0*/  LDL R24, [R1+0x1cb8] ;  /* 0x001cb80001187983 */ /* 0x000ee80000100800 */
[----:B------:R-:W3:Y:S04]  /*afe00*/  LDL R25, [R1+0x1cbc] ;  /* 0x001cbc0001197983 */ /* 0x000ee80000100800 */
[----:B----4-:R-:W-:Y:S04]  /*afe10*/  STL.64 [R1+0x8a98], R18 ;  /* 0x008a981201007387 */ /* 0x010fe80000100a00 */
[----:B--2---:R0:W-:Y:S04]  /*afe20*/  STL.64 [R1+0x8a90], R16 ;  /* 0x008a901001007387 */ /* 0x0041e80000100a00 */
[----:B0-----:R-:W2:Y:S04]  /*afe30*/  LDL.LU R16, [R1+0x1190] ;  /* 0x0011900001107983 */ /* 0x001ea80000300800 */
[----:B------:R-:W2:Y:S04]  /*afe40*/  LDL.LU R17, [R1+0x1194] ;  /* 0x0011940001117983 */ /* 0x000ea80000300800 */
[----:B------:R-:W4:Y:S04]  /*afe50*/  LDL.LU R18, [R1+0x1198] ;  /* 0x0011980001127983 */ /* 0x000f280000300800 */
[----:B------:R-:W4:Y:S01]  /*afe60*/  LDL.LU R19, [R1+0x119c] ;  /* 0x00119c0001137983 */ /* 0x000f220000300800 */
[----:B---3--:R-:W-:Y:S03]  /*afe70*/  HMMA.16816.F32 R4, R12, R10, R4 ;  /* 0x0000000a0c04723c */ /* 0x008fe60000001804 */
[----:B----4-:R-:W-:Y:S04]  /*afe80*/  STL.64 [R1+0x8ae0], R18 ;  /* 0x008ae01201007387 */ /* 0x010fe80000100a00 */
        /* <DEDUP_REMOVED lines=9> */
[----:B------:R-:W4:Y:S04]  /*aff20*/  LDL R29, [R1+0x1d0c] ;  /* 0x001d0c00011d7983 */ /* 0x000f280000100800 */
[----:B------:R-:W-:Y:S04]  /*aff30*/  STL.64 [R1+0x110], R4 ;  /* 0x0001100401007387 */ /* 0x000fe80000100a00 */
[----:B------:R0:W-:Y:S04]  /*aff40*/  STL.64 [R1+0x118], R6 ;  /* 0x0001180601007387 */ /* 0x0001e80000100a00 */
[----:B0-----:R-:W2:Y:S01]  /*aff50*/  LDL.LU.64 R6, [R1+0x8ae8] ;  /* 0x008ae80001067983 */ /* 0x001ea20000300a00 */
[----:B------:R-:W-:-:S02]  /*aff60*/  IMAD.MOV.U32 R9, RZ, RZ, R10 ;  /* 0x000000ffff097224 */ /* 0x000fc400078e000a */
[----:B------:R-:W-:-:S05]  /*aff70*/  IMAD.MOV.U32 R8, RZ, RZ, R11 ;  /* 0x000000ffff087224 */ /* 0x000fca00078e000b */
[----:B------:R0:W-:Y:S04]  /*aff80*/  STL.64 [R1+0x89c0], R8 ;  /* 0x0089c00801007387 */ /* 0x0001e80000100a00 */
[----:B0-----:R-:W3:Y:S04]  /*aff90*/  LDL.LU R8, [R1+0x11d0] ;  /* 0x0011d00001087983 */ /* 0x001ee80000300800 */
[----:B------:R-:W3:Y:S04]  /*affa0*/  LDL.LU R9, [R1+0x11d4] ;  /* 0x0011d40001097983 */ /* 0x000ee80000300800 */
[----:B------:R-:W3:Y:S04]  /*affb0*/  LDL.LU R10, [R1+0x11d8] ;  /* 0x0011d800010a7983 */ /* 0x000ee80000300800 */
[----:B------:R-:W3:Y:S01]  /*affc0*/  LDL.LU R11, [R1+0x11dc] ;  /* 0x0011dc00010b7983 */ /* 0x000ee20000300800 */
        /* <DEDUP_REMOVED lines=8> */
[----:B------:R-:W-:-:S02]  /*b0050*/  F2FP.F16.E5M2.UNPACK_B R26, R27 ;  /* 0x0000001bff1a723e */ /* 0x000fc400020004ff */
[----:B------:R-:W-:-:S03]  /*b0060*/  F2FP.F16.E5M2.UNPACK_B R27, R3 ;  /* 0x00000003ff1b723e */ /* 0x000fc600020004ff */
[----:B------:R-:W-:Y:S04]  /*b0070*/  STL [R1+0x80], R26 ;  /* 0x0000801a01007387 */ /* 0x000fe80000100800 */
[----:B------:R-:W-:Y:S01]  /*b0080*/  STL [R1+0x84], R27 ;  /* 0x0000841b01007387 */ /* 0x000fe20000100800 */
        /* <DEDUP_REMOVED lines=9> */
[----:B------:R-:W-:-:S07]  /*b0120*/  F2FP.F16.E5M2.UNPACK_B R25, R25 ;  /* 0x00000019ff19723e */ /* 0x000fce00020004ff */
[C---:B--2---:R-:W-:Y:S01]  /*b0130*/  HMMA.16816.F32 R16, R12.reuse, R24, R16 ;  /* 0x000000180c10723c */ /* 0x044fe20000001810 */
[----:B------:R-:W-:Y:S02]  /*b0140*/  IMAD.MOV.U32 R0, RZ, RZ, R27 ;  /* 0x000000ffff007224 */ /* 0x000fe400078e001b */
[----:B------:R-:W2:Y:S04]  /*b0150*/  LDL.LU.64 R26, [R1+0x8ab0] ;  /* 0x008ab000011a7983 */ /* 0x000ea80000300a00 */
[----:B------:R0:W-:Y:S04]  /*b0160*/  STL [R1+0x78], R2 ;  /* 0x0000780201007387 */ /* 0x0001e80000100800 */
[----:B------:R1:W-:Y:S01]  /*b0170*/  STL [R1+0x7c], R3 ;  /* 0x00007c0301007387 */ /* 0x0003e20000100800 */
[----:B----4-:R-:W-:Y:S07]  /*b0180*/  HMMA.16816.F32 R4, R12, R2, R4 ;  /* 0x000000020c04723c */ /* 0x010fee0000001804 */
[----:B0-----:R-:W-:-:S02]  /*b0190*/  IMAD.MOV.U32 R2, RZ, RZ, R24 ;  /* 0x000000ffff027224 */ /* 0x001fc400078e0018 */
[----:B-1----:R-:W-:-:S14]  /*b01a0*/  IMAD.MOV.U32 R3, RZ, RZ, R25 ;  /* 0x000000ffff037224 */ /* 0x002fdc00078e0019 */
[----:B------:R-:W-:Y:S04]  /*b01b0*/  STL.64 [R1+0x170], R4 ;  /* 0x0001700401007387 */ /* 0x000fe80000100a00 */
[----:B------:R0:W-:Y:S04]  /*b01c0*/  STL.64 [R1+0x178], R6 ;  /* 0x0001780601007387 */ /* 0x0001e80000100a00 */
[----:B0-----:R-:W4:Y:S04]  /*b01d0*/  LDL.LU.64 R6, [R1+0x8aa8] ;  /* 0x008aa80001067983 */ /* 0x001f280000300a00 */
[----:B------:R-:W3:Y:S04]  /*b01e0*/  LDL.LU.64 R4, [R1+0x8aa0] ;  /* 0x008aa00001047983 */ /* 0x000ee80000300a00 */
[----:B------:R-:W-:Y:S04]  /*b01f0*/  STL [R1+0x70], R24 ;  /* 0x0000701801007387 */ /* 0x000fe80000100800 */
[----:B------:R-:W-:Y:S04]  /*b0200*/  STL [R1+0x74], R25 ;  /* 0x0000741901007387 */ /* 0x000fe80000100800 */
[----:B------:R-:W-:Y:S04]  /*b0210*/  STL.64 [R1+0x190], R16 ;  /* 0x0001901001007387 */ /* 0x000fe80000100a00 */
[----:B------:R0:W-:Y:S04]  /*b0220*/  STL.64 [R1+0x198], R18 ;  /* 0x0001981201007387 */ /* 0x0001e80000100a00 */
[----:B0-----:R-:W4:Y:S04]  /*b0230*/  LDL.LU.64 R18, [R1+0x8a98] ;  /* 0x008a980001127983 */ /* 0x001f280000300a00 */
[----:B------:R-:W4:Y:S04]  /*b0240*/  LDL.LU.64 R16, [R1+0x8a90] ;  /* 0x008a900001107983 */ /* 0x000f280000300a00 */
[----:B------:R-:W2:Y:S01]  /*b0250*/  LDL.LU.64 R24, [R1+0x8a88] ;  /* 0x008a880001187983 */ /* 0x000ea20000300a00 */
[----:B---3--:R-:W-:-:S02]  /*b0260*/  F2FP.F16.E5M2.UNPACK_B R4, R4 ;  /* 0x00000004ff04723e */ /* 0x008fc400020004ff */
[----:B------:R-:W-:-:S07]  /*b0270*/  F2FP.F16.E5M2.UNPACK_B R5, R5 ;  /* 0x00000005ff05723e */ /* 0x000fce00020004ff */
[----:B--2---:R-:W-:Y:S06]  /*b0280*/  HMMA.16816.F32 R24, R12, R4, R24 ;  /* 0x000000040c18723c */ /* 0x004fec0000001818 */
[----:B------:R-:W-:-:S15]  /*b0290*/  STL.64 [R1+0x68], R4 ;  /* 0x0000680401007387 */ /* 0x000fde0000100a00 */
[----:B------:R-:W-:-:S02]  /*b02a0*/  NOP ;  /* 0x0000000000007918 */ /* 0x000fc40000000000 */
[----:B------:R-:W-:Y:S04]  /*b02b0*/  STL.64 [R1+0x1b0], R24 ;  /* 0x0001b01801007387 */ /* 0x000fe80000100a00 */
[----:B------:R0:W-:Y:S04]  /*b02c0*/  STL.64 [R1+0x1b8], R26 ;  /* 0x0001b81a01007387 */ /* 0x0001e80000100a00 */
[----:B0-----:R-:W2:Y:S04]  /*b02d0*/  LDL.LU.64 R26, [R1+0x8a80] ;  /* 0x008a8000011a7983 */ /* 0x001ea80000300a00 */
[----:B------:R-:W2:Y:S01]  /*b02e0*/  LDL.LU.64 R24, [R1+0x8a78] ;  /* 0x008a780001187983 */ /* 0x000ea20000300a00 */
[----:B----4-:R-:W-:-:S02]  /*b02f0*/  F2FP.F16.E5M2.UNPACK_B R6, R6 ;  /* 0x00000006ff06723e */ /* 0x010fc400020004ff */
[----:B------:R-:W-:-:S07]  /*b0300*/  F2FP.F16.E5M2.UNPACK_B R7, R7 ;  /* 0x00000007ff07723e */ /* 0x000fce00020004ff */
[----:B------:R-:W-:Y:S01]  /*b0310*/  HMMA.16816.F32 R8, R12, R6, R8 ;  /* 0x000000060c08723c */ /* 0x000fe20000001808 */
[----:B------:R-:W-:Y:S02]  /*b0320*/  F2FP.F16.E5M2.UNPACK_B R4, R16 ;  /* 0x00000010ff04723e */ /* 0x000fe400020004ff */
[----:B------:R-:W-:-:S03]  /*b0330*/  F2FP.F16.E5M2.UNPACK_B R5, R17 ;  /* 0x00000011ff05723e */ /* 0x000fc600020004ff */
[----:B------:R-:W-:Y:S04]  /*b0340*/  STL [R1+0x60], R6 ;  /* 0x0000600601007387 */ /* 0x000fe80000100800 */
[----:B------:R-:W-:Y:S04]  /*b0350*/  STL [R1+0x64], R7 ;  /* 0x0000640701007387 */ /* 0x000fe80000100800 */
[----:B------:R-:W-:Y:S09]  /*b0360*/  STL [R1+0x58], R4 ;  /* 0x0000580401007387 */ /* 0x000ff20000100800 */
[----:B------:R-:W-:Y:S04]  /*b0370*/  STL.64 [R1+0x1d0], R8 ;  /* 0x0001d00801007387 */ /* 0x000fe80000100a00 */
[----:B------:R0:W-:Y:S02]  /*b0380*/  STL.64 [R1+0x1d8], R10 ;  /* 0x0001d80a01007387 */ /* 0x0001e40000100a00 */
[----:B0-----:R-:W-:Y:S01]  /*b0390*/  HMMA.16816.F32 R8, R12, R4, R20 ;  /* 0x000000040c08723c */ /* 0x001fe20000001814 */
[----:B------:R-:W-:-:S02]  /*b03a0*/  F2FP.F16.E5M2.UNPACK_B R6, R18 ;  /* 0x00000012ff06723e */ /* 0x000fc400020004ff */
[----:B------:R-:W-:-:S03]  /*b03b0*/  F2FP.F16.E5M2.UNPACK_B R7, R19 ;  /* 0x00000013ff07723e */ /* 0x000fc600020004ff */
[----:B------:R0:W-:Y:S04]  /*b03c0*/  STL [R1+0x5c], R5 ;  /* 0x00005c0501007387 */ /* 0x0001e80000100800 */
[----:B------:R-:W-:-:S13]  /*b03d0*/  STL [R1+0x50], R6 ;  /* 0x0000500601007387 */ /* 0x000fda0000100800 */
[----:B------:R-:W-:Y:S04]  /*b03e0*/  STL.64 [R1+0x1f0], R8 ;  /* 0x0001f00801007387 */ /* 0x000fe80000100a00 */
[----:B------:R2:W-:Y:S01]  /*b03f0*/  STL.64 [R1+0x1f8], R10 ;  /* 0x0001f80a01007387 */ /* 0x0005e20000100a00 */
[----:B------:R-:W-:-:S03]  /*b0400*/  F2FP.F16.E5M2.UNPACK_B R16, R28 ;  /* 0x0000001cff10723e */ /* 0x000fc600020004ff */
[----:B------:R-:W-:Y:S01]  /*b0410*/  STL [R1+0x54], R7 ;  /* 0x0000540701007387 */ /* 0x000fe20000100800 */
[----:B0-----:R-:W-:-:S03]  /*b0420*/  F2FP.F16.E5M2.UNPACK_B R5, R29 ;  /* 0x0000001dff05723e */ /* 0x001fc600020004ff */
[----:B------:R-:W3:Y:S01]  /*b0430*/  LDL.LU R20, [R1+0x1330] ;  /* 0x0013300001147983 */ /* 0x000ee20000300800 */
[----:B--2---:R-:W-:-:S15]  /*b0440*/  HMMA.16816.F32 R8, R12, R6, R24 ;  /* 0x000000060c08723c */ /* 0x004fde0000001818 */
[----:B------:R-:W-:-:S08]  /*b0450*/  NOP ;  /* 0x0000000000007918 */ /* 0x000fd00000000000 */
[----:B------:R0:W-:Y:S04]  /*b0460*/  STL.64 [R1+0x210], R8 ;  /* 0x0002100801007387 */ /* 0x0001e80000100a00 */
[----:B------:R1:W-:Y:S04]  /*b0470*/  STL.64 [R1+0x218], R10 ;  /* 0x0002180a01007387 */ /* 0x0003e80000100a00 */
[----:B------:R-:W-:Y:S04]  /*b0480*/  STL [R1+0x48], R16 ;  /* 0x0000481001007387 */ /* 0x000fe80000100800 */
[----:B------:R-:W3:Y:S04]  /*b0490*/  LDL.LU R21, [R1+0x1334] ;  /* 0x0013340001157983 */ /* 0x000ee80000300800 */
[----:B------:R-:W-:Y:S04]  /*b04a0*/  STL [R1+0x4c], R5 ;  /* 0x00004c0501007387 */ /* 0x000fe80000100800 */
[----:B------:R-:W2:Y:S04]  /*b04b0*/  LDL.LU R22, [R1+0x1338] ;  /* 0x0013380001167983 */ /* 0x000ea80000300800 */
[----:B------:R-:W2:Y:S04]  /*b04c0*/  LDL.LU R23, [R1+0x133c] ;  /* 0x00133c0001177983 */ /* 0x000ea80000300800 */
[----:B--2---:R-:W-:Y:S04]  /*b04d0*/  STL.64 [R1+0x89d0], R22 ;  /* 0x0089d01601007387 */ /* 0x004fe80000100a00 */
[----:B---3--:R2:W-:Y:S04]  /*b04e0*/  STL.64 [R1+0x89c8], R20 ;  /* 0x0089c81401007387 */ /* 0x0085e80000100a00 */
[----:B0-----:R-:W3:Y:S04]  /*b04f0*/  LDL.LU R8, [R1+0x1310] ;  /* 0x0013100001087983 */ /* 0x001ee80000300800 */
[----:B------:R-:W3:Y:S04]  /*b0500*/  LDL.LU R9, [R1+0x1314] ;  /* 0x0013140001097983 */ /* 0x000ee80000300800 */
[----:B-1----:R-:W4:Y:S04]  /*b0510*/  LDL.LU R10, [R1+0x1318] ;  /* 0x00131800010a7983 */ /* 0x002f280000300800 */
[----:B------:R-:W4:Y:S04]  /*b0520*/  LDL.LU R11, [R1+0x131c] ;  /* 0x00131c00010b7983 */ /* 0x000f280000300800 */
[----:B----4-:R-:W-:Y:S04]  /*b0530*/  STL.64 [R1+0x89e0], R10 ;  /* 0x0089e00a01007387 */ /* 0x010fe80000100a00 */
[----:B---3--:R-:W-:Y:S04]  /*b0540*/  STL.64 [R1+0x89d8], R8 ;  /* 0x0089d80801007387 */ /* 0x008fe80000100a00 */
[----:B------:R-:W3:Y:S04]  /*b0550*/  LDL R4, [R1+0x1d78] ;  /* 0x001d780001047983 */ /* 0x000ee80000100800 */
[----:B--2---:R-:W2:Y:S04]  /*b0560*/  LDL.LU R20, [R1+0x12f0] ;  /* 0x0012f00001147983 */ /* 0x004ea80000300800 */
[----:B------:R-:W2:Y:S04]  /*b0570*/  LDL.LU R21, [R1+0x12f4] ;  /* 0x0012f40001157983 */ /* 0x000ea80000300800 */
[----:B------:R-:W4:Y:S04]  /*b0580*/  LDL.LU R22, [R1+0x12f8] ;  /* 0x0012f80001167983 */ /* 0x000f280000300800 */
[----:B------:R-:W4:Y:S04]  /*b0590*/  LDL.LU R23, [R1+0x12fc] ;  /* 0x0012fc0001177983 */ /* 0x000f280000300800 */
[----:B------:R-:W3:Y:S04]  /*b05a0*/  LDL R6, [R1+0x1d68] ;  /* 0x001d680001067983 */ /* 0x000ee80000100800 */
[----:B------:R-:W3:Y:S04]  /*b05b0*/  LDL R7, [R1+0x1d6c] ;  /* 0x001d6c0001077983 */ /* 0x000ee80000100800 */
[----:B----4-:R-:W-:Y:S04]  /*b05c0*/  STL.64 [R1+0x89f0], R22 ;  /* 0x0089f01601007387 */ /* 0x010fe80000100a00 */
[----:B--2---:R0:W-:Y:S04]  /*b05d0*/  STL.64 [R1+0x89e8], R20 ;  /* 0x0089e81401007387 */ /* 0x0041e80000100a00 */
[----:B0-----:R-:W2:Y:S04]  /*b05e0*/  LDL.LU R20, [R1+0x12d0] ;  /* 0x0012d00001147983 */ /* 0x001ea80000300800 */
[----:B------:R-:W2:Y:S04]  /*b05f0*/  LDL.LU R21, [R1+0x12d4] ;  /* 0x0012d40001157983 */ /* 0x000ea80000300800 */
[----:B------:R-:W4:Y:S04]  /*b0600*/  LDL.LU R22, [R1+0x12d8] ;  /* 0x0012d80001167983 */ /* 0x000f280000300800 */
[----:B------:R-:W4:Y:S04]  /*b0610*/  LDL.LU R23, [R1+0x12dc] ;  /* 0x0012dc0001177983 */ /* 0x000f280000300800 */
        /* <DEDUP_REMOVED lines=10> */
[----:B---3--:R0:W-:Y:S04]  /*b06c0*/  STL.64 [R1+0x8a30], R10 ;  /* 0x008a300a01007387 */ /* 0x0081e80000100a00 */
[----:B0-----:R-:W3:Y:S04]  /*b06d0*/  LDL R10, [R1+0x1d38] ;  /* 0x001d3800010a7983 */ /* 0x001ee80000100800 */
[----:B------:R-:W3:Y:S04]  /*b06e0*/  LDL R11, [R1+0x1d3c] ;  /* 0x001d3c00010b7983 */ /* 0x000ee80000100800 */
[----:B------:R0:W-:Y:S04]  /*b06f0*/  STL.64 [R1+0x8a28], R8 ;  /* 0x008a280801007387 */ /* 0x0001e80000100a00 */
[----:B0-----:R-:W2:Y:S04]  /*b0700*/  LDL R8, [R1+0x1d28] ;  /* 0x001d280001087983 */ /* 0x001ea80000100800 */
[----:B------:R-:W2:Y:S04]  /*b0710*/  LDL R9, [R1+0x1d2c] ;  /* 0x001d2c0001097983 */ /* 0x000ea80000100800 */
[----:B---3--:R0:W-:Y:S04]  /*b0720*/  STL.64 [R1+0x8a60], R10 ;  /* 0x008a600a01007387 */ /* 0x0081e80000100a00 */
[----:B--2---:R1:W-:Y:S01]  /*b0730*/  STL.64 [R1+0x8a58], R8 ;  /* 0x008a580801007387 */ /* 0x0043e20000100a00 */
[----:B0-----:R-:W-:-:S03]  /*b0740*/  IMAD.MOV.U32 R11, RZ, RZ, R5 ;  /* 0x000000ffff0b7224 */ /* 0x001fc600078e0005 */
[----:B-1----:R-:W2:Y:S04]  /*b0750*/  LDL R8, [R1+0x1d18] ;  /* 0x001d180001087983 */ /* 0x002ea80000100800 */
[----:B------:R-:W3:Y:S04]  /*b0760*/  LDL R9, [R1+0x1d1c] ;  /* 0x001d1c0001097983 */ /* 0x000ee80000100800 */
[----:B----4-:R-:W-:Y:S04]  /*b0770*/  STL.64 [R1+0x8a10], R22 ;  /* 0x008a101601007387 */ /* 0x010fe80000100a00 */
[----:B------:R-:W-:Y:S04]  /*b0780*/  STL.64 [R1+0x8a08], R20 ;  /* 0x008a081401007387 */ /* 0x000fe80000100a00 */
[----:B------:R-:W4:Y:S04]  /*b0790*/  LDL R5, [R1+0x1d7c] ;  /* 0x001d7c0001057983 */ /* 0x000f280000100800 */
[----:B------:R-:W-:Y:S04]  /*b07a0*/  STL.64 [R1+0x8a20], R6 ;  /* 0x008a200601007387 */ /* 0x000fe80000100a00 */
[----:B----4-:R0:W-:Y:S04]  /*b07b0*/  STL.64 [R1+0x8a18], R4 ;  /* 0x008a180401007387 */ /* 0x0101e80000100a00 */
        /* <DEDUP_REMOVED lines=17> */
[----:B----4-:R-:W-:Y:S04]  /*b08d0*/  STL.64 [R1+0x8a70], R6 ;  /* 0x008a700601007387 */ /* 0x010fe80000100a00 */
[----:B--2---:R0:W-:Y:S04]  /*b08e0*/  STL.64 [R1+0x8a68], R4 ;  /* 0x008a680401007387 */ /* 0x0041e80000100a00 */
        /* <DEDUP_REMOVED lines=9> */
[----:B------:R-:W4:Y:S04]  /*b0980*/  LDL R29, [R1+0x1dac] ;  /* 0x001dac00011d7983 */ /* 0x000f280000100800 */
[----:B------:R-:W4:Y:S04]  /*b0990*/  LDL.LU R24, [R1+0x1350] ;  /* 0x0013500001187983 */ /* 0x000f280000300800 */
[----:B------:R-:W4:Y:S04]  /*b09a0*/  LDL.LU R25, [R1+0x1354] ;  /* 0x0013540001197983 */ /* 0x000f280000300800 */
[----:B------:R-:W4:Y:S01]  /*b09b0*/  LDL.LU R26, [R1+0x1358] ;  /* 0x00135800011a7983 */ /* 0x000f220000300800 */
[----:B------:R-:W-:-:S02]  /*b09c0*/  F2FP.F16.E5M2.UNPACK_B R20, R8 ;  /* 0x00000008ff14723e */ /* 0x000fc400020004ff */
[----:B---3--:R-:W-:Y:S01]  /*b09d0*/  F2FP.F16.E5M2.UNPACK_B R21, R9 ;  /* 0x00000009ff15723e */ /* 0x008fe200020004ff */
        /* <DEDUP_REMOVED lines=8> */
[----:B------:R-:W3:Y:S04]  /*b0a60*/  LDL.LU.64 R8, [R1+0x8a58] ;  /* 0x008a580001087983 */ /* 0x000ee80000300a00 */
[----:B------:R-:W-:Y:S04]  /*b0a70*/  STL [R1+0x40], R20 ;  /* 0x0000401401007387 */ /* 0x000fe80000100800 */
[----:B------:R2:W-:Y:S02]  /*b0a80*/  STL [R1+0x44], R21 ;  /* 0x0000441501007387 */ /* 0x0005e40000100800 */
[----:B--2---:R-:W-:Y:S02]  /*b0a90*/  HMMA.16816.F32 R20, R12, R20, R4 ;  /* 0x000000140c14723c */ /* 0x004fe40000001804 */
[----:B------:R-:W2:Y:S04]  /*b0aa0*/  LDL.LU.64 R6, [R1+0x8a50] ;  /* 0x008a500001067983 */ /* 0x000ea80000300a00 */
[----:B------:R-:W2:-:S15]  /*b0ab0*/  LDL.LU.64 R4, [R1+0x8a48] ;  /* 0x008a480001047983 */ /* 0x000e9e0000300a00 */
[----:B------:R-:W-:-:S02]  /*b0ac0*/  NOP ;  /* 0x0000000000007918 */ /* 0x000fc40000000000 */
[----:B------:R4:W-:Y:S04]  /*b0ad0*/  STL.64 [R1+0x250], R20 ;  /* 0x0002501401007387 */ /* 0x0009e80000100a00 */
[----:B------:R-:W-:Y:S01]  /*b0ae0*/  STL.64 [R1+0x258], R22 ;  /* 0x0002581601007387 */ /* 0x000fe20000100a00 */
[----:B---3--:R-:W-:Y:S02]  /*b0af0*/  F2FP.F16.E5M2.UNPACK_B R8, R8 ;  /* 0x00000008ff08723e */ /* 0x008fe400020004ff */
[----:B------:R-:W-:Y:S02]  /*b0b00*/  F2FP.F16.E5M2.UNPACK_B R9, R9 ;  /* 0x00000009ff09723e */ /* 0x000fe400020004ff */
[----:B----4-:R-:W-:Y:S02]  /*b0b10*/  F2FP.F16.E5M2.UNPACK_B R20, R10 ;  /* 0x0000000aff14723e */ /* 0x010fe400020004ff */
[----:B------:R-:W-:Y:S01]  /*b0b20*/  F2FP.F16.E5M2.UNPACK_B R21, R11 ;  /* 0x0000000bff15723e */ /* 0x000fe200020004ff */
[----:B------:R-:W-:Y:S04]  /*b0b30*/  STL [R1+0x38], R8 ;  /* 0x0000380801007387 */ /* 0x000fe80000100800 */
[----:B------:R2:W-:Y:S02]  /*b0b40*/  STL [R1+0x3c], R9 ;  /* 0x00003c0901007387 */ /* 0x0005e40000100800 */
[----:B--2---:R-:W-:Y:S02]  /*b0b50*/  HMMA.16816.F32 R8, R12, R8, R4 ;  /* 0x000000080c08723c */ /* 0x004fe40000001804 */
[----:B------:R-:W2:Y:S04]  /*b0b60*/  LDL.LU.64 R6, [R1+0x8a40] ;  /* 0x008a400001067983 */ /* 0x000ea80000300a00 */
[----:B------:R-:W2:-:S15]  /*b0b70*/  LDL.LU.64 R4, [R1+0x8a38] ;  /* 0x008a380001047983 */ /* 0x000e9e0000300a00 */
[----:B------:R-:W-:-:S02]  /*b0b80*/  NOP ;  /* 0x0000000000007918 */ /* 0x000fc40000000000 */
[----:B------:R-:W-:Y:S04]  /*b0b90*/  STL.64 [R1+0x270], R8 ;  /* 0x0002700801007387 */ /* 0x000fe80000100a00 */
[----:B------:R0:W-:Y:S04]  /*b0ba0*/  STL.64 [R1+0x278], R10 ;  /* 0x0002780a01007387 */ /* 0x0001e80000100a00 */
[----:B0-----:R-:W3:Y:S04]  /*b0bb0*/  LDL.LU.64 R10, [R1+0x8a30] ;  /* 0x008a3000010a7983 */ /* 0x001ee80000300a00 */
[----:B------:R-:W4:Y:S04]  /*b0bc0*/  LDL.LU.64 R8, [R1+0x8a28] ;  /* 0x008a280001087983 */ /* 0x000f280000300a00 */
        /* <DEDUP_REMOVED lines=8> */
[----:B0-----:R-:W4:Y:S04]  /*b0c50*/  LDL.LU.64 R22, [R1+0x8a10] ;  /* 0x008a100001167983 */ /* 0x001f280000300a00 */
[----:B------:R-:W4:Y:S01]  /*b0c60*/  LDL.LU.64 R20, [R1+0x8a08] ;  /* 0x008a080001147983 */ /* 0x000f220000300a00 */
[----:B---3--:R-:W-:-:S02]  /*b0c70*/  F2FP.F16.E5M2.UNPACK_B R10, R10 ;  /* 0x0000000aff0a723e */ /* 0x008fc400020004ff */
[----:B------:R-:W-:-:S03]  /*b0c80*/  F2FP.F16.E5M2.UNPACK_B R11, R11 ;  /* 0x0000000bff0b723e */ /* 0x000fc600020004ff */
        /* <DEDUP_REMOVED lines=8> */
[----:B------:R-:W-:-:S02]  /*b0d10*/  F2FP.F16.E5M2.UNPACK_B R8, R8 ;  /* 0x00000008ff08723e */ /* 0x000fc400020004ff */
[----:B------:R-:W-:-:S03]  /*b0d20*/  F2FP.F16.E5M2.UNPACK_B R9, R9 ;  /* 0x00000009ff09723e */ /* 0x000fc600020004ff */
[----:B------:R-:W-:Y:S04]  /*b0d30*/  STL [R1+0x20], R8 ;  /* 0x0000200801007387 */ /* 0x000fe80000100800 */
[----:B------:R3:W-:Y:S02]  /*b0d40*/  STL [R1+0x24], R9 ;  /* 0x0000240901007387 */ /* 0x0007e40000100800 */
[----:B---3--:R-:W-:Y:S02]  /*b0d50*/  HMMA.16816.F32 R8, R12, R8, R20 ;  /* 0x000000080c08723c */ /* 0x008fe40000001814 */
[----:B------:R-:W3:Y:S04]  /*b0d60*/  LDL.LU.64 R22, [R1+0x89f0] ;  /* 0x0089f00001167983 */ /* 0x000ee80000300a00 */
[----:B------:R-:W3:Y:S01]  /*b0d70*/  LDL.LU.64 R20, [R1+0x89e8] ;  /* 0x0089e80001147983 */ /* 0x000ee20000300a00 */
[----:B--2---:R-:W-:-:S02]  /*b0d80*/  F2FP.F16.E5M2.UNPACK_B R6, R6 ;  /* 0x00000006ff06723e */ /* 0x004fc400020004ff */
[----:B------:R-:W-:-:S14]  /*b0d90*/  F2FP.F16.E5M2.UNPACK_B R7, R7 ;  /* 0x00000007ff07723e */ /* 0x000fdc00020004ff */
[----:B------:R-:W-:Y:S04]  /*b0da0*/  STL.64 [R1+0x2e0], R8 ;  /* 0x0002e00801007387 */ /* 0x000fe80000100a00 */
[----:B------:R0:W-:Y:S04]  /*b0db0*/  STL.64 [R1+0x2e8], R10 ;  /* 0x0002e80a01007387 */ /* 0x0001e80000100a00 */
[----:B0-----:R-:W2:Y:S04]  /*b0dc0*/  LDL.LU.64 R10, [R1+0x89e0] ;  /* 0x0089e000010a7983 */ /* 0x001ea80000300a00 */
[----:B------:R-:W2:Y:S04]  /*b0dd0*/  LDL.LU.64 R8, [R1+0x89d8] ;  /* 0x0089d80001087983 */ /* 0x000ea80000300a00 */
        /* <DEDUP_REMOVED lines=8> */
[----:B------:R-:W-:-:S02]  /*b0e60*/  F2FP.F16.E5M2.UNPACK_B R4, R4 ;  /* 0x00000004ff04723e */ /* 0x000fc400020004ff */
[----:B------:R-:W-:Y:S02]  /*b0e70*/  F2FP.F16.E5M2.UNPACK_B R5, R5 ;  /* 0x00000005ff05723e */ /* 0x000fe400020004ff */
[----:B------:R-:W-:Y:S02]  /*b0e80*/  F2FP.F16.E5M2.UNPACK_B R6, R16 ;  /* 0x00000010ff06723e */ /* 0x000fe400020004ff */
[----:B------:R-:W-:Y:S01]  /*b0e90*/  F2FP.F16.E5M2.UNPACK_B R7, R17 ;  /* 0x00000011ff07723e */ /* 0x000fe200020004ff */
[----:B------:R0:W-:Y:S02]  /*b0ea0*/  STL [R1+0x10], R4 ;  /* 0x0000100401007387 */ /* 0x0001e40000100800 */
[----:B--2---:R-:W-:Y:S06]  /*b0eb0*/  HMMA.16816.F32 R8, R12, R4, R8 ;  /* 0x000000040c08723c */ /* 0x004fec0000001808 */
[----:B------:R1:W-:Y:S01]  /*b0ec0*/  STL [R1+0x14], R5 ;  /* 0x0000140501007387 */ /* 0x0003e20000100800 */
[----:B0-----:R-:W-:-:S02]  /*b0ed0*/  F2FP.F16.E5M2.UNPACK_B R4, R18 ;  /* 0x00000012ff04723e */ /* 0x001fc400020004ff */
[----:B-1----:R-:W-:-:S14]  /*b0ee0*/  F2FP.F16.E5M2.UNPACK_B R5, R19 ;  /* 0x00000013ff05723e */ /* 0x002fdc00020004ff */
[----:B------:R0:W-:Y:S04]  /*b0ef0*/  STL.64 [R1+0x320], R8 ;  /* 0x0003200801007387 */ /* 0x0001e80000100a00 */
[----:B------:R-:W-:Y:S04]  /*b0f00*/  STL.64 [R1+0x328], R10 ;  /* 0x0003280a01007387 */ /* 0x000fe80000100a00 */
[----:B0-----:R-:W2:Y:S04]  /*b0f10*/  LDL.LU.64 R8, [R1+0x89c0] ;  /* 0x0089c00001087983 */ /* 0x001ea80000300a00 */
[----:B------:R-:W-:Y:S04]  /*b0f20*/  STL [R1+0x8], R6 ;  /* 0x0000080601007387 */ /* 0x000fe80000100800 */
[----:B------:R-:W-:Y:S04]  /*b0f30*/  STL [R1+0xc], R7 ;  /* 0x00000c0701007387 */ /* 0x000fe80000100800 */
[----:B------:R-:W-:Y:S01]  /*b0f40*/  STL [R1], R4 ;  /* 0x0000000401007387 */ /* 0x000fe20000100800 */
[----:B---3--:R-:W-:-:S15]  /*b0f50*/  HMMA.16816.F32 R16, R12, R6, R20 ;  /* 0x000000060c10723c */ /* 0x008fde0000001814 */
[----:B------:R-:W-:-:S08]  /*b0f60*/  NOP ;  /* 0x0000000000007918 */ /* 0x000fd00000000000 */
[----:B------:R-:W-:Y:S04]  /*b0f70*/  STL.64 [R1+0x340], R16 ;  /* 0x0003401001007387 */ /* 0x000fe80000100a00 */
[----:B------:R-:W-:Y:S04]  /*b0f80*/  STL.64 [R1+0x348], R18 ;  /* 0x0003481201007387 */ /* 0x000fe80000100a00 */
[----:B------:R0:W-:Y:S02]  /*b0f90*/  STL [R1+0x4], R5 ;  /* 0x0000040501007387 */ /* 0x0001e40000100800 */
[----:B0-----:R-:W-:Y:S02]  /*b0fa0*/  HMMA.16816.F32 R4, R12, R4, R24 ;  /* 0x000000040c04723c */ /* 0x001fe40000001818 */
[----:B------:R-:W3:Y:S04]  /*b0fb0*/  LDL R18, [R1+0x1df8] ;  /* 0x001df80001127983 */ /* 0x000ee80000100800 */
[----:B------:R-:W3:-:S15]  /*b0fc0*/  LDL R19, [R1+0x1dfc] ;  /* 0x001dfc0001137983 */ /* 0x000ede0000100800 */
[----:B------:R-:W-:-:S02]  /*b0fd0*/  NOP ;  /* 0x0000000000007918 */ /* 0x000fc40000000000 */
[----:B------:R-:W-:Y:S04]  /*b0fe0*/  STL.64 [R1+0x360], R4 ;  /* 0x0003600401007387 */ /* 0x000fe80000100a00 */
[----:B------:R-:W-:Y:S04]  /*b0ff0*/  STL.64 [R1+0x368], R6 ;  /* 0x0003680601007387 */ /* 0x000fe80000100a00 */
        /* <DEDUP_REMOVED lines=9> */
[----:B------:R-:W2:Y:S04]  /*b1090*/  LDL R23, [R1+0x1ddc] ;  /* 0x001ddc0001177983 */ /* 0x000ea80000100800 */
[----:B----4-:R-:W-:Y:S04]  /*b10a0*/  STL.64 [R1+0x8998], R18 ;  /* 0x0089981201007387 */ /* 0x010fe80000100a00 */
[----:B---3--:R0:W-:Y:S04]  /*b10b0*/  STL.64 [R1+0x8990], R16 ;  /* 0x0089901001007387 */ /* 0x0081e80000100a00 */
[----:B0-----:R-:W3:Y:S04]  /*b10c0*/  LDL.LU R16, [R1+0x13b0] ;  /* 0x0013b00001107983 */ /* 0x001ee80000300800 */
[----:B------:R-:W3:Y:S04]  /*b10d0*/  LDL.LU R17, [R1+0x13b4] ;  /* 0x0013b40001117983 */ /* 0x000ee80000300800 */
[----:B------:R-:W4:Y:S04]  /*b10e0*/  LDL.LU R18, [R1+0x13b8] ;  /* 0x0013b80001127983 */ /* 0x000f280000300800 */
[----:B------:R-:W4:Y:S04]  /*b10f0*/  LDL.LU R19, [R1+0x13bc] ;  /* 0x0013bc0001137983 */ /* 0x000f280000300800 */
[----:B------:R-:W2:Y:S04]  /*b1100*/  LDL R26, [R1+0x1db8] ;  /* 0x001db800011a7983 */ /* 0x000ea80000100800 */
[----:B------:R-:W2:Y:S04]  /*b1110*/  LDL R27, [R1+0x1dbc] ;  /* 0x001dbc00011b7983 */ /* 0x000ea80000100800 */
        /* <DEDUP_REMOVED lines=14> */
[----:B------:R-:W4:Y:S04]  /*b1200*/  LDL R20, [R1+0x1de8] ;  /* 0x001de80001147983 */ /* 0x000f280000100800 */
[----:B------:R-:W4:Y:S04]  /*b1210*/  LDL R21, [R1+0x1dec] ;  /* 0x001dec0001157983 */ /* 0x000f280000100800 */
[----:B------:R-:W4:Y:S04]  /*b1220*/  LDL.LU R4, [R1+0x21ec] ;  /* 0x0021ec0001047983 */ /* 0x000f280000300800 */
[----:B------:R-:W4:Y:S04]  /*b1230*/  LDL.LU R5, [R1+0x21f4] ;  /* 0x0021f40001057983 */ /* 0x000f280000300800 */
[----:B------:R-:W4:Y:S04]  /*b1240*/  LDL.LU R6, [R1+0x21fc] ;  /* 0x0021fc0001067983 */ /* 0x000f280000300800 */
[----:B------:R-:W2:Y:S04]  /*b1250*/  LDL R10, [R1+0x1e18] ;  /* 0x001e1800010a7983 */ /* 0x000ea80000100800 */
[----:B------:R-:W2:Y:S01]  /*b1260*/  LDL R11, [R1+0x1e1c] ;  /* 0x001e1c00010b7983 */ /* 0x000ea20000100800 */
[----:B------:R-:W-:-:S02]  /*b1270*/  F2FP.F16.E5M2.UNPACK_B R28, R28 ;  /* 0x0000001cff1c723e */ /* 0x000fc400020004ff */
[----:B------:R-:W-:Y:S01]  /*b1280*/  F2FP.F16.E5M2.UNPACK_B R29, R29 ;  /* 0x0000001dff1d723e */ /* 0x000fe200020004ff */
[----:B--2---:R-:W-:Y:S04]  /*b1290*/  STL.64 [R1+0x8968], R10 ;  /* 0x0089680a01007387 */ /* 0x004fe80000100a00 */
[----:B------:R0:W-:Y:S04]  /*b12a0*/  STL.64 [R1+0x8960], R8 ;  /* 0x0089600801007387 */ /* 0x0001e80000100a00 */
        /* <DEDUP_REMOVED lines=12> */
[----:B------:R-:W-:Y:S04]  /*b1370*/  STL.64 [R1+0x380], R16 ;  /* 0x0003801001007387 */ /* 0x000fe80000100a00 */
[----:B------:R0:W-:Y:S04]  /*b1380*/  STL.64 [R1+0x388], R18 ;  /* 0x0003881201007387 */ /* 0x0001e80000100a00 */
[----:B0-----:R-:W4:Y:S04]  /*b1390*/  LDL.LU.64 R18, [R1+0x89b8] ;  /* 0x0089b80001127983 */ /* 0x001f280000300a00 */
[----:B------:R-:W4:Y:S01]  /*b13a0*/  LDL.LU.64 R16, [R1+0x89b0] ;  /* 0x0089b00001107983 */ /* 0x000f220000300a00 */
[----:B------:R-:W-:-:S02]  /*b13b0*/  F2FP.F16.E5M2.UNPACK_B R26, R26 ;  /* 0x0000001aff1a723e */ /* 0x000fc400020004ff */
[----:B------:R-:W-:-:S07]  /*b13c0*/  F2FP.F16.E5M2.UNPACK_B R27, R27 ;  /* 0x0000001bff1b723e */ /* 0x000fce00020004ff */
[----:B----4-:R-:W-:-:S15]  /*b13d0*/  HMMA.16816.F32 R16, R12, R26, R16 ;  /* 0x0000001a0c10723c */ /* 0x010fde0000001810 */
[----:B------:R-:W-:-:S08]  /*b13e0*/  NOP ;  /* 0x0000000000007918 */ /* 0x000fd00000000000 */
        /* <DEDUP_REMOVED lines=17> */
[----:B------:R0:W-:Y:S04]  /*b1500*/  STL.64 [R1+0x8758], R26 ;  /* 0x0087581a01007387 */ /* 0x0001e80000100a00 */
[----:B0-----:R-:W2:Y:S04]  /*b1510*/  LDL.LU R26, [R1+0x2200] ;  /* 0x00220000011a7983 */ /* 0x001ea80000300800 */
[----:B------:R-:W3:Y:S04]  /*b1520*/  LDL.LU R27, [R1+0x2208] ;  /* 0x00220800011b7983 */ /* 0x000ee80000300800 */
[----:B------:R0:W-:Y:S04]  /*b1530*/  STL.64 [R1+0x8750], R24 ;  /* 0x0087501801007387 */ /* 0x0001e80000100a00 */
[----:B0-----:R-:W3:Y:S04]  /*b1540*/  LDL.LU R24, [R1+0x21f0] ;  /* 0x0021f00001187983 */ /* 0x001ee80000300800 */
[----:B------:R-:W3:Y:S01]  /*b1550*/  LDL.LU R25, [R1+0x21f8] ;  /* 0x0021f80001197983 */ /* 0x000ee20000300800 */
[----:B----4-:R-:W-:-:S15]  /*b1560*/  HMMA.16816.F32 R16, R12, R22, R16 ;  /* 0x000000160c10723c */ /* 0x010fde0000001810 */
[----:B------:R-:W-:-:S08]  /*b1570*/  NOP ;  /* 0x0000000000007918 */ /* 0x000fd00000000000 */
[----:B------:R-:W-:Y:S04]  /*b1580*/  STL.64 [R1+0x3e0], R16 ;  /* 0x0003e01001007387 */ /* 0x000fe80000100a00 */
[----:B------:R0:W-:Y:S04]  /*b1590*/  STL.64 [R1+0x3e8], R18 ;  /* 0x0003e81201007387 */ /* 0x0001e80000100a00 */
[----:B0-----:R-:W4:Y:S04]  /*b15a0*/  LDL.LU.64 R18, [R1+0x8988] ;  /* 0x0089880001127983 */ /* 0x001f280000300a00 */
[----:B------:R-:W4:Y:S04]  /*b15b0*/  LDL.LU.64 R16, [R1+0x8980] ;  /* 0x0089800001107983 */ /* 0x000f280000300a00 */
[----:B------:R-:W-:Y:S04]  /*b15c0*/  STL.64 [R1+0x400], R8 ;  /* 0x0004000801007387 */ /* 0x000fe80000100a00 */
[----:B------:R0:W-:Y:S04]  /*b15d0*/  STL.64 [R1+0x408], R10 ;  /* 0x0004080a01007387 */ /* 0x0001e80000100a00 */
[----:B0-----:R-:W4:Y:S04]  /*b15e0*/  LDL.LU.64 R10, [R1+0x8978] ;  /* 0x00897800010a7983 */ /* 0x001f280000300a00 */
[----:B------:R-:W4:Y:S04]  /*b15f0*/  LDL.LU.64 R8, [R1+0x8970] ;  /* 0x0089700001087983 */ /* 0x000f280000300a00 */
[----:B------:R-:W-:Y:S04]  /*b1600*/  STL.64 [R1+0x8738], R22 ;  /* 0x0087381601007387 */ /* 0x000fe80000100a00 */
[----:B------:R0:W-:Y:S04]  /*b1610*/  STL.64 [R1+0x8730], R20 ;  /* 0x0087301401007387 */ /* 0x0001e80000100a00 */
[----:B0-----:R-:W4:Y:S04]  /*b1620*/  LDL.LU R20, [R1+0x1430] ;  /* 0x0014300001147983 */ /* 0x001f280000300800 */
[----:B------:R-:W4:Y:S04]  /*b1630*/  LDL.LU R21, [R1+0x1434] ;  /* 0x0014340001157983 */ /* 0x000f280000300800 */
[----:B------:R-:W4:Y:S04]  /*b1640*/  LDL.LU R22, [R1+0x1438] ;  /* 0x0014380001167983 */ /* 0x000f280000300800 */
[----:B------:R-:W4:Y:S01]  /*b1650*/  LDL.LU R23, [R1+0x143c] ;  /* 0x00143c0001177983 */ /* 0x000f220000300800 */
[----:B--2---:R-:W-:-:S02]  /*b1660*/  IMAD R6, R6, 0x100, R26 ;  /* 0x0000010006067824 */ /* 0x004fc400078e021a */
[----:B---3--:R-:W-:Y:S02]  /*b1670*/  IMAD R7, R7, 0x100, R27 ;  /* 0x0000010007077824 */ /* 0x008fe400078e021b */
[----:B------:R-:W-:Y:S02]  /*b1680*/  IMAD.MOV.U32 R26, RZ, RZ, R2 ;  /* 0x000000ffff1a7224 */ /* 0x000fe400078e0002 */
[----:B------:R-:W-:Y:S01]  /*b1690*/  IMAD.MOV.U32 R27, RZ, RZ, R3 ;  /* 0x000000ffff1b7224 */ /* 0x000fe200078e0003 */
[----:B----4-:R-:W-:Y:S02]  /*b16a0*/  F2FP.F16.E5M2.UNPACK_B R18, R18 ;  /* 0x00000012ff12723e */ /* 0x010fe400020004ff */
[----:B------:R-:W-:Y:S02]  /*b16b0*/  F2FP.F16.E5M2.UNPACK_B R19, R19 ;  /* 0x00000013ff13723e */ /* 0x000fe400020004ff */
[----:B------:R-:W-:Y:S02]  /*b16c0*/  F2FP.F16.E5M2.UNPACK_B R16, R16 ;  /* 0x00000010ff10723e */ /* 0x000fe400020004ff */
[----:B------:R-:W-:-:S03]  /*b16d0*/  F2FP.F16.E5M2.UNPACK_B R17, R17 ;  /* 0x00000011ff11723e */ /* 0x000fc600020004ff */
[C---:B------:R-:W-:Y:S06]  /*b16e0*/  HMMA.16816.F32 R8, R12.reuse, R18, R8 ;  /* 0x000000120c08723c */ /* 0x040fec0000001808 */
[----:B------:R-:W-:-:S15]  /*b16f0*/  HMMA.16816.F32 R20, R12, R16, R20 ;  /* 0x000000100c14723c */ /* 0x000fde0000001814 */
[----:B------:R-:W-:-:S02]  /*b1700*/  NOP ;  /* 0x0000000000007918 */ /* 0x000fc40000000000 */
[----:B------:R-:W-:Y:S04]  /*b1710*/  STL.64 [R1+0x420], R8 ;  /* 0x0004200801007387 */ /* 0x000fe80000100a00 */
[----:B------:R0:W-:Y:S04]  /*b1720*/  STL.64 [R1+0x428], R10 ;  /* 0x0004280a01007387 */ /* 0x0001e80000100a00 */
[----:B0-----:R-:W2:Y:S04]  /*b1730*/  LDL.LU.64 R10, [R1+0x8968] ;  /* 0x00896800010a7983 */ /* 0x001ea80000300a00 */
[----:B------:R-:W3:Y:S04]  /*b1740*/  LDL.LU.64 R8, [R1+0x8960] ;  /* 0x0089600001087983 */ /* 0x000ee80000300a00 */
[----:B------:R-:W-:Y:S04]  /*b1750*/  STL.64 [R1+0x8718], R18 ;  /* 0x0087181201007387 */ /* 0x000fe80000100a00 */
[----:B------:R0:W-:Y:S04]  /*b1760*/  STL.64 [R1+0x8710], R16 ;  /* 0x0087101001007387 */ /* 0x0001e80000100a00 */
[----:B------:R-:W-:Y:S04]  /*b1770*/  STL.64 [R1+0x440], R20 ;  /* 0x0004401401007387 */ /* 0x000fe80000100a00 */
[----:B------:R-:W-:Y:S04]  /*b1780*/  STL.64 [R1+0x448], R22 ;  /* 0x0004481601007387 */ /* 0x000fe80000100a00 */
[----:B------:R-:W4:Y:S04]  /*b1790*/  LDL.LU R2, [R1+0x895c] ;  /* 0x00895c0001027983 */ /* 0x000f280000300800 */
[----:B------:R-:W2:Y:S04]  /*b17a0*/  LDL.LU R3, [R1+0x8958] ;  /* 0x0089580001037983 */ /* 0x000ea80000300800 */
        /* <DEDUP_REMOVED lines=12> */
[----:B0-----:R-:W3:Y:S01]  /*b1870*/  LDL.64 R16, [R1+0x98] ;  /* 0x0000980001107983 */ /* 0x001ee20000100a00 */
[----:B------:R-:W-:-:S02]  /*b1880*/  IMAD.MOV.U32 R18, RZ, RZ, R9 ;  /* 0x000000ffff127224 */ /* 0x000fc400078e0009 */
[----:B------:R-:W-:Y:S02]  /*b1890*/  IMAD.MOV.U32 R19, RZ, RZ, R8 ;  /* 0x000000ffff137224 */ /* 0x000fe400078e0008 */
[----:B------:R-:W-:Y:S02]  /*b18a0*/  IMAD R4, R4, 0x100, R24 ;  /* 0x0000010004047824 */ /* 0x000fe400078e0218 */
[----:B------:R-:W-:Y:S01]  /*b18b0*/  IMAD R5, R5, 0x100, R25 ;  /* 0x0000010005057824 */ /* 0x000fe200078e0219 */
[----:B------:R-:W-:Y:S04]  /*b18c0*/  STL.64 [R1+0x8900], R18 ;  /* 0x0089001201007387 */ /* 0x000fe80000100a00 */
[----:B---3--:R-:W-:Y:S04]  /*b18d0*/  STL.64 [R1+0x88f8], R16 ;  /* 0x0088f81001007387 */ /* 0x008fe80000100a00 */
[----:B------:R-:W3:Y:S04]  /*b18e0*/  LDL.64 R24, [R1+0x78] ;  /* 0x0000780001187983 */ /* 0x000ee80000100a00 */
[----:B------:R-:W-:Y:S04]  /*b18f0*/  STL.64 [R1+0x88e0], R26 ;  /* 0x0088e01a01007387 */ /* 0x000fe80000100a00 */
        /* <DEDUP_REMOVED lines=17> */
[----:B------:R-:W3:Y:S04]  /*b1a10*/  LDL R16, [R1+0x1e48] ;  /* 0x001e480001107983 */ /* 0x000ee80000100800 */
[----:B------:R-:W3:Y:S01]  /*b1a20*/  LDL R17, [R1+0x1e4c] ;  /* 0x001e4c0001117983 */ /* 0x000ee20000100800 */
[----:B--2---:R-:W-:-:S02]  /*b1a30*/  IMAD.MOV.U32 R18, RZ, RZ, R3 ;  /* 0x000000ffff127224 */ /* 0x004fc400078e0003 */
[----:B------:R-:W-:Y:S01]  /*b1a40*/  IMAD.MOV.U32 R19, RZ, RZ, R2 ;  /* 0x000000ffff137224 */ /* 0x000fe200078e0002 */
[----:B------:R-:W2:Y:S04]  /*b1a50*/  LDL R8, [R1+0x1e28] ;  /* 0x001e280001087983 */ /* 0x000ea80000100800 */
[----:B------:R-:W2:Y:S04]  /*b1a60*/  LDL R9, [R1+0x1e2c] ;  /* 0x001e2c0001097983 */ /* 0x000ea80000100800 */
[----:B------:R-:W2:Y:S04]  /*b1a70*/  LDL R2, [R1+0x1e38] ;  /* 0x001e380001027983 */ /* 0x000ea80000100800 */
[----:B------:R-:W2:Y:S04]  /*b1a80*/  LDL R3, [R1+0x1e3c] ;  /* 0x001e3c0001037983 */ /* 0x000ea80000100800 */
[----:B------:R-:W-:Y:S04]  /*b1a90*/  STL.64 [R1+0x8950], R18 ;  /* 0x0089501201007387 */ /* 0x000fe80000100a00 */
[----:B---3--:R0:W-:Y:S04]  /*b1aa0*/  STL.64 [R1+0x8948], R16 ;  /* 0x0089481001007387 */ /* 0x0081e80000100a00 */
[----:B0-----:R-:W3:Y:S04]  /*b1ab0*/  LDL.LU R16, [R1+0x1450] ;  /* 0x0014500001107983 */ /* 0x001ee80000300800 */
[----:B------:R-:W3:Y:S04]  /*b1ac0*/  LDL.LU R17, [R1+0x1454] ;  /* 0x0014540001117983 */ /* 0x000ee80000300800 */
[----:B------:R-:W3:Y:S04]  /*b1ad0*/  LDL.LU R18, [R1+0x1458] ;  /* 0x0014580001127983 */ /* 0x000ee80000300800 */
[----:B------:R-:W3:Y:S04]  /*b1ae0*/  LDL.LU R19, [R1+0x145c] ;  /* 0x00145c0001137983 */ /* 0x000ee80000300800 */
[----:B----4-:R-:W-:Y:S04]  /*b1af0*/  STL.64 [R1+0x8920], R26 ;  /* 0x0089201a01007387 */ /* 0x010fe80000100a00 */
[----:B------:R0:W-:Y:S04]  /*b1b00*/  STL.64 [R1+0x8918], R24 ;  /* 0x0089181801007387 */ /* 0x0001e80000100a00 */
        /* <DEDUP_REMOVED lines=20> */
[C---:B---3--:R-:W-:Y:S01]  /*b1c50*/  HMMA.16816.F32 R16, R12.reuse, R10, R16 ;  /* 0x0000000a0c10723c */ /* 0x048fe20000001810 */
[----:B------:R-:W3:Y:S04]  /*b1c60*/  LDL.LU R20, [R1+0x1b10] ;  /* 0x001b100001147983 */ /* 0x000ee80000300800 */
[----:B------:R-:W3:Y:S04]  /*b1c70*/  LDL.LU R21, [R1+0x1b14] ;  /* 0x001b140001157983 */ /* 0x000ee80000300800 */
[----:B------:R-:W3:Y:S04]  /*b1c80*/  LDL.LU R22, [R1+0x1b18] ;  /* 0x001b180001167983 */ /* 0x000ee80000300800 */
[----:B------:R-:W3:Y:S10]  /*b1c90*/  LDL.LU R23, [R1+0x1b1c] ;  /* 0x001b1c0001177983 */ /* 0x000ef40000300800 */
[----:B------:R-:W-:Y:S04]  /*b1ca0*/  STL.64 [R1+0x470], R16 ;  /* 0x0004701001007387 */ /* 0x000fe80000100a00 */
[----:B------:R0:W-:Y:S04]  /*b1cb0*/  STL.64 [R1+0x478], R18 ;  /* 0x0004781201007387 */ /* 0x0001e80000100a00 */
[----:B0-----:R-:W4:Y:S04]  /*b1cc0*/  LDL.LU.64 R18, [R1+0x8950] ;  /* 0x0089500001127983 */ /* 0x001f280000300a00 */
[----:B------:R-:W3:Y:S04]  /*b1cd0*/  LDL.LU.64 R16, [R1+0x8948] ;  /* 0x0089480001107983 */ /* 0x000ee80000300a00 */
[----:B------:R-:W-:Y:S01]  /*b1ce0*/  STL [R1+0x870c], R11 ;  /* 0x00870c0b01007387 */ /* 0x000fe20000100800 */
[----:B--2---:R-:W-:-:S15]  /*b1cf0*/  HMMA.16816.F32 R24, R12, R8, R24 ;  /* 0x000000080c18723c */ /* 0x004fde0000001818 */
[----:B------:R-:W-:-:S08]  /*b1d00*/  NOP ;  /* 0x0000000000007918 */ /* 0x000fd00000000000 */
[----:B------:R-:W-:Y:S04]  /*b1d10*/  STL.64 [R1+0xc60], R24 ;  /* 0x000c601801007387 */ /* 0x000fe80000100a00 */
[----:B------:R0:W-:Y:S04]  /*b1d20*/  STL.64 [R1+0xc68], R26 ;  /* 0x000c681a01007387 */ /* 0x0001e80000100a00 */
[----:B0-----:R-:W2:Y:S04]  /*b1d30*/  LDL.LU.64 R26, [R1+0x8940] ;  /* 0x00894000011a7983 */ /* 0x001ea80000300a00 */
[----:B------:R-:W2:Y:S01]  /*b1d40*/  LDL.LU.64 R24, [R1+0x8938] ;  /* 0x0089380001187983 */ /* 0x000ea20000300a00 */
[----:B------:R-:W-:-:S02]  /*b1d50*/  F2FP.F16.E5M2.UNPACK_B R2, R2 ;  /* 0x00000002ff02723e */ /* 0x000fc400020004ff */
[----:B------:R-:W-:Y:S02]  /*b1d60*/  F2FP.F16.E5M2.UNPACK_B R3, R3 ;  /* 0x00000003ff03723e */ /* 0x000fe400020004ff */
[----:B---3--:R-:W-:Y:S02]  /*b1d70*/  F2FP.F16.E5M2.UNPACK_B R16, R16 ;  /* 0x00000010ff10723e */ /* 0x008fe400020004ff */
[----:B------:R-:W-:Y:S01]  /*b1d80*/  F2FP.F16.E5M2.UNPACK_B R17, R17 ;  /* 0x00000011ff11723e */ /* 0x000fe200020004ff */
[----:B------:R-:W-:Y:S04]  /*b1d90*/  STL [R1+0x86f4], R8 ;  /* 0x0086f40801007387 */ /* 0x000fe80000100800 */
        /* <DEDUP_REMOVED lines=8> */
[----:B------:R-:W2:Y:S04]  /*b1e20*/  LDL.LU.64 R24, [R1+0x8928] ;  /* 0x0089280001187983 */ /* 0x000ea80000300a00 */
[----:B------:R-:W-:Y:S01]  /*b1e30*/  STL [R1+0x8708], R3 ;  /* 0x0087080301007387 */ /* 0x000fe20000100800 */
[----:B------:R-:W-:-:S02]  /*b1e40*/  F2FP.F16.E5M2.UNPACK_B R4, R4 ;  /* 0x00000004ff04723e */ /* 0x000fc400020004ff */
[----:B------:R-:W-:Y:S02]  /*b1e50*/  F2FP.F16.E5M2.UNPACK_B R5, R5 ;  /* 0x00000005ff05723e */ /* 0x000fe400020004ff */
[----:B------:R-:W-:Y:S02]  /*b1e60*/  F2FP.F16.E5M2.UNPACK_B R6, R6 ;  /* 0x00000006ff06723e */ /* 0x000fe400020004ff */
[----:B------:R-:W-:Y:S01]  /*b1e70*/  F2FP.F16.E5M2.UNPACK_B R7, R7 ;  /* 0x00000007ff07723e */ /* 0x000fe200020004ff */
[----:B--2---:R-:W-:Y:S01]  /*b1e80*/  HMMA.16816.F32 R12, R12, R16, R24 ;  /* 0x000000100c0c723c */ /* 0x004fe20000001818 */
[----:B------:R-:W4:Y:S04]  /*b1e90*/  LDL.LU.64 R26, [R1+0x8920] ;  /* 0x00892000011a7983 */ /* 0x000f280000300a00 */
[----:B------:R-:W4:-:S15]  /*b1ea0*/  LDL.LU.64 R24, [R1+0x8918] ;  /* 0x0089180001187983 */ /* 0x000f1e0000300a00 */
[----:B------:R-:W-:-:S03]  /*b1eb0*/  NOP ;  /* 0x0000000000007918 */ /* 0x000fc60000000000 */
[----:B------:R0:W-:Y:S04]  /*b1ec0*/  STL.64 [R1+0xa20], R12 ;  /* 0x000a200c01007387 */ /* 0x0001e80000100a00 */
[----:B------:R1:W-:Y:S04]  /*b1ed0*/  STL.64 [R1+0xa28], R14 ;  /* 0x000a280e01007387 */ /* 0x0003e80000100a00 */
[----:B0-----:R-:W2:Y:S04]  /*b1ee0*/  LDL.64 R12, [R1+0x88] ;  /* 0x00008800010c7983 */ /* 0x001ea80000100a00 */
[----:B-1----:R-:W3:Y:S01]  /*b1ef0*/  LDL R14, [R1+0x80] ;  /* 0x00008000010e7983 */ /* 0x002ee20000100800 */
        /* <DEDUP_REMOVED lines=15> */
[----:B------:R-:W-:Y:S02]  /*b1ff0*/  IMAD.MOV.U32 R8, RZ, RZ, R17 ;  /* 0x000000ffff087224 */ /* 0x000fe400078e0011 */
[----:B--2---:R-:W-:Y:S01]  /*b2000*/  HMMA.16816.F32 R16, R4, R18, R24 ;  /* 0x000000120410723c */ /* 0x004fe20000001818 */
[----:B------:R-:W2:Y:S04]  /*b2010*/  LDL.LU.64 R26, [R1+0x88e0] ;  /* 0x0088e000011a7983 */ /* 0x000ea80000300a00 */
[----:B------:R-:W4:-:S15]  /*b2020*/  LDL.LU.64 R24, [R1+0x88d8] ;  /* 0x0088d80001187983 */ /* 0x000f1e0000300a00 */
[----:B------:R-:W-:-:S03]  /*b2030*/  NOP ;  /* 0x0000000000007918 */ /* 0x000fc60000000000 */
[----:B------:R-:W-:Y:S04]  /*b2040*/  STL.64 [R1+0x9f0], R16 ;  /* 0x0009f01001007387 */ /* 0x000fe80000100a00 */
[----:B------:R0:W-:Y:S04]  /*b2050*/  STL.64 [R1+0x9f8], R18 ;  /* 0x0009f81201007387 */ /* 0x0001e80000100a00 */
[----:B0-----:R-:W3:Y:S04]  /*b2060*/  LDL.LU.64 R18, [R1+0x88d0] ;  /* 0x0088d00001127983 */ /* 0x001ee80000300a00 */
[----:B------:R-:W3:Y:S01]  /*b2070*/  LDL.LU.64 R16, [R1+0x88c8] ;  /* 0x0088c80001107983 */ /* 0x000ee20000300a00 */
[----:B------:R-:W-:Y:S01]  /*b2080*/  IMAD.MOV.U32 R11, RZ, RZ, R12 ;  /* 0x000000ffff0b7224 */ /* 0x000fe200078e000c */
[----:B---3--:R-:W-:-:S15]  /*b2090*/  HMMA.16816.F32 R16, R4, R12, R16 ;  /* 0x0000000c0410723c */ /* 0x008fde0000001810 */
[----:B------:R-:W-:-:S08]  /*b20a0*/  NOP ;  /* 0x0000000000007918 */ /* 0x000fd00000000000 */
[----:B------:R-:W-:Y:S04]  /*b20b0*/  STL.64 [R1+0x9e0], R16 ;  /* 0x0009e01001007387 */ /* 0x000fe80000100a00 */
[----:B------:R0:W-:Y:S04]  /*b20c0*/  STL.64 [R1+0x9e8], R18 ;  /* 0x0009e81201007387 */ /* 0x0001e80000100a00 */
[----:B0-----:R-:W3:Y:S04]  /*b20d0*/  LDL.LU.64 R18, [R1+0x88c0] ;  /* 0x0088c00001127983 */ /* 0x001ee80000300a00 */
[----:B------:R-:W3:Y:S04]  /*b20e0*/  LDL.LU.64 R16, [R1+0x88b8] ;  /* 0x0088b80001107983 */ /* 0x000ee80000300a00 */
[----:B------:R-:W-:Y:S04]  /*b20f0*/  STL.64 [R1+0x8728], R10 ;  /* 0x0087280a01007387 */ /* 0x000fe80000100a00 */
[----:B------:R0:W-:Y:S04]  /*b2100*/  STL.64 [R1+0x8720], R8 ;  /* 0x0087200801007387 */ /* 0x0001e80000100a00 */
[----:B0-----:R-:W2:Y:S04]  /*b2110*/  LDL.LU R8, [R1+0x1b30] ;  /* 0x001b300001087983 */ /* 0x001ea80000300800 */
[----:B------:R-:W2:Y:S04]  /*b2120*/  LDL.LU R9, [R1+0x1b34] ;  /* 0x001b340001097983 */ /* 0x000ea80000300800 */
[----:B------:R-:W2:Y:S04]  /*b2130*/  LDL.LU R10, [R1+0x1b38] ;  /* 0x001b3800010a7983 */ /* 0x000ea80000300800 */
[----:B------:R-:W2:Y:S01]  /*b2140*/  LDL.LU R11, [R1+0x1b3c] ;  /* 0x001b3c00010b7983 */ /* 0x000ea20000300800 */
[----:B------:R-:W-:-:S02]  /*b2150*/  IMAD.MOV.U32 R15, RZ, RZ, R0 ;  /* 0x000000ffff0f7224 */ /* 0x000fc400078e0000 */
[----:B------:R-:W-:Y:S02]  /*b2160*/  IMAD.MOV.U32 R3, RZ, RZ, R13 ;  /* 0x000000ffff037224 */ /* 0x000fe400078e000d */
[----:B----4-:R-:W-:-:S03]  /*b2170*/  IMAD.MOV.U32 R0, RZ, RZ, R25 ;  /* 0x000000ffff007224 */ /* 0x010fc600078e0019 */
[C---:B--2---:R-:W-:Y:S06]  /*b2180*/  HMMA.16816.F32 R12, R4.reuse, R14, R8 ;  /* 0x0000000e040c723c */ /* 0x044fec0000001808 */
[----:B---3--:R-:W-:-:S15]  /*b2190*/  HMMA.16816.F32 R8, R4, R24, R16 ;  /* 0x000000180408723c */ /* 0x008fde0000001810 */
[----:B------:R-:W-:-:S02]  /*b21a0*/  NOP ;  /* 0x0000000000007918 */ /* 0x000fc40000000000 */
[----:B------:R-:W-:Y:S04]  /*b21b0*/  STL.64 [R1+0x9d0], R12 ;  /* 0x0009d00c01007387 */ /* 0x000fe80000100a00 */
[----:B------:R-:W-:Y:S04]  /*b21c0*/  STL.64 [R1+0x9d8], R14 ;  /* 0x0009d80e01007387 */ /* 0x000fe80000100a00 */
[----:B------:R-:W-:Y:S04]  /*b21d0*/  STL [R1+0x86a8], R0 ;  /* 0x0086a80001007387 */ /* 0x000fe80000100800 */
[----:B------:R-:W-:Y:S04]  /*b21e0*/  STL.64 [R1+0x9c0], R8 ;  /* 0x0009c00801007387 */ /* 0x000fe80000100a00 */
[----:B------:R0:W-:Y:S02]  /*b21f0*/  STL.64 [R1+0x9c8], R10 ;  /* 0x0009c80a01007387 */ /* 0x0001e40000100a00 */
[----:B0-----:R-:W-:Y:S02]  /*b2200*/  HMMA.16816.F32 R8, R4, R26, R20 ;  /* 0x0000001a0408723c */ /* 0x001fe40000001814 */
        /* <DEDUP_REMOVED lines=70> */
[----:B------:R-:W4:Y:S04]  /*b2670*/  LDL.64 R26, [R1+0x40] ;  /* 0x00004000011a7983 */ /* 0x000f280000100a00 */
        /* <DEDUP_REMOVED lines=84> */
[----:B----4-:R-:W-:Y:S03]  /*b2bc0*/  HMMA.16816.F32 R24, R4, R26, R20 ;  /* 0x0000001a0418723c */ /* 0x010fe60000001814 */
[----:B------:R-:W4:Y:S04]  /*b2bd0*/  LDL.LU.64 R22, [R1+0x88b0] ;  /* 0x0088b00001167983 */ /* 0x000f280000300a00 */
[----:B------:R-:W4:-:S15]  /*b2be0*/  LDL.LU.64 R20, [R1+0x88a8] ;  /* 0x0088a80001147983 */ /* 0x000f1e0000300a00 */
[----:B------:R-:W-:-:S01]  /*b2bf0*/  NOP ;  /* 0x0000000000007918 */ /* 0x000fc20000000000 */
        /* <DEDUP_REMOVED lines=102> */
[----:B------:R-:W-:Y:S01]  /*b3260*/  STL.64 [R1+0x8668], R28 ;  /* 0x0086681c01007387 */ /* 0x000fe20000100a00 */
        /* <DEDUP_REMOVED lines=31> */
[----:B0-----:R-:W4:Y:S04]  /*b3460*/  LDL.LU R20, [R1+0x19d0] ;  /* 0x0019d00001147983 */ /* 0x001f280000300800 */
[----:B------:R-:W4:Y:S04]  /*b3470*/  LDL.LU R21, [R1+0x19d4] ;  /* 0x0019d40001157983 */ /* 0x000f280000300800 */
[----:B------:R-:W4:Y:S04]  /*b3480*/  LDL.LU R22, [R1+0x19d8] ;  /* 0x0019d80001167983 */ /* 0x000f280000300800 */
[----:B------:R-:W4:Y:S02]  /*b3490*/  LDL.LU R23, [R1+0x19dc] ;  /* 0x0019dc0001177983 */ /* 0x000f240000300800 */
[----:B----4-:R-:W-:-:S15]  /*b34a0*/  HMMA.16816.F32 R20, R4, R18, R20 ;  /* 0x000000120414723c */ /* 0x010fde0000001814 */
[----:B------:R-:W-:-:S08]  /*b34b0*/  NOP ;  /* 0x0000000000007918 */ /* 0x000fd00000000000 */
[----:B------:R-:W-:Y:S04]  /*b34c0*/  STL.64 [R1+0x870], R20 ;  /* 0x0008701401007387 */ /* 0x000fe80000100a00 */
[----:B------:R2:W-:Y:S02]  /*b34d0*/  STL.64 [R1+0x878], R22 ;  /* 0x0008781601007387 */ /* 0x0005e40000100a00 */
[----:B--2---:R-:W-:Y:S02]  /*b34e0*/  HMMA.16816.F32 R20, R4, R16, R24 ;  /* 0x000000100414723c */ /* 0x004fe40000001818 */
[----:B------:R-:W-:Y:S04]  /*b34f0*/  STL.64 [R1+0x8528], R18 ;  /* 0x0085281201007387 */ /* 0x000fe80000100a00 */
[----:B------:R0:W-:-:S15]  /*b3500*/  STL.64 [R1+0x8520], R16 ;  /* 0x0085201001007387 */ /* 0x0001de0000100a00 */
[----:B------:R-:W-:-:S02]  /*b3510*/  NOP ;  /* 0x0000000000007918 */ /* 0x000fc40000000000 */
[----:B------:R3:W-:Y:S04]  /*b3520*/  STL.64 [R1+0x860], R20 ;  /* 0x0008601401007387 */ /* 0x0007e80000100a00 */
[----:B------:R-:W-:Y:S04]  /*b3530*/  STL.64 [R1+0x868], R22 ;  /* 0x0008681601007387 */ /* 0x000fe80000100a00 */
[----:B0-----:R-:W2:Y:S04]  /*b3540*/  LDL.LU R16, [R1+0x1970] ;  /* 0x0019700001107983 */ /* 0x001ea80000300800 */
[----:B------:R-:W2:Y:S04]  /*b3550*/  LDL.LU R17, [R1+0x1974] ;  /* 0x0019740001117983 */ /* 0x000ea80000300800 */
[----:B------:R-:W4:Y:S04]  /*b3560*/  LDL.LU R18, [R1+0x1978] ;  /* 0x0019780001127983 */ /* 0x000f280000300800 */
[----:B------:R-:W4:Y:S01]  /*b3570*/  LDL.LU R19, [R1+0x197c] ;  /* 0x00197c0001137983 */ /* 0x000f220000300800 */
[----:B------:R-:W-:-:S02]  /*b3580*/  IMAD R12, R13, 0x100, R12 ;  /* 0x000001000d0c7824 */ /* 0x000fc400078e020c */
[----:B------:R-:W-:Y:S02]  /*b3590*/  IMAD R13, R15, 0x100, R14 ;  /* 0x000001000f0d7824 */ /* 0x000fe400078e020e */
[----:B---3--:R-:W-:Y:S02]  /*b35a0*/  IMAD.MOV.U32 R21, RZ, RZ, R8 ;  /* 0x000000ffff157224 */ /* 0x008fe400078e0008 */
[----:B------:R-:W-:Y:S01]  /*b35b0*/  IMAD.MOV.U32 R20, RZ, RZ, R9 ;  /* 0x000000ffff147224 */ /* 0x000fe200078e0009 */
[----:B----4-:R-:W-:Y:S04]  /*b35c0*/  STL.64 [R1+0x86b8], R18 ;  /* 0x0086b81201007387 */ /* 0x010fe80000100a00 */
[----:B--2---:R-:W-:Y:S04]  /*b35d0*/  STL.64 [R1+0x86b0], R16 ;  /* 0x0086b01001007387 */ /* 0x004fe80000100a00 */
[----:B------:R-:W2:Y:S04]  /*b35e0*/  LDL.LU R8, [R1+0x2220] ;  /* 0x0022200001087983 */ /* 0x000ea80000300800 */
[----:B------:R-:W3:Y:S04]  /*b35f0*/  LDL.LU R14, [R1+0x221c] ;  /* 0x00221c00010e7983 */ /* 0x000ee80000300800 */
[----:B------:R-:W4:Y:S04]  /*b3600*/  LDL.LU R9, [R1+0x2228] ;  /* 0x0022280001097983 */ /* 0x000f280000300800 */
[----:B------:R-:W3:Y:S04]  /*b3610*/  LDL.LU R15, [R1+0x2224] ;  /* 0x00222400010f7983 */ /* 0x000ee80000300800 */
[----:B---3--:R-:W-:Y:S04]  /*b3620*/  STL.64 [R1+0x8700], R14 ;  /* 0x0087000e01007387 */ /* 0x008fe80000100a00 */
[----:B------:R0:W-:Y:S04]  /*b3630*/  STL.64 [R1+0x86f8], R12 ;  /* 0x0086f80c01007387 */ /* 0x0001e80000100a00 */
[----:B0-----:R-:W3:Y:S04]  /*b3640*/  LDL.LU R12, [R1+0x19b0] ;  /* 0x0019b000010c7983 */ /* 0x001ee80000300800 */
[----:B------:R-:W3:Y:S04]  /*b3650*/  LDL.LU R13, [R1+0x19b4] ;  /* 0x0019b400010d7983 */ /* 0x000ee80000300800 */
[----:B------:R-:W3:Y:S04]  /*b3660*/  LDL.LU R14, [R1+0x19b8] ;  /* 0x0019b800010e7983 */ /* 0x000ee80000300800 */
[----:B------:R-:W3:Y:S04]  /*b3670*/  LDL.LU R15, [R1+0x19bc] ;  /* 0x0019bc00010f7983 */ /* 0x000ee80000300800 */
[----:B------:R-:W2:Y:S04]  /*b3680*/  LDL.LU R16, [R1+0x1990] ;  /* 0x0019900001107983 */ /* 0x000ea80000300800 */
        /* <DEDUP_REMOVED lines=22> */
[----:B------:R-:W4:Y:S04]  /*b37f0*/  LDL.64 R22, [R1+0x90] ;  /* 0x0000900001167983 */ /* 0x000f280000100a00 */
[----:B------:R-:W3:Y:S01]  /*b3800*/  LDL.LU R11, [R1+0x870c] ;  /* 0x00870c00010b7983 */ /* 0x000ee20000300800 */
[----:B------:R-:W-:-:S03]  /*b3810*/  IMAD.MOV.U32 R29, RZ, RZ, R3 ;  /* 0x000000ffff1d7224 */ /* 0x000fc600078e0003 */
        /* <DEDUP_REMOVED lines=10> */
[----:B------:R-:W4:Y:S01]  /*b38c0*/  LDL.LU.64 R12, [R1+0x86f8] ;  /* 0x0086f800010c7983 */ /* 0x000f220000300a00 */
        /* <DEDUP_REMOVED lines=10> */
[----:B------:R-:W-:Y:S04]  /*b3970*/  STL [R1+0x84bc], R8 ;  /* 0x0084bc0801007387 */ /* 0x000fe80000100800 */
[----:B------:R-:W-:Y:S01]  /*b3980*/  STL [R1+0x84b8], R9 ;  /* 0x0084b80901007387 */ /* 0x000fe20000100800 */
[----:B----4-:R-:W-:-:S15]  /*b3990*/  HMMA.16816.F32 R16, R4, R2, R16 ;  /* 0x000000020410723c */ /* 0x010fde0000001810 */
[----:B------:R-:W-:-:S08]  /*b39a0*/  NOP ;  /* 0x0000000000007918 */ /* 0x000fd00000000000 */
[----:B------:R-:W-:Y:S04]  /*b39b0*/  STL.64 [R1+0xc30], R16 ;  /* 0x000c301001007387 */ /* 0x000fe80000100a00 */
[----:B------:R0:W-:Y:S04]  /*b39c0*/  STL.64 [R1+0xc38], R18 ;  /* 0x000c381201007387 */ /* 0x0001e80000100a00 */
[----:B0-----:R-:W2:Y:S04]  /*b39d0*/  LDL.LU.64 R18, [R1+0x86d8] ;  /* 0x0086d80001127983 */ /* 0x001ea80000300a00 */
[----:B------:R-:W2:Y:S04]  /*b39e0*/  LDL.LU.64 R16, [R1+0x86d0] ;  /* 0x0086d00001107983 */ /* 0x000ea80000300a00 */
[----:B------:R-:W-:Y:S04]  /*b39f0*/  STL [R1+0x84c4], R2 ;  /* 0x0084c40201007387 */ /* 0x000fe80000100800 */
[----:B------:R0:W-:Y:S04]  /*b3a00*/  STL [R1+0x84c0], R3 ;  /* 0x0084c00301007387 */ /* 0x0001e80000100800 */
[----:B0-----:R-:W2:Y:S02]  /*b3a10*/  LDL.64 R2, [R1+0xa0] ;  /* 0x0000a00001027983 */ /* 0x001ea40000100a00 */
[----:B--2---:R-:W-:Y:S02]  /*b3a20*/  HMMA.16816.F32 R4, R4, R2, R16 ;  /* 0x000000020404723c */ /* 0x004fe40000001810 */
[----:B------:R-:W2:Y:S04]  /*b3a30*/  LDL.LU.64 R18, [R1+0x86c8] ;  /* 0x0086c80001127983 */ /* 0x000ea80000300a00 */
[----:B------:R-:W2:Y:S01]  /*b3a40*/  LDL.LU.64 R16, [R1+0x86c0] ;  /* 0x0086c00001107983 */ /* 0x000ea20000300a00 */
[----:B------:R-:W-:-:S02]  /*b3a50*/  IMAD.MOV.U32 R9, RZ, RZ, R3 ;  /* 0x000000ffff097224 */ /* 0x000fc400078e0003 */
[----:B------:R-:W-:-:S14]  /*b3a60*/  IMAD.MOV.U32 R8, RZ, RZ, R2 ;  /* 0x000000ffff087224 */ /* 0x000fdc00078e0002 */
[----:B------:R0:W-:Y:S04]  /*b3a70*/  STL.64 [R1+0x840], R4 ;  /* 0x0008400401007387 */ /* 0x0001e80000100a00 */
[----:B------:R1:W-:Y:S04]  /*b3a80*/  STL.64 [R1+0x848], R6 ;  /* 0x0008480601007387 */ /* 0x0003e80000100a00 */
[----:B0-----:R-:W3:Y:S04]  /*b3a90*/  LDL.LU R4, [R1+0x1980] ;  /* 0x0019800001047983 */ /* 0x001ee80000300800 */
[----:B------:R-:W3:Y:S04]  /*b3aa0*/  LDL.LU R5, [R1+0x1984] ;  /* 0x0019840001057983 */ /* 0x000ee80000300800 */
[----:B-1----:R-:W3:Y:S04]  /*b3ab0*/  LDL.LU R6, [R1+0x1988] ;  /* 0x0019880001067983 */ /* 0x002ee80000300800 */
[----:B------:R-:W3:Y:S04]  /*b3ac0*/  LDL.LU R7, [R1+0x198c] ;  /* 0x00198c0001077983 */ /* 0x000ee80000300800 */
[----:B------:R-:W-:Y:S04]  /*b3ad0*/  STL [R1+0x84cc], R9 ;  /* 0x0084cc0901007387 */ /* 0x000fe80000100800 */
[----:B------:R0:W-:Y:S04]  /*b3ae0*/  STL [R1+0x84c8], R8 ;  /* 0x0084c80801007387 */ /* 0x0001e80000100800 */
[----:B0-----:R-:W2:Y:S01]  /*b3af0*/  LDL.64 R8, [R1+0xa8] ;  /* 0x0000a80001087983 */ /* 0x001ea20000100a00 */
[----:B------:R-:W-:-:S02]  /*b3b00*/  F2FP.F16.E5M2.UNPACK_B R12, R12 ;  /* 0x0000000cff0c723e */ /* 0x000fc400020004ff */
[----:B------:R-:W-:Y:S02]  /*b3b10*/  F2FP.F16.E5M2.UNPACK_B R13, R13 ;  /* 0x0000000dff0d723e */ /* 0x000fe400020004ff */
[----:B------:R-:W-:Y:S02]  /*b3b20*/  F2FP.F16.E5M2.UNPACK_B R14, R14 ;  /* 0x0000000eff0e723e */ /* 0x000fe400020004ff */
[----:B------:R-:W-:-:S07]  /*b3b30*/  F2FP.F16.E5M2.UNPACK_B R15, R15 ;  /* 0x0000000fff0f723e */ /* 0x000fce00020004ff */
[----:B--2---:R-:W-:-:S15]  /*b3b40*/  HMMA.16816.F32 R16, R12, R8, R16 ;  /* 0x000000080c10723c */ /* 0x004fde0000001810 */
[----:B------:R-:W-:-:S08]  /*b3b50*/  NOP ;  /* 0x0000000000007918 */ /* 0x000fd00000000000 */
[----:B------:R-:W-:Y:S04]  /*b3b60*/  STL.64 [R1+0x830], R16 ;  /* 0x0008301001007387 */ /* 0x000fe80000100a00 */
[----:B------:R0:W-:Y:S04]  /*b3b70*/  STL.64 [R1+0x838], R18 ;  /* 0x0008381201007387 */ /* 0x0001e80000100a00 */
[----:B0-----:R-:W2:Y:S04]  /*b3b80*/  LDL.LU.64 R18, [R1+0x86b8] ;  /* 0x0086b80001127983 */ /* 0x001ea80000300a00 */
[----:B------:R-:W2:Y:S01]  /*b3b90*/  LDL.LU.64 R16, [R1+0x86b0] ;  /* 0x0086b00001107983 */ /* 0x000ea20000300a00 */
[----:B---3--:R-:W-:Y:S01]  /*b3ba0*/  HMMA.16816.F32 R4, R12, R20, R4 ;  /* 0x000000140c04723c */ /* 0x008fe20000001804 */
[----:B------:R-:W-:-:S02]  /*b3bb0*/  IMAD.MOV.U32 R3, RZ, RZ, R9 ;  /* 0x000000ffff037224 */ /* 0x000fc400078e0009 */
[----:B------:R-:W-:-:S03]  /*b3bc0*/  IMAD.MOV.U32 R2, RZ, RZ, R8 ;  /* 0x000000ffff027224 */ /* 0x000fc600078e0008 */
[----:B------:R-:W-:Y:S04]  /*b3bd0*/  STL [R1+0x84d4], R3 ;  /* 0x0084d40301007387 */ /* 0x000fe80000100800 */
[----:B------:R-:W-:-:S13]  /*b3be0*/  STL [R1+0x84d0], R2 ;  /* 0x0084d00201007387 */ /* 0x000fda0000100800 */
[----:B------:R-:W-:Y:S04]  /*b3bf0*/  STL.64 [R1+0x820], R4 ;  /* 0x0008200401007387 */ /* 0x000fe80000100a00 */
[----:B------:R2:W-:Y:S01]  /*b3c00*/  STL.64 [R1+0x828], R6 ;  /* 0x0008280601007387 */ /* 0x0005e20000100a00 */
[----:B------:R-:W-:Y:S02]  /*b3c10*/  IMAD.MOV.U32 R8, RZ, RZ, R23 ;  /* 0x000000ffff087224 */ /* 0x000fe400078e0017 */
[----:B------:R-:W-:Y:S01]  /*b3c20*/  IMAD.MOV.U32 R9, RZ, RZ, R22 ;  /* 0x000000ffff097224 */ /* 0x000fe200078e0016 */
[----:B--2---:R-:W-:-:S15]  /*b3c30*/  HMMA.16816.F32 R4, R12, R22, R16 ;  /* 0x000000160c04723c */ /* 0x004fde0000001810 */
[----:B------:R-:W-:-:S08]  /*b3c40*/  NOP ;  /* 0x0000000000007918 */ /* 0x000fd00000000000 */
[----:B------:R-:W-:Y:S04]  /*b3c50*/  STL.64 [R1+0x810], R4 ;  /* 0x0008100401007387 */ /* 0x000fe80000100a00 */
[----:B------:R0:W-:Y:S02]  /*b3c60*/  STL.64 [R1+0x818], R6 ;  /* 0x0008180601007387 */ /* 0x0001e40000100a00 */
[----:B0-----:R-:W-:Y:S02]  /*b3c70*/  HMMA.16816.F32 R4, R12, R28, R24 ;  /* 0x0000001c0c04723c */ /* 0x001fe40000001818 */
[----:B------:R-:W-:Y:S04]  /*b3c80*/  STL [R1+0x84dc], R8 ;  /* 0x0084dc0801007387 */ /* 0x000fe80000100800 */
[----:B------:R-:W-:Y:S04]  /*b3c90*/  STL [R1+0x84d8], R9 ;  /* 0x0084d80901007387 */ /* 0x000fe80000100800 */
[----:B------:R-:W-:Y:S04]  /*b3ca0*/  STL.64 [R1+0x8670], R10 ;  /* 0x0086700a01007387 */ /* 0x000fe80000100a00 */
[----:B------:R-:W2:Y:S09]  /*b3cb0*/  LDL R26, [R1+0x38] ;  /* 0x00003800011a7983 */ /* 0x000eb20000100800 */
[----:B------:R-:W-:Y:S04]  /*b3cc0*/  STL.64 [R1+0x800], R4 ;  /* 0x0008000401007387 */ /* 0x000fe80000100a00 */
[----:B------:R-:W-:Y:S04]  /*b3cd0*/  STL.64 [R1+0x808], R6 ;  /* 0x0008080601007387 */ /* 0x000fe80000100a00 */
[----:B------:R-:W2:Y:S04]  /*b3ce0*/  LDL R27, [R1+0x3c] ;  /* 0x00003c00011b7983 */ /* 0x000ea80000100800 */
[----:B------:R-:W3:Y:S01]  /*b3cf0*/  LDL R24, [R1+0x40] ;  /* 0x0000400001187983 */ /* 0x000ee20000100800 */
[----:B------:R-:W-:-:S03]  /*b3d00*/  IMAD.MOV.U32 R25, RZ, RZ, R0 ;  /* 0x000000ffff197224 */ /* 0x000fc600078e0000 */
[----:B------:R-:W4:Y:S04]  /*b3d10*/  LDL.LU R0, [R1+0x86a8] ;  /* 0x0086a80001007983 */ /* 0x000f280000300800 */
        /* <DEDUP_REMOVED lines=17> */
[----:B0-----:R-:W2:Y:S04]  /*b3e30*/  LDL R10, [R1+0x78] ;  /* 0x00007800010a7983 */ /* 0x001ea80000100800 */
[----:B----4-:R0:W-:Y:S04]  /*b3e40*/  STL.64 [R1+0x8678], R8 ;  /* 0x0086780801007387 */ /* 0x0101e80000100a00 */
[----:B------:R-:W4:Y:S04]  /*b3e50*/  LDL.64 R28, [R1+0x70] ;  /* 0x00007000011c7983 */ /* 0x000f280000100a00 */
[----:B0-----:R-:W2:Y:S04]  /*b3e60*/  LDL.64 R8, [R1+0x80] ;  /* 0x0000800001087983 */ /* 0x001ea80000100a00 */
        /* <DEDUP_REMOVED lines=26> */
[----:B0-----:R-:W2:Y:S04]  /*b4010*/  LDL.LU R24, [R1+0x1950] ;  /* 0x0019500001187983 */ /* 0x001ea80000300800 */
[----:B------:R-:W2:Y:S04]  /*b4020*/  LDL.LU R25, [R1+0x1954] ;  /* 0x0019540001197983 */ /* 0x000ea80000300800 */
[----:B------:R-:W2:Y:S04]  /*b4030*/  LDL.LU R26, [R1+0x1958] ;  /* 0x00195800011a7983 */ /* 0x000ea80000300800 */
[----:B------:R-:W2:Y:S04]  /*b4040*/  LDL.LU R27, [R1+0x195c] ;  /* 0x00195c00011b7983 */ /* 0x000ea80000300800 */
[----:B------:R-:W3:Y:S04]  /*b4050*/  LDL.64 R4, [R1+0x50] ;  /* 0x0000500001047983 */ /* 0x000ee80000100a00 */
[----:B------:R-:W4:Y:S04]  /*b4060*/  LDL.64 R6, [R1+0x48] ;  /* 0x0000480001067983 */ /* 0x000f280000100a00 */
        /* <DEDUP_REMOVED lines=8> */
[----:B--2---:R-:W-:-:S15]  /*b40f0*/  HMMA.16816.F32 R24, R12, R8, R24 ;  /* 0x000000080c18723c */ /* 0x004fde0000001818 */
[----:B------:R-:W-:-:S08]  /*b4100*/  NOP ;  /* 0x0000000000007918 */ /* 0x000fd00000000000 */
[----:B------:R-:W-:Y:S04]  /*b4110*/  STL.64 [R1+0x7f0], R24 ;  /* 0x0007f01801007387 */ /* 0x000fe80000100a00 */
[----:B------:R0:W-:Y:S04]  /*b4120*/  STL.64 [R1+0x7f8], R26 ;  /* 0x0007f81a01007387 */ /* 0x0001e80000100a00 */
[----:B0-----:R-:W2:Y:S04]  /*b4130*/  LDL.LU.64 R26, [R1+0x86a0] ;  /* 0x0086a000011a7983 */ /* 0x001ea80000300a00 */
[----:B------:R-:W2:Y:S01]  /*b4140*/  LDL.LU.64 R24, [R1+0x8698] ;  /* 0x0086980001187983 */ /* 0x000ea20000300a00 */
[----:B------:R-:W-:-:S02]  /*b4150*/  IMAD.MOV.U32 R11, RZ, RZ, R0 ;  /* 0x000000ffff0b7224 */ /* 0x000fc400078e0000 */
[----:B------:R-:W-:Y:S02]  /*b4160*/  IMAD.MOV.U32 R3, RZ, RZ, R8 ;  /* 0x000000ffff037224 */ /* 0x000fe400078e0008 */
[----:B------:R-:W-:-:S03]  /*b4170*/  IMAD.MOV.U32 R2, RZ, RZ, R9 ;  /* 0x000000ffff027224 */ /* 0x000fc600078e0009 */
[----:B------:R-:W-:Y:S04]  /*b4180*/  STL [R1+0x84e4], R3 ;  /* 0x0084e40301007387 */ /* 0x000fe80000100800 */
[----:B------:R0:W-:Y:S04]  /*b4190*/  STL [R1+0x84e0], R2 ;  /* 0x0084e00201007387 */ /* 0x0001e80000100800 */
[----:B0-----:R-:W3:Y:S01]  /*b41a0*/  LDL.64 R2, [R1+0x68] ;  /* 0x0000680001027983 */ /* 0x001ee20000100a00 */
[----:B--2---:R-:W-:Y:S03]  /*b41b0*/  HMMA.16816.F32 R8, R12, R10, R24 ;  /* 0x0000000a0c08723c */ /* 0x004fe60000001818 */
[----:B------:R-:W3:Y:S04]  /*b41c0*/  LDL.LU.64 R26, [R1+0x8690] ;  /* 0x00869000011a7983 */ /* 0x000ee80000300a00 */
[----:B------:R-:W3:-:S15]  /*b41d0*/  LDL.LU.64 R24, [R1+0x8688] ;  /* 0x0086880001187983 */ /* 0x000ede0000300a00 */
[----:B------:R-:W-:-:S01]  /*b41e0*/  NOP ;  /* 0x0000000000007918 */ /* 0x000fc20000000000 */
[----:B------:R-:W-:Y:S04]  /*b41f0*/  STL.64 [R1+0x7e0], R8 ;  /* 0x0007e00801007387 */ /* 0x000fe80000100a00 */
[----:B------:R0:W-:Y:S04]  /*b4200*/  STL.64 [R1+0x7e8], R10 ;  /* 0x0007e80a01007387 */ /* 0x0001e80000100a00 */
[----:B0-----:R-:W2:Y:S04]  /*b4210*/  LDL.LU.64 R10, [R1+0x8680] ;  /* 0x00868000010a7983 */ /* 0x001ea80000300a00 */
[----:B------:R-:W2:Y:S01]  /*b4220*/  LDL.LU.64 R8, [R1+0x8678] ;  /* 0x0086780001087983 */ /* 0x000ea20000300a00 */
[C---:B---3--:R-:W-:Y:S06]  /*b4230*/  HMMA.16816.F32 R24, R12.reuse, R2, R24 ;  /* 0x000000020c18723c */ /* 0x048fec0000001818 */
[----:B--2---:R-:W-:-:S15]  /*b4240*/  HMMA.16816.F32 R8, R12, R28, R8 ;  /* 0x0000001c0c08723c */ /* 0x004fde0000001808 */
[----:B------:R-:W-:-:S08]  /*b4250*/  NOP ;  /* 0x0000000000007918 */ /* 0x000fd00000000000 */
[----:B------:R0:W-:Y:S04]  /*b4260*/  STL.64 [R1+0x7d0], R8 ;  /* 0x0007d00801007387 */ /* 0x0001e80000100a00 */
[----:B------:R1:W-:Y:S01]  /*b4270*/  STL.64 [R1+0x7d8], R10 ;  /* 0x0007d80a01007387 */ /* 0x0003e20000100a00 */
[----:B0-----:R-:W-:Y:S02]  /*b4280*/  IMAD.MOV.U32 R9, RZ, RZ, R29 ;  /* 0x000000ffff097224 */ /* 0x001fe400078e001d */
[----:B------:R-:W-:Y:S01]  /*b4290*/  IMAD.MOV.U32 R8, RZ, RZ, R28 ;  /* 0x000000ffff087224 */ /* 0x000fe200078e001c */
[----:B-1----:R-:W2:Y:S04]  /*b42a0*/  LDL.LU.64 R10, [R1+0x8670] ;  /* 0x00867000010a7983 */ /* 0x002ea80000300a00 */
[----:B------:R-:W3:Y:S04]  /*b42b0*/  LDL.LU.64 R28, [R1+0x8668] ;  /* 0x00866800011c7983 */ /* 0x000ee80000300a00 */
[----:B------:R-:W-:Y:S04]  /*b42c0*/  STL [R1+0x84ec], R9 ;  /* 0x0084ec0901007387 */ /* 0x000fe80000100800 */
[----:B------:R-:W-:Y:S04]  /*b42d0*/  STL [R1+0x84e8], R8 ;  /* 0x0084e80801007387 */ /* 0x000fe80000100800 */
[----:B------:R-:W-:Y:S04]  /*b42e0*/  STL.64 [R1+0x7c0], R24 ;  /* 0x0007c01801007387 */ /* 0x000fe80000100a00 */
[----:B------:R0:W-:Y:S04]  /*b42f0*/  STL.64 [R1+0x7c8], R26 ;  /* 0x0007c81a01007387 */ /* 0x0001e80000100a00 */
[----:B0-----:R-:W4:Y:S04]  /*b4300*/  LDL.LU.64 R26, [R1+0x8660] ;  /* 0x00866000011a7983 */ /* 0x001f280000300a00 */
[----:B------:R-:W4:Y:S04]  /*b4310*/  LDL.LU.64 R24, [R1+0x8658] ;  /* 0x0086580001187983 */ /* 0x000f280000300a00 */
[----:B------:R0:W-:Y:S04]  /*b4320*/  STL [R1+0x84f0], R2 ;  /* 0x0084f00201007387 */ /* 0x0001e80000100800 */
[----:B0-----:R-:W4:Y:S02]  /*b4330*/  LDL.64 R2, [R1+0x60] ;  /* 0x0000600001027983 */ /* 0x001f240000100a00 */
[----:B----4-:R-:W-:Y:S06]  /*b4340*/  HMMA.16816.F32 R24, R12, R2, R24 ;  /* 0x000000020c18723c */ /* 0x010fec0000001818 */
[----:B------:R-:W-:-:S15]  /*b4350*/  IMAD.MOV.U32 R8, RZ, RZ, R2 ;  /* 0x000000ffff087224 */ /* 0x000fde00078e0002 */
[----:B------:R-:W-:-:S02]  /*b4360*/  NOP ;  /* 0x0000000000007918 */ /* 0x000fc40000000000 */
[----:B------:R-:W-:Y:S04]  /*b4370*/  STL.64 [R1+0x7b0], R24 ;  /* 0x0007b01801007387 */ /* 0x000fe80000100a00 */
[----:B------:R0:W-:Y:S04]  /*b4380*/  STL.64 [R1+0x7b8], R26 ;  /* 0x0007b81a01007387 */ /* 0x0001e80000100a00 */
[----:B0-----:R-:W4:Y:S04]  /*b4390*/  LDL.LU.64 R26, [R1+0x8650] ;  /* 0x00865000011a7983 */ /* 0x001f280000300a00 */
[----:B------:R-:W4:Y:S04]  /*b43a0*/  LDL.LU.64 R24, [R1+0x8648] ;  /* 0x0086480001187983 */ /* 0x000f280000300a00 */
[----:B------:R0:W-:Y:S04]  /*b43b0*/  STL [R1+0x84f8], R3 ;  /* 0x0084f80301007387 */ /* 0x0001e80000100800 */
[----:B0-----:R-:W4:Y:S04]  /*b43c0*/  LDL.64 R2, [R1+0x58] ;  /* 0x0000580001027983 */ /* 0x001f280000100a00 */
[----:B------:R-:W-:Y:S01]  /*b43d0*/  STL [R1+0x84f4], R8 ;  /* 0x0084f40801007387 */ /* 0x000fe20000100800 */
        /* <DEDUP_REMOVED lines=17> */
[----:B------:R-:W3:Y:S01]  /*b44f0*/  LDL.LU.64 R24, [R1+0x8618] ;  /* 0x0086180001187983 */ /* 0x000ee20000300a00 */
[----:B------:R-:W-:-:S02]  /*b4500*/  IMAD.MOV.U32 R9, RZ, RZ, R5 ;  /* 0x000000ffff097224 */ /* 0x000fc400078e0005 */
[----:B------:R-:W-:Y:S01]  /*b4510*/  IMAD.MOV.U32 R8, RZ, RZ, R7 ;  /* 0x000000ffff087224 */ /* 0x000fe200078e0007 */
[----:B--2---:R-:W-:Y:S01]  /*b4520*/  STL.64 [R1+0x8508], R10 ;  /* 0x0085080a01007387 */ /* 0x004fe20000100a00 */
[----:B------:R-:W-:Y:S02]  /*b4530*/  IMAD.MOV.U32 R0, RZ, RZ, R3 ;  /* 0x000000ffff007224 */ /* 0x000fe400078e0003 */
[----:B------:R-:W-:Y:S01]  /*b4540*/  IMAD.MOV.U32 R2, RZ, RZ, R4 ;  /* 0x000000ffff027224 */ /* 0x000fe200078e0004 */
[----:B------:R3:W-:Y:S01]  /*b4550*/  STL.64 [R1+0x8500], R8 ;  /* 0x0085000801007387 */ /* 0x0007e20000100a00 */
[----:B------:R-:W-:Y:S01]  /*b4560*/  IMAD.MOV.U32 R3, RZ, RZ, R6 ;  /* 0x000000ffff037224 */ /* 0x000fe200078e0006 */
[C---:B---3--:R-:W-:Y:S06]  /*b4570*/  HMMA.16816.F32 R8, R12.reuse, R24, R16 ;  /* 0x000000180c08723c */ /* 0x048fec0000001810 */
[----:B----4-:R-:W-:Y:S01]  /*b4580*/  HMMA.16816.F32 R4, R12, R26, R20 ;  /* 0x0000001a0c04723c */ /* 0x010fe20000001814 */
[----:B------:R-:W2:-:S15]  /*b4590*/  LDL.LU R20, [R1+0x1820] ;  /* 0x0018200001147983 */ /* 0x000e9e0000300800 */
[----:B------:R-:W-:-:S01]  /*b45a0*/  NOP ;  /* 0x0000000000007918 */ /* 0x000fc20000000000 */
[----:B------:R-:W-:Y:S04]  /*b45b0*/  STL.64 [R1+0x770], R8 ;  /* 0x0007700801007387 */ /* 0x000fe80000100a00 */
[----:B------:R-:W-:Y:S04]  /*b45c0*/  STL.64 [R1+0x778], R10 ;  /* 0x0007780a01007387 */ /* 0x000fe80000100a00 */
[----:B------:R-:W-:Y:S04]  /*b45d0*/  STL.64 [R1+0x760], R4 ;  /* 0x0007600401007387 */ /* 0x000fe80000100a00 */
[----:B------:R0:W-:Y:S04]  /*b45e0*/  STL.64 [R1+0x768], R6 ;  /* 0x0007680601007387 */ /* 0x0001e80000100a00 */
        /* <DEDUP_REMOVED lines=18> */
[----:B--2---:R-:W-:Y:S04]  /*b4710*/  STL.64 [R1+0x8580], R24 ;  /* 0x0085801801007387 */ /* 0x004fe80000100a00 */
[----:B----4-:R-:W-:Y:S04]  /*b4720*/  STL.64 [R1+0x85a0], R26 ;  /* 0x0085a01a01007387 */ /* 0x010fe80000100a00 */
        /* <DEDUP_REMOVED lines=80> */
[----:B------:R-:W2:Y:S04]  /*b4c30*/  LDL.LU.64 R20, [R1+0x8608] ;  /* 0x0086080001147983 */ /* 0x000ea80000300a00 */
        /* <DEDUP_REMOVED lines=82> */
[----:B------:R-:W4:Y:S04]  /*b5160*/  LDL.LU R28, [R1+0x2240] ;  /* 0x00224000011c7983 */ /* 0x000f280000300800 */
[----:B------:R-:W4:Y:S04]  /*b5170*/  LDL.LU R6, [R1+0x223c] ;  /* 0x00223c0001067983 */ /* 0x000f280000300800 */
[----:B------:R-:W4:Y:S04]  /*b5180*/  LDL.LU R29, [R1+0x2248] ;  /* 0x00224800011d7983 */ /* 0x000f280000300800 */
[----:B------:R-:W4:Y:S04]  /*b5190*/  LDL.LU R7, [R1+0x2244] ;  /* 0x0022440001077983 */ /* 0x000f280000300800 */
        /* <DEDUP_REMOVED lines=17> */
[----:B------:R2:W-:Y:S01]  /*b52b0*/  STL.64 [R1+0x8298], R16 ;  /* 0x0082981001007387 */ /* 0x0005e20000100a00 */
[----:B----4-:R-:W-:-:S02]  /*b52c0*/  IMAD R4, R4, 0x100, R22 ;  /* 0x0000010004047824 */ /* 0x010fc400078e0216 */
[----:B------:R-:W-:Y:S01]  /*b52d0*/  IMAD R5, R5, 0x100, R23 ;  /* 0x0000010005057824 */ /* 0x000fe200078e0217 */
[----:B--2---:R-:W-:Y:S07]  /*b52e0*/  HMMA.16816.F32 R16, R12, R10, R24 ;  /* 0x0000000a0c10723c */ /* 0x004fee0000001818 */
[----:B------:R-:W-:Y:S02]  /*b52f0*/  IMAD.MOV.U32 R26, RZ, RZ, R3 ;  /* 0x000000ffff1a7224 */ /* 0x000fe400078e0003 */
[----:B------:R-:W2:Y:S01]  /*b5300*/  LDL.LU R3, [R1+0x84f8] ;  /* 0x0084f80001037983 */ /* 0x000ea20000300800 */
[----:B---3--:R-:W-:-:S13]  /*b5310*/  IMAD.MOV.U32 R27, RZ, RZ, R8 ;  /* 0x000000ffff1b7224 */ /* 0x008fda00078e0008 */
[----:B------:R0:W-:Y:S04]  /*b5320*/  STL.64 [R1+0x670], R16 ;  /* 0x0006701001007387 */ /* 0x0001e80000100a00 */
[----:B------:R1:W-:Y:S04]  /*b5330*/  STL.64 [R1+0x678], R18 ;  /* 0x0006781201007387 */ /* 0x0003e80000100a00 */
[----:B------:R-:W3:Y:S04]  /*b5340*/  LDL.LU R8, [R1+0x84f4] ;  /* 0x0084f40001087983 */ /* 0x000ee80000300800 */
[----:B------:R-:W4:Y:S04]  /*b5350*/  LDL.LU R20, [R1+0x1710] ;  /* 0x0017100001147983 */ /* 0x000f280000300800 */
[----:B------:R-:W4:Y:S04]  /*b5360*/  LDL.LU R21, [R1+0x1714] ;  /* 0x0017140001157983 */ /* 0x000f280000300800 */
[----:B------:R-:W2:Y:S04]  /*b5370*/  LDL.LU R22, [R1+0x1718] ;  /* 0x0017180001167983 */ /* 0x000ea80000300800 */
[----:B------:R-:W2:Y:S01]  /*b5380*/  LDL.LU R23, [R1+0x171c] ;  /* 0x00171c0001177983 */ /* 0x000ea20000300800 */
[----:B------:R-:W-:-:S02]  /*b5390*/  IMAD.MOV.U32 R24, RZ, RZ, R2 ;  /* 0x000000ffff187224 */ /* 0x000fc400078e0002 */
[----:B------:R-:W-:Y:S01]  /*b53a0*/  IMAD.MOV.U32 R25, RZ, RZ, R9 ;  /* 0x000000ffff197224 */ /* 0x000fe200078e0009 */
[----:B--2---:R3:W-:Y:S04]  /*b53b0*/  STL.64 [R1+0x83b8], R22 ;  /* 0x0083b81601007387 */ /* 0x0047e80000100a00 */
[----:B----4-:R-:W-:Y:S04]  /*b53c0*/  STL.64 [R1+0x83b0], R20 ;  /* 0x0083b01401007387 */ /* 0x010fe80000100a00 */
[----:B------:R-:W2:Y:S04]  /*b53d0*/  LDL.LU R2, [R1+0x84f0] ;  /* 0x0084f00001027983 */ /* 0x000ea80000300800 */
[----:B------:R-:W4:Y:S04]  /*b53e0*/  LDL.LU R9, [R1+0x84ec] ;  /* 0x0084ec0001097983 */ /* 0x000f280000300800 */
[----:B------:R-:W-:Y:S04]  /*b53f0*/  STL.64 [R1+0x83c8], R26 ;  /* 0x0083c81a01007387 */ /* 0x000fe80000100a00 */
[----:B------:R2:W-:Y:S04]  /*b5400*/  STL.64 [R1+0x83c0], R24 ;  /* 0x0083c01801007387 */ /* 0x0005e80000100a00 */
[----:B0-----:R-:W2:Y:S04]  /*b5410*/  LDL.LU R16, [R1+0x1720] ;  /* 0x0017200001107983 */ /* 0x001ea80000300800 */
[----:B------:R-:W2:Y:S04]  /*b5420*/  LDL.LU R17, [R1+0x1724] ;  /* 0x0017240001117983 */ /* 0x000ea80000300800 */
[----:B-1----:R-:W4:Y:S04]  /*b5430*/  LDL.LU R18, [R1+0x1728] ;  /* 0x0017280001127983 */ /* 0x002f280000300800 */
[----:B------:R-:W4:Y:S01]  /*b5440*/  LDL.LU R19, [R1+0x172c] ;  /* 0x00172c0001137983 */ /* 0x000f220000300800 */
[----:B---3--:R-:W-:-:S02]  /*b5450*/  IMAD.MOV.U32 R22, RZ, RZ, R8 ;  /* 0x000000ffff167224 */ /* 0x008fc400078e0008 */
[----:B------:R-:W-:Y:S01]  /*b5460*/  IMAD.MOV.U32 R23, RZ, RZ, R3 ;  /* 0x000000ffff177224 */ /* 0x000fe200078e0003 */
[----:B----4-:R-:W-:Y:S04]  /*b5470*/  STL.64 [R1+0x83d8], R18 ;  /* 0x0083d81201007387 */ /* 0x010fe80000100a00 */
[----:B--2---:R-:W-:Y:S04]  /*b5480*/  STL.64 [R1+0x83d0], R16 ;  /* 0x0083d01001007387 */ /* 0x004fe80000100a00 */
[----:B------:R-:W-:Y:S04]  /*b5490*/  STL [R1+0x8280], R10 ;  /* 0x0082800a01007387 */ /* 0x000fe80000100800 */
[----:B------:R-:W-:Y:S04]  /*b54a0*/  STL [R1+0x827c], R11 ;  /* 0x00827c0b01007387 */ /* 0x000fe80000100800 */
[----:B------:R-:W2:Y:S04]  /*b54b0*/  LDL.LU R8, [R1+0x84e8] ;  /* 0x0084e80001087983 */ /* 0x000ea80000300800 */
[----:B------:R-:W3:Y:S04]  /*b54c0*/  LDL.LU R3, [R1+0x84e4] ;  /* 0x0084e40001037983 */ /* 0x000ee80000300800 */
[----:B------:R-:W4:Y:S04]  /*b54d0*/  LDL.LU R24, [R1+0x1740] ;  /* 0x0017400001187983 */ /* 0x000f280000300800 */
[----:B------:R-:W4:Y:S04]  /*b54e0*/  LDL.LU R25, [R1+0x1744] ;  /* 0x0017440001197983 */ /* 0x000f280000300800 */
[----:B------:R-:W2:Y:S04]  /*b54f0*/  LDL.LU R26, [R1+0x1748] ;  /* 0x00174800011a7983 */ /* 0x000ea80000300800 */
[----:B------:R-:W2:Y:S01]  /*b5500*/  LDL.LU R27, [R1+0x174c] ;  /* 0x00174c00011b7983 */ /* 0x000ea20000300800 */
[----:B------:R-:W-:-:S03]  /*b5510*/  IMAD.MOV.U32 R20, RZ, RZ, R2 ;  /* 0x000000ffff147224 */ /* 0x000fc600078e0002 */
[----:B--2---:R-:W-:Y:S04]  /*b5520*/  STL.64 [R1+0x83e8], R26 ;  /* 0x0083e81a01007387 */ /* 0x004fe80000100a00 */
[----:B----4-:R0:W-:Y:S04]  /*b5530*/  STL.64 [R1+0x83e0], R24 ;  /* 0x0083e01801007387 */ /* 0x0101e80000100a00 */
[----:B------:R-:W2:Y:S04]  /*b5540*/  LDL.LU R2, [R1+0x84e0] ;  /* 0x0084e00001027983 */ /* 0x000ea80000300800 */
[----:B------:R-:W4:Y:S04]  /*b5550*/  LDL R21, [R1+0x6c] ;  /* 0x00006c0001157983 */ /* 0x000f280000100800 */
[----:B0-----:R-:W2:Y:S04]  /*b5560*/  LDL.64 R24, [R1+0x78] ;  /* 0x0000780001187983 */ /* 0x001ea80000100a00 */
[----:B------:R-:W-:Y:S01]  /*b5570*/  STL.64 [R1+0x83f8], R22 ;  /* 0x0083f81601007387 */ /* 0x000fe20000100a00 */
[----:B------:R-:W-:-:S02]  /*b5580*/  IMAD.MOV.U32 R26, RZ, RZ, R8 ;  /* 0x000000ffff1a7224 */ /* 0x000fc400078e0008 */
[----:B------:R-:W-:Y:S02]  /*b5590*/  IMAD.MOV.U32 R27, RZ, RZ, R9 ;  /* 0x000000ffff1b7224 */ /* 0x000fe400078e0009 */
[----:B---3--:R-:W-:Y:S02]  /*b55a0*/  IMAD.MOV.U32 R10, RZ, RZ, R3 ;  /* 0x000000ffff0a7224 */ /* 0x008fe400078e0003 */
[----:B------:R-:W-:Y:S02]  /*b55b0*/  IMAD R6, R6, 0x100, R28 ;  /* 0x0000010006067824 */ /* 0x000fe400078e021c */
[----:B------:R-:W-:Y:S01]  /*b55c0*/  IMAD R7, R7, 0x100, R29 ;  /* 0x0000010007077824 */ /* 0x000fe200078e021d */
[----:B----4-:R-:W-:Y:S04]  /*b55d0*/  STL.64 [R1+0x83f0], R20 ;  /* 0x0083f01401007387 */ /* 0x010fe80000100a00 */
[----:B------:R-:W3:Y:S04]  /*b55e0*/  LDL.LU R8, [R1+0x84dc] ;  /* 0x0084dc0001087983 */ /* 0x000ee80000300800 */
[----:B------:R-:W4:Y:S04]  /*b55f0*/  LDL.LU R9, [R1+0x84d8] ;  /* 0x0084d80001097983 */ /* 0x000f280000300800 */
[----:B------:R-:W3:Y:S01]  /*b5600*/  LDL.LU R3, [R1+0x84d4] ;  /* 0x0084d40001037983 */ /* 0x000ee20000300800 */
[----:B--2---:R-:W-:-:S03]  /*b5610*/  IMAD.MOV.U32 R11, RZ, RZ, R2 ;  /* 0x000000ffff0b7224 */ /* 0x004fc600078e0002 */
[----:B------:R-:W2:Y:S04]  /*b5620*/  LDL.LU R2, [R1+0x84d0] ;  /* 0x0084d00001027983 */ /* 0x000ea80000300800 */
[----:B------:R-:W2:Y:S04]  /*b5630*/  LDL.64 R28, [R1+0x88] ;  /* 0x00008800011c7983 */ /* 0x000ea80000100a00 */
[----:B------:R-:W-:Y:S04]  /*b5640*/  STL.64 [R1+0x8418], R26 ;  /* 0x0084181a01007387 */ /* 0x000fe80000100a00 */
[----:B------:R0:W-:Y:S04]  /*b5650*/  STL.64 [R1+0x8410], R24 ;  /* 0x0084101801007387 */ /* 0x0001e80000100a00 */
[----:B0-----:R-:W4:Y:S04]  /*b5660*/  LDL.LU R24, [R1+0x1780] ;  /* 0x0017800001187983 */ /* 0x001f280000300800 */
[----:B------:R-:W4:Y:S04]  /*b5670*/  LDL.LU R25, [R1+0x1784] ;  /* 0x0017840001197983 */ /* 0x000f280000300800 */
[----:B------:R-:W3:Y:S04]  /*b5680*/  LDL.LU R26, [R1+0x1788] ;  /* 0x00178800011a7983 */ /* 0x000ee80000300800 */
[----:B------:R-:W3:Y:S04]  /*b5690*/  LDL.LU R27, [R1+0x178c] ;  /* 0x00178c00011b7983 */ /* 0x000ee80000300800 */
[----:B---3--:R-:W-:Y:S04]  /*b56a0*/  STL.64 [R1+0x8430], R26 ;  /* 0x0084301a01007387 */ /* 0x008fe80000100a00 */
[----:B----4-:R0:W-:Y:S04]  /*b56b0*/  STL.64 [R1+0x8428], R24 ;  /* 0x0084281801007387 */ /* 0x0101e80000100a00 */
[----:B0-----:R-:W3:Y:S04]  /*b56c0*/  LDL.LU R24, [R1+0x1790] ;  /* 0x0017900001187983 */ /* 0x001ee80000300800 */
[----:B------:R-:W3:Y:S04]  /*b56d0*/  LDL.LU R25, [R1+0x1794] ;  /* 0x0017940001197983 */ /* 0x000ee80000300800 */
[----:B------:R-:W4:Y:S04]  /*b56e0*/  LDL.LU R26, [R1+0x1798] ;  /* 0x00179800011a7983 */ /* 0x000f280000300800 */
[----:B------:R-:W4:Y:S04]  /*b56f0*/  LDL.LU R27, [R1+0x179c] ;  /* 0x00179c00011b7983 */ /* 0x000f280000300800 */
[----:B----4-:R0:W-:Y:S02]  /*b5700*/  STL.64 [R1+0x8440], R26 ;  /* 0x0084401a01007387 */ /* 0x0101e40000100a00 */
[----:B0-----:R-:W-:-:S02]  /*b5710*/  IMAD.MOV.U32 R26, RZ, RZ, R9 ;  /* 0x000000ffff1a7224 */ /* 0x001fc400078e0009 */
[----:B------:R-:W-:Y:S01]  /*b5720*/  IMAD.MOV.U32 R27, RZ, RZ, R8 ;  /* 0x000000ffff1b7224 */ /* 0x000fe200078e0008 */
[----:B------:R-:W4:Y:S04]  /*b5730*/  LDL.LU R9, [R1+0x84cc] ;  /* 0x0084cc0001097983 */ /* 0x000f280000300800 */
[----:B------:R-:W4:Y:S04]  /*b5740*/  LDL.LU R8, [R1+0x84c8] ;  /* 0x0084c80001087983 */ /* 0x000f280000300800 */
[----:B---3--:R0:W-:Y:S04]  /*b5750*/  STL.64 [R1+0x8438], R24 ;  /* 0x0084381801007387 */ /* 0x0081e80000100a00 */
[----:B0-----:R-:W3:Y:S04]  /*b5760*/  LDL.64 R24, [R1+0x98] ;  /* 0x0000980001187983 */ /* 0x001ee80000100a00 */
[----:B------:R2:W-:Y:S04]  /*b5770*/  STL.64 [R1+0x8470], R26 ;  /* 0x0084701a01007387 */ /* 0x0005e80000100a00 */
[----:B---3--:R4:W-:Y:S04]  /*b5780*/  STL.64 [R1+0x8468], R24 ;  /* 0x0084681801007387 */ /* 0x0089e80000100a00 */
[----:B------:R-:W3:Y:S04]  /*b5790*/  LDL.LU R20, [R1+0x1760] ;  /* 0x0017600001147983 */ /* 0x000ee80000300800 */
[----:B------:R-:W3:Y:S04]  /*b57a0*/  LDL.LU R21, [R1+0x1764] ;  /* 0x0017640001157983 */ /* 0x000ee80000300800 */
[----:B------:R-:W3:Y:S04]  /*b57b0*/  LDL.LU R22, [R1+0x1768] ;  /* 0x0017680001167983 */ /* 0x000ee80000300800 */
[----:B------:R-:W3:Y:S01]  /*b57c0*/  LDL.LU R23, [R1+0x176c] ;  /* 0x00176c0001177983 */ /* 0x000ee20000300800 */
[----:B--2---:R-:W-:-:S02]  /*b57d0*/  IMAD.MOV.U32 R26, RZ, RZ, R2 ;  /* 0x000000ffff1a7224 */ /* 0x004fc400078e0002 */
[----:B------:R-:W-:Y:S01]  /*b57e0*/  IMAD.MOV.U32 R27, RZ, RZ, R3 ;  /* 0x000000ffff1b7224 */ /* 0x000fe200078e0003 */
[----:B------:R-:W2:Y:S04]  /*b57f0*/  LDL.LU R2, [R1+0x84c4] ;  /* 0x0084c40001027983 */ /* 0x000ea80000300800 */
[----:B------:R-:W2:Y:S01]  /*b5800*/  LDL.LU R3, [R1+0x84c0] ;  /* 0x0084c00001037983 */ /* 0x000ea20000300800 */
[----:B----4-:R-:W-:Y:S02]  /*b5810*/  IMAD.MOV.U32 R24, RZ, RZ, R8 ;  /* 0x000000ffff187224 */ /* 0x010fe400078e0008 */
[----:B------:R-:W-:Y:S01]  /*b5820*/  IMAD.MOV.U32 R25, RZ, RZ, R9 ;  /* 0x000000ffff197224 */ /* 0x000fe200078e0009 */
[----:B------:R-:W4:Y:S04]  /*b5830*/  LDL.LU R8, [R1+0x84bc] ;  /* 0x0084bc0001087983 */ /* 0x000f280000300800 */
[----:B------:R-:W4:Y:S04]  /*b5840*/  LDL.LU R9, [R1+0x84b8] ;  /* 0x0084b80001097983 */ /* 0x000f280000300800 */
[----:B------:R-:W-:Y:S04]  /*b5850*/  STL.64 [R1+0x84a0], R26 ;  /* 0x0084a01a01007387 */ /* 0x000fe80000100a00 */
[----:B------:R-:W-:Y:S04]  /*b5860*/  STL.64 [R1+0x8498], R24 ;  /* 0x0084981801007387 */ /* 0x000fe80000100a00 */
[----:B---3--:R-:W-:Y:S04]  /*b5870*/  STL.64 [R1+0x8408], R22 ;  /* 0x0084081601007387 */ /* 0x008fe80000100a00 */
[----:B------:R0:W-:Y:S04]  /*b5880*/  STL.64 [R1+0x8400], R20 ;  /* 0x0084001401007387 */ /* 0x0001e80000100a00 */
[----:B0-----:R-:W3:Y:S04]  /*b5890*/  LDL.LU R20, [R1+0x1770] ;  /* 0x0017700001147983 */ /* 0x001ee80000300800 */
[----:B------:R-:W3:Y:S04]  /*b58a0*/  LDL.LU R21, [R1+0x1774] ;  /* 0x0017740001157983 */ /* 0x000ee80000300800 */
[----:B------:R-:W2:Y:S04]  /*b58b0*/  LDL.LU R22, [R1+0x1778] ;  /* 0x0017780001167983 */ /* 0x000ea80000300800 */
[----:B------:R-:W2:Y:S04]  /*b58c0*/  LDL.LU R23, [R1+0x177c] ;  /* 0x00177c0001177983 */ /* 0x000ea80000300800 */
[----:B------:R-:W4:Y:S04]  /*b58d0*/  LDL.LU R24, [R1+0x1bf0] ;  /* 0x001bf00001187983 */ /* 0x000f280000300800 */
[----:B------:R-:W4:Y:S04]  /*b58e0*/  LDL.LU R25, [R1+0x1bf4] ;  /* 0x001bf40001197983 */ /* 0x000f280000300800 */
[----:B------:R-:W3:Y:S04]  /*b58f0*/  LDL.LU R26, [R1+0x1bf8] ;  /* 0x001bf800011a7983 */ /* 0x000ee80000300800 */
[----:B------:R-:W3:Y:S04]  /*b5900*/  LDL.LU R27, [R1+0x1bfc] ;  /* 0x001bfc00011b7983 */ /* 0x000ee80000300800 */
[----:B---3--:R-:W-:Y:S04]  /*b5910*/  STL.64 [R1+0x84b0], R26 ;  /* 0x0084b01a01007387 */ /* 0x008fe80000100a00 */
[----:B----4-:R0:W-:Y:S04]  /*b5920*/  STL.64 [R1+0x84a8], R24 ;  /* 0x0084a81801007387 */ /* 0x0101e80000100a00 */
[----:B0-----:R-:W3:Y:S04]  /*b5930*/  LDL.LU R24, [R1+0x1c00] ;  /* 0x001c000001187983 */ /* 0x001ee80000300800 */
[----:B------:R-:W3:Y:S04]  /*b5940*/  LDL.LU R25, [R1+0x1c04] ;  /* 0x001c040001197983 */ /* 0x000ee80000300800 */
[----:B------:R-:W3:Y:S04]  /*b5950*/  LDL.LU R26, [R1+0x1c08] ;  /* 0x001c0800011a7983 */ /* 0x000ee80000300800 */
[----:B------:R-:W3:Y:S04]  /*b5960*/  LDL.LU R27, [R1+0x1c0c] ;  /* 0x001c0c00011b7983 */ /* 0x000ee80000300800 */
[----:B--2---:R-:W-:Y:S04]  /*b5970*/  STL.64 [R1+0x8450], R22 ;  /* 0x0084501601007387 */ /* 0x004fe80000100a00 */
[----:B------:R0:W-:Y:S04]  /*b5980*/  STL.64 [R1+0x8448], R20 ;  /* 0x0084481401007387 */ /* 0x0001e80000100a00 */
        /* <DEDUP_REMOVED lines=10> */
[C---:B---3--:R-:W-:Y:S03]  /*b5a30*/  HMMA.16816.F32 R24, R12.reuse, R8, R24 ;  /* 0x000000080c18723c */ /* 0x048fe60000001818 */
[----:B----4-:R-:W-:Y:S04]  /*b5a40*/  STL.64 [R1+0x8480], R22 ;  /* 0x0084801601007387 */ /* 0x010fe80000100a00 */
        /* <DEDUP_REMOVED lines=19> */
[----:B------:R-:W-:Y:S01]  /*b5b80*/  STL [R1+0x8278], R9 ;  /* 0x0082780901007387 */ /* 0x000fe20000100800 */
[----:B----4-:R-:W-:-:S15]  /*b5b90*/  HMMA.16816.F32 R24, R12, R2, R24 ;  /* 0x000000020c18723c */ /* 0x010fde0000001818 */
[----:B------:R-:W-:-:S08]  /*b5ba0*/  NOP ;  /* 0x0000000000007918 */ /* 0x000fd00000000000 */
[----:B------:R-:W-:Y:S04]  /*b5bb0*/  STL.64 [R1+0xc10], R24 ;  /* 0x000c101801007387 */ /* 0x000fe80000100a00 */
[----:B------:R0:W-:Y:S04]  /*b5bc0*/  STL.64 [R1+0xc18], R26 ;  /* 0x000c181a01007387 */ /* 0x0001e80000100a00 */
[----:B0-----:R-:W4:Y:S04]  /*b5bd0*/  LDL.LU.64 R26, [R1+0x84a0] ;  /* 0x0084a000011a7983 */ /* 0x001f280000300a00 */
[----:B------:R-:W2:Y:S01]  /*b5be0*/  LDL.LU.64 R24, [R1+0x8498] ;  /* 0x0084980001187983 */ /* 0x000ea20000300a00 */
        /* <DEDUP_REMOVED lines=9> */
[----:B------:R-:W-:Y:S04]  /*b5c80*/  STL.64 [R1+0x668], R14 ;  /* 0x0006680e01007387 */ /* 0x000fe80000100a00 */
[----:B0-----:R-:W2:Y:S01]  /*b5c90*/  LDL R12, [R1+0x58] ;  /* 0x00005800010c7983 */ /* 0x001ea20000100800 */
[----:B----4-:R-:W-:Y:S03]  /*b5ca0*/  HMMA.16816.F32 R24, R4, R26, R20 ;  /* 0x0000001a0418723c */ /* 0x010fe60000001814 */
[----:B------:R-:W4:Y:S04]  /*b5cb0*/  LDL.LU.64 R22, [R1+0x8480] ;  /* 0x0084800001167983 */ /* 0x000f280000300a00 */
[----:B------:R-:W4:-:S15]  /*b5cc0*/  LDL.LU.64 R20, [R1+0x8478] ;  /* 0x0084780001147983 */ /* 0x000f1e0000300a00 */
[----:B------:R-:W-:-:S01]  /*b5cd0*/  NOP ;  /* 0x0000000000007918 */ /* 0x000fc20000000000 */
[----:B------:R-:W-:Y:S04]  /*b5ce0*/  STL.64 [R1+0x650], R24 ;  /* 0x0006501801007387 */ /* 0x000fe80000100a00 */
[----:B------:R0:W-:Y:S04]  /*b5cf0*/  STL.64 [R1+0x658], R26 ;  /* 0x0006581a01007387 */ /* 0x0001e80000100a00 */
[----:B0-----:R-:W3:Y:S04]  /*b5d00*/  LDL.LU.64 R26, [R1+0x8470] ;  /* 0x00847000011a7983 */ /* 0x001ee80000300a00 */
[----:B------:R-:W4:Y:S02]  /*b5d10*/  LDL.LU.64 R24, [R1+0x8468] ;  /* 0x0084680001187983 */ /* 0x000f240000300a00 */
[----:B----4-:R-:W-:-:S15]  /*b5d20*/  HMMA.16816.F32 R20, R4, R24, R20 ;  /* 0x000000180414723c */ /* 0x010fde0000001814 */
[----:B------:R-:W-:-:S08]  /*b5d30*/  NOP ;  /* 0x0000000000007918 */ /* 0x000fd00000000000 */
[----:B------:R-:W-:Y:S04]  /*b5d40*/  STL.64 [R1+0x640], R20 ;  /* 0x0006401401007387 */ /* 0x000fe80000100a00 */
[----:B------:R0:W-:Y:S04]  /*b5d50*/  STL.64 [R1+0x648], R22 ;  /* 0x0006481601007387 */ /* 0x0001e80000100a00 */
[----:B0-----:R-:W3:Y:S04]  /*b5d60*/  LDL.LU.64 R22, [R1+0x8460] ;  /* 0x0084600001167983 */ /* 0x001ee80000300a00 */
[----:B------:R-:W3:Y:S01]  /*b5d70*/  LDL.LU.64 R20, [R1+0x8458] ;  /* 0x0084580001147983 */ /* 0x000ee20000300a00 */
[----:B------:R-:W-:-:S02]  /*b5d80*/  IMAD.MOV.U32 R13, RZ, RZ, R0 ;  /* 0x000000ffff0d7224 */ /* 0x000fc400078e0000 */
[----:B------:R-:W-:Y:S02]  /*b5d90*/  IMAD.MOV.U32 R9, RZ, RZ, R24 ;  /* 0x000000ffff097224 */ /* 0x000fe400078e0018 */
[----:B------:R-:W-:Y:S02]  /*b5da0*/  IMAD.MOV.U32 R0, RZ, RZ, R25 ;  /* 0x000000ffff007224 */ /* 0x000fe400078e0019 */
[----:B---3--:R-:W-:Y:S01]  /*b5db0*/  HMMA.16816.F32 R24, R4, R26, R20 ;  /* 0x0000001a0418723c */ /* 0x008fe20000001814 */
[----:B------:R-:W3:Y:S04]  /*b5dc0*/  LDL.LU.64 R22, [R1+0x8450] ;  /* 0x0084500001167983 */ /* 0x000ee80000300a00 */
[----:B------:R-:W3:-:S15]  /*b5dd0*/  LDL.LU.64 R20, [R1+0x8448] ;  /* 0x0084480001147983 */ /* 0x000ede0000300a00 */
[----:B------:R-:W-:-:S03]  /*b5de0*/  NOP ;  /* 0x0000000000007918 */ /* 0x000fc60000000000 */
        /* <DEDUP_REMOVED lines=9> */
[----:B------:R-:W4:Y:S01]  /*b5e80*/  LDL.LU.64 R24, [R1+0x8428] ;  /* 0x0084280001187983 */ /* 0x000f220000300a00 */
[----:B------:R-:W-:-:S02]  /*b5e90*/  IMAD.MOV.U32 R15, RZ, RZ, R28 ;  /* 0x000000ffff0f7224 */ /* 0x000fc400078e001c */
[----:B------:R-:W-:Y:S02]  /*b5ea0*/  IMAD.MOV.U32 R14, RZ, RZ, R29 ;  /* 0x000000ffff0e7224 */ /* 0x000fe400078e001d */
[----:B------:R-:W2:Y:S04]  /*b5eb0*/  LDL.LU.64 R28, [R1+0x8420] ;  /* 0x00842000011c7983 */ /* 0x000ea80000300a00 */
[----:B------:R-:W-:Y:S01]  /*b5ec0*/  STL.64 [R1+0x82e8], R14 ;  /* 0x0082e80e01007387 */ /* 0x000fe20000100a00 */
[----:B----4-:R-:W-:-:S15]  /*b5ed0*/  HMMA.16816.F32 R24, R4, R10, R24 ;  /* 0x0000000a0418723c */ /* 0x010fde0000001818 */
[----:B------:R-:W-:-:S08]  /*b5ee0*/  NOP ;  /* 0x0000000000007918 */ /* 0x000fd00000000000 */
[----:B------:R-:W-:Y:S04]  /*b5ef0*/  STL.64 [R1+0x610], R24 ;  /* 0x0006101801007387 */ /* 0x000fe80000100a00 */
[----:B------:R0:W-:Y:S04]  /*b5f00*/  STL.64 [R1+0x618], R26 ;  /* 0x0006181a01007387 */ /* 0x0001e80000100a00 */
[----:B0-----:R-:W4:Y:S04]  /*b5f10*/  LDL.LU.64 R26, [R1+0x8418] ;  /* 0x00841800011a7983 */ /* 0x001f280000300a00 */
[----:B------:R-:W3:Y:S02]  /*b5f20*/  LDL.LU.64 R24, [R1+0x8410] ;  /* 0x0084100001187983 */ /* 0x000ee40000300a00 */
[----:B---3--:R-:W-:-:S15]  /*b5f30*/  HMMA.16816.F32 R20, R4, R24, R20 ;  /* 0x000000180414723c */ /* 0x008fde0000001814 */
[----:B------:R-:W-:-:S08]  /*b5f40*/  NOP ;  /* 0x0000000000007918 */ /* 0x000fd00000000000 */
[----:B------:R-:W-:Y:S04]  /*b5f50*/  STL.64 [R1+0x600], R20 ;  /* 0x0006001401007387 */ /* 0x000fe80000100a00 */
[----:B------:R0:W-:Y:S04]  /*b5f60*/  STL.64 [R1+0x608], R22 ;  /* 0x0006081601007387 */ /* 0x0001e80000100a00 */
[----:B0-----:R-:W4:Y:S04]  /*b5f70*/  LDL.LU.64 R22, [R1+0x8408] ;  /* 0x0084080001167983 */ /* 0x001f280000300a00 */
[----:B------:R-:W4:Y:S01]  /*b5f80*/  LDL.LU.64 R20, [R1+0x8400] ;  /* 0x0084000001147983 */ /* 0x000f220000300a00 */
[----:B------:R-:W-:-:S02]  /*b5f90*/  IMAD.MOV.U32 R10, RZ, RZ, R24 ;  /* 0x000000ffff0a7224 */ /* 0x000fc400078e0018 */
[----:B------:R-:W-:-:S05]  /*b5fa0*/  IMAD.MOV.U32 R11, RZ, RZ, R25 ;  /* 0x000000ffff0b7224 */ /* 0x000fca00078e0019 */
[----:B------:R-:W-:Y:S04]  /*b5fb0*/  STL.64 [R1+0x8290], R10 ;  /* 0x0082900a01007387 */ /* 0x000fe80000100a00 */
[----:B------:R0:W-:Y:S04]  /*b5fc0*/  STL.64 [R1+0x8288], R8 ;  /* 0x0082880801007387 */ /* 0x0001e80000100a00 */
[----:B0-----:R-:W2:Y:S04]  /*b5fd0*/  LDL.LU R8, [R1+0x1730] ;  /* 0x0017300001087983 */ /* 0x001ea80000300800 */
[----:B------:R-:W2:Y:S04]  /*b5fe0*/  LDL.LU R9, [R1+0x1734] ;  /* 0x0017340001097983 */ /* 0x000ea80000300800 */
[----:B------:R-:W2:Y:S04]  /*b5ff0*/  LDL.LU R10, [R1+0x1738] ;  /* 0x00173800010a7983 */ /* 0x000ea80000300800 */
[----:B------:R-:W2:Y:S01]  /*b6000*/  LDL.LU R11, [R1+0x173c] ;  /* 0x00173c00010b7983 */ /* 0x000ea20000300800 */
[----:B----4-:R-:W-:Y:S03]  /*b6010*/  HMMA.16816.F32 R24, R4, R26, R20 ;  /* 0x0000001a0418723c */ /* 0x010fe60000001814 */
[----:B------:R-:W3:Y:S04]  /*b6020*/  LDL.LU.64 R22, [R1+0x83f8] ;  /* 0x0083f80001167983 */ /* 0x000ee80000300a00 */
[----:B------:R-:W4:-:S15]  /*b6030*/  LDL.LU.64 R20, [R1+0x83f0] ;  /* 0x0083f00001147983 */ /* 0x000f1e0000300a00 */
[----:B------:R-:W-:-:S01]  /*b6040*/  NOP ;  /* 0x0000000000007918 */ /* 0x000fc20000000000 */
[----:B------:R-:W-:Y:S04]  /*b6050*/  STL.64 [R1+0x5f0], R24 ;  /* 0x0005f01801007387 */ /* 0x000fe80000100a00 */
[----:B------:R0:W-:Y:S04]  /*b6060*/  STL.64 [R1+0x5f8], R26 ;  /* 0x0005f81a01007387 */ /* 0x0001e80000100a00 */
[----:B0-----:R-:W3:Y:S04]  /*b6070*/  LDL.LU.64 R26, [R1+0x83e8] ;  /* 0x0083e800011a7983 */ /* 0x001ee80000300a00 */
[----:B------:R-:W3:Y:S01]  /*b6080*/  LDL.LU.64 R24, [R1+0x83e0] ;  /* 0x0083e00001187983 */ /* 0x000ee20000300a00 */
[C---:B----4-:R-:W-:Y:S06]  /*b6090*/  HMMA.16816.F32 R16, R4.reuse, R20, R16 ;  /* 0x000000140410723c */ /* 0x050fec0000001810 */
[----:B---3--:R-:W-:-:S15]  /*b60a0*/  HMMA.16816.F32 R20, R4, R22, R24 ;  /* 0x000000160414723c */ /* 0x008fde0000001818 */
[----:B------:R-:W-:-:S02]  /*b60b0*/  NOP ;  /* 0x0000000000007918 */ /* 0x000fc40000000000 */
[----:B------:R-:W-:Y:S04]  /*b60c0*/  STL.64 [R1+0x5e0], R16 ;  /* 0x0005e01001007387 */ /* 0x000fe80000100a00 */
[----:B------:R0:W-:Y:S04]  /*b60d0*/  STL.64 [R1+0x5e8], R18 ;  /* 0x0005e81201007387 */ /* 0x0001e80000100a00 */
[----:B0-----:R-:W3:Y:S04]  /*b60e0*/  LDL.LU.64 R18, [R1+0x83d8] ;  /* 0x0083d80001127983 */ /* 0x001ee80000300a00 */
[----:B------:R-:W3:Y:S04]  /*b60f0*/  LDL.LU.64 R16, [R1+0x83d0] ;  /* 0x0083d00001107983 */ /* 0x000ee80000300a00 */
[----:B------:R-:W4:Y:S04]  /*b6100*/  LDL.LU.64 R26, [R1+0x83c8] ;  /* 0x0083c800011a7983 */ /* 0x000f280000300a00 */
        /* <DEDUP_REMOVED lines=8> */
[----:B------:R4:W-:Y:S01]  /*b6190*/  STL.64 [R1+0x5c8], R10 ;  /* 0x0005c80a01007387 */ /* 0x0009e20000100a00 */
[C---:B---3--:R-:W-:Y:S03]  /*b61a0*/  HMMA.16816.F32 R12, R4.reuse, R24, R16 ;  /* 0x00000018040c723c */ /* 0x048fe60000001810 */
[----:B------:R-:W2:Y:S03]  /*b61b0*/  LDL.LU R24, [R1+0x1670] ;  /* 0x0016700001187983 */ /* 0x000ea60000300800 */
[----:B----4-:R-:W-:-:S15]  /*b61c0*/  HMMA.16816.F32 R8, R4, R26, R20 ;  /* 0x0000001a0408723c */ /* 0x010fde0000001814 */
[----:B------:R-:W-:-:S02]  /*b61d0*/  NOP ;  /* 0x0000000000007918 */ /* 0x000fc40000000000 */
[----:B------:R0:W-:Y:S04]  /*b61e0*/  STL.64 [R1+0x5b0], R12 ;  /* 0x0005b00c01007387 */ /* 0x0001e80000100a00 */
[----:B------:R-:W-:Y:S04]  /*b61f0*/  STL.64 [R1+0x5b8], R14 ;  /* 0x0005b80e01007387 */ /* 0x000fe80000100a00 */
[----:B------:R-:W-:Y:S04]  /*b6200*/  STL.64 [R1+0x5a0], R8 ;  /* 0x0005a00801007387 */ /* 0x000fe80000100a00 */
[----:B------:R-:W-:Y:S04]  /*b6210*/  STL.64 [R1+0x5a8], R10 ;  /* 0x0005a80a01007387 */ /* 0x000fe80000100a00 */
[----:B------:R-:W2:Y:S04]  /*b6220*/  LDL.LU R25, [R1+0x1674] ;  /* 0x0016740001197983 */ /* 0x000ea80000300800 */
[----:B------:R-:W3:Y:S04]  /*b6230*/  LDL.LU R26, [R1+0x1678] ;  /* 0x00167800011a7983 */ /* 0x000ee80000300800 */
[----:B------:R-:W3:Y:S04]  /*b6240*/  LDL.LU R27, [R1+0x167c] ;  /* 0x00167c00011b7983 */ /* 0x000ee80000300800 */
[----:B---3--:R-:W-:Y:S04]  /*b6250*/  STL.64 [R1+0x82f8], R26 ;  /* 0x0082f81a01007387 */ /* 0x008fe80000100a00 */
[----:B--2---:R1:W-:Y:S04]  /*b6260*/  STL.64 [R1+0x82f0], R24 ;  /* 0x0082f01801007387 */ /* 0x0043e80000100a00 */
[----:B0-----:R-:W2:Y:S04]  /*b6270*/  LDL R12, [R1] ;  /* 0x00000000010c7983 */ /* 0x001ea80000100800 */
[----:B------:R-:W2:Y:S04]  /*b6280*/  LDL R13, [R1+0x4] ;  /* 0x00000400010d7983 */ /* 0x000ea80000100800 */
[----:B--2---:R-:W-:Y:S04]  /*b6290*/  STL.64 [R1+0x8300], R12 ;  /* 0x0083000c01007387 */ /* 0x004fe80000100a00 */
[----:B-1----:R-:W2:Y:S04]  /*b62a0*/  LDL.LU R24, [R1+0x1680] ;  /* 0x0016800001187983 */ /* 0x002ea80000300800 */
[----:B------:R-:W2:Y:S04]  /*b62b0*/  LDL.LU R25, [R1+0x1684] ;  /* 0x0016840001197983 */ /* 0x000ea80000300800 */
[----:B------:R-:W3:Y:S04]  /*b62c0*/  LDL.LU R26, [R1+0x1688] ;  /* 0x00168800011a7983 */ /* 0x000ee80000300800 */
[----:B------:R-:W3:Y:S04]  /*b62d0*/  LDL.LU R27, [R1+0x168c] ;  /* 0x00168c00011b7983 */ /* 0x000ee80000300800 */
[----:B---3--:R-:W-:Y:S04]  /*b62e0*/  STL.64 [R1+0x8310], R26 ;  /* 0x0083101a01007387 */ /* 0x008fe80000100a00 */
[----:B--2---:R0:W-:Y:S04]  /*b62f0*/  STL.64 [R1+0x8308], R24 ;  /* 0x0083081801007387 */ /* 0x0041e80000100a00 */
[----:B------:R-:W2:Y:S04]  /*b6300*/  LDL R14, [R1+0x8] ;  /* 0x00000800010e7983 */ /* 0x000ea80000100800 */
[----:B------:R-:W2:Y:S04]  /*b6310*/  LDL R15, [R1+0xc] ;  /* 0x00000c00010f7983 */ /* 0x000ea80000100800 */
[----:B--2---:R1:W-:Y:S04]  /*b6320*/  STL.64 [R1+0x8318], R14 ;  /* 0x0083180e01007387 */ /* 0x0043e80000100a00 */
[----:B0-----:R-:W2:Y:S04]  /*b6330*/  LDL.LU R24, [R1+0x1690] ;  /* 0x0016900001187983 */ /* 0x001ea80000300800 */
[----:B------:R-:W2:Y:S04]  /*b6340*/  LDL.LU R25, [R1+0x1694] ;  /* 0x0016940001197983 */ /* 0x000ea80000300800 */
[----:B------:R-:W3:Y:S04]  /*b6350*/  LDL.LU R26, [R1+0x1698] ;  /* 0x00169800011a7983 */ /* 0x000ee80000300800 */
[----:B------:R-:W3:Y:S04]  /*b6360*/  LDL.LU R27, [R1+0x169c] ;  /* 0x00169c00011b7983 */ /* 0x000ee80000300800 */
[----:B---3--:R-:W-:Y:S04]  /*b6370*/  STL.64 [R1+0x8328], R26 ;  /* 0x0083281a01007387 */ /* 0x008fe80000100a00 */
[----:B--2---:R0:W-:Y:S04]  /*b6380*/  STL.64 [R1+0x8320], R24 ;  /* 0x0083201801007387 */ /* 0x0041e80000100a00 */
[----:B------:R-:W2:Y:S04]  /*b6390*/  LDL R12, [R1+0x10] ;  /* 0x00001000010c7983 */ /* 0x000ea80000100800 */
[----:B------:R-:W2:Y:S04]  /*b63a0*/  LDL R13, [R1+0x14] ;  /* 0x00001400010d7983 */ /* 0x000ea80000100800 */
[----:B-1----:R-:W3:Y:S04]  /*b63b0*/  LDL R14, [R1+0x18] ;  /* 0x00001800010e7983 */ /* 0x002ee80000100800 */
[----:B------:R-:W3:Y:S04]  /*b63c0*/  LDL R15, [R1+0x1c] ;  /* 0x00001c00010f7983 */ /* 0x000ee80000100800 */
[----:B--2---:R1:W-:Y:S04]  /*b63d0*/  STL.64 [R1+0x8330], R12 ;  /* 0x0083300c01007387 */ /* 0x0043e80000100a00 */
[----:B---3--:R-:W-:Y:S04]  /*b63e0*/  STL.64 [R1+0x8348], R14 ;  /* 0x0083480e01007387 */ /* 0x008fe80000100a00 */
[----:B0-----:R-:W2:Y:S04]  /*b63f0*/  LDL.LU R24, [R1+0x16a0] ;  /* 0x0016a00001187983 */ /* 0x001ea80000300800 */
[----:B------:R-:W2:Y:S04]  /*b6400*/  LDL.LU R25, [R1+0x16a4] ;  /* 0x0016a40001197983 */ /* 0x000ea80000300800 */
[----:B------:R-:W3:Y:S04]  /*b6410*/  LDL.LU R26, [R1+0x16a8] ;  /* 0x0016a800011a7983 */ /* 0x000ee80000300800 */
[----:B------:R-:W3:Y:S04]  /*b6420*/  LDL.LU R27, [R1+0x16ac] ;  /* 0x0016ac00011b7983 */ /* 0x000ee80000300800 */
[----:B-1----:R-:W4:Y:S04]  /*b6430*/  LDL R12, [R1+0x20] ;  /* 0x00002000010c7983 */ /* 0x002f280000100800 */
        /* <DEDUP_REMOVED lines=49> */
[----:B------:R-:W3:Y:S04]  /*b6750*/  LDL.LU R22, [R1+0x1658] ;  /* 0x0016580001167983 */ /* 0x000ee80000300800 */
[----:B------:R-:W3:Y:S01]  /*b6760*/  LDL.LU R23, [R1+0x165c] ;  /* 0x00165c0001177983 */ /* 0x000ee20000300800 */
[C---:B--2---:R-:W-:Y:S03]  /*b6770*/  HMMA.16816.F32 R8, R4.reuse, R8, R12 ;  /* 0x000000080408723c */ /* 0x044fe6000000180c */
[----:B---3--:R-:W-:Y:S04]  /*b6780*/  STL.64 [R1+0x82d0], R22 ;  /* 0x0082d01601007387 */ /* 0x008fe80000100a00 */
[----:B----4-:R0:W-:Y:S04]  /*b6790*/  STL.64 [R1+0x82c8], R20 ;  /* 0x0082c81401007387 */ /* 0x0101e80000100a00 */
[----:B0-----:R-:W2:Y:S04]  /*b67a0*/  LDL.LU R20, [R1+0x1660] ;  /* 0x0016600001147983 */ /* 0x001ea80000300800 */
[----:B------:R-:W2:Y:S04]  /*b67b0*/  LDL.LU R21, [R1+0x1664] ;  /* 0x0016640001157983 */ /* 0x000ea80000300800 */
[----:B------:R-:W2:Y:S04]  /*b67c0*/  LDL.LU R22, [R1+0x1668] ;  /* 0x0016680001167983 */ /* 0x000ea80000300800 */
[----:B------:R-:W2:Y:S04]  /*b67d0*/  LDL.LU R23, [R1+0x166c] ;  /* 0x00166c0001177983 */ /* 0x000ea80000300800 */
[----:B------:R-:W3:Y:S04]  /*b67e0*/  LDL.LU R16, [R1+0x1630] ;  /* 0x0016300001107983 */ /* 0x000ee80000300800 */
        /* <DEDUP_REMOVED lines=13> */
[----:B0-----:R-:W4:Y:S02]  /*b68c0*/  LDL.LU.64 R10, [R1+0x8398] ;  /* 0x00839800010a7983 */ /* 0x001f240000300a00 */
[----:B----4-:R-:W-:Y:S02]  /*b68d0*/  HMMA.16816.F32 R8, R4, R10, R12 ;  /* 0x0000000a0408723c */ /* 0x010fe4000000180c */
[----:B------:R-:W4:-:S15]  /*b68e0*/  LDL.LU.64 R12, [R1+0x8390] ;  /* 0x00839000010c7983 */ /* 0x000f1e0000300a00 */
[----:B------:R-:W-:-:S06]  /*b68f0*/  NOP ;  /* 0x0000000000007918 */ /* 0x000fcc0000000000 */
[----:B------:R0:W-:Y:S04]  /*b6900*/  STL.64 [R1+0x580], R8 ;  /* 0x0005800801007387 */ /* 0x0001e80000100a00 */
[----:B------:R1:W-:Y:S04]  /*b6910*/  STL.64 [R1+0x588], R10 ;  /* 0x0005880a01007387 */ /* 0x0003e80000100a00 */
[----:B0-----:R-:W3:Y:S04]  /*b6920*/  LDL.LU R8, [R1+0x1620] ;  /* 0x0016200001087983 */ /* 0x001ee80000300800 */
[----:B------:R-:W3:Y:S04]  /*b6930*/  LDL.LU R9, [R1+0x1624] ;  /* 0x0016240001097983 */ /* 0x000ee80000300800 */
[----:B-1----:R-:W3:Y:S04]  /*b6940*/  LDL.LU R10, [R1+0x1628] ;  /* 0x00162800010a7983 */ /* 0x002ee80000300800 */
        /* <DEDUP_REMOVED lines=49> */
[----:B0-----:R-:W3:Y:S01]  /*b6c60*/  LDL.LU.64 R14, [R1+0x82e8] ;  /* 0x0082e800010e7983 */ /* 0x001ee20000300a00 */
[----:B----4-:R-:W-:-:S15]  /*b6c70*/  HMMA.16816.F32 R24, R4, R28, R24 ;  /* 0x0000001c0418723c */ /* 0x010fde0000001818 */
[----:B------:R-:W-:-:S08]  /*b6c80*/  NOP ;  /* 0x0000000000007918 */ /* 0x000fd00000000000 */
[----:B------:R-:W-:Y:S04]  /*b6c90*/  STL.64 [R1+0x500], R24 ;  /* 0x0005001801007387 */ /* 0x000fe80000100a00 */
[----:B------:R0:W-:Y:S04]  /*b6ca0*/  STL.64 [R1+0x508], R26 ;  /* 0x0005081a01007387 */ /* 0x0001e80000100a00 */
[----:B0-----:R-:W2:Y:S04]  /*b6cb0*/  LDL.LU.64 R26, [R1+0x82e0] ;  /* 0x0082e000011a7983 */ /* 0x001ea80000300a00 */
[----:B------:R-:W4:Y:S04]  /*b6cc0*/  LDL.LU.64 R24, [R1+0x82d8] ;  /* 0x0082d80001187983 */ /* 0x000f280000300a00 */
[----:B------:R-:W3:Y:S04]  /*b6cd0*/  LDL.LU R12, [R1+0x224c] ;  /* 0x00224c00010c7983 */ /* 0x000ee80000300800 */
[----:B------:R-:W3:Y:S04]  /*b6ce0*/  LDL.LU R13, [R1+0x2254] ;  /* 0x00225400010d7983 */ /* 0x000ee80000300800 */
        /* <DEDUP_REMOVED lines=17> */
[----:B0-----:R-:W4:Y:S04]  /*b6e00*/  LDL.LU R24, [R1+0xcb0] ;  /* 0x000cb00001187983 */ /* 0x001f280000300800 */
[----:B------:R-:W4:Y:S04]  /*b6e10*/  LDL.LU R25, [R1+0xcb4] ;  /* 0x000cb40001197983 */ /* 0x000f280000300800 */
[----:B------:R-:W4:Y:S04]  /*b6e20*/  LDL.LU R26, [R1+0xcb8] ;  /* 0x000cb800011a7983 */ /* 0x000f280000300800 */
[----:B------:R-:W4:Y:S01]  /*b6e30*/  LDL.LU R27, [R1+0xcbc] ;  /* 0x000cbc00011b7983 */ /* 0x000f220000300800 */
[----:B---3--:R-:W-:-:S15]  /*b6e40*/  HMMA.16816.F32 R16, R4, R22, R16 ;  /* 0x000000160410723c */ /* 0x008fde0000001810 */
[----:B------:R-:W-:-:S08]  /*b6e50*/  NOP ;  /* 0x0000000000007918 */ /* 0x000fd00000000000 */
[----:B------:R-:W-:Y:S04]  /*b6e60*/  STL.64 [R1+0x4d0], R16 ;  /* 0x0004d01001007387 */ /* 0x000fe80000100a00 */
[----:B------:R0:W-:Y:S04]  /*b6e70*/  STL.64 [R1+0x4d8], R18 ;  /* 0x0004d81201007387 */ /* 0x0001e80000100a00 */
[----:B0-----:R-:W2:Y:S04]  /*b6e80*/  LDL.LU.64 R18, [R1+0x82b0] ;  /* 0x0082b00001127983 */ /* 0x001ea80000300a00 */
[----:B------:R-:W2:Y:S04]  /*b6e90*/  LDL.LU.64 R16, [R1+0x82a8] ;  /* 0x0082a80001107983 */ /* 0x000ea80000300a00 */
[----:B------:R-:W-:Y:S04]  /*b6ea0*/  STL [R1+0x8084], R22 ;  /* 0x0080841601007387 */ /* 0x000fe80000100800 */
[----:B------:R-:W-:Y:S01]  /*b6eb0*/  STL [R1+0x8080], R23 ;  /* 0x0080801701007387 */ /* 0x000fe20000100800 */
[----:B--2---:R-:W-:-:S15]  /*b6ec0*/  HMMA.16816.F32 R16, R4, R20, R16 ;  /* 0x000000140410723c */ /* 0x004fde0000001810 */
[----:B------:R-:W-:-:S08]  /*b6ed0*/  NOP ;  /* 0x0000000000007918 */ /* 0x000fd00000000000 */
[----:B------:R-:W-:Y:S04]  /*b6ee0*/  STL.64 [R1+0x4c0], R16 ;  /* 0x0004c01001007387 */ /* 0x000fe80000100a00 */
[----:B------:R0:W-:Y:S04]  /*b6ef0*/  STL.64 [R1+0x4c8], R18 ;  /* 0x0004c81201007387 */ /* 0x0001e80000100a00 */
[----:B0-----:R-:W2:Y:S04]  /*b6f00*/  LDL.LU.64 R18, [R1+0x82a0] ;  /* 0x0082a00001127983 */ /* 0x001ea80000300a00 */
[----:B------:R-:W4:Y:S04]  /*b6f10*/  LDL.LU.64 R16, [R1+0x8298] ;  /* 0x0082980001107983 */ /* 0x000f280000300a00 */
        /* <DEDUP_REMOVED lines=9> */
[----:B0-----:R-:W2:Y:S01]  /*b6fb0*/  LDL.LU.64 R10, [R1+0x8290] ;  /* 0x00829000010a7983 */ /* 0x001ea20000300a00 */
[----:B----4-:R-:W-:Y:S03]  /*b6fc0*/  HMMA.16816.F32 R24, R4, R16, R24 ;  /* 0x000000100418723c */ /* 0x010fe60000001818 */
[----:B------:R-:W4:-:S15]  /*b6fd0*/  LDL.LU.64 R8, [R1+0x8288] ;  /* 0x0082880001087983 */ /* 0x000f1e0000300a00 */
[----:B------:R-:W-:-:S05]  /*b6fe0*/  NOP ;  /* 0x0000000000007918 */ /* 0x000fca0000000000 */
[----:B------:R2:W-:Y:S04]  /*b6ff0*/  STL.64 [R1+0x4a0], R24 ;  /* 0x0004a01801007387 */ /* 0x0005e80000100a00 */
[----:B------:R0:W-:Y:S01]  /*b7000*/  STL.64 [R1+0x4a8], R26 ;  /* 0x0004a81a01007387 */ /* 0x0001e20000100a00 */
[----:B--2---:R-:W-:Y:S02]  /*b7010*/  IMAD.MOV.U32 R24, RZ, RZ, R10 ;  /* 0x000000ffff187224 */ /* 0x004fe400078e000a */
[----:B------:R-:W-:Y:S01]  /*b7020*/  IMAD.MOV.U32 R25, RZ, RZ, R11 ;  /* 0x000000ffff197224 */ /* 0x000fe200078e000b */
[----:B------:R-:W3:Y:S04]  /*b7030*/  LDL.LU R10, [R1+0x8280] ;  /* 0x00828000010a7983 */ /* 0x000ee80000300800 */
[----:B------:R-:W3:Y:S04]  /*b7040*/  LDL.LU R11, [R1+0x827c] ;  /* 0x00827c00010b7983 */ /* 0x000ee80000300800 */
[----:B0-----:R-:W2:Y:S04]  /*b7050*/  LDL.64 R26, [R1+0x70] ;  /* 0x00007000011a7983 */ /* 0x001ea80000100a00 */
[----:B--2---:R-:W-:Y:S04]  /*b7060*/  STL.64 [R1+0x81f0], R26 ;  /* 0x0081f01a01007387 */ /* 0x004fe80000100a00 */
[----:B------:R-:W-:Y:S04]  /*b7070*/  STL.64 [R1+0x81e8], R24 ;  /* 0x0081e81801007387 */ /* 0x000fe80000100a00 */
[----:B------:R-:W-:Y:S04]  /*b7080*/  STL.64 [R1+0x8068], R18 ;  /* 0x0080681201007387 */ /* 0x000fe80000100a00 */
[----:B------:R0:W-:Y:S04]  /*b7090*/  STL.64 [R1+0x8060], R16 ;  /* 0x0080601001007387 */ /* 0x0001e80000100a00 */
[----:B0-----:R-:W2:Y:S04]  /*b70a0*/  LDL.LU R16, [R1+0x15c0] ;  /* 0x0015c00001107983 */ /* 0x001ea80000300800 */
[----:B------:R-:W2:Y:S04]  /*b70b0*/  LDL.LU R17, [R1+0x15c4] ;  /* 0x0015c40001117983 */ /* 0x000ea80000300800 */
[----:B------:R-:W4:Y:S04]  /*b70c0*/  LDL.LU R18, [R1+0x15c8] ;  /* 0x0015c80001127983 */ /* 0x000f280000300800 */
[----:B------:R-:W4:Y:S04]  /*b70d0*/  LDL.LU R19, [R1+0x15cc] ;  /* 0x0015cc0001137983 */ /* 0x000f280000300800 */
[----:B----4-:R-:W-:Y:S04]  /*b70e0*/  STL.64 [R1+0x8200], R18 ;  /* 0x0082001201007387 */ /* 0x010fe80000100a00 */
[----:B--2---:R3:W-:Y:S02]  /*b70f0*/  STL.64 [R1+0x81f8], R16 ;  /* 0x0081f81001007387 */ /* 0x0047e40000100a00 */
[----:B---3--:R-:W-:-:S15]  /*b7100*/  HMMA.16816.F32 R16, R4, R10, R20 ;  /* 0x0000000a0410723c */ /* 0x008fde0000001814 */
[----:B------:R-:W-:-:S08]  /*b7110*/  NOP ;  /* 0x0000000000007918 */ /* 0x000fd00000000000 */
[----:B------:R0:W-:Y:S04]  /*b7120*/  STL.64 [R1+0x490], R16 ;  /* 0x0004901001007387 */ /* 0x0001e80000100a00 */
[----:B------:R1:W-:Y:S04]  /*b7130*/  STL.64 [R1+0x498], R18 ;  /* 0x0004981201007387 */ /* 0x0003e80000100a00 */
[----:B------:R-:W2:Y:S01]  /*b7140*/  LDL.64 R24, [R1+0x90] ;  /* 0x0000900001187983 */ /* 0x000ea20000100a00 */
[----:B------:R-:W-:Y:S02]  /*b7150*/  IMAD.MOV.U32 R26, RZ, RZ, R15 ;  /* 0x000000ffff1a7224 */ /* 0x000fe400078e000f */
[----:B------:R-:W-:-:S05]  /*b7160*/  IMAD.MOV.U32 R27, RZ, RZ, R14 ;  /* 0x000000ffff1b7224 */ /* 0x000fca00078e000e */
[----:B------:R-:W-:Y:S04]  /*b7170*/  STL.64 [R1+0x8220], R26 ;  /* 0x0082201a01007387 */ /* 0x000fe80000100a00 */
[----:B--2---:R-:W-:Y:S04]  /*b7180*/  STL.64 [R1+0x8218], R24 ;  /* 0x0082181801007387 */ /* 0x004fe80000100a00 */
[----:B0-----:R-:W2:Y:S04]  /*b7190*/  LDL.LU R16, [R1+0x15f0] ;  /* 0x0015f00001107983 */ /* 0x001ea80000300800 */
[----:B------:R-:W2:Y:S04]  /*b71a0*/  LDL.LU R17, [R1+0x15f4] ;  /* 0x0015f40001117983 */ /* 0x000ea80000300800 */
[----:B-1----:R-:W3:Y:S04]  /*b71b0*/  LDL.LU R18, [R1+0x15f8] ;  /* 0x0015f80001127983 */ /* 0x002ee80000300800 */
        /* <DEDUP_REMOVED lines=11> */
[----:B------:R-:W-:-:S03]  /*b7270*/  IMAD.MOV.U32 R26, RZ, RZ, R9 ;  /* 0x000000ffff1a7224 */ /* 0x000fc600078e0009 */
[----:B------:R-:W3:Y:S04]  /*b7280*/  LDL.LU R9, [R1+0x2260] ;  /* 0x0022600001097983 */ /* 0x000ee80000300800 */
[----:B------:R-:W3:Y:S01]  /*b7290*/  LDL.LU R14, [R1+0x225c] ;  /* 0x00225c00010e7983 */ /* 0x000ee20000300800 */
[----:B------:R-:W-:-:S03]  /*b72a0*/  IMAD.MOV.U32 R27, RZ, RZ, R0 ;  /* 0x000000ffff1b7224 */ /* 0x000fc600078e0000 */
[----:B------:R-:W3:Y:S04]  /*b72b0*/  LDL.LU R15, [R1+0x2268] ;  /* 0x00226800010f7983 */ /* 0x000ee80000300800 */
[----:B------:R-:W3:Y:S01]  /*b72c0*/  LDL.LU R0, [R1+0x2264] ;  /* 0x0022640001007983 */ /* 0x000ee20000300800 */
[----:B------:R-:W-:Y:S02]  /*b72d0*/  IMAD R12, R12, 0x100, R28 ;  /* 0x000001000c0c7824 */ /* 0x000fe400078e021c */
[----:B------:R-:W-:Y:S01]  /*b72e0*/  IMAD R13, R13, 0x100, R29 ;  /* 0x000001000d0d7824 */ /* 0x000fe200078e021d */
[----:B----4-:R-:W-:Y:S04]  /*b72f0*/  STL.64 [R1+0x8270], R22 ;  /* 0x0082701601007387 */ /* 0x010fe80000100a00 */
[----:B--2---:R0:W-:Y:S04]  /*b7300*/  STL.64 [R1+0x8268], R20 ;  /* 0x0082681401007387 */ /* 0x0041e80000100a00 */
[----:B0-----:R-:W2:Y:S04]  /*b7310*/  LDL.LU R20, [R1+0x1be0] ;  /* 0x001be00001147983 */ /* 0x001ea80000300800 */
[----:B------:R-:W2:Y:S04]  /*b7320*/  LDL.LU R21, [R1+0x1be4] ;  /* 0x001be40001157983 */ /* 0x000ea80000300800 */
[----:B------:R-:W2:Y:S04]  /*b7330*/  LDL.LU R22, [R1+0x1be8] ;  /* 0x001be80001167983 */ /* 0x000ea80000300800 */
[----:B------:R-:W2:Y:S04]  /*b7340*/  LDL.LU R23, [R1+0x1bec] ;  /* 0x001bec0001177983 */ /* 0x000ea80000300800 */
[----:B------:R-:W4:Y:S04]  /*b7350*/  LDL.64 R28, [R1+0xa0] ;  /* 0x0000a000011c7983 */ /* 0x000f280000100a00 */
[----:B---3--:R-:W-:Y:S04]  /*b7360*/  STL.64 [R1+0x8210], R18 ;  /* 0x0082101201007387 */ /* 0x008fe80000100a00 */
[----:B------:R0:W-:Y:S04]  /*b7370*/  STL.64 [R1+0x8208], R16 ;  /* 0x0082081001007387 */ /* 0x0001e80000100a00 */
[----:B0-----:R-:W3:Y:S04]  /*b7380*/  LDL.LU R16, [R1+0x1600] ;  /* 0x0016000001107983 */ /* 0x001ee80000300800 */
[----:B------:R-:W3:Y:S04]  /*b7390*/  LDL.LU R17, [R1+0x1604] ;  /* 0x0016040001117983 */ /* 0x000ee80000300800 */
[----:B------:R-:W2:Y:S04]  /*b73a0*/  LDL.LU R18, [R1+0x1608] ;  /* 0x0016080001127983 */ /* 0x000ea80000300800 */
[----:B------:R-:W2:Y:S04]  /*b73b0*/  LDL.LU R19, [R1+0x160c] ;  /* 0x00160c0001137983 */ /* 0x000ea80000300800 */
[----:B------:R-:W4:Y:S04]  /*b73c0*/  LDL.64 R24, [R1+0xa8] ;  /* 0x0000a80001187983 */ /* 0x000f280000100a00 */
[----:B--2---:R-:W-:Y:S04]  /*b73d0*/  STL.64 [R1+0x8230], R18 ;  /* 0x0082301201007387 */ /* 0x004fe80000100a00 */
[----:B---3--:R0:W-:Y:S04]  /*b73e0*/  STL.64 [R1+0x8228], R16 ;  /* 0x0082281001007387 */ /* 0x0081e80000100a00 */
[----:B0-----:R-:W2:Y:S04]  /*b73f0*/  LDL.LU R16, [R1+0x1610] ;  /* 0x0016100001107983 */ /* 0x001ea80000300800 */
[----:B------:R-:W2:Y:S04]  /*b7400*/  LDL.LU R17, [R1+0x1614] ;  /* 0x0016140001117983 */ /* 0x000ea80000300800 */
[----:B------:R-:W3:Y:S04]  /*b7410*/  LDL.LU R18, [R1+0x1618] ;  /* 0x0016180001127983 */ /* 0x000ee80000300800 */
[----:B------:R-:W3:Y:S01]  /*b7420*/  LDL.LU R19, [R1+0x161c] ;  /* 0x00161c0001137983 */ /* 0x000ee20000300800 */
[----:B------:R-:W-:-:S03]  /*b7430*/  IMAD R14, R14, 0x100, R9 ;  /* 0x000001000e0e7824 */ /* 0x000fc600078e0209 */
[----:B---3--:R-:W-:Y:S04]  /*b7440*/  STL.64 [R1+0x8240], R18 ;  /* 0x0082401201007387 */ /* 0x008fe80000100a00 */
[----:B--2---:R0:W-:Y:S04]  /*b7450*/  STL.64 [R1+0x8238], R16 ;  /* 0x0082381001007387 */ /* 0x0041e80000100a00 */
[----:B0-----:R-:W4:Y:S04]  /*b7460*/  LDL.LU R16, [R1+0xcd0] ;  /* 0x000cd00001107983 */ /* 0x001f280000300800 */
[----:B------:R-:W4:Y:S04]  /*b7470*/  LDL.LU R17, [R1+0xcd4] ;  /* 0x000cd40001117983 */ /* 0x000f280000300800 */
[----:B------:R-:W4:Y:S04]  /*b7480*/  LDL.LU R18, [R1+0xcd8] ;  /* 0x000cd80001127983 */ /* 0x000f280000300800 */
[----:B------:R-:W4:Y:S04]  /*b7490*/  LDL.LU R19, [R1+0xcdc] ;  /* 0x000cdc0001137983 */ /* 0x000f280000300800 */
[----:B------:R-:W-:Y:S04]  /*b74a0*/  STL [R1+0x803c], R10 ;  /* 0x00803c0a01007387 */ /* 0x000fe80000100800 */
[----:B------:R0:W-:Y:S04]  /*b74b0*/  STL [R1+0x8038], R11 ;  /* 0x0080380b01007387 */ /* 0x0001e80000100800 */
[----:B0-----:R-:W2:Y:S04]  /*b74c0*/  LDL.64 R10, [R1+0x80] ;  /* 0x00008000010a7983 */ /* 0x001ea80000100a00 */
[----:B------:R-:W3:Y:S02]  /*b74d0*/  LDL.LU R9, [R1+0x8278] ;  /* 0x0082780001097983 */ /* 0x000ee40000300800 */
        /* <DEDUP_REMOVED lines=12> */
[----:B------:R-:W-:Y:S01]  /*b75a0*/  IMAD R15, R0, 0x100, R15 ;  /* 0x00000100000f7824 */ /* 0x000fe200078e020f */
[----:B------:R-:W-:-:S02]  /*b75b0*/  F2FP.F16.E5M2.UNPACK_B R12, R12 ;  /* 0x0000000cff0c723e */ /* 0x000fc400020004ff */
[----:B------:R-:W-:Y:S02]  /*b75c0*/  F2FP.F16.E5M2.UNPACK_B R13, R13 ;  /* 0x0000000dff0d723e */ /* 0x000fe400020004ff */
[----:B------:R-:W-:Y:S02]  /*b75d0*/  F2FP.F16.E5M2.UNPACK_B R14, R14 ;  /* 0x0000000eff0e723e */ /* 0x000fe400020004ff */
[----:B------:R-:W-:-:S07]  /*b75e0*/  F2FP.F16.E5M2.UNPACK_B R15, R15 ;  /* 0x0000000fff0f723e */ /* 0x000fce00020004ff */
[----:B----4-:R-:W-:Y:S06]  /*b75f0*/  HMMA.16816.F32 R16, R12, R24, R16 ;  /* 0x000000180c10723c */ /* 0x010fec0000001810 */
[----:B---3--:R-:W-:Y:S01]  /*b7600*/  HMMA.16816.F32 R4, R4, R28, R20 ;  /* 0x0000001c0404723c */ /* 0x008fe20000001814 */
[----:B------:R-:W3:Y:S06]  /*b7610*/  LDL.LU.64 R20, [R1+0x8250] ;  /* 0x0082500001147983 */ /* 0x000eec0000300a00 */
[----:B------:R-:W-:-:S02]  /*b7620*/  IMAD.MOV.U32 R22, RZ, RZ, R28 ;  /* 0x000000ffff167224 */ /* 0x000fc400078e001c */
[----:B------:R-:W-:-:S14]  /*b7630*/  IMAD.MOV.U32 R23, RZ, RZ, R29 ;  /* 0x000000ffff177224 */ /* 0x000fdc00078e001d */
[----:B------:R0:W-:Y:S04]  /*b7640*/  STL.64 [R1+0xca0], R4 ;  /* 0x000ca00401007387 */ /* 0x0001e80000100a00 */
[----:B------:R1:W-:Y:S04]  /*b7650*/  STL.64 [R1+0xca8], R6 ;  /* 0x000ca80601007387 */ /* 0x0003e80000100a00 */
[----:B------:R-:W4:Y:S04]  /*b7660*/  LDL.LU.64 R28, [R1+0x8248] ;  /* 0x00824800011c7983 */ /* 0x000f280000300a00 */
[----:B0-----:R-:W4:Y:S04]  /*b7670*/  LDL.LU R4, [R1+0x15d0] ;  /* 0x0015d00001047983 */ /* 0x001f280000300800 */
[----:B------:R-:W4:Y:S04]  /*b7680*/  LDL.LU R5, [R1+0x15d4] ;  /* 0x0015d40001057983 */ /* 0x000f280000300800 */
[----:B-1----:R-:W4:Y:S04]  /*b7690*/  LDL.LU R6, [R1+0x15d8] ;  /* 0x0015d80001067983 */ /* 0x002f280000300800 */
[----:B------:R-:W4:Y:S04]  /*b76a0*/  LDL.LU R7, [R1+0x15dc] ;  /* 0x0015dc0001077983 */ /* 0x000f280000300800 */
[----:B------:R-:W-:Y:S04]  /*b76b0*/  STL.64 [R1+0x80a0], R22 ;  /* 0x0080a01601007387 */ /* 0x000fe80000100a00 */
        /* <DEDUP_REMOVED lines=9> */
[----:B------:R-:W-:-:S05]  /*b7750*/  IMAD.MOV.U32 R0, RZ, RZ, R25 ;  /* 0x000000ffff007224 */ /* 0x000fca00078e0019 */
[----:B------:R-:W-:Y:S01]  /*b7760*/  STL [R1+0x7ff8], R0 ;  /* 0x007ff80001007387 */ /* 0x000fe20000100800 */
[----:B---3--:R-:W-:Y:S03]  /*b7770*/  HMMA.16816.F32 R24, R12, R26, R16 ;  /* 0x0000001a0c18723c */ /* 0x008fe60000001810 */
[----:B------:R-:W3:Y:S04]  /*b7780*/  LDL.LU.64 R18, [R1+0x8230] ;  /* 0x0082300001127983 */ /* 0x000ee80000300a00 */
[----:B------:R-:W3:-:S15]  /*b7790*/  LDL.LU.64 R16, [R1+0x8228] ;  /* 0x0082280001107983 */ /* 0x000ede0000300a00 */
[----:B------:R-:W-:-:S01]  /*b77a0*/  NOP ;  /* 0x0000000000007918 */ /* 0x000fc20000000000 */
        /* <DEDUP_REMOVED lines=13> */
[----:B------:R-:W3:Y:S04]  /*b7880*/  LDL.LU.64 R18, [R1+0x8200] ;  /* 0x0082000001127983 */ /* 0x000ee80000300a00 */
[----:B------:R-:W3:-:S15]  /*b7890*/  LDL.LU.64 R16, [R1+0x81f8] ;  /* 0x0081f80001107983 */ /* 0x000ede0000300a00 */
[----:B------:R-:W-:-:S01]  /*b78a0*/  NOP ;  /* 0x0000000000007918 */ /* 0x000fc20000000000 */
[----:B------:R-:W-:Y:S04]  /*b78b0*/  STL.64 [R1+0xd20], R24 ;  /* 0x000d201801007387 */ /* 0x000fe80000100a00 */
[----:B------:R0:W-:Y:S04]  /*b78c0*/  STL.64 [R1+0xd28], R26 ;  /* 0x000d281a01007387 */ /* 0x0001e80000100a00 */
[----:B0-----:R-:W3:Y:S04]  /*b78d0*/  LDL.LU.64 R26, [R1+0x81f0] ;  /* 0x0081f000011a7983 */ /* 0x001ee80000300a00 */
[----:B------:R-:W4:Y:S01]  /*b78e0*/  LDL.LU.64 R24, [R1+0x81e8] ;  /* 0x0081e80001187983 */ /* 0x000f220000300a00 */
[----:B--2---:R-:W-:Y:S06]  /*b78f0*/  HMMA.16816.F32 R20, R12, R10, R20 ;  /* 0x0000000a0c14723c */ /* 0x004fec0000001814 */
[----:B------:R-:W-:-:S05]  /*b7900*/  IMAD.MOV.U32 R0, RZ, RZ, R11 ;  /* 0x000000ffff007224 */ /* 0x000fca00078e000b */
[----:B------:R-:W-:-:S12]  /*b7910*/  STL [R1+0x8000], R0 ;  /* 0x0080000001007387 */ /* 0x000fd80000100800 */
[----:B------:R-:W-:Y:S04]  /*b7920*/  STL.64 [R1+0xd40], R20 ;  /* 0x000d401401007387 */ /* 0x000fe80000100a00 */
[----:B------:R-:W-:Y:S01]  /*b7930*/  STL.64 [R1+0xd48], R22 ;  /* 0x000d481601007387 */ /* 0x000fe20000100a00 */
[C---:B----4-:R-:W-:Y:S06]  /*b7940*/  HMMA.16816.F32 R4, R12.reuse, R24, R4 ;  /* 0x000000180c04723c */ /* 0x050fec0000001804 */
[----:B---3--:R-:W-:-:S15]  /*b7950*/  HMMA.16816.F32 R16, R12, R26, R16 ;  /* 0x0000001a0c10723c */ /* 0x008fde0000001810 */
[----:B------:R-:W-:-:S02]  /*b7960*/  NOP ;  /* 0x0000000000007918 */ /* 0x000fc40000000000 */
[----:B------:R0:W-:Y:S04]  /*b7970*/  STL.64 [R1+0xd60], R4 ;  /* 0x000d600401007387 */ /* 0x0001e80000100a00 */
[----:B------:R1:W-:Y:S04]  /*b7980*/  STL.64 [R1+0xd68], R6 ;  /* 0x000d680601007387 */ /* 0x0003e80000100a00 */
[----:B0-----:R-:W2:Y:S04]  /*b7990*/  LDL.LU R4, [R1+0x14c0] ;  /* 0x0014c00001047983 */ /* 0x001ea80000300800 */
[----:B------:R-:W-:Y:S04]  /*b79a0*/  STL.64 [R1+0xd70], R16 ;  /* 0x000d701001007387 */ /* 0x000fe80000100a00 */
[----:B------:R-:W-:Y:S04]  /*b79b0*/  STL.64 [R1+0xd78], R18 ;  /* 0x000d781201007387 */ /* 0x000fe80000100a00 */
[----:B------:R-:W2:Y:S04]  /*b79c0*/  LDL.LU R5, [R1+0x14c4] ;  /* 0x0014c40001057983 */ /* 0x000ea80000300800 */
[----:B-1----:R-:W3:Y:S04]  /*b79d0*/  LDL.LU R6, [R1+0x14c8] ;  /* 0x0014c80001067983 */ /* 0x002ee80000300800 */
[----:B------:R-:W3:Y:S01]  /*b79e0*/  LDL.LU R7, [R1+0x14cc] ;  /* 0x0014cc0001077983 */ /* 0x000ee20000300800 */
[----:B------:R-:W-:-:S03]  /*b79f0*/  IMAD.MOV.U32 R0, RZ, RZ, R27 ;  /* 0x000000ffff007224 */ /* 0x000fc600078e001b */
[----:B---3--:R0:W-:Y:S04]  /*b7a00*/  STL.64 [R1+0x80b0], R6 ;  /* 0x0080b00601007387 */ /* 0x0081e80000100a00 */
[----:B--2---:R-:W-:Y:S04]  /*b7a10*/  STL.64 [R1+0x80a8], R4 ;  /* 0x0080a80401007387 */ /* 0x004fe80000100a00 */
[----:B------:R-:W2:Y:S04]  /*b7a20*/  LDL.LU R24, [R1+0x14d0] ;  /* 0x0014d00001187983 */ /* 0x000ea80000300800 */
        /* <DEDUP_REMOVED lines=11> */
[----:B0-----:R-:W2:Y:S04]  /*b7ae0*/  LDL R6, [R1+0x8] ;  /* 0x0000080001067983 */ /* 0x001ea80000100800 */
[----:B------:R-:W2:Y:S04]  /*b7af0*/  LDL R7, [R1+0xc] ;  /* 0x00000c0001077983 */ /* 0x000ea80000100800 */
[----:B-1----:R-:W3:Y:S04]  /*b7b00*/  LDL.LU R20, [R1+0x1500] ;  /* 0x0015000001147983 */ /* 0x002ee80000300800 */
[----:B------:R-:W3:Y:S04]  /*b7b10*/  LDL.LU R21, [R1+0x1504] ;  /* 0x0015040001157983 */ /* 0x000ee80000300800 */
[----:B------:R-:W4:Y:S04]  /*b7b20*/  LDL.LU R22, [R1+0x1508] ;  /* 0x0015080001167983 */ /* 0x000f280000300800 */
[----:B------:R-:W4:Y:S04]  /*b7b30*/  LDL.LU R23, [R1+0x150c] ;  /* 0x00150c0001177983 */ /* 0x000f280000300800 */
[----:B----4-:R0:W-:Y:S04]  /*b7b40*/  STL.64 [R1+0x80e0], R22 ;  /* 0x0080e01601007387 */ /* 0x0101e80000100a00 */
[----:B0-----:R-:W4:Y:S04]  /*b7b50*/  LDL R22, [R1+0x18] ;  /* 0x0000180001167983 */ /* 0x001f280000100800 */
[----:B------:R-:W4:Y:S04]  /*b7b60*/  LDL R23, [R1+0x1c] ;  /* 0x00001c0001177983 */ /* 0x000f280000100800 */
[----:B---3--:R0:W-:Y:S04]  /*b7b70*/  STL.64 [R1+0x80d8], R20 ;  /* 0x0080d81401007387 */ /* 0x0081e80000100a00 */
[----:B0-----:R-:W3:Y:S04]  /*b7b80*/  LDL.64 R20, [R1+0x20] ;  /* 0x0000200001147983 */ /* 0x001ee80000100a00 */
[----:B----4-:R-:W-:Y:S04]  /*b7b90*/  STL.64 [R1+0x8110], R22 ;  /* 0x0081101601007387 */ /* 0x010fe80000100a00 */
[----:B---3--:R-:W-:Y:S04]  /*b7ba0*/  STL.64 [R1+0x8108], R20 ;  /* 0x0081081401007387 */ /* 0x008fe80000100a00 */
[----:B------:R-:W3:Y:S04]  /*b7bb0*/  LDL.64 R4, [R1+0x10] ;  /* 0x0000100001047983 */ /* 0x000ee80000100a00 */
[----:B--2---:R-:W-:Y:S04]  /*b7bc0*/  STL.64 [R1+0x80f0], R6 ;  /* 0x0080f00601007387 */ /* 0x004fe80000100a00 */
[----:B---3--:R0:W-:Y:S04]  /*b7bd0*/  STL.64 [R1+0x80e8], R4 ;  /* 0x0080e80401007387 */ /* 0x0081e80000100a00 */
        /* <DEDUP_REMOVED lines=90> */
[----:B------:R-:W3:Y:S04]  /*b8180*/  LDL.64 R10, [R1] ;  /* 0x00000000010a7983 */ /* 0x000ee80000100a00 */
        /* <DEDUP_REMOVED lines=118> */
[----:B------:R-:W2:Y:S01]  /*b88f0*/  LDL.LU.64 R24, [R1+0x8088] ;  /* 0x0080880001187983 */ /* 0x000ea20000300a00 */
[----:B----4-:R-:W-:-:S15]  /*b8900*/  HMMA.16816.F32 R4, R12, R26, R4 ;  /* 0x0000001a0c04723c */ /* 0x010fde0000001804 */
[----:B------:R-:W-:-:S08]  /*b8910*/  NOP ;  /* 0x0000000000007918 */ /* 0x000fd00000000000 */
        /* <DEDUP_REMOVED lines=17> */
[----:B------:R-:W4:Y:S04]  /*b8a30*/  LDL.LU R10, [R1+0x2270] ;  /* 0x00227000010a7983 */ /* 0x000f280000300800 */
[----:B------:R-:W3:Y:S04]  /*b8a40*/  LDL.LU R4, [R1+0x226c] ;  /* 0x00226c0001047983 */ /* 0x000ee80000300800 */
[----:B------:R-:W4:Y:S04]  /*b8a50*/  LDL.LU R11, [R1+0x2278] ;  /* 0x00227800010b7983 */ /* 0x000f280000300800 */
        /* <DEDUP_REMOVED lines=10> */
[----:B------:R-:W2:Y:S04]  /*b8b00*/  LDL.LU R10, [R1+0x1488] ;  /* 0x00148800010a7983 */ /* 0x000ea80000300800 */
[----:B------:R-:W2:Y:S04]  /*b8b10*/  LDL.LU R11, [R1+0x148c] ;  /* 0x00148c00010b7983 */ /* 0x000ea80000300800 */
[----:B------:R-:W4:Y:S04]  /*b8b20*/  LDL.LU R5, [R1+0x2274] ;  /* 0x0022740001057983 */ /* 0x000f280000300800 */
[----:B------:R-:W4:Y:S04]  /*b8b30*/  LDL.LU R6, [R1+0x227c] ;  /* 0x00227c0001067983 */ /* 0x000f280000300800 */
[----:B------:R-:W4:Y:S04]  /*b8b40*/  LDL.LU R7, [R1+0x2284] ;  /* 0x0022840001077983 */ /* 0x000f280000300800 */
[----:B------:R0:W-:Y:S02]  /*b8b50*/  STL.64 [R1+0x7e08], R26 ;  /* 0x007e081a01007387 */ /* 0x0001e40000100a00 */
[----:B0-----:R-:W-:-:S02]  /*b8b60*/  IMAD.MOV.U32 R26, RZ, RZ, R22 ;  /* 0x000000ffff1a7224 */ /* 0x001fc400078e0016 */
[----:B------:R-:W-:Y:S01]  /*b8b70*/  IMAD.MOV.U32 R27, RZ, RZ, R23 ;  /* 0x000000ffff1b7224 */ /* 0x000fe200078e0017 */
[----:B------:R-:W3:Y:S04]  /*b8b80*/  LDL.LU R22, [R1+0x8084] ;  /* 0x0080840001167983 */ /* 0x000ee80000300800 */
[----:B------:R-:W3:Y:S04]  /*b8b90*/  LDL.LU R23, [R1+0x8080] ;  /* 0x0080800001177983 */ /* 0x000ee80000300800 */
[----:B------:R0:W-:Y:S04]  /*b8ba0*/  STL.64 [R1+0x7e00], R24 ;  /* 0x007e001801007387 */ /* 0x0001e80000100a00 */
[----:B------:R1:W-:Y:S04]  /*b8bb0*/  STL.64 [R1+0x8020], R26 ;  /* 0x0080201a01007387 */ /* 0x0003e80000100a00 */
[----:B0-----:R-:W2:Y:S04]  /*b8bc0*/  LDL.LU R24, [R1+0x1bc0] ;  /* 0x001bc00001187983 */ /* 0x001ea80000300800 */
[----:B------:R-:W2:Y:S04]  /*b8bd0*/  LDL.LU R25, [R1+0x1bc4] ;  /* 0x001bc40001197983 */ /* 0x000ea80000300800 */
[----:B-1----:R-:W4:Y:S04]  /*b8be0*/  LDL.LU R26, [R1+0x1bc8] ;  /* 0x001bc800011a7983 */ /* 0x002f280000300800 */
[----:B------:R-:W4:Y:S01]  /*b8bf0*/  LDL.LU R27, [R1+0x1bcc] ;  /* 0x001bcc00011b7983 */ /* 0x000f220000300800 */
[C---:B---3--:R-:W-:Y:S03]  /*b8c00*/  HMMA.16816.F32 R16, R12.reuse, R22, R16 ;  /* 0x000000160c10723c */ /* 0x048fe60000001810 */
[----:B----4-:R-:W-:Y:S04]  /*b8c10*/  STL.64 [R1+0x8030], R26 ;  /* 0x0080301a01007387 */ /* 0x010fe80000100a00 */
        /* <DEDUP_REMOVED lines=59> */
[----:B------:R-:W-:Y:S01]  /*b8fd0*/  HMMA.16816.F32 R16, R12, R2, R16 ;  /* 0x000000020c10723c */ /* 0x000fe20000001810 */
[----:B---3--:R-:W-:-:S02]  /*b8fe0*/  IMAD R6, R6, 0x100, R11 ;  /* 0x0000010006067824 */ /* 0x008fc400078e020b */
[----:B--2---:R-:W-:Y:S01]  /*b8ff0*/  IMAD R7, R7, 0x100, R10 ;  /* 0x0000010007077824 */ /* 0x004fe200078e020a */
[----:B------:R4:W-:Y:S04]  /*b9000*/  STL [R1+0x7e10], R8 ;  /* 0x007e100801007387 */ /* 0x0009e80000100800 */
[----:B------:R-:W2:-:S15]  /*b9010*/  LDL.LU R24, [R1+0x1180] ;  /* 0x0011800001187983 */ /* 0x000e9e0000300800 */
[----:B------:R-:W-:Y:S04]  /*b9020*/  STL.64 [R1+0x1460], R16 ;  /* 0x0014601001007387 */ /* 0x000fe80000100a00 */
[----:B------:R-:W-:Y:S01]  /*b9030*/  STL.64 [R1+0x1468], R18 ;  /* 0x0014681201007387 */ /* 0x000fe20000100a00 */
[----:B----4-:R-:W-:-:S15]  /*b9040*/  HMMA.16816.F32 R8, R12, R26, R20 ;  /* 0x0000001a0c08723c */ /* 0x010fde0000001814 */
[----:B------:R-:W-:-:S08]  /*b9050*/  NOP ;  /* 0x0000000000007918 */ /* 0x000fd00000000000 */
[----:B------:R-:W-:Y:S04]  /*b9060*/  STL.64 [R1+0x1430], R8 ;  /* 0x0014300801007387 */ /* 0x000fe80000100a00 */
[----:B------:R0:W-:Y:S04]  /*b9070*/  STL.64 [R1+0x1438], R10 ;  /* 0x0014380a01007387 */ /* 0x0001e80000100a00 */
[----:B------:R-:W2:Y:S04]  /*b9080*/  LDL.LU R25, [R1+0x1184] ;  /* 0x0011840001197983 */ /* 0x000ea80000300800 */
[----:B------:R-:W3:Y:S04]  /*b9090*/  LDL.LU R26, [R1+0x1188] ;  /* 0x00118800011a7983 */ /* 0x000ee80000300800 */
[----:B------:R-:W3:Y:S04]  /*b90a0*/  LDL.LU R27, [R1+0x118c] ;  /* 0x00118c00011b7983 */ /* 0x000ee80000300800 */
[----:B---3--:R-:W-:Y:S04]  /*b90b0*/  STL.64 [R1+0x7e20], R26 ;  /* 0x007e201a01007387 */ /* 0x008fe80000100a00 */
[----:B--2---:R1:W-:Y:S04]  /*b90c0*/  STL.64 [R1+0x7e18], R24 ;  /* 0x007e181801007387 */ /* 0x0043e80000100a00 */
[----:B0-----:R-:W2:Y:S01]  /*b90d0*/  LDL R10, [R1] ;  /* 0x00000000010a7983 */ /* 0x001ea20000100800 */
[----:B------:R-:W-:-:S03]  /*b90e0*/  IMAD.MOV.U32 R11, RZ, RZ, R0 ;  /* 0x000000ffff0b7224 */ /* 0x000fc600078e0000 */
[----:B------:R-:W3:Y:S04]  /*b90f0*/  LDL.LU R0, [R1+0x801c] ;  /* 0x00801c0001007983 */ /* 0x000ee80000300800 */
[----:B--2---:R-:W-:Y:S04]  /*b9100*/  STL.64 [R1+0x7e28], R10 ;  /* 0x007e280a01007387 */ /* 0x004fe80000100a00 */
[----:B-1----:R-:W2:Y:S04]  /*b9110*/  LDL.LU R24, [R1+0x11a0] ;  /* 0x0011a00001187983 */ /* 0x002ea80000300800 */
        /* <DEDUP_REMOVED lines=25> */
[----:B-1----:R-:W2:Y:S01]  /*b92b0*/  LDL R10, [R1+0x20] ;  /* 0x00002000010a7983 */ /* 0x002ea20000100800 */
        /* <DEDUP_REMOVED lines=9> */
[----:B------:R-:W3:Y:S04]  /*b9350*/  LDL R8, [R1+0x28] ;  /* 0x0000280001087983 */ /* 0x000ee80000100800 */
        /* <DEDUP_REMOVED lines=19> */
[----:B------:R-:W4:Y:S01]  /*b9490*/  LDL R9, [R1+0x3c] ;  /* 0x00003c0001097983 */ /* 0x000f220000100800 */
        /* <DEDUP_REMOVED lines=9> */
[----:B------:R-:W2:Y:S04]  /*b9530*/  LDL.LU R0, [R1+0x800c] ;  /* 0x00800c0001007983 */ /* 0x000ea80000300800 */
[----:B------:R-:W3:Y:S04]  /*b9540*/  LDL R8, [R1+0x48] ;  /* 0x0000480001087983 */ /* 0x000ee80000100800 */
[----:B------:R-:W3:Y:S04]  /*b9550*/  LDL R9, [R1+0x4c] ;  /* 0x00004c0001097983 */ /* 0x000ee80000100800 */
        /* <DEDUP_REMOVED lines=30> */
[----:B----4-:R0:W-:Y:S04]  /*b9740*/  STL.64 [R1+0x7f48], R10 ;  /* 0x007f480a01007387 */ /* 0x0101e80000100a00 */
[----:B------:R-:W4:Y:S04]  /*b9750*/  LDL R18, [R1+0x68] ;  /* 0x0000680001127983 */ /* 0x000f280000100800 */
[----:B------:R-:W4:Y:S04]  /*b9760*/  LDL R19, [R1+0x6c] ;  /* 0x00006c0001137983 */ /* 0x000f280000100800 */
[----:B----4-:R-:W-:Y:S04]  /*b9770*/  STL.64 [R1+0x7f50], R18 ;  /* 0x007f501201007387 */ /* 0x010fe80000100a00 */
[----:B------:R-:W4:Y:S04]  /*b9780*/  LDL.LU R8, [R1+0x1340] ;  /* 0x0013400001087983 */ /* 0x000f280000300800 */
[----:B------:R-:W4:Y:S04]  /*b9790*/  LDL.LU R9, [R1+0x1344] ;  /* 0x0013440001097983 */ /* 0x000f280000300800 */
[----:B0-----:R-:W3:Y:S04]  /*b97a0*/  LDL.LU R10, [R1+0x1348] ;  /* 0x00134800010a7983 */ /* 0x001ee80000300800 */
[----:B------:R-:W3:Y:S01]  /*b97b0*/  LDL.LU R11, [R1+0x134c] ;  /* 0x00134c00010b7983 */ /* 0x000ee20000300800 */
[----:B--2---:R-:W-:-:S03]  /*b97c0*/  IMAD.MOV.U32 R17, RZ, RZ, R0 ;  /* 0x000000ffff117224 */ /* 0x004fc600078e0000 */
[----:B---3--:R-:W-:Y:S04]  /*b97d0*/  STL.64 [R1+0x7f60], R10 ;  /* 0x007f600a01007387 */ /* 0x008fe80000100a00 */
[----:B----4-:R0:W-:Y:S04]  /*b97e0*/  STL.64 [R1+0x7f58], R8 ;  /* 0x007f580801007387 */ /* 0x0101e80000100a00 */
        /* <DEDUP_REMOVED lines=71> */
[----:B------:R-:W-:Y:S01]  /*b9c60*/  IMAD.MOV.U32 R17, RZ, RZ, R0 ;  /* 0x000000ffff117224 */ /* 0x000fe200078e0000 */
[----:B---3--:R-:W-:Y:S04]  /*b9c70*/  STL.64 [R1+0x7f28], R26 ;  /* 0x007f281a01007387 */ /* 0x008fe80000100a00 */
[----:B--2---:R0:W-:Y:S04]  /*b9c80*/  STL.64 [R1+0x7f20], R24 ;  /* 0x007f201801007387 */ /* 0x0041e80000100a00 */
[----:B0-----:R-:W2:Y:S04]  /*b9c90*/  LDL.LU R24, [R1+0x1300] ;  /* 0x0013000001187983 */ /* 0x001ea80000300800 */
[----:B------:R-:W2:Y:S04]  /*b9ca0*/  LDL.LU R25, [R1+0x1304] ;  /* 0x0013040001197983 */ /* 0x000ea80000300800 */
[----:B------:R-:W3:Y:S04]  /*b9cb0*/  LDL.LU R26, [R1+0x1308] ;  /* 0x00130800011a7983 */ /* 0x000ee80000300800 */
[----:B------:R-:W3:Y:S01]  /*b9cc0*/  LDL.LU R27, [R1+0x130c] ;  /* 0x00130c00011b7983 */ /* 0x000ee20000300800 */
[C---:B----4-:R-:W-:Y:S03]  /*b9cd0*/  HMMA.16816.F32 R16, R4.reuse, R16, R8 ;  /* 0x000000100410723c */ /* 0x050fe60000001808 */
        /* <DEDUP_REMOVED lines=159> */
[----:B------:R-:W-:Y:S04]  /*ba6d0*/  STL.64 [R1+0x1258], R10 ;  /* 0x0012580a01007387 */ /* 0x000fe80000100a00 */
[----:B0-----:R-:W4:Y:S01]  /*ba6e0*/  LDL.LU R8, [R1+0x7e10] ;  /* 0x007e100001087983 */ /* 0x001f220000300800 */
[----:B--2---:R-:W-:-:S15]  /*ba6f0*/  HMMA.16816.F32 R24, R4, R28, R24 ;  /* 0x0000001c0418723c */ /* 0x004fde0000001818 */
[----:B------:R-:W-:-:S08]  /*ba700*/  NOP ;  /* 0x0000000000007918 */ /* 0x000fd00000000000 */
[----:B------:R-:W-:Y:S04]  /*ba710*/  STL.64 [R1+0x1240], R24 ;  /* 0x0012401801007387 */ /* 0x000fe80000100a00 */
[----:B------:R0:W-:Y:S04]  /*ba720*/  STL.64 [R1+0x1248], R26 ;  /* 0x0012481a01007387 */ /* 0x0001e80000100a00 */
[----:B0-----:R-:W3:Y:S04]  /*ba730*/  LDL.LU.64 R26, [R1+0x7e08] ;  /* 0x007e0800011a7983 */ /* 0x001ee80000300a00 */
[----:B------:R-:W4:Y:S04]  /*ba740*/  LDL.LU.64 R24, [R1+0x7e00] ;  /* 0x007e000001187983 */ /* 0x000f280000300a00 */
[----:B------:R-:W-:Y:S01]  /*ba750*/  STL.64 [R1+0x7c98], R28 ;  /* 0x007c981c01007387 */ /* 0x000fe20000100a00 */
[C---:B---3--:R-:W-:Y:S06]  /*ba760*/  HMMA.16816.F32 R20, R4.reuse, R26, R20 ;  /* 0x0000001a0414723c */ /* 0x048fec0000001814 */
[----:B----4-:R-:W-:-:S15]  /*ba770*/  HMMA.16816.F32 R12, R4, R24, R12 ;  /* 0x00000018040c723c */ /* 0x010fde000000180c */
[----:B------:R-:W-:-:S02]  /*ba780*/  NOP ;  /* 0x0000000000007918 */ /* 0x000fc40000000000 */
[----:B------:R-:W-:Y:S04]  /*ba790*/  STL.64 [R1+0x1230], R20 ;  /* 0x0012301401007387 */ /* 0x000fe80000100a00 */
[----:B------:R0:W-:Y:S04]  /*ba7a0*/  STL.64 [R1+0x1238], R22 ;  /* 0x0012381601007387 */ /* 0x0001e80000100a00 */
[----:B0-----:R-:W2:Y:S04]  /*ba7b0*/  LDL.LU.64 R22, [R1+0x7df8] ;  /* 0x007df80001167983 */ /* 0x001ea80000300a00 */
[----:B------:R-:W3:Y:S04]  /*ba7c0*/  LDL.LU.64 R20, [R1+0x7df0] ;  /* 0x007df00001147983 */ /* 0x000ee80000300a00 */
[----:B------:R-:W4:Y:S04]  /*ba7d0*/  LDL.64 R28, [R1+0x98] ;  /* 0x00009800011c7983 */ /* 0x000f280000100a00 */
[----:B------:R-:W-:Y:S04]  /*ba7e0*/  STL.64 [R1+0x7c90], R26 ;  /* 0x007c901a01007387 */ /* 0x000fe80000100a00 */
[----:B------:R-:W-:Y:S04]  /*ba7f0*/  STL.64 [R1+0x1220], R12 ;  /* 0x0012200c01007387 */ /* 0x000fe80000100a00 */
[----:B------:R-:W-:Y:S04]  /*ba800*/  STL.64 [R1+0x1228], R14 ;  /* 0x0012280e01007387 */ /* 0x000fe80000100a00 */
[----:B------:R0:W-:Y:S04]  /*ba810*/  STL.64 [R1+0x7c88], R24 ;  /* 0x007c881801007387 */ /* 0x0001e80000100a00 */
[----:B0-----:R-:W2:Y:S04]  /*ba820*/  LDL.LU R24, [R1+0xbf0] ;  /* 0x000bf00001187983 */ /* 0x001ea80000300800 */
[----:B------:R-:W2:Y:S04]  /*ba830*/  LDL.LU R25, [R1+0xbf4] ;  /* 0x000bf40001197983 */ /* 0x000ea80000300800 */
[----:B------:R-:W3:Y:S04]  /*ba840*/  LDL.LU R26, [R1+0xbf8] ;  /* 0x000bf800011a7983 */ /* 0x000ee80000300800 */
[----:B------:R-:W3:Y:S04]  /*ba850*/  LDL.LU R27, [R1+0xbfc] ;  /* 0x000bfc00011b7983 */ /* 0x000ee80000300800 */
[----:B------:R-:W4:Y:S04]  /*ba860*/  LDL.LU R9, [R1+0x22a0] ;  /* 0x0022a00001097983 */ /* 0x000f280000300800 */
[----:B------:R-:W4:Y:S04]  /*ba870*/  LDL.LU R14, [R1+0x229c] ;  /* 0x00229c00010e7983 */ /* 0x000f280000300800 */
        /* <DEDUP_REMOVED lines=49> */
[----:B------:R0:W-:Y:S04]  /*bab90*/  STL.64 [R1+0x7c70], R22 ;  /* 0x007c701601007387 */ /* 0x0001e80000100a00 */
[----:B0-----:R-:W2:Y:S04]  /*baba0*/  LDL.LU.64 R22, [R1+0xa8] ;  /* 0x0000a80001167983 */ /* 0x001ea80000300a00 */
[----:B------:R0:W-:Y:S04]  /*babb0*/  STL.64 [R1+0x7c68], R20 ;  /* 0x007c681401007387 */ /* 0x0001e80000100a00 */
[----:B0-----:R-:W2:Y:S04]  /*babc0*/  LDL R20, [R1+0xa0] ;  /* 0x0000a00001147983 */ /* 0x001ea80000100800 */
[----:B------:R-:W2:Y:S01]  /*babd0*/  LDL R21, [R1+0xa4] ;  /* 0x0000a40001157983 */ /* 0x000ea20000100800 */
        /* <DEDUP_REMOVED lines=42> */
[----:B------:R-:W-:Y:S01]  /*bae80*/  IMAD R15, R0, 0x100, R15 ;  /* 0x00000100000f7824 */ /* 0x000fe200078e020f */
[----:B------:R-:W-:-:S02]  /*bae90*/  F2FP.F16.E5M2.UNPACK_B R12, R12 ;  /* 0x0000000cff0c723e */ /* 0x000fc400020004ff */
[----:B------:R-:W-:Y:S02]  /*baea0*/  F2FP.F16.E5M2.UNPACK_B R13, R13 ;  /* 0x0000000dff0d723e */ /* 0x000fe400020004ff */
[----:B------:R-:W-:Y:S02]  /*baeb0*/  F2FP.F16.E5M2.UNPACK_B R14, R14 ;  /* 0x0000000eff0e723e */ /* 0x000fe400020004ff */
[----:B------:R-:W-:Y:S01]  /*baec0*/  F2FP.F16.E5M2.UNPACK_B R15, R15 ;  /* 0x0000000fff0f723e */ /* 0x000fe200020004ff */
[----:B------:R-:W-:Y:S01]  /*baed0*/  IMAD.MOV.U32 R0, RZ, RZ, R23 ;  /* 0x000000ffff007224 */ /* 0x000fe200078e0017 */
[C---:B--2---:R-:W-:Y:S06]  /*baee0*/  HMMA.16816.F32 R24, R4.reuse, R2, R24 ;  /* 0x000000020418723c */ /* 0x044fec0000001818 */
[----:B---3--:R-:W-:Y:S06]  /*baef0*/  HMMA.16816.F32 R8, R4, R20, R8 ;  /* 0x000000140408723c */ /* 0x008fec0000001808 */
[----:B------:R-:W-:Y:S11]  /*baf00*/  HMMA.16816.F32 R4, R12, R22, R16 ;  /* 0x000000160c04723c */ /* 0x000ff60000001810 */
[----:B------:R-:W-:Y:S04]  /*baf10*/  STL.64 [R1+0x1600], R24 ;  /* 0x0016001801007387 */ /* 0x000fe80000100a00 */
[----:B------:R0:W-:Y:S04]  /*baf20*/  STL.64 [R1+0x1608], R26 ;  /* 0x0016081a01007387 */ /* 0x0001e80000100a00 */
[----:B0-----:R-:W2:Y:S04]  /*baf30*/  LDL.LU.64 R26, [R1+0x7d88] ;  /* 0x007d8800011a7983 */ /* 0x001ea80000300a00 */
[----:B------:R-:W2:Y:S04]  /*baf40*/  LDL.LU.64 R24, [R1+0x7d80] ;  /* 0x007d800001187983 */ /* 0x000ea80000300a00 */
[----:B------:R-:W-:Y:S04]  /*baf50*/  STL [R1+0x7bac], R2 ;  /* 0x007bac0201007387 */ /* 0x000fe80000100800 */
[----:B------:R0:W-:Y:S04]  /*baf60*/  STL [R1+0x7ba8], R3 ;  /* 0x007ba80301007387 */ /* 0x0001e80000100800 */
[----:B------:R-:W-:Y:S04]  /*baf70*/  STL.64 [R1+0x15c0], R8 ;  /* 0x0015c00801007387 */ /* 0x000fe80000100a00 */
[----:B------:R-:W-:Y:S04]  /*baf80*/  STL.64 [R1+0x15c8], R10 ;  /* 0x0015c80a01007387 */ /* 0x000fe80000100a00 */
[----:B------:R-:W-:Y:S04]  /*baf90*/  STL.64 [R1+0x15b0], R4 ;  /* 0x0015b00401007387 */ /* 0x000fe80000100a00 */
[----:B------:R1:W-:Y:S04]  /*bafa0*/  STL.64 [R1+0x15b8], R6 ;  /* 0x0015b80601007387 */ /* 0x0003e80000100a00 */
[----:B------:R-:W-:Y:S01]  /*bafb0*/  STL [R1+0x7bb4], R0 ;  /* 0x007bb40001007387 */ /* 0x000fe20000100800 */
[----:B0-----:R-:W-:-:S05]  /*bafc0*/  IMAD.MOV.U32 R3, RZ, RZ, R22 ;  /* 0x000000ffff037224 */ /* 0x001fca00078e0016 */
[----:B------:R-:W-:Y:S04]  /*bafd0*/  STL [R1+0x7bb0], R3 ;  /* 0x007bb00301007387 */ /* 0x000fe80000100800 */
[----:B-1----:R-:W3:Y:S01]  /*bafe0*/  LDL.LU.64 R6, [R1+0x70] ;  /* 0x0000700001067983 */ /* 0x002ee20000300a00 */
[----:B--2---:R-:W-:-:S15]  /*baff0*/  HMMA.16816.F32 R8, R12, R28, R24 ;  /* 0x0000001c0c08723c */ /* 0x004fde0000001818 */
[----:B------:R-:W-:-:S08]  /*bb000*/  NOP ;  /* 0x0000000000007918 */ /* 0x000fd00000000000 */
[----:B------:R0:W-:Y:S04]  /*bb010*/  STL.64 [R1+0x15a0], R8 ;  /* 0x0015a00801007387 */ /* 0x0001e80000100a00 */
[----:B------:R1:W-:Y:S04]  /*bb020*/  STL.64 [R1+0x15a8], R10 ;  /* 0x0015a80a01007387 */ /* 0x0003e80000100a00 */
[----:B---3--:R2:W-:Y:S04]  /*bb030*/  STL.64 [R1+0x7d48], R6 ;  /* 0x007d480601007387 */ /* 0x0085e80000100a00 */
[----:B0-----:R-:W3:Y:S04]  /*bb040*/  LDL.LU R8, [R1+0xb90] ;  /* 0x000b900001087983 */ /* 0x001ee80000300800 */
[----:B------:R-:W3:Y:S04]  /*bb050*/  LDL.LU R9, [R1+0xb94] ;  /* 0x000b940001097983 */ /* 0x000ee80000300800 */
[----:B-1----:R-:W4:Y:S04]  /*bb060*/  LDL.LU R10, [R1+0xb98] ;  /* 0x000b9800010a7983 */ /* 0x002f280000300800 */
[----:B------:R-:W4:Y:S04]  /*bb070*/  LDL.LU R11, [R1+0xb9c] ;  /* 0x000b9c00010b7983 */ /* 0x000f280000300800 */
[----:B--2---:R-:W2:Y:S04]  /*bb080*/  LDL.LU.64 R6, [R1+0x80] ;  /* 0x0000800001067983 */ /* 0x004ea80000300a00 */
[----:B------:R-:W3:Y:S04]  /*bb090*/  LDL.64 R4, [R1+0x78] ;  /* 0x0000780001047983 */ /* 0x000ee80000100a00 */
[----:B--2---:R-:W-:Y:S04]  /*bb0a0*/  STL.64 [R1+0x7d68], R6 ;  /* 0x007d680601007387 */ /* 0x004fe80000100a00 */
[----:B---3--:R-:W-:Y:S04]  /*bb0b0*/  STL.64 [R1+0x7d60], R4 ;  /* 0x007d600401007387 */ /* 0x008fe80000100a00 */
[----:B----4-:R-:W-:Y:S04]  /*bb0c0*/  STL.64 [R1+0x7d30], R10 ;  /* 0x007d300a01007387 */ /* 0x010fe80000100a00 */
[----:B------:R0:W-:Y:S04]  /*bb0d0*/  STL.64 [R1+0x7d28], R8 ;  /* 0x007d280801007387 */ /* 0x0001e80000100a00 */
        /* <DEDUP_REMOVED lines=20> */
[----:B------:R-:W-:-:S03]  /*bb220*/  IMAD.MOV.U32 R2, RZ, RZ, R29 ;  /* 0x000000ffff027224 */ /* 0x000fc600078e001d */
[----:B----4-:R-:W-:Y:S04]  /*bb230*/  STL.64 [R1+0x7d58], R10 ;  /* 0x007d580a01007387 */ /* 0x010fe80000100a00 */
[----:B---3--:R0:W-:Y:S04]  /*bb240*/  STL.64 [R1+0x7d50], R8 ;  /* 0x007d500801007387 */ /* 0x0081e80000100a00 */
[----:B0-----:R-:W3:Y:S04]  /*bb250*/  LDL.LU R8, [R1+0xbc0] ;  /* 0x000bc00001087983 */ /* 0x001ee80000300800 */
[----:B------:R-:W3:Y:S04]  /*bb260*/  LDL.LU R9, [R1+0xbc4] ;  /* 0x000bc40001097983 */ /* 0x000ee80000300800 */
[----:B------:R-:W3:Y:S04]  /*bb270*/  LDL.LU R10, [R1+0xbc8] ;  /* 0x000bc800010a7983 */ /* 0x000ee80000300800 */
[----:B------:R-:W3:Y:S04]  /*bb280*/  LDL.LU R11, [R1+0xbcc] ;  /* 0x000bcc00010b7983 */ /* 0x000ee80000300800 */
[----:B------:R-:W4:Y:S04]  /*bb290*/  LDL.64 R20, [R1+0x68] ;  /* 0x0000680001147983 */ /* 0x000f280000100a00 */
[----:B------:R-:W4:Y:S04]  /*bb2a0*/  LDL.LU R16, [R1+0xb80] ;  /* 0x000b800001107983 */ /* 0x000f280000300800 */
[----:B------:R-:W4:Y:S04]  /*bb2b0*/  LDL.LU R17, [R1+0xb84] ;  /* 0x000b840001117983 */ /* 0x000f280000300800 */
[----:B------:R-:W4:Y:S04]  /*bb2c0*/  LDL.LU R18, [R1+0xb88] ;  /* 0x000b880001127983 */ /* 0x000f280000300800 */
[----:B------:R-:W4:Y:S04]  /*bb2d0*/  LDL.LU R19, [R1+0xb8c] ;  /* 0x000b8c0001137983 */ /* 0x000f280000300800 */
[----:B------:R-:W4:Y:S04]  /*bb2e0*/  LDL.LU.64 R22, [R1+0x60] ;  /* 0x0000600001167983 */ /* 0x000f280000300a00 */
[----:B------:R-:W4:Y:S04]  /*bb2f0*/  LDL.LU R24, [R1+0xb70] ;  /* 0x000b700001187983 */ /* 0x000f280000300800 */
[----:B------:R-:W4:Y:S04]  /*bb300*/  LDL.LU R25, [R1+0xb74] ;  /* 0x000b740001197983 */ /* 0x000f280000300800 */
[----:B------:R-:W4:Y:S04]  /*bb310*/  LDL.LU R26, [R1+0xb78] ;  /* 0x000b7800011a7983 */ /* 0x000f280000300800 */
[----:B------:R-:W4:Y:S04]  /*bb320*/  LDL.LU R27, [R1+0xb7c] ;  /* 0x000b7c00011b7983 */ /* 0x000f280000300800 */
[----:B------:R-:W4:Y:S04]  /*bb330*/  LDL.64 R28, [R1+0x58] ;  /* 0x00005800011c7983 */ /* 0x000f280000100a00 */
[----:B------:R0:W-:Y:S04]  /*bb340*/  STL [R1+0x7bb8], R2 ;  /* 0x007bb80201007387 */ /* 0x0001e80000100800 */
[----:B0-----:R-:W2:Y:S02]  /*bb350*/  LDL.LU.64 R2, [R1+0x90] ;  /* 0x0000900001027983 */ /* 0x001ea40000300a00 */
[----:B--2---:R-:W-:Y:S06]  /*bb360*/  HMMA.16816.F32 R4, R12, R2, R4 ;  /* 0x000000020c04723c */ /* 0x004fec0000001804 */
[----:B------:R-:W-:-:S15]  /*bb370*/  IMAD.MOV.U32 R0, RZ, RZ, R2 ;  /* 0x000000ffff007224 */ /* 0x000fde00078e0002 */
[----:B------:R-:W-:-:S02]  /*bb380*/  NOP ;  /* 0x0000000000007918 */ /* 0x000fc40000000000 */
[----:B------:R-:W-:Y:S04]  /*bb390*/  STL.64 [R1+0x1590], R4 ;  /* 0x0015900401007387 */ /* 0x000fe80000100a00 */
[----:B------:R0:W-:Y:S04]  /*bb3a0*/  STL.64 [R1+0x1598], R6 ;  /* 0x0015980601007387 */ /* 0x0001e80000100a00 */
[----:B0-----:R-:W2:Y:S04]  /*bb3b0*/  LDL.LU.64 R6, [R1+0x7d78] ;  /* 0x007d780001067983 */ /* 0x001ea80000300a00 */
[----:B------:R-:W2:Y:S04]  /*bb3c0*/  LDL.LU.64 R4, [R1+0x7d70] ;  /* 0x007d700001047983 */ /* 0x000ea80000300a00 */
[----:B------:R0:W-:Y:S04]  /*bb3d0*/  STL [R1+0x7bc0], R3 ;  /* 0x007bc00301007387 */ /* 0x0001e80000100800 */
[----:B0-----:R-:W2:Y:S04]  /*bb3e0*/  LDL.64 R2, [R1+0x88] ;  /* 0x0000880001027983 */ /* 0x001ea80000100a00 */
[----:B------:R-:W-:Y:S01]  /*bb3f0*/  STL [R1+0x7bbc], R0 ;  /* 0x007bbc0001007387 */ /* 0x000fe20000100800 */
[----:B--2---:R-:W-:-:S15]  /*bb400*/  HMMA.16816.F32 R4, R12, R2, R4 ;  /* 0x000000020c04723c */ /* 0x004fde0000001804 */
[----:B------:R-:W-:-:S08]  /*bb410*/  NOP ;  /* 0x0000000000007918 */ /* 0x000fd00000000000 */
[----:B------:R-:W-:Y:S04]  /*bb420*/  STL.64 [R1+0x1580], R4 ;  /* 0x0015800401007387 */ /* 0x000fe80000100a00 */
[----:B------:R0:W-:Y:S04]  /*bb430*/  STL.64 [R1+0x1588], R6 ;  /* 0x0015880601007387 */ /* 0x0001e80000100a00 */
[----:B0-----:R-:W3:Y:S01]  /*bb440*/  LDL.LU.64 R6, [R1+0x7d68] ;  /* 0x007d680001067983 */ /* 0x001ee20000300a00 */
[----:B------:R-:W-:-:S03]  /*bb450*/  IMAD.MOV.U32 R2, RZ, RZ, R3 ;  /* 0x000000ffff027224 */ /* 0x000fc600078e0003 */
[----:B------:R-:W2:Y:S04]  /*bb460*/  LDL.LU.64 R4, [R1+0x7d60] ;  /* 0x007d600001047983 */ /* 0x000ea80000300a00 */
[----:B------:R-:W-:Y:S01]  /*bb470*/  STL [R1+0x7bc4], R2 ;  /* 0x007bc40201007387 */ /* 0x000fe20000100800 */
[----:B---3--:R-:W-:-:S15]  /*bb480*/  HMMA.16816.F32 R8, R12, R6, R8 ;  /* 0x000000060c08723c */ /* 0x008fde0000001808 */
[----:B------:R-:W-:-:S08]  /*bb490*/  NOP ;  /* 0x0000000000007918 */ /* 0x000fd00000000000 */
[----:B------:R-:W-:Y:S04]  /*bb4a0*/  STL.64 [R1+0x1570], R8 ;  /* 0x0015700801007387 */ /* 0x000fe80000100a00 */
[----:B------:R0:W-:Y:S04]  /*bb4b0*/  STL.64 [R1+0x1578], R10 ;  /* 0x0015780a01007387 */ /* 0x0001e80000100a00 */
[----:B0-----:R-:W2:Y:S04]  /*bb4c0*/  LDL.LU.64 R10, [R1+0x7d58] ;  /* 0x007d5800010a7983 */ /* 0x001ea80000300a00 */
[----:B------:R-:W2:Y:S01]  /*bb4d0*/  LDL.LU.64 R8, [R1+0x7d50] ;  /* 0x007d500001087983 */ /* 0x000ea20000300a00 */
[----:B------:R-:W-:-:S02]  /*bb4e0*/  IMAD.MOV.U32 R0, RZ, RZ, R7 ;  /* 0x000000ffff007224 */ /* 0x000fc400078e0007 */
[----:B------:R-:W-:Y:S02]  /*bb4f0*/  IMAD.MOV.U32 R3, RZ, RZ, R6 ;  /* 0x000000ffff037224 */ /* 0x000fe400078e0006 */
[----:B------:R-:W3:Y:S04]  /*bb500*/  LDL.LU.64 R6, [R1+0x7d48] ;  /* 0x007d480001067983 */ /* 0x000ee80000300a00 */
[----:B------:R-:W-:Y:S04]  /*bb510*/  STL [R1+0x7bcc], R0 ;  /* 0x007bcc0001007387 */ /* 0x000fe80000100800 */
[----:B------:R-:W-:Y:S01]  /*bb520*/  STL [R1+0x7bc8], R3 ;  /* 0x007bc80301007387 */ /* 0x000fe20000100800 */
[----:B--2---:R-:W-:-:S15]  /*bb530*/  HMMA.16816.F32 R8, R12, R4, R8 ;  /* 0x000000040c08723c */ /* 0x004fde0000001808 */
[----:B------:R-:W-:-:S08]  /*bb540*/  NOP ;  /* 0x0000000000007918 */ /* 0x000fd00000000000 */
[----:B------:R-:W-:Y:S04]  /*bb550*/  STL.64 [R1+0x1560], R8 ;  /* 0x0015600801007387 */ /* 0x000fe80000100a00 */
[----:B------:R0:W-:Y:S04]  /*bb560*/  STL.64 [R1+0x1568], R10 ;  /* 0x0015680a01007387 */ /* 0x0001e80000100a00 */
[----:B0-----:R-:W3:Y:S04]  /*bb570*/  LDL.LU.64 R10, [R1+0x7d40] ;  /* 0x007d4000010a7983 */ /* 0x001ee80000300a00 */
[----:B------:R-:W3:Y:S01]  /*bb580*/  LDL.LU.64 R8, [R1+0x7d38] ;  /* 0x007d380001087983 */ /* 0x000ee20000300a00 */
[----:B------:R-:W-:-:S05]  /*bb590*/  IMAD.MOV.U32 R2, RZ, RZ, R5 ;  /* 0x000000ffff027224 */ /* 0x000fca00078e0005 */
        /* <DEDUP_REMOVED lines=9> */
[----:B----4-:R-:W-:-:S03]  /*bb630*/  IMAD.MOV.U32 R2, RZ, RZ, R21 ;  /* 0x000000ffff027224 */ /* 0x010fc600078e0015 */
[----:B------:R0:W-:Y:S04]  /*bb640*/  STL [R1+0x7bd8], R3 ;  /* 0x007bd80301007387 */ /* 0x0001e80000100800 */
[----:B------:R1:W-:Y:S04]  /*bb650*/  STL [R1+0x7bd4], R0 ;  /* 0x007bd40001007387 */ /* 0x0003e80000100800 */
[----:B------:R-:W-:Y:S01]  /*bb660*/  STL [R1+0x7bdc], R2 ;  /* 0x007bdc0201007387 */ /* 0x000fe20000100800 */
[----:B0-----:R-:W-:Y:S02]  /*bb670*/  IMAD.MOV.U32 R3, RZ, RZ, R22 ;  /* 0x000000ffff037224 */ /* 0x001fe400078e0016 */
[----:B-1----:R-:W-:Y:S01]  /*bb680*/  IMAD.MOV.U32 R0, RZ, RZ, R23 ;  /* 0x000000ffff007224 */ /* 0x002fe200078e0017 */
[----:B--2---:R-:W-:-:S15]  /*bb690*/  HMMA.16816.F32 R4, R12, R20, R8 ;  /* 0x000000140c04723c */ /* 0x004fde0000001808 */
[----:B------:R-:W-:-:S08]  /*bb6a0*/  NOP ;  /* 0x0000000000007918 */ /* 0x000fd00000000000 */
[----:B------:R-:W-:Y:S04]  /*bb6b0*/  STL.64 [R1+0x1540], R4 ;  /* 0x0015400401007387 */ /* 0x000fe80000100a00 */
[----:B------:R0:W-:Y:S02]  /*bb6c0*/  STL.64 [R1+0x1548], R6 ;  /* 0x0015480601007387 */ /* 0x0001e40000100a00 */
[----:B0-----:R-:W-:-:S15]  /*bb6d0*/  HMMA.16816.F32 R4, R12, R22, R16 ;  /* 0x000000160c04723c */ /* 0x001fde0000001810 */
[----:B------:R-:W-:-:S08]  /*bb6e0*/  NOP ;  /* 0x0000000000007918 */ /* 0x000fd00000000000 */
[----:B------:R-:W-:Y:S04]  /*bb6f0*/  STL.64 [R1+0x1530], R4 ;  /* 0x0015300401007387 */ /* 0x000fe80000100a00 */
[----:B------:R0:W-:Y:S04]  /*bb700*/  STL.64 [R1+0x1538], R6 ;  /* 0x0015380601007387 */ /* 0x0001e80000100a00 */
[----:B------:R-:W-:Y:S04]  /*bb710*/  STL [R1+0x7be4], R0 ;  /* 0x007be40001007387 */ /* 0x000fe80000100800 */
[----:B------:R-:W-:Y:S04]  /*bb720*/  STL [R1+0x7be0], R3 ;  /* 0x007be00301007387 */ /* 0x000fe80000100800 */
[----:B0-----:R-:W2:Y:S01]  /*bb730*/  LDL.LU.64 R6, [R1+0x30] ;  /* 0x0000300001067983 */ /* 0x001ea20000300a00 */
[----:B------:R-:W-:-:S15]  /*bb740*/  HMMA.16816.F32 R8, R12, R28, R24 ;  /* 0x0000001c0c08723c */ /* 0x000fde0000001818 */
[----:B------:R-:W-:-:S08]  /*bb750*/  NOP ;  /* 0x0000000000007918 */ /* 0x000fd00000000000 */
[----:B------:R0:W-:Y:S04]  /*bb760*/  STL.64 [R1+0x1520], R8 ;  /* 0x0015200801007387 */ /* 0x0001e80000100a00 */
[----:B------:R1:W-:Y:S04]  /*bb770*/  STL.64 [R1+0x1528], R10 ;  /* 0x0015280a01007387 */ /* 0x0003e80000100a00 */
[----:B--2---:R2:W-:Y:S04]  /*bb780*/  STL.64 [R1+0x7cf0], R6 ;  /* 0x007cf00601007387 */ /* 0x0045e80000100a00 */
        /* <DEDUP_REMOVED lines=108> */
[----:B------:R0:W-:Y:S02]  /*bbe50*/  STL.64 [R1+0x14b8], R6 ;  /* 0x0014b80601007387 */ /* 0x0001e40000100a00 */
[----:B0-----:R-:W-:Y:S02]  /*bbe60*/  HMMA.16816.F32 R4, R12, R28, R24 ;  /* 0x0000001c0c04723c */ /* 0x001fe40000001818 */
[----:B------:R-:W-:Y:S04]  /*bbe70*/  STL [R1+0x7c14], R0 ;  /* 0x007c140001007387 */ /* 0x000fe80000100800 */
[----:B------:R-:W-:Y:S04]  /*bbe80*/  STL [R1+0x7c10], R3 ;  /* 0x007c100301007387 */ /* 0x000fe80000100800 */
[----:B------:R-:W2:-:S13]  /*bbe90*/  LDL.LU R8, [R1+0xa50] ;  /* 0x000a500001087983 */ /* 0x000e9a0000300800 */
        /* <DEDUP_REMOVED lines=21> */
[----:B------:R-:W3:Y:S04]  /*bbff0*/  LDL.LU.64 R4, [R1+0x10] ;  /* 0x0000100001047983 */ /* 0x000ee80000300a00 */
        /* <DEDUP_REMOVED lines=13> */
[----:B------:R-:W4:Y:S04]  /*bc0d0*/  LDL.LU.64 R28, [R1] ;  /* 0x00000000011c7983 */ /* 0x000f280000300a00 */
        /* <DEDUP_REMOVED lines=8> */
[----:B---3--:R-:W-:-:S02]  /*bc160*/  IMAD.MOV.U32 R3, RZ, RZ, R5 ;  /* 0x000000ffff037224 */ /* 0x008fc400078e0005 */
[----:B------:R-:W-:Y:S01]  /*bc170*/  IMAD.MOV.U32 R0, RZ, RZ, R4 ;  /* 0x000000ffff007224 */ /* 0x000fe200078e0004 */
[C---:B--2---:R-:W-:Y:S01]  /*bc180*/  HMMA.16816.F32 R20, R12.reuse, R4, R20 ;  /* 0x000000040c14723c */ /* 0x044fe20000001814 */
[----:B----4-:R-:W-:Y:S04]  /*bc190*/  STL.64 [R1+0x7c60], R18 ;  /* 0x007c601201007387 */ /* 0x010fe80000100a00 */
[----:B------:R0:W-:Y:S04]  /*bc1a0*/  STL.64 [R1+0x7c58], R16 ;  /* 0x007c581001007387 */ /* 0x0001e80000100a00 */
        /* <DEDUP_REMOVED lines=13> */
[----:B------:R-:W-:Y:S04]  /*bc280*/  STL.64 [R1+0x1490], R20 ;  /* 0x0014901401007387 */ /* 0x000fe80000100a00 */
[----:B------:R0:W-:Y:S04]  /*bc290*/  STL.64 [R1+0x1498], R22 ;  /* 0x0014981601007387 */ /* 0x0001e80000100a00 */
[----:B0-----:R-:W2:Y:S04]  /*bc2a0*/  LDL.LU.64 R22, [R1+0x7cc8] ;  /* 0x007cc80001167983 */ /* 0x001ea80000300a00 */
[----:B------:R-:W2:Y:S04]  /*bc2b0*/  LDL.LU.64 R20, [R1+0x7cc0] ;  /* 0x007cc00001147983 */ /* 0x000ea80000300a00 */
[----:B------:R-:W4:Y:S04]  /*bc2c0*/  LDL.LU R4, [R1+0x22ac] ;  /* 0x0022ac0001047983 */ /* 0x000f280000300800 */
[----:B------:R-:W4:Y:S04]  /*bc2d0*/  LDL.LU R5, [R1+0x22b4] ;  /* 0x0022b40001057983 */ /* 0x000f280000300800 */
[----:B------:R0:W-:Y:S04]  /*bc2e0*/  STL [R1+0x7c20], R3 ;  /* 0x007c200301007387 */ /* 0x0001e80000100800 */
[----:B0-----:R-:W2:Y:S04]  /*bc2f0*/  LDL.64 R2, [R1+0x8] ;  /* 0x0000080001027983 */ /* 0x001ea80000100a00 */
[----:B------:R-:W-:Y:S01]  /*bc300*/  STL [R1+0x7c1c], R0 ;  /* 0x007c1c0001007387 */ /* 0x000fe20000100800 */
        /* <DEDUP_REMOVED lines=8> */
[----:B------:R-:W-:Y:S01]  /*bc390*/  IMAD.MOV.U32 R0, RZ, RZ, R29 ;  /* 0x000000ffff007224 */ /* 0x000fe200078e001d */
[----:B--2---:R-:W-:-:S15]  /*bc3a0*/  HMMA.16816.F32 R20, R12, R28, R20 ;  /* 0x0000001c0c14723c */ /* 0x004fde0000001814 */
[----:B------:R-:W-:-:S08]  /*bc3b0*/  NOP ;  /* 0x0000000000007918 */ /* 0x000fd00000000000 */
[----:B------:R-:W-:Y:S04]  /*bc3c0*/  STL.64 [R1+0x1470], R20 ;  /* 0x0014701401007387 */ /* 0x000fe80000100a00 */
[----:B------:R0:W-:Y:S04]  /*bc3d0*/  STL.64 [R1+0x1478], R22 ;  /* 0x0014781601007387 */ /* 0x0001e80000100a00 */
[----:B0-----:R-:W2:Y:S04]  /*bc3e0*/  LDL.LU.64 R22, [R1+0x7ca8] ;  /* 0x007ca80001167983 */ /* 0x001ea80000300a00 */
[----:B------:R-:W2:Y:S04]  /*bc3f0*/  LDL.LU.64 R20, [R1+0x7ca0] ;  /* 0x007ca00001147983 */ /* 0x000ea80000300a00 */
[----:B------:R-:W3:Y:S02]  /*bc400*/  LDL.LU.64 R28, [R1+0x7c98] ;  /* 0x007c9800011c7983 */ /* 0x000ee40000300a00 */
[----:B---3--:R-:W-:-:S15]  /*bc410*/  HMMA.16816.F32 R24, R12, R28, R24 ;  /* 0x0000001c0c18723c */ /* 0x008fde0000001818 */
[----:B------:R-:W-:-:S08]  /*bc420*/  NOP ;  /* 0x0000000000007918 */ /* 0x000fd00000000000 */
        /* <DEDUP_REMOVED lines=54> */
[----:B0-----:R-:W2:Y:S04]  /*bc790*/  LDL.LU R16, [R1+0xa40] ;  /* 0x000a400001107983 */ /* 0x001ea80000300800 */
[----:B------:R-:W2:Y:S04]  /*bc7a0*/  LDL.LU R17, [R1+0xa44] ;  /* 0x000a440001117983 */ /* 0x000ea80000300800 */
[----:B------:R-:W2:Y:S04]  /*bc7b0*/  LDL.LU R18, [R1+0xa48] ;  /* 0x000a480001127983 */ /* 0x000ea80000300800 */
[----:B------:R-:W2:Y:S01]  /*bc7c0*/  LDL.LU R19, [R1+0xa4c] ;  /* 0x000a4c0001137983 */ /* 0x000ea20000300800 */
[----:B----4-:R-:W-:-:S02]  /*bc7d0*/  IMAD R4, R4, 0x100, R20 ;  /* 0x0000010004047824 */ /* 0x010fc400078e0214 */
[----:B------:R-:W-:Y:S02]  /*bc7e0*/  IMAD R5, R5, 0x100, R21 ;  /* 0x0000010005057824 */ /* 0x000fe400078e0215 */
[----:B------:R-:W-:Y:S02]  /*bc7f0*/  IMAD R6, R6, 0x100, R22 ;  /* 0x0000010006067824 */ /* 0x000fe400078e0216 */
[----:B------:R-:W-:Y:S02]  /*bc800*/  IMAD R7, R7, 0x100, R23 ;  /* 0x0000010007077824 */ /* 0x000fe400078e0217 */
[C---:B---3--:R-:W-:Y:S06]  /*bc810*/  HMMA.16816.F32 R20, R12.reuse, R8, R24 ;  /* 0x000000080c14723c */ /* 0x048fec0000001818 */
[----:B--2---:R-:W-:-:S15]  /*bc820*/  HMMA.16816.F32 R16, R12, R10, R16 ;  /* 0x0000000a0c10723c */ /* 0x004fde0000001810 */
[----:B------:R-:W-:-:S08]  /*bc830*/  NOP ;  /* 0x0000000000007918 */ /* 0x000fd00000000000 */
[----:B------:R-:W-:Y:S04]  /*bc840*/  STL.64 [R1+0x1360], R16 ;  /* 0x0013601001007387 */ /* 0x000fe80000100a00 */
[----:B------:R0:W-:Y:S02]  /*bc850*/  STL.64 [R1+0x1368], R18 ;  /* 0x0013681201007387 */ /* 0x0001e40000100a00 */
[----:B0-----:R-:W-:Y:S02]  /*bc860*/  IMAD.MOV.U32 R18, RZ, RZ, R3 ;  /* 0x000000ffff127224 */ /* 0x001fe400078e0003 */
[----:B------:R-:W-:Y:S01]  /*bc870*/  IMAD.MOV.U32 R19, RZ, RZ, R0 ;  /* 0x000000ffff137224 */ /* 0x000fe200078e0000 */
[----:B------:R-:W2:Y:S04]  /*bc880*/  LDL.LU R3, [R1+0x7c20] ;  /* 0x007c200001037983 */ /* 0x000ea80000300800 */
[----:B------:R0:W-:Y:S04]  /*bc890*/  STL.64 [R1+0x1630], R20 ;  /* 0x0016301401007387 */ /* 0x0001e80000100a00 */
[----:B------:R1:W-:Y:S04]  /*bc8a0*/  STL.64 [R1+0x1638], R22 ;  /* 0x0016381601007387 */ /* 0x0003e80000100a00 */
[----:B------:R-:W3:Y:S04]  /*bc8b0*/  LDL.LU R0, [R1+0x7c1c] ;  /* 0x007c1c0001007983 */ /* 0x000ee80000300800 */
[----:B------:R4:W-:Y:S04]  /*bc8c0*/  STL.64 [R1+0x79c8], R18 ;  /* 0x0079c81201007387 */ /* 0x0009e80000100a00 */
[----:B0-----:R-:W4:Y:S04]  /*bc8d0*/  LDL.LU R20, [R1+0x1e0] ;  /* 0x0001e00001147983 */ /* 0x001f280000300800 */
[----:B------:R-:W4:Y:S04]  /*bc8e0*/  LDL.LU R21, [R1+0x1e4] ;  /* 0x0001e40001157983 */ /* 0x000f280000300800 */
[----:B-1----:R-:W2:Y:S04]  /*bc8f0*/  LDL.LU R22, [R1+0x1e8] ;  /* 0x0001e80001167983 */ /* 0x002ea80000300800 */
[----:B------:R-:W2:Y:S01]  /*bc900*/  LDL.LU R23, [R1+0x1ec] ;  /* 0x0001ec0001177983 */ /* 0x000ea20000300800 */
[----:B------:R-:W-:-:S03]  /*bc910*/  IMAD.MOV.U32 R27, RZ, RZ, R2 ;  /* 0x000000ffff1b7224 */ /* 0x000fc600078e0002 */
[----:B--2---:R-:W-:Y:S04]  /*bc920*/  STL.64 [R1+0x79d8], R22 ;  /* 0x0079d81601007387 */ /* 0x004fe80000100a00 */
[----:B----4-:R0:W-:Y:S04]  /*bc930*/  STL.64 [R1+0x79d0], R20 ;  /* 0x0079d01401007387 */ /* 0x0101e80000100a00 */
[----:B------:R-:W2:Y:S04]  /*bc940*/  LDL.LU R26, [R1+0x8] ;  /* 0x00000800011a7983 */ /* 0x000ea80000300800 */
[----:B------:R-:W4:Y:S04]  /*bc950*/  LDL.LU R2, [R1+0x7c18] ;  /* 0x007c180001027983 */ /* 0x000f280000300800 */
[----:B------:R-:W2:Y:S04]  /*bc960*/  LDL.LU R16, [R1+0x220] ;  /* 0x0002200001107983 */ /* 0x000ea80000300800 */
[----:B------:R-:W2:Y:S04]  /*bc970*/  LDL.LU R17, [R1+0x224] ;  /* 0x0002240001117983 */ /* 0x000ea80000300800 */
[----:B------:R-:W4:Y:S04]  /*bc980*/  LDL.LU R18, [R1+0x228] ;  /* 0x0002280001127983 */ /* 0x000f280000300800 */
[----:B------:R-:W4:Y:S01]  /*bc990*/  LDL.LU R19, [R1+0x22c] ;  /* 0x00022c0001137983 */ /* 0x000f220000300800 */
[----:B---3--:R-:W-:-:S02]  /*bc9a0*/  IMAD.MOV.U32 R24, RZ, RZ, R0 ;  /* 0x000000ffff187224 */ /* 0x008fc400078e0000 */
[----:B------:R-:W-:Y:S01]  /*bc9b0*/  IMAD.MOV.U32 R25, RZ, RZ, R3 ;  /* 0x000000ffff197224 */ /* 0x000fe200078e0003 */
[----:B----4-:R1:W-:Y:S04]  /*bc9c0*/  STL.64 [R1+0x79e8], R18 ;  /* 0x0079e81201007387 */ /* 0x0103e80000100a00 */
[----:B--2---:R2:W-:Y:S04]  /*bc9d0*/  STL.64 [R1+0x79e0], R16 ;  /* 0x0079e01001007387 */ /* 0x0045e80000100a00 */
[----:B------:R-:W3:Y:S04]  /*bc9e0*/  LDL.LU R0, [R1+0x7c14] ;  /* 0x007c140001007983 */ /* 0x000ee80000300800 */
[----:B------:R-:W2:Y:S04]  /*bc9f0*/  LDL.LU R3, [R1+0x7c10] ;  /* 0x007c100001037983 */ /* 0x000ea80000300800 */
[----:B------:R-:W-:Y:S04]  /*bca00*/  STL.64 [R1+0x79f8], R26 ;  /* 0x0079f81a01007387 */ /* 0x000fe80000100a00 */
[----:B------:R-:W-:Y:S04]  /*bca10*/  STL.64 [R1+0x79f0], R24 ;  /* 0x0079f01801007387 */ /* 0x000fe80000100a00 */
[----:B0-----:R-:W4:Y:S04]  /*bca20*/  LDL.LU R20, [R1+0x240] ;  /* 0x0002400001147983 */ /* 0x001f280000300800 */
[----:B------:R-:W4:Y:S04]  /*bca30*/  LDL.LU R21, [R1+0x244] ;  /* 0x0002440001157983 */ /* 0x000f280000300800 */
[----:B------:R-:W3:Y:S04]  /*bca40*/  LDL.LU R22, [R1+0x248] ;  /* 0x0002480001167983 */ /* 0x000ee80000300800 */
[----:B------:R-:W3:Y:S01]  /*bca50*/  LDL.LU R23, [R1+0x24c] ;  /* 0x00024c0001177983 */ /* 0x000ee20000300800 */
[----:B-1----:R-:W-:-:S03]  /*bca60*/  IMAD.MOV.U32 R18, RZ, RZ, R2 ;  /* 0x000000ffff127224 */ /* 0x002fc600078e0002 */
[----:B---3--:R0:W-:Y:S04]  /*bca70*/  STL.64 [R1+0x7a08], R22 ;  /* 0x007a081601007387 */ /* 0x0081e80000100a00 */
[----:B----4-:R-:W-:Y:S04]  /*bca80*/  STL.64 [R1+0x7a00], R20 ;  /* 0x007a001401007387 */ /* 0x010fe80000100a00 */
[----:B------:R-:W3:Y:S04]  /*bca90*/  LDL.LU R2, [R1+0x7c0c] ;  /* 0x007c0c0001027983 */ /* 0x000ee80000300800 */
[----:B------:R-:W4:Y:S01]  /*bcaa0*/  LDL.LU R19, [R1+0x1c] ;  /* 0x00001c0001137983 */ /* 0x000f220000300800 */
[----:B--2---:R-:W-:-:S02]  /*bcab0*/  IMAD.MOV.U32 R16, RZ, RZ, R3 ;  /* 0x000000ffff107224 */ /* 0x004fc400078e0003 */
[----:B------:R-:W-:Y:S01]  /*bcac0*/  IMAD.MOV.U32 R17, RZ, RZ, R0 ;  /* 0x000000ffff117224 */ /* 0x000fe200078e0000 */
[----:B------:R-:W2:Y:S04]  /*bcad0*/  LDL.LU R3, [R1+0x7c08] ;  /* 0x007c080001037983 */ /* 0x000ea80000300800 */
[----:B------:R-:W2:Y:S04]  /*bcae0*/  LDL.LU R0, [R1+0x7c04] ;  /* 0x007c040001007983 */ /* 0x000ea80000300800 */
[----:B----4-:R-:W-:Y:S04]  /*bcaf0*/  STL.64 [R1+0x7a18], R18 ;  /* 0x007a181201007387 */ /* 0x010fe80000100a00 */
[----:B------:R1:W-:Y:S04]  /*bcb00*/  STL.64 [R1+0x7a10], R16 ;  /* 0x007a101001007387 */ /* 0x0003e80000100a00 */
[----:B0-----:R-:W4:Y:S01]  /*bcb10*/  LDL.LU R22, [R1+0x28] ;  /* 0x0000280001167983 */ /* 0x001f220000300800 */
[----:B---3--:R-:W-:-:S03]  /*bcb20*/  IMAD.MOV.U32 R23, RZ, RZ, R2 ;  /* 0x000000ffff177224 */ /* 0x008fc600078e0002 */
[----:B------:R-:W3:Y:S04]  /*bcb30*/  LDL.LU R2, [R1+0x7c00] ;  /* 0x007c000001027983 */ /* 0x000ee80000300800 */
[----:B----4-:R-:W-:Y:S04]  /*bcb40*/  STL.64 [R1+0x7a20], R22 ;  /* 0x007a201601007387 */ /* 0x010fe80000100a00 */
[----:B-1----:R-:W4:Y:S04]  /*bcb50*/  LDL.LU R16, [R1+0x2b0] ;  /* 0x0002b00001107983 */ /* 0x002f280000300800 */
[----:B------:R-:W4:Y:S04]  /*bcb60*/  LDL.LU R17, [R1+0x2b4] ;  /* 0x0002b40001117983 */ /* 0x000f280000300800 */
[----:B------:R-:W3:Y:S04]  /*bcb70*/  LDL.LU R18, [R1+0x2b8] ;  /* 0x0002b80001127983 */ /* 0x000ee80000300800 */
[----:B------:R-:W3:Y:S01]  /*bcb80*/  LDL.LU R19, [R1+0x2bc] ;  /* 0x0002bc0001137983 */ /* 0x000ee20000300800 */
[----:B--2---:R-:W-:-:S02]  /*bcb90*/  IMAD.MOV.U32 R20, RZ, RZ, R0 ;  /* 0x000000ffff147224 */ /* 0x004fc400078e0000 */
[----:B------:R-:W-:Y:S01]  /*bcba0*/  IMAD.MOV.U32 R21, RZ, RZ, R3 ;  /* 0x000000ffff157224 */ /* 0x000fe200078e0003 */
[----:B---3--:R-:W-:Y:S04]  /*bcbb0*/  STL.64 [R1+0x7a30], R18 ;  /* 0x007a301201007387 */ /* 0x008fe80000100a00 */
[----:B----4-:R0:W-:Y:S04]  /*bcbc0*/  STL.64 [R1+0x7a28], R16 ;  /* 0x007a281001007387 */ /* 0x0101e80000100a00 */
[----:B------:R-:W2:Y:S04]  /*bcbd0*/  LDL.LU R0, [R1+0x7bfc] ;  /* 0x007bfc0001007983 */ /* 0x000ea80000300800 */
[----:B------:R-:W3:Y:S04]  /*bcbe0*/  LDL.LU R3, [R1+0x7bf8] ;  /* 0x007bf80001037983 */ /* 0x000ee80000300800 */
[----:B------:R-:W-:Y:S04]  /*bcbf0*/  STL.64 [R1+0x7a38], R20 ;  /* 0x007a381401007387 */ /* 0x000fe80000100a00 */
[----:B0-----:R-:W4:Y:S04]  /*bcc00*/  LDL.LU R16, [R1+0x2d0] ;  /* 0x0002d00001107983 */ /* 0x001f280000300800 */
[----:B------:R-:W4:Y:S04]  /*bcc10*/  LDL.LU R17, [R1+0x2d4] ;  /* 0x0002d40001117983 */ /* 0x000f280000300800 */
[----:B------:R-:W2:Y:S04]  /*bcc20*/  LDL.LU R18, [R1+0x2d8] ;  /* 0x0002d80001127983 */ /* 0x000ea80000300800 */
[----:B------:R-:W2:Y:S01]  /*bcc30*/  LDL.LU R19, [R1+0x2dc] ;  /* 0x0002dc0001137983 */ /* 0x000ea20000300800 */
[----:B------:R-:W-:-:S03]  /*bcc40*/  IMAD.MOV.U32 R23, RZ, RZ, R2 ;  /* 0x000000ffff177224 */ /* 0x000fc600078e0002 */
[----:B--2---:R-:W-:Y:S04]  /*bcc50*/  STL.64 [R1+0x7a48], R18 ;  /* 0x007a481201007387 */ /* 0x004fe80000100a00 */
[----:B----4-:R0:W-:Y:S04]  /*bcc60*/  STL.64 [R1+0x7a40], R16 ;  /* 0x007a401001007387 */ /* 0x0101e80000100a00 */
[----:B------:R-:W2:Y:S04]  /*bcc70*/  LDL.LU R22, [R1+0x38] ;  /* 0x0000380001167983 */ /* 0x000ea80000300800 */
[----:B------:R-:W4:Y:S04]  /*bcc80*/  LDL.LU R2, [R1+0x7bf4] ;  /* 0x007bf40001027983 */ /* 0x000f280000300800 */
[----:B--2---:R1:W-:Y:S04]  /*bcc90*/  STL.64 [R1+0x7a50], R22 ;  /* 0x007a501601007387 */ /* 0x0043e80000100a00 */
[----:B0-----:R-:W2:Y:S04]  /*bcca0*/  LDL.LU R16, [R1+0x2f0] ;  /* 0x0002f00001107983 */ /* 0x001ea80000300800 */
[----:B------:R-:W2:Y:S04]  /*bccb0*/  LDL.LU R17, [R1+0x2f4] ;  /* 0x0002f40001117983 */ /* 0x000ea80000300800 */
[----:B------:R-:W4:Y:S04]  /*bccc0*/  LDL.LU R18, [R1+0x2f8] ;  /* 0x0002f80001127983 */ /* 0x000f280000300800 */
[----:B------:R-:W4:Y:S01]  /*bccd0*/  LDL.LU R19, [R1+0x2fc] ;  /* 0x0002fc0001137983 */ /* 0x000f220000300800 */
[----:B---3--:R-:W-:-:S02]  /*bcce0*/  IMAD.MOV.U32 R20, RZ, RZ, R3 ;  /* 0x000000ffff147224 */ /* 0x008fc400078e0003 */
[----:B------:R-:W-:Y:S01]  /*bccf0*/  IMAD.MOV.U32 R21, RZ, RZ, R0 ;  /* 0x000000ffff157224 */ /* 0x000fe200078e0000 */
[----:B----4-:R-:W-:Y:S04]  /*bcd00*/  STL.64 [R1+0x7a60], R18 ;  /* 0x007a601201007387 */ /* 0x010fe80000100a00 */
[----:B--2---:R0:W-:Y:S04]  /*bcd10*/  STL.64 [R1+0x7a58], R16 ;  /* 0x007a581001007387 */ /* 0x0041e80000100a00 */
[----:B------:R-:W2:Y:S04]  /*bcd20*/  LDL.LU R3, [R1+0x7bf0] ;  /* 0x007bf00001037983 */ /* 0x000ea80000300800 */
[----:B------:R-:W3:Y:S04]  /*bcd30*/  LDL.LU R0, [R1+0x7bec] ;  /* 0x007bec0001007983 */ /* 0x000ee80000300800 */
[----:B-1----:R-:W4:Y:S01]  /*bcd40*/  LDL.LU R22, [R1+0x48] ;  /* 0x0000480001167983 */ /* 0x002f220000300800 */
[----:B------:R-:W-:-:S03]  /*bcd50*/  IMAD.MOV.U32 R23, RZ, RZ, R2 ;  /* 0x000000ffff177224 */ /* 0x000fc600078e0002 */
[----:B------:R-:W2:Y:S04]  /*bcd60*/  LDL.LU R2, [R1+0x7be8] ;  /* 0x007be80001027983 */ /* 0x000ea80000300800 */
[----:B------:R3:W-:Y:S04]  /*bcd70*/  STL.64 [R1+0x7a68], R20 ;  /* 0x007a681401007387 */ /* 0x0007e80000100a00 */
[----:B----4-:R-:W-:Y:S04]  /*bcd80*/  STL.64 [R1+0x7a80], R22 ;  /* 0x007a801601007387 */ /* 0x010fe80000100a00 */
[----:B0-----:R-:W4:Y:S04]  /*bcd90*/  LDL.LU R16, [R1+0x310] ;  /* 0x0003100001107983 */ /* 0x001f280000300800 */
[----:B------:R-:W4:Y:S04]  /*bcda0*/  LDL.LU R17, [R1+0x314] ;  /* 0x0003140001117983 */ /* 0x000f280000300800 */
[----:B------:R-:W4:Y:S04]  /*bcdb0*/  LDL.LU R18, [R1+0x318] ;  /* 0x0003180001127983 */ /* 0x000f280000300800 */
[----:B------:R-:W4:Y:S01]  /*bcdc0*/  LDL.LU R19, [R1+0x31c] ;  /* 0x00031c0001137983 */ /* 0x000f220000300800 */
[----:B---3--:R-:W-:-:S02]  /*bcdd0*/  IMAD.MOV.U32 R20, RZ, RZ, R0 ;  /* 0x000000ffff147224 */ /* 0x008fc400078e0000 */
[----:B--2---:R-:W-:Y:S01]  /*bcde0*/  IMAD.MOV.U32 R21, RZ, RZ, R3 ;  /* 0x000000ffff157224 */ /* 0x004fe200078e0003 */
[----:B------:R-:W2:Y:S04]  /*bcdf0*/  LDL.LU R0, [R1+0x7be4] ;  /* 0x007be40001007983 */ /* 0x000ea80000300800 */
[----:B------:R-:W3:Y:S04]  /*bce00*/  LDL.LU R3, [R1+0x7be0] ;  /* 0x007be00001037983 */ /* 0x000ee80000300800 */
[----:B------:R-:W-:Y:S04]  /*bce10*/  STL.64 [R1+0x7a98], R20 ;  /* 0x007a981401007387 */ /* 0x000fe80000100a00 */
[----:B----4-:R-:W-:Y:S04]  /*bce20*/  STL.64 [R1+0x7a78], R18 ;  /* 0x007a781201007387 */ /* 0x010fe80000100a00 */
[----:B------:R0:W-:Y:S04]  /*bce30*/  STL.64 [R1+0x7a70], R16 ;  /* 0x007a701001007387 */ /* 0x0001e80000100a00 */
[----:B0-----:R-:W4:Y:S04]  /*bce40*/  LDL.LU R16, [R1+0x330] ;  /* 0x0003300001107983 */ /* 0x001f280000300800 */
[----:B------:R-:W4:Y:S04]  /*bce50*/  LDL.LU R17, [R1+0x334] ;  /* 0x0003340001117983 */ /* 0x000f280000300800 */
[----:B------:R-:W2:Y:S04]  /*bce60*/  LDL.LU R18, [R1+0x338] ;  /* 0x0003380001127983 */ /* 0x000ea80000300800 */
[----:B------:R-:W2:Y:S04]  /*bce70*/  LDL.LU R19, [R1+0x33c] ;  /* 0x00033c0001137983 */ /* 0x000ea80000300800 */
[----:B------:R-:W3:Y:S01]  /*bce80*/  LDL.LU R22, [R1+0x58] ;  /* 0x0000580001167983 */ /* 0x000ee20000300800 */
[----:B------:R-:W-:-:S03]  /*bce90*/  IMAD.MOV.U32 R23, RZ, RZ, R2 ;  /* 0x000000ffff177224 */ /* 0x000fc600078e0002 */
[----:B------:R-:W4:Y:S04]  /*bcea0*/  LDL.LU R2, [R1+0x7bdc] ;  /* 0x007bdc0001027983 */ /* 0x000f280000300800 */
[----:B---3--:R-:W-:Y:S04]  /*bceb0*/  STL.64 [R1+0x7ab0], R22 ;  /* 0x007ab01601007387 */ /* 0x008fe80000100a00 */
[----:B--2---:R-:W-:Y:S04]  /*bcec0*/  STL.64 [R1+0x7a90], R18 ;  /* 0x007a901201007387 */ /* 0x004fe80000100a00 */
[----:B----4-:R0:W-:Y:S04]  /*bced0*/  STL.64 [R1+0x7a88], R16 ;  /* 0x007a881001007387 */ /* 0x0101e80000100a00 */
[----:B0-----:R-:W2:Y:S04]  /*bcee0*/  LDL.LU R16, [R1+0x350] ;  /* 0x0003500001107983 */ /* 0x001ea80000300800 */
[----:B------:R-:W2:Y:S04]  /*bcef0*/  LDL.LU R17, [R1+0x354] ;  /* 0x0003540001117983 */ /* 0x000ea80000300800 */
[----:B------:R-:W3:Y:S04]  /*bcf00*/  LDL.LU R18, [R1+0x358] ;  /* 0x0003580001127983 */ /* 0x000ee80000300800 */
[----:B------:R-:W3:Y:S01]  /*bcf10*/  LDL.LU R19, [R1+0x35c] ;  /* 0x00035c0001137983 */ /* 0x000ee20000300800 */
[----:B------:R-:W-:-:S02]  /*bcf20*/  IMAD.MOV.U32 R20, RZ, RZ, R3 ;  /* 0x000000ffff147224 */ /* 0x000fc400078e0003 */
[----:B------:R-:W-:Y:S01]  /*bcf30*/  IMAD.MOV.U32 R21, RZ, RZ, R0 ;  /* 0x000000ffff157224 */ /* 0x000fe200078e0000 */
[----:B------:R-:W4:Y:S04]  /*bcf40*/  LDL.LU R3, [R1+0x7bd8] ;  /* 0x007bd80001037983 */ /* 0x000f280000300800 */
[----:B------:R-:W4:Y:S04]  /*bcf50*/  LDL.LU R0, [R1+0x7bd4] ;  /* 0x007bd40001007983 */ /* 0x000f280000300800 */
[----:B------:R-:W-:Y:S04]  /*bcf60*/  STL.64 [R1+0x7ac8], R20 ;  /* 0x007ac81401007387 */ /* 0x000fe80000100a00 */
[----:B---3--:R-:W-:Y:S04]  /*bcf70*/  STL.64 [R1+0x7aa8], R18 ;  /* 0x007aa81201007387 */ /* 0x008fe80000100a00 */
[----:B--2---:R0:W-:Y:S04]  /*bcf80*/  STL.64 [R1+0x7aa0], R16 ;  /* 0x007aa01001007387 */ /* 0x0041e80000100a00 */
[----:B0-----:R-:W2:Y:S04]  /*bcf90*/  LDL.LU R16, [R1+0x370] ;  /* 0x0003700001107983 */ /* 0x001ea80000300800 */
[----:B------:R-:W2:Y:S04]  /*bcfa0*/  LDL.LU R17, [R1+0x374] ;  /* 0x0003740001117983 */ /* 0x000ea80000300800 */
[----:B------:R-:W3:Y:S04]  /*bcfb0*/  LDL.LU R18, [R1+0x378] ;  /* 0x0003780001127983 */ /* 0x000ee80000300800 */
[----:B------:R-:W3:Y:S04]  /*bcfc0*/  LDL.LU R19, [R1+0x37c] ;  /* 0x00037c0001137983 */ /* 0x000ee80000300800 */
[----:B------:R-:W2:Y:S01]  /*bcfd0*/  LDL.LU R22, [R1+0x68] ;  /* 0x0000680001167983 */ /* 0x000ea20000300800 */
[----:B------:R-:W-:-:S03]  /*bcfe0*/  IMAD.MOV.U32 R23, RZ, RZ, R2 ;  /* 0x000000ffff177224 */ /* 0x000fc600078e0002 */
[----:B------:R-:W3:Y:S01]  /*bcff0*/  LDL.LU R2, [R1+0x7bd0] ;  /* 0x007bd00001027983 */ /* 0x000ee20000300800 */
[----:B----4-:R-:W-:Y:S02]  /*bd000*/  IMAD.MOV.U32 R20, RZ, RZ, R0 ;  /* 0x000000ffff147224 */ /* 0x010fe400078e0000 */
[----:B------:R-:W-:Y:S01]  /*bd010*/  IMAD.MOV.U32 R21, RZ, RZ, R3 ;  /* 0x000000ffff157224 */ /* 0x000fe200078e0003 */
[----:B--2---:R-:W-:Y:S04]  /*bd020*/  STL.64 [R1+0x7ae0], R22 ;  /* 0x007ae01601007387 */ /* 0x004fe80000100a00 */
[----:B---3--:R-:W-:Y:S04]  /*bd030*/  STL.64 [R1+0x7ac0], R18 ;  /* 0x007ac01201007387 */ /* 0x008fe80000100a00 */
[----:B------:R0:W-:Y:S04]  /*bd040*/  STL.64 [R1+0x7ab8], R16 ;  /* 0x007ab81001007387 */ /* 0x0001e80000100a00 */
[----:B0-----:R-:W2:Y:S04]  /*bd050*/  LDL.LU R16, [R1+0x390] ;  /* 0x0003900001107983 */ /* 0x001ea80000300800 */
[----:B------:R-:W2:Y:S04]  /*bd060*/  LDL.LU R17, [R1+0x394] ;  /* 0x0003940001117983 */ /* 0x000ea80000300800 */
[----:B------:R-:W3:Y:S04]  /*bd070*/  LDL.LU R18, [R1+0x398] ;  /* 0x0003980001127983 */ /* 0x000ee80000300800 */
[----:B------:R-:W3:Y:S04]  /*bd080*/  LDL.LU R19, [R1+0x39c] ;  /* 0x00039c0001137983 */ /* 0x000ee80000300800 */
[----:B------:R-:W4:Y:S04]  /*bd090*/  LDL.LU R0, [R1+0x7bcc] ;  /* 0x007bcc0001007983 */ /* 0x000f280000300800 */
[----:B------:R-:W4:Y:S04]  /*bd0a0*/  LDL.LU R3, [R1+0x7bc8] ;  /* 0x007bc80001037983 */ /* 0x000f280000300800 */
[----:B------:R-:W2:Y:S01]  /*bd0b0*/  LDL.LU R22, [R1+0x78] ;  /* 0x0000780001167983 */ /* 0x000ea20000300800 */
[----:B------:R-:W-:-:S03]  /*bd0c0*/  IMAD.MOV.U32 R23, RZ, RZ, R2 ;  /* 0x000000ffff177224 */ /* 0x000fc600078e0002 */
[----:B------:R-:W4:Y:S04]  /*bd0d0*/  LDL.LU R2, [R1+0x7bc4] ;  /* 0x007bc40001027983 */ /* 0x000f280000300800 */
[----:B------:R-:W-:Y:S04]  /*bd0e0*/  STL.64 [R1+0x7af8], R20 ;  /* 0x007af81401007387 */ /* 0x000fe80000100a00 */
[----:B--2---:R-:W-:Y:S04]  /*bd0f0*/  STL.64 [R1+0x7b10], R22 ;  /* 0x007b101601007387 */ /* 0x004fe80000100a00 */
[----:B---3--:R-:W-:Y:S04]  /*bd100*/  STL.64 [R1+0x7ad8], R18 ;  /* 0x007ad81201007387 */ /* 0x008fe80000100a00 */
[----:B------:R0:W-:Y:S04]  /*bd110*/  STL.64 [R1+0x7ad0], R16 ;  /* 0x007ad01001007387 */ /* 0x0001e80000100a00 */
[----:B0-----:R-:W2:Y:S04]  /*bd120*/  LDL.LU R16, [R1+0x3b0] ;  /* 0x0003b00001107983 */ /* 0x001ea80000300800 */
[----:B------:R-:W2:Y:S04]  /*bd130*/  LDL.LU R17, [R1+0x3b4] ;  /* 0x0003b40001117983 */ /* 0x000ea80000300800 */
[----:B------:R-:W3:Y:S04]  /*bd140*/  LDL.LU R18, [R1+0x3b8] ;  /* 0x0003b80001127983 */ /* 0x000ee80000300800 */
[----:B------:R-:W3:Y:S01]  /*bd150*/  LDL.LU R19, [R1+0x3bc] ;  /* 0x0003bc0001137983 */ /* 0x000ee20000300800 */
[----:B----4-:R-:W-:-:S02]  /*bd160*/  IMAD.MOV.U32 R20, RZ, RZ, R3 ;  /* 0x000000ffff147224 */ /* 0x010fc400078e0003 */
        /* <DEDUP_REMOVED lines=34> */
[----:B----4-:R-:W-:-:S03]  /*bd390*/  IMAD.MOV.U32 R20, RZ, RZ, R3 ;  /* 0x000000ffff147224 */ /* 0x010fc600078e0003 */
        /* <DEDUP_REMOVED lines=8> */
[----:B------:R-:W2:Y:S01]  /*bd420*/  LDL.64 R22, [R1+0xa0] ;  /* 0x0000a00001167983 */ /* 0x000ea20000100a00 */
[----:B------:R-:W-:-:S03]  /*bd430*/  IMAD.MOV.U32 R21, RZ, RZ, R0 ;  /* 0x000000ffff157224 */ /* 0x000fc600078e0000 */
[----:B--2---:R-:W-:Y:S04]  /*bd440*/  STL.64 [R1+0x7ba0], R22 ;  /* 0x007ba01601007387 */ /* 0x004fe80000100a00 */
[----:B------:R0:W-:Y:S04]  /*bd450*/  STL.64 [R1+0x7b98], R20 ;  /* 0x007b981401007387 */ /* 0x0001e80000100a00 */
[----:B0-----:R-:W4:Y:S04]  /*bd460*/  LDL.LU R20, [R1+0xce0] ;  /* 0x000ce00001147983 */ /* 0x001f280000300800 */
[----:B------:R-:W4:Y:S04]  /*bd470*/  LDL.LU R21, [R1+0xce4] ;  /* 0x000ce40001157983 */ /* 0x000f280000300800 */
[----:B------:R-:W4:Y:S04]  /*bd480*/  LDL.LU R22, [R1+0xce8] ;  /* 0x000ce80001167983 */ /* 0x000f280000300800 */
[----:B------:R-:W4:Y:S04]  /*bd490*/  LDL.LU R23, [R1+0xcec] ;  /* 0x000cec0001177983 */ /* 0x000f280000300800 */
        /* <DEDUP_REMOVED lines=31> */
[----:B0-----:R-:W4:Y:S04]  /*bd690*/  LDL.LU R8, [R1+0x200] ;  /* 0x0002000001087983 */ /* 0x001f280000300800 */
[----:B------:R-:W4:Y:S04]  /*bd6a0*/  LDL.LU R9, [R1+0x204] ;  /* 0x0002040001097983 */ /* 0x000f280000300800 */
[----:B------:R-:W4:Y:S04]  /*bd6b0*/  LDL.LU R10, [R1+0x208] ;  /* 0x00020800010a7983 */ /* 0x000f280000300800 */
[----:B------:R-:W4:Y:S04]  /*bd6c0*/  LDL.LU R11, [R1+0x20c] ;  /* 0x00020c00010b7983 */ /* 0x000f280000300800 */
[----:B------:R-:W-:Y:S04]  /*bd6d0*/  STL.64 [R1+0x1650], R20 ;  /* 0x0016501401007387 */ /* 0x000fe80000100a00 */
[----:B------:R0:W-:Y:S04]  /*bd6e0*/  STL.64 [R1+0x1658], R22 ;  /* 0x0016581601007387 */ /* 0x0001e80000100a00 */
[----:B0-----:R-:W2:Y:S04]  /*bd6f0*/  LDL.LU.64 R22, [R1+0x7ba0] ;  /* 0x007ba00001167983 */ /* 0x001ea80000300a00 */
[----:B------:R-:W3:Y:S01]  /*bd700*/  LDL.LU.64 R20, [R1+0x7b98] ;  /* 0x007b980001147983 */ /* 0x000ee20000300a00 */
[----:B------:R-:W-:-:S02]  /*bd710*/  F2FP.F16.E5M2.UNPACK_B R4, R4 ;  /* 0x00000004ff04723e */ /* 0x000fc400020004ff */
[----:B------:R-:W-:Y:S02]  /*bd720*/  F2FP.F16.E5M2.UNPACK_B R5, R5 ;  /* 0x00000005ff05723e */ /* 0x000fe400020004ff */
[----:B------:R-:W-:Y:S02]  /*bd730*/  F2FP.F16.E5M2.UNPACK_B R6, R6 ;  /* 0x00000006ff06723e */ /* 0x000fe400020004ff */
[----:B------:R-:W-:Y:S01]  /*bd740*/  F2FP.F16.E5M2.UNPACK_B R7, R7 ;  /* 0x00000007ff07723e */ /* 0x000fe200020004ff */
[----:B--2---:R-:W-:Y:S01]  /*bd750*/  HMMA.16816.F32 R12, R12, R22, R16 ;  /* 0x000000160c0c723c */ /* 0x004fe20000001810 */
[----:B------:R-:W3:Y:S04]  /*bd760*/  LDL.LU.64 R18, [R1+0x7b90] ;  /* 0x007b900001127983 */ /* 0x000ee80000300a00 */
[----:B------:R-:W3:Y:S01]  /*bd770*/  LDL.LU.64 R16, [R1+0x7b88] ;  /* 0x007b880001107983 */ /* 0x000ee20000300a00 */
[----:B------:R-:W-:-:S15]  /*bd780*/  IMAD.MOV.U32 R0, RZ, RZ, R23 ;  /* 0x000000ffff007224 */ /* 0x000fde00078e0017 */
[----:B------:R-:W-:-:S02]  /*bd790*/  NOP ;  /* 0x0000000000007918 */ /* 0x000fc40000000000 */
[----:B------:R0:W-:Y:S04]  /*bd7a0*/  STL.64 [R1+0x1620], R12 ;  /* 0x0016200c01007387 */ /* 0x0001e80000100a00 */
[----:B------:R1:W-:Y:S04]  /*bd7b0*/  STL.64 [R1+0x1628], R14 ;  /* 0x0016280e01007387 */ /* 0x0003e80000100a00 */
[----:B0-----:R-:W2:Y:S04]  /*bd7c0*/  LDL.LU R12, [R1+0x280] ;  /* 0x00028000010c7983 */ /* 0x001ea80000300800 */
[----:B------:R-:W2:Y:S04]  /*bd7d0*/  LDL.LU R13, [R1+0x284] ;  /* 0x00028400010d7983 */ /* 0x000ea80000300800 */
[----:B-1----:R-:W2:Y:S04]  /*bd7e0*/  LDL.LU R14, [R1+0x288] ;  /* 0x00028800010e7983 */ /* 0x002ea80000300800 */
[----:B------:R-:W2:Y:S01]  /*bd7f0*/  LDL.LU R15, [R1+0x28c] ;  /* 0x00028c00010f7983 */ /* 0x000ea20000300800 */
        /* <DEDUP_REMOVED lines=107> */
[----:B------:R-:W2:-:S15]  /*bdeb0*/  LDL.LU.64 R16, [R1+0x7a10] ;  /* 0x007a100001107983 */ /* 0x000e9e0000300a00 */
[----:B------:R-:W-:-:S02]  /*bdec0*/  NOP ;  /* 0x0000000000007918 */ /* 0x000fc40000000000 */
[----:B------:R-:W-:Y:S04]  /*bded0*/  STL.64 [R1+0x2d0], R20 ;  /* 0x0002d01401007387 */ /* 0x000fe80000100a00 */
[----:B------:R0:W-:Y:S04]  /*bdee0*/  STL.64 [R1+0x2d8], R22 ;  /* 0x0002d81601007387 */ /* 0x0001e80000100a00 */
[----:B0-----:R-:W4:Y:S04]  /*bdef0*/  LDL.LU.64 R22, [R1+0x7a08] ;  /* 0x007a080001167983 */ /* 0x001f280000300a00 */
[----:B------:R-:W4:Y:S01]  /*bdf00*/  LDL.LU.64 R20, [R1+0x7a00] ;  /* 0x007a000001147983 */ /* 0x000f220000300a00 */
[C---:B--2---:R-:W-:Y:S06]  /*bdf10*/  HMMA.16816.F32 R12, R4.reuse, R16, R12 ;  /* 0x00000010040c723c */ /* 0x044fec000000180c */
[----:B---3--:R-:W-:-:S15]  /*bdf20*/  HMMA.16816.F32 R16, R4, R18, R24 ;  /* 0x000000120410723c */ /* 0x008fde0000001818 */
[----:B------:R-:W-:-:S02]  /*bdf30*/  NOP ;  /* 0x0000000000007918 */ /* 0x000fc40000000000 */
[----:B------:R0:W-:Y:S04]  /*bdf40*/  STL.64 [R1+0x2b0], R12 ;  /* 0x0002b00c01007387 */ /* 0x0001e80000100a00 */
[----:B------:R1:W-:Y:S04]  /*bdf50*/  STL.64 [R1+0x2b8], R14 ;  /* 0x0002b80e01007387 */ /* 0x0003e80000100a00 */
[----:B0-----:R-:W2:Y:S04]  /*bdf60*/  LDL.LU R13, [R1+0x22d4] ;  /* 0x0022d400010d7983 */ /* 0x001ea80000300800 */
[----:B-1----:R-:W3:Y:S04]  /*bdf70*/  LDL.LU R14, [R1+0x22dc] ;  /* 0x0022dc00010e7983 */ /* 0x002ee80000300800 */
[----:B------:R-:W3:Y:S04]  /*bdf80*/  LDL.LU R15, [R1+0x22e4] ;  /* 0x0022e400010f7983 */ /* 0x000ee80000300800 */
[----:B------:R-:W2:Y:S04]  /*bdf90*/  LDL.LU.64 R26, [R1+0x79f8] ;  /* 0x0079f800011a7983 */ /* 0x000ea80000300a00 */
[----:B------:R-:W4:Y:S04]  /*bdfa0*/  LDL.LU.64 R24, [R1+0x79f0] ;  /* 0x0079f00001187983 */ /* 0x000f280000300a00 */
[----:B------:R-:W-:Y:S04]  /*bdfb0*/  STL.64 [R1+0x280], R16 ;  /* 0x0002801001007387 */ /* 0x000fe80000100a00 */
[----:B------:R0:W-:Y:S04]  /*bdfc0*/  STL.64 [R1+0x288], R18 ;  /* 0x0002881201007387 */ /* 0x0001e80000100a00 */
[----:B0-----:R-:W2:Y:S04]  /*bdfd0*/  LDL.LU.64 R18, [R1+0x79e8] ;  /* 0x0079e80001127983 */ /* 0x001ea80000300a00 */
[----:B------:R-:W2:Y:S01]  /*bdfe0*/  LDL.LU.64 R16, [R1+0x79e0] ;  /* 0x0079e00001107983 */ /* 0x000ea20000300a00 */
[C---:B----4-:R-:W-:Y:S06]  /*bdff0*/  HMMA.16816.F32 R20, R4.reuse, R24, R20 ;  /* 0x000000180414723c */ /* 0x050fec0000001814 */
[----:B--2---:R-:W-:-:S15]  /*be000*/  HMMA.16816.F32 R24, R4, R26, R16 ;  /* 0x0000001a0418723c */ /* 0x004fde0000001810 */
[----:B------:R-:W-:-:S02]  /*be010*/  NOP ;  /* 0x0000000000007918 */ /* 0x000fc40000000000 */
[----:B------:R-:W-:Y:S04]  /*be020*/  STL.64 [R1+0x240], R20 ;  /* 0x0002401401007387 */ /* 0x000fe80000100a00 */
[----:B------:R0:W-:Y:S04]  /*be030*/  STL.64 [R1+0x248], R22 ;  /* 0x0002481601007387 */ /* 0x0001e80000100a00 */
[----:B0-----:R-:W2:Y:S04]  /*be040*/  LDL.LU.64 R22, [R1+0x79d8] ;  /* 0x0079d80001167983 */ /* 0x001ea80000300a00 */
[----:B------:R-:W2:Y:S04]  /*be050*/  LDL.LU.64 R20, [R1+0x79d0] ;  /* 0x0079d00001147983 */ /* 0x000ea80000300a00 */
[----:B------:R-:W4:Y:S04]  /*be060*/  LDL.LU.64 R18, [R1+0x79c8] ;  /* 0x0079c80001127983 */ /* 0x000f280000300a00 */
[----:B------:R-:W-:Y:S04]  /*be070*/  STL.64 [R1+0x220], R24 ;  /* 0x0002201801007387 */ /* 0x000fe80000100a00 */
[----:B------:R0:W-:Y:S04]  /*be080*/  STL.64 [R1+0x228], R26 ;  /* 0x0002281a01007387 */ /* 0x0001e80000100a00 */
[----:B0-----:R-:W3:Y:S04]  /*be090*/  LDL.LU.64 R26, [R1+0x79c0] ;  /* 0x0079c000011a7983 */ /* 0x001ee80000300a00 */
[----:B------:R-:W3:Y:S01]  /*be0a0*/  LDL.LU.64 R24, [R1+0x79b8] ;  /* 0x0079b80001187983 */ /* 0x000ee20000300a00 */
[C---:B----4-:R-:W-:Y:S06]  /*be0b0*/  HMMA.16816.F32 R16, R4.reuse, R18, R8 ;  /* 0x000000120410723c */ /* 0x050fec0000001808 */
[----:B--2---:R-:W-:Y:S01]  /*be0c0*/  HMMA.16816.F32 R8, R4, R28, R20 ;  /* 0x0000001c0408723c */ /* 0x004fe20000001814 */
[----:B------:R-:W2:-:S15]  /*be0d0*/  LDL.LU R20, [R1+0x1a0] ;  /* 0x0001a00001147983 */ /* 0x000e9e0000300800 */
[----:B------:R-:W-:-:S01]  /*be0e0*/  NOP ;  /* 0x0000000000007918 */ /* 0x000fc20000000000 */
[----:B------:R-:W-:Y:S04]  /*be0f0*/  STL.64 [R1+0x200], R16 ;  /* 0x0002001001007387 */ /* 0x000fe80000100a00 */
[----:B------:R-:W-:Y:S04]  /*be100*/  STL.64 [R1+0x208], R18 ;  /* 0x0002081201007387 */ /* 0x000fe80000100a00 */
[----:B------:R-:W-:Y:S04]  /*be110*/  STL.64 [R1+0x1e0], R8 ;  /* 0x0001e00801007387 */ /* 0x000fe80000100a00 */
[----:B------:R-:W-:Y:S04]  /*be120*/  STL.64 [R1+0x1e8], R10 ;  /* 0x0001e80a01007387 */ /* 0x000fe80000100a00 */
        /* <DEDUP_REMOVED lines=20> */
[----:B------:R-:W4:Y:S04]  /*be270*/  LDL.LU R9, [R1+0x124] ;  /* 0x0001240001097983 */ /* 0x000f280000300800 */
[----:B------:R-:W2:Y:S04]  /*be280*/  LDL.LU R10, [R1+0x128] ;  /* 0x00012800010a7983 */ /* 0x000ea80000300800 */
[----:B------:R-:W2:Y:S01]  /*be290*/  LDL.LU R11, [R1+0x12c] ;  /* 0x00012c00010b7983 */ /* 0x000ea20000300800 */
[----:B---3--:R-:W-:Y:S03]  /*be2a0*/  HMMA.16816.F32 R20, R4, R26, R20 ;  /* 0x0000001a0414723c */ /* 0x008fe60000001814 */
[----:B--2---:R-:W-:Y:S04]  /*be2b0*/  STL.64 [R1+0x7960], R10 ;  /* 0x0079600a01007387 */ /* 0x004fe80000100a00 */
[----:B----4-:R0:W-:Y:S04]  /*be2c0*/  STL.64 [R1+0x7958], R8 ;  /* 0x0079580801007387 */ /* 0x0101e80000100a00 */
[----:B0-----:R-:W2:Y:S04]  /*be2d0*/  LDL.LU R8, [R1+0x140] ;  /* 0x0001400001087983 */ /* 0x001ea80000300800 */
[----:B------:R-:W2:Y:S04]  /*be2e0*/  LDL.LU R9, [R1+0x144] ;  /* 0x0001440001097983 */ /* 0x000ea80000300800 */
[----:B------:R-:W2:Y:S04]  /*be2f0*/  LDL.LU R10, [R1+0x148] ;  /* 0x00014800010a7983 */ /* 0x000ea80000300800 */
[----:B------:R-:W2:Y:S04]  /*be300*/  LDL.LU R11, [R1+0x14c] ;  /* 0x00014c00010b7983 */ /* 0x000ea80000300800 */
[----:B------:R-:W3:Y:S04]  /*be310*/  LDL.LU R12, [R1+0x22cc] ;  /* 0x0022cc00010c7983 */ /* 0x000ee80000300800 */
[----:B------:R-:W-:Y:S01]  /*be320*/  STL.64 [R1+0x7940], R14 ;  /* 0x0079400e01007387 */ /* 0x000fe20000100a00 */
[----:B------:R-:W-:-:S03]  /*be330*/  IMAD.MOV.U32 R29, RZ, RZ, R0 ;  /* 0x000000ffff1d7224 */ /* 0x000fc600078e0000 */
[----:B---3--:R0:W-:Y:S04]  /*be340*/  STL.64 [R1+0x7938], R12 ;  /* 0x0079380c01007387 */ /* 0x0081e80000100a00 */
[----:B0-----:R-:W3:Y:S04]  /*be350*/  LDL.LU R12, [R1+0x100] ;  /* 0x00010000010c7983 */ /* 0x001ee80000300800 */
[----:B------:R-:W3:Y:S04]  /*be360*/  LDL.LU R13, [R1+0x104] ;  /* 0x00010400010d7983 */ /* 0x000ee80000300800 */
[----:B------:R-:W3:Y:S04]  /*be370*/  LDL.LU R14, [R1+0x108] ;  /* 0x00010800010e7983 */ /* 0x000ee80000300800 */
[----:B------:R-:W3:Y:S04]  /*be380*/  LDL.LU R15, [R1+0x10c] ;  /* 0x00010c00010f7983 */ /* 0x000ee80000300800 */
[----:B------:R-:W4:Y:S04]  /*be390*/  LDL.LU R28, [R1+0xa0] ;  /* 0x0000a000011c7983 */ /* 0x000f280000300800 */
[----:B------:R-:W2:Y:S04]  /*be3a0*/  LDL.LU R0, [R1+0x79b0] ;  /* 0x0079b00001007983 */ /* 0x000ea80000300800 */
[----:B------:R-:W-:Y:S04]  /*be3b0*/  STL.64 [R1+0x1c0], R20 ;  /* 0x0001c01401007387 */ /* 0x000fe80000100a00 */
[----:B------:R0:W-:Y:S04]  /*be3c0*/  STL.64 [R1+0x1c8], R22 ;  /* 0x0001c81601007387 */ /* 0x0001e80000100a00 */
[----:B0-----:R-:W3:Y:S04]  /*be3d0*/  LDL.LU.64 R22, [R1+0x79a8] ;  /* 0x0079a80001167983 */ /* 0x001ee80000300a00 */
[----:B------:R-:W3:Y:S02]  /*be3e0*/  LDL.LU.64 R20, [R1+0x79a0] ;  /* 0x0079a00001147983 */ /* 0x000ee40000300a00 */
[----:B---3--:R-:W-:Y:S02]  /*be3f0*/  HMMA.16816.F32 R24, R4, R24, R20 ;  /* 0x000000180418723c */ /* 0x008fe40000001814 */
[----:B------:R-:W3:Y:S04]  /*be400*/  LDL.LU.64 R22, [R1+0x7998] ;  /* 0x0079980001167983 */ /* 0x000ee80000300a00 */
[----:B------:R-:W4:-:S15]  /*be410*/  LDL.LU.64 R20, [R1+0x7990] ;  /* 0x0079900001147983 */ /* 0x000f1e0000300a00 */
[----:B------:R-:W-:-:S02]  /*be420*/  NOP ;  /* 0x0000000000007918 */ /* 0x000fc40000000000 */
[----:B------:R0:W-:Y:S04]  /*be430*/  STL.64 [R1+0x1a0], R24 ;  /* 0x0001a01801007387 */ /* 0x0001e80000100a00 */
[----:B------:R1:W-:Y:S04]  /*be440*/  STL.64 [R1+0x1a8], R26 ;  /* 0x0001a81a01007387 */ /* 0x0003e80000100a00 */
[----:B0-----:R-:W4:Y:S04]  /*be450*/  LDL.LU R24, [R1+0xb0] ;  /* 0x0000b00001187983 */ /* 0x001f280000300800 */
[----:B------:R-:W4:Y:S04]  /*be460*/  LDL.LU R25, [R1+0xb4] ;  /* 0x0000b40001197983 */ /* 0x000f280000300800 */
[----:B-1----:R-:W4:Y:S01]  /*be470*/  LDL.LU R26, [R1+0xb8] ;  /* 0x0000b800011a7983 */ /* 0x002f220000300800 */
[----:B--2---:R-:W-:-:S03]  /*be480*/  IMAD.MOV.U32 R27, RZ, RZ, R0 ;  /* 0x000000ffff1b7224 */ /* 0x004fc600078e0000 */
[----:B------:R-:W2:Y:S01]  /*be490*/  LDL.LU R0, [R1+0x7988] ;  /* 0x0079880001007983 */ /* 0x000ea20000300800 */
[C---:B---3--:R-:W-:Y:S03]  /*be4a0*/  HMMA.16816.F32 R16, R4.reuse, R22, R16 ;  /* 0x000000160410723c */ /* 0x048fe60000001810 */
[----:B----4-:R-:W-:Y:S04]  /*be4b0*/  STL.64 [R1+0x7930], R26 ;  /* 0x0079301a01007387 */ /* 0x010fe80000100a00 */
[----:B------:R0:W-:Y:S04]  /*be4c0*/  STL.64 [R1+0x7928], R24 ;  /* 0x0079281801007387 */ /* 0x0001e80000100a00 */
[----:B0-----:R-:W3:Y:S04]  /*be4d0*/  LDL.LU R24, [R1+0xe0] ;  /* 0x0000e00001187983 */ /* 0x001ee80000300800 */
[----:B------:R-:W3:Y:S04]  /*be4e0*/  LDL.LU R25, [R1+0xe4] ;  /* 0x0000e40001197983 */ /* 0x000ee80000300800 */
[----:B------:R-:W3:Y:S04]  /*be4f0*/  LDL.LU R26, [R1+0xe8] ;  /* 0x0000e800011a7983 */ /* 0x000ee80000300800 */
[----:B------:R-:W3:Y:S04]  /*be500*/  LDL.LU R27, [R1+0xec] ;  /* 0x0000ec00011b7983 */ /* 0x000ee80000300800 */
[----:B------:R-:W-:Y:S04]  /*be510*/  STL.64 [R1+0x180], R16 ;  /* 0x0001801001007387 */ /* 0x000fe80000100a00 */
[----:B------:R0:W-:Y:S04]  /*be520*/  STL.64 [R1+0x188], R18 ;  /* 0x0001881201007387 */ /* 0x0001e80000100a00 */
[----:B0-----:R-:W4:Y:S04]  /*be530*/  LDL.LU.64 R18, [R1+0x7980] ;  /* 0x0079800001127983 */ /* 0x001f280000300a00 */
[----:B------:R-:W4:Y:S02]  /*be540*/  LDL.LU.64 R16, [R1+0x7978] ;  /* 0x0079780001107983 */ /* 0x000f240000300a00 */
[----:B----4-:R-:W-:Y:S02]  /*be550*/  HMMA.16816.F32 R20, R4, R20, R16 ;  /* 0x000000140414723c */ /* 0x010fe40000001810 */
[----:B------:R-:W4:Y:S04]  /*be560*/  LDL.LU.64 R18, [R1+0x7970] ;  /* 0x0079700001127983 */ /* 0x000f280000300a00 */
[----:B------:R-:W3:-:S15]  /*be570*/  LDL.LU.64 R16, [R1+0x7968] ;  /* 0x0079680001107983 */ /* 0x000ede0000300a00 */
[----:B------:R-:W-:-:S02]  /*be580*/  NOP ;  /* 0x0000000000007918 */ /* 0x000fc40000000000 */
[----:B------:R0:W-:Y:S04]  /*be590*/  STL.64 [R1+0x160], R20 ;  /* 0x0001601401007387 */ /* 0x0001e80000100a00 */
[----:B------:R1:W-:Y:S04]  /*be5a0*/  STL.64 [R1+0x168], R22 ;  /* 0x0001681601007387 */ /* 0x0003e80000100a00 */
[----:B0-----:R-:W3:Y:S04]  /*be5b0*/  LDL.LU R20, [R1+0xd0] ;  /* 0x0000d00001147983 */ /* 0x001ee80000300800 */
[----:B------:R-:W3:Y:S04]  /*be5c0*/  LDL.LU R21, [R1+0xd4] ;  /* 0x0000d40001157983 */ /* 0x000ee80000300800 */
[----:B-1----:R-:W3:Y:S01]  /*be5d0*/  LDL.LU R22, [R1+0xd8] ;  /* 0x0000d80001167983 */ /* 0x002ee20000300800 */
[----:B--2---:R-:W-:Y:S01]  /*be5e0*/  IMAD.MOV.U32 R23, RZ, RZ, R0 ;  /* 0x000000ffff177224 */ /* 0x004fe200078e0000 */
[----:B----4-:R-:W-:-:S15]  /*be5f0*/  HMMA.16816.F32 R8, R4, R18, R8 ;  /* 0x000000120408723c */ /* 0x010fde0000001808 */
[----:B------:R-:W-:-:S08]  /*be600*/  NOP ;  /* 0x0000000000007918 */ /* 0x000fd00000000000 */
[----:B------:R-:W-:Y:S04]  /*be610*/  STL.64 [R1+0x140], R8 ;  /* 0x0001400801007387 */ /* 0x000fe80000100a00 */
[----:B------:R0:W-:Y:S01]  /*be620*/  STL [R1+0x148], R10 ;  /* 0x0001480a01007387 */ /* 0x0001e20000100800 */
[----:B------:R-:W-:-:S03]  /*be630*/  IMAD.MOV.U32 R0, RZ, RZ, R11 ;  /* 0x000000ffff007224 */ /* 0x000fc600078e000b */
[----:B0-----:R-:W3:Y:S04]  /*be640*/  LDL.LU.64 R10, [R1+0x7960] ;  /* 0x00796000010a7983 */ /* 0x001ee80000300a00 */
[----:B------:R-:W3:Y:S04]  /*be650*/  LDL.LU.64 R8, [R1+0x7958] ;  /* 0x0079580001087983 */ /* 0x000ee80000300a00 */
[----:B------:R-:W2:Y:S04]  /*be660*/  LDL.LU R18, [R1+0x1c58] ;  /* 0x001c580001127983 */ /* 0x000ea80000300800 */
[----:B------:R-:W4:Y:S04]  /*be670*/  LDL.LU R19, [R1+0x1c5c] ;  /* 0x001c5c0001137983 */ /* 0x000f280000300800 */
[----:B------:R0:W-:Y:S04]  /*be680*/  STL [R1+0x6918], R0 ;  /* 0x0069180001007387 */ /* 0x0001e80000100800 */
[----:B0-----:R-:W2:Y:S01]  /*be690*/  LDL.LU R0, [R1+0x22e8] ;  /* 0x0022e80001007983 */ /* 0x001ea20000300800 */
[----:B---3--:R-:W-:-:S15]  /*be6a0*/  HMMA.16816.F32 R8, R4, R16, R8 ;  /* 0x000000100408723c */ /* 0x008fde0000001808 */
[----:B------:R-:W-:-:S08]  /*be6b0*/  NOP ;  /* 0x0000000000007918 */ /* 0x000fd00000000000 */
[----:B------:R-:W-:Y:S04]  /*be6c0*/  STL.64 [R1+0x120], R8 ;  /* 0x0001200801007387 */ /* 0x000fe80000100a00 */
[----:B------:R0:W-:Y:S04]  /*be6d0*/  STL.64 [R1+0x128], R10 ;  /* 0x0001280a01007387 */ /* 0x0001e80000100a00 */
[----:B0-----:R-:W3:Y:S04]  /*be6e0*/  LDL.LU.64 R10, [R1+0x7950] ;  /* 0x00795000010a7983 */ /* 0x001ee80000300a00 */
[----:B------:R-:W4:Y:S04]  /*be6f0*/  LDL.LU.64 R8, [R1+0x7948] ;  /* 0x0079480001087983 */ /* 0x000f280000300a00 */
[----:B------:R-:W2:Y:S04]  /*be700*/  LDL.LU R16, [R1+0x22d8] ;  /* 0x0022d80001107983 */ /* 0x000ea80000300800 */
[----:B------:R-:W2:Y:S01]  /*be710*/  LDL.LU R17, [R1+0x22e0] ;  /* 0x0022e00001117983 */ /* 0x000ea20000300800 */
[----:B---3--:R-:W-:-:S15]  /*be720*/  HMMA.16816.F32 R12, R4, R10, R12 ;  /* 0x0000000a040c723c */ /* 0x008fde000000180c */
[----:B------:R-:W-:-:S08]  /*be730*/  NOP ;  /* 0x0000000000007918 */ /* 0x000fd00000000000 */
[----:B------:R-:W-:Y:S04]  /*be740*/  STL.64 [R1+0x100], R12 ;  /* 0x0001000c01007387 */ /* 0x000fe80000100a00 */
[----:B------:R0:W-:Y:S04]  /*be750*/  STL.64 [R1+0x108], R14 ;  /* 0x0001080e01007387 */ /* 0x0001e80000100a00 */
[----:B0-----:R-:W3:Y:S04]  /*be760*/  LDL.LU.64 R14, [R1+0x7940] ;  /* 0x00794000010e7983 */ /* 0x001ee80000300a00 */
[----:B------:R-:W4:Y:S04]  /*be770*/  LDL.LU.64 R12, [R1+0x7938] ;  /* 0x00793800010c7983 */ /* 0x000f280000300a00 */
[----:B------:R-:W4:Y:S02]  /*be780*/  LDL.LU R11, [R1+0x22d0] ;  /* 0x0022d000010b7983 */ /* 0x000f240000300800 */
[----:B----4-:R-:W-:-:S02]  /*be790*/  IMAD R12, R12, 0x100, R11 ;  /* 0x000001000c0c7824 */ /* 0x010fc400078e020b */
[----:B------:R-:W-:Y:S01]  /*be7a0*/  HMMA.16816.F32 R8, R4, R8, R24 ;  /* 0x000000080408723c */ /* 0x000fe20000001818 */
[----:B------:R-:W4:Y:S04]  /*be7b0*/  LDL.LU.64 R26, [R1+0x7930] ;  /* 0x00793000011a7983 */ /* 0x000f280000300a00 */
[----:B------:R-:W4:Y:S01]  /*be7c0*/  LDL.LU.64 R24, [R1+0x7928] ;  /* 0x0079280001187983 */ /* 0x000f220000300a00 */
[----:B--2---:R-:W-:Y:S02]  /*be7d0*/  IMAD R13, R13, 0x100, R16 ;  /* 0x000001000d0d7824 */ /* 0x004fe400078e0210 */
[----:B---3--:R-:W-:Y:S01]  /*be7e0*/  IMAD R15, R15, 0x100, R0 ;  /* 0x000001000f0f7824 */ /* 0x008fe200078e0200 */
[----:B------:R-:W-:-:S14]  /*be7f0*/  F2FP.F16.E5M2.UNPACK_B R16, R18.H1 ;  /* 0x00000012ff10723e */ /* 0x000fdc00030004ff */
[----:B------:R-:W-:Y:S04]  /*be800*/  STL.64 [R1+0xe0], R8 ;  /* 0x0000e00801007387 */ /* 0x000fe80000100a00 */
[----:B------:R0:W-:Y:S02]  /*be810*/  STL.64 [R1+0xe8], R10 ;  /* 0x0000e80a01007387 */ /* 0x0001e40000100a00 */
[----:B0-----:R-:W-:Y:S01]  /*be820*/  HMMA.16816.F32 R8, R4, R2, R20 ;  /* 0x000000020408723c */ /* 0x001fe20000001814 */
[----:B------:R-:W-:Y:S01]  /*be830*/  F2FP.F16.E5M2.UNPACK_B R0, R19.H1 ;  /* 0x00000013ff00723e */ /* 0x000fe200030004ff */
[----:B------:R0:W-:Y:S04]  /*be840*/  STL [R1+0xa8], R16 ;  /* 0x0000a81001007387 */ /* 0x0001e80000100800 */
[----:B------:R-:W-:Y:S01]  /*be850*/  STL [R1+0xac], R0 ;  /* 0x0000ac0001007387 */ /* 0x000fe20000100800 */
[----:B------:R-:W-:-:S15]  /*be860*/  IMAD R14, R14, 0x100, R17 ;  /* 0x000001000e0e7824 */ /* 0x000fde00078e0211 */
[----:B------:R-:W-:-:S01]  /*be870*/  NOP ;  /* 0x0000000000007918 */ /* 0x000fc20000000000 */
[----:B------:R-:W-:Y:S04]  /*be880*/  STL.64 [R1+0xd0], R8 ;  /* 0x0000d00801007387 */ /* 0x000fe80000100a00 */
[----:B------:R-:W-:Y:S04]  /*be890*/  STL.64 [R1+0xd8], R10 ;  /* 0x0000d80a01007387 */ /* 0x000fe80000100a00 */
[----:B0-----:R-:W2:Y:S01]  /*be8a0*/  LDL.LU R16, [R1+0x190] ;  /* 0x0001900001107983 */ /* 0x001ea20000300800 */
        /* <DEDUP_REMOVED lines=9> */
[----:B0-----:R-:W2:Y:S04]  /*be940*/  LDL.LU R7, [R1+0x1cb8] ;  /* 0x001cb80001077983 */ /* 0x001ea80000300800 */
[----:B------:R-:W3:Y:S04]  /*be950*/  LDL.LU R8, [R1+0x170] ;  /* 0x0001700001087983 */ /* 0x000ee80000300800 */
[----:B------:R-:W3:Y:S04]  /*be960*/  LDL.LU R9, [R1+0x174] ;  /* 0x0001740001097983 */ /* 0x000ee80000300800 */
[----:B------:R-:W4:Y:S04]  /*be970*/  LDL.LU R10, [R1+0x178] ;  /* 0x00017800010a7983 */ /* 0x000f280000300800 */
[----:B------:R-:W4:Y:S04]  /*be980*/  LDL.LU R11, [R1+0x17c] ;  /* 0x00017c00010b7983 */ /* 0x000f280000300800 */
[----:B----4-:R0:W-:Y:S04]  /*be990*/  STL.64 [R1+0x78d0], R10 ;  /* 0x0078d00a01007387 */ /* 0x0101e80000100a00 */
[----:B---3--:R3:W-:Y:S04]  /*be9a0*/  STL.64 [R1+0x78c8], R8 ;  /* 0x0078c80801007387 */ /* 0x0087e80000100a00 */
[----:B------:R-:W2:Y:S04]  /*be9b0*/  LDL.LU R6, [R1+0x1cac] ;  /* 0x001cac0001067983 */ /* 0x000ea80000300800 */
[----:B-1----:R-:W4:Y:S04]  /*be9c0*/  LDL.LU R16, [R1+0x150] ;  /* 0x0001500001107983 */ /* 0x002f280000300800 */
[----:B------:R-:W4:Y:S04]  /*be9d0*/  LDL.LU R17, [R1+0x154] ;  /* 0x0001540001117983 */ /* 0x000f280000300800 */
[----:B------:R-:W4:Y:S04]  /*be9e0*/  LDL.LU R18, [R1+0x158] ;  /* 0x0001580001127983 */ /* 0x000f280000300800 */
[----:B------:R-:W4:Y:S04]  /*be9f0*/  LDL.LU R19, [R1+0x15c] ;  /* 0x00015c0001137983 */ /* 0x000f280000300800 */
[----:B0-----:R-:W3:Y:S04]  /*bea00*/  LDL.LU R10, [R1+0x1c88] ;  /* 0x001c8800010a7983 */ /* 0x001ee80000300800 */
[----:B------:R-:W3:Y:S04]  /*bea10*/  LDL.LU R11, [R1+0x1c8c] ;  /* 0x001c8c00010b7983 */ /* 0x000ee80000300800 */
[----:B---3--:R0:W-:Y:S04]  /*bea20*/  STL.64 [R1+0x7908], R10 ;  /* 0x0079080a01007387 */ /* 0x0081e80000100a00 */
[----:B------:R-:W3:Y:S04]  /*bea30*/  LDL.LU R8, [R1+0xf0] ;  /* 0x0000f00001087983 */ /* 0x000ee80000300800 */
[----:B------:R-:W3:Y:S04]  /*bea40*/  LDL.LU R9, [R1+0xf4] ;  /* 0x0000f40001097983 */ /* 0x000ee80000300800 */
[----:B---3--:R1:W-:Y:S04]  /*bea50*/  STL.64 [R1+0x7910], R8 ;  /* 0x0079100801007387 */ /* 0x0083e80000100a00 */
[----:B0-----:R-:W3:Y:S04]  /*bea60*/  LDL.LU R10, [R1+0xf8] ;  /* 0x0000f800010a7983 */ /* 0x001ee80000300800 */
[----:B------:R-:W3:Y:S04]  /*bea70*/  LDL.LU R11, [R1+0xfc] ;  /* 0x0000fc00010b7983 */ /* 0x000ee80000300800 */
[----:B------:R-:W3:Y:S04]  /*bea80*/  LDL.LU R2, [R1+0x1c68] ;  /* 0x001c680001027983 */ /* 0x000ee80000300800 */
[----:B------:R-:W3:Y:S04]  /*bea90*/  LDL.LU R3, [R1+0x1c6c] ;  /* 0x001c6c0001037983 */ /* 0x000ee80000300800 */
[----:B-1----:R-:W3:Y:S04]  /*beaa0*/  LDL.64 R8, [R1+0xa8] ;  /* 0x0000a80001087983 */ /* 0x002ee80000100a00 */
[----:B------:R-:W4:Y:S04]  /*beab0*/  LDL.LU R4, [R1+0x1c98] ;  /* 0x001c980001047983 */ /* 0x000f280000300800 */
[----:B------:R-:W4:Y:S04]  /*beac0*/  LDL.LU R5, [R1+0x1c9c] ;  /* 0x001c9c0001057983 */ /* 0x000f280000300800 */
[----:B--2---:R-:W-:Y:S04]  /*bead0*/  STL.64 [R1+0x78f0], R6 ;  /* 0x0078f00601007387 */ /* 0x004fe80000100a00 */
[----:B----4-:R0:W-:Y:S04]  /*beae0*/  STL.64 [R1+0x78e8], R4 ;  /* 0x0078e80401007387 */ /* 0x0101e80000100a00 */
[----:B0-----:R-:W2:Y:S04]  /*beaf0*/  LDL.LU R4, [R1+0x1c78] ;  /* 0x001c780001047983 */ /* 0x001ea80000300800 */
[----:B------:R-:W4:Y:S04]  /*beb00*/  LDL.LU R5, [R1+0x1c7c] ;  /* 0x001c7c0001057983 */ /* 0x000f280000300800 */
[----:B------:R-:W-:Y:S04]  /*beb10*/  STL.64 [R1+0x78e0], R18 ;  /* 0x0078e01201007387 */ /* 0x000fe80000100a00 */
[----:B------:R0:W-:Y:S04]  /*beb20*/  STL.64 [R1+0x78d8], R16 ;  /* 0x0078d81001007387 */ /* 0x0001e80000100a00 */
[----:B0-----:R-:W3:Y:S04]  /*beb30*/  LDL.LU R16, [R1+0x130] ;  /* 0x0001300001107983 */ /* 0x001ee80000300800 */
[----:B------:R-:W3:Y:S04]  /*beb40*/  LDL.LU R17, [R1+0x134] ;  /* 0x0001340001117983 */ /* 0x000ee80000300800 */
[----:B------:R-:W2:Y:S04]  /*beb50*/  LDL.LU R18, [R1+0x138] ;  /* 0x0001380001127983 */ /* 0x000ea80000300800 */
[----:B------:R-:W2:Y:S04]  /*beb60*/  LDL.LU R19, [R1+0x13c] ;  /* 0x00013c0001137983 */ /* 0x000ea80000300800 */
[----:B--2---:R-:W-:Y:S04]  /*beb70*/  STL.64 [R1+0x7900], R18 ;  /* 0x0079001201007387 */ /* 0x004fe80000100a00 */
[----:B---3--:R0:W-:Y:S04]  /*beb80*/  STL.64 [R1+0x78f8], R16 ;  /* 0x0078f81001007387 */ /* 0x0081e80000100a00 */
[----:B0-----:R-:W2:Y:S04]  /*beb90*/  LDL.LU R16, [R1+0x110] ;  /* 0x0001100001107983 */ /* 0x001ea80000300800 */
[----:B------:R-:W2:Y:S04]  /*beba0*/  LDL.LU R17, [R1+0x114] ;  /* 0x0001140001117983 */ /* 0x000ea80000300800 */
[----:B------:R-:W3:Y:S04]  /*bebb0*/  LDL.LU R18, [R1+0x118] ;  /* 0x0001180001127983 */ /* 0x000ee80000300800 */
[----:B------:R-:W3:Y:S01]  /*bebc0*/  LDL.LU R19, [R1+0x11c] ;  /* 0x00011c0001137983 */ /* 0x000ee20000300800 */
[----:B------:R-:W-:-:S02]  /*bebd0*/  F2FP.F16.E5M2.UNPACK_B R12, R12 ;  /* 0x0000000cff0c723e */ /* 0x000fc400020004ff */
[----:B------:R-:W-:Y:S01]  /*bebe0*/  F2FP.F16.E5M2.UNPACK_B R13, R13 ;  /* 0x0000000dff0d723e */ /* 0x000fe200020004ff */
[----:B---3--:R-:W-:Y:S04]  /*bebf0*/  STL.64 [R1+0x7920], R18 ;  /* 0x0079201201007387 */ /* 0x008fe80000100a00 */
[----:B--2---:R0:W-:Y:S04]  /*bec00*/  STL.64 [R1+0x7918], R16 ;  /* 0x0079181001007387 */ /* 0x0041e80000100a00 */
[----:B0-----:R-:W2:Y:S04]  /*bec10*/  LDL.LU R16, [R1+0xc0] ;  /* 0x0000c00001107983 */ /* 0x001ea80000300800 */
[----:B------:R-:W2:Y:S04]  /*bec20*/  LDL.LU R17, [R1+0xc4] ;  /* 0x0000c40001117983 */ /* 0x000ea80000300800 */
[----:B------:R-:W2:Y:S04]  /*bec30*/  LDL.LU R18, [R1+0xc8] ;  /* 0x0000c80001127983 */ /* 0x000ea80000300800 */
[----:B------:R-:W2:Y:S01]  /*bec40*/  LDL.LU R19, [R1+0xcc] ;  /* 0x0000cc0001137983 */ /* 0x000ea20000300800 */
[----:B------:R-:W-:-:S02]  /*bec50*/  F2FP.F16.E5M2.UNPACK_B R14, R14 ;  /* 0x0000000eff0e723e */ /* 0x000fc400020004ff */
[----:B------:R-:W-:Y:S01]  /*bec60*/  F2FP.F16.E5M2.UNPACK_B R15, R15 ;  /* 0x0000000fff0f723e */ /* 0x000fe200020004ff */
        /* <DEDUP_REMOVED lines=11> */
[----:B------:R-:W-:-:S02]  /*bed20*/  F2FP.F16.E5M2.UNPACK_B R6, R2.H1 ;  /* 0x00000002ff06723e */ /* 0x000fc400030004ff */
[----:B------:R-:W-:Y:S01]  /*bed30*/  F2FP.F16.E5M2.UNPACK_B R7, R3.H1 ;  /* 0x00000003ff07723e */ /* 0x000fe200030004ff */
        /* <DEDUP_REMOVED lines=8> */
[----:B------:R-:W3:Y:S04]  /*bedc0*/  LDL.LU.64 R8, [R1+0x7910] ;  /* 0x0079100001087983 */ /* 0x000ee80000300a00 */
[----:B------:R-:W-:Y:S04]  /*bedd0*/  STL.64 [R1+0x98], R6 ;  /* 0x0000980601007387 */ /* 0x000fe80000100a00 */
[----:B------:R0:W-:Y:S01]  /*bede0*/  STL.64 [R1+0x7838], R2 ;  /* 0x0078380201007387 */ /* 0x0001e20000100a00 */
[----:B------:R-:W-:-:S02]  /*bedf0*/  F2FP.F16.E5M2.UNPACK_B R4, R4.H1 ;  /* 0x00000004ff04723e */ /* 0x000fc400030004ff */
[----:B----4-:R-:W-:Y:S01]  /*bee00*/  F2FP.F16.E5M2.UNPACK_B R5, R5.H1 ;  /* 0x00000005ff05723e */ /* 0x010fe200030004ff */
[----:B0-----:R-:W4:Y:S01]  /*bee10*/  LDL.LU R3, [R1+0x1ca8] ;  /* 0x001ca80001037983 */ /* 0x001f220000300800 */
[----:B---3--:R-:W-:-:S15]  /*bee20*/  HMMA.16816.F32 R8, R12, R6, R8 ;  /* 0x000000060c08723c */ /* 0x008fde0000001808 */
[----:B------:R-:W-:-:S08]  /*bee30*/  NOP ;  /* 0x0000000000007918 */ /* 0x000fd00000000000 */
[----:B------:R-:W-:Y:S04]  /*bee40*/  STL.64 [R1+0xf0], R8 ;  /* 0x0000f00801007387 */ /* 0x000fe80000100a00 */
[----:B------:R0:W-:Y:S04]  /*bee50*/  STL.64 [R1+0xf8], R10 ;  /* 0x0000f80a01007387 */ /* 0x0001e80000100a00 */
[----:B0-----:R-:W3:Y:S04]  /*bee60*/  LDL.LU.64 R10, [R1+0x7908] ;  /* 0x00790800010a7983 */ /* 0x001ee80000300a00 */
        /* <DEDUP_REMOVED lines=10> */
[----:B---3--:R-:W-:-:S02]  /*bef10*/  F2FP.F16.E5M2.UNPACK_B R8, R10.H1 ;  /* 0x0000000aff08723e */ /* 0x008fc400030004ff */
[----:B------:R-:W-:-:S03]  /*bef20*/  F2FP.F16.E5M2.UNPACK_B R9, R11.H1 ;  /* 0x0000000bff09723e */ /* 0x000fc600030004ff */
[----:B------:R-:W-:Y:S04]  /*bef30*/  STL [R1+0x88], R8 ;  /* 0x0000880801007387 */ /* 0x000fe80000100800 */
[----:B------:R2:W-:Y:S02]  /*bef40*/  STL [R1+0x8c], R9 ;  /* 0x00008c0901007387 */ /* 0x0005e40000100800 */
[----:B--2---:R-:W-:Y:S02]  /*bef50*/  HMMA.16816.F32 R8, R12, R8, R16 ;  /* 0x000000080c08723c */ /* 0x004fe40000001810 */
[----:B------:R-:W2:Y:S04]  /*bef60*/  LDL.LU.64 R18, [R1+0x78e0] ;  /* 0x0078e00001127983 */ /* 0x000ea80000300a00 */
[----:B------:R-:W2:-:S15]  /*bef70*/  LDL.LU.64 R16, [R1+0x78d8] ;  /* 0x0078d80001107983 */ /* 0x000e9e0000300a00 */
[----:B------:R-:W-:-:S02]  /*bef80*/  NOP ;  /* 0x0000000000007918 */ /* 0x000fc40000000000 */
[----:B------:R-:W-:Y:S04]  /*bef90*/  STL.64 [R1+0x130], R8 ;  /* 0x0001300801007387 */ /* 0x000fe80000100a00 */
[----:B------:R0:W-:Y:S01]  /*befa0*/  STL.64 [R1+0x138], R10 ;  /* 0x0001380a01007387 */ /* 0x0001e20000100a00 */
[----:B----4-:R-:W-:Y:S02]  /*befb0*/  F2FP.F16.E5M2.UNPACK_B R4, R4.H1 ;  /* 0x00000004ff04723e */ /* 0x010fe400030004ff */
[----:B------:R-:W-:Y:S01]  /*befc0*/  F2FP.F16.E5M2.UNPACK_B R5, R5.H1 ;  /* 0x00000005ff05723e */ /* 0x000fe200030004ff */
[----:B0-----:R-:W3:Y:S04]  /*befd0*/  LDL.LU.64 R10, [R1+0x78d0] ;  /* 0x0078d000010a7983 */ /* 0x001ee80000300a00 */
[----:B------:R-:W3:Y:S04]  /*befe0*/  LDL.LU.64 R8, [R1+0x78c8] ;  /* 0x0078c80001087983 */ /* 0x000ee80000300a00 */
        /* <DEDUP_REMOVED lines=15> */
[----:B------:R-:W-:Y:S09]  /*bf0e0*/  STL [R1+0x70], R4 ;  /* 0x0000700401007387 */ /* 0x000ff20000100800 */
[----:B------:R3:W-:Y:S04]  /*bf0f0*/  STL.64 [R1+0x170], R8 ;  /* 0x0001700801007387 */ /* 0x0007e80000100a00 */
[----:B------:R-:W-:Y:S04]  /*bf100*/  STL.64 [R1+0x178], R10 ;  /* 0x0001780a01007387 */ /* 0x000fe80000100a00 */
[----:B------:R2:W-:Y:S01]  /*bf110*/  STL [R1+0x74], R5 ;  /* 0x0000740501007387 */ /* 0x0005e20000100800 */
[----:B0-----:R-:W-:-:S02]  /*bf120*/  F2FP.F16.E5M2.UNPACK_B R2, R24.H1 ;  /* 0x00000018ff02723e */ /* 0x001fc400030004ff */
[----:B-1----:R-:W-:-:S03]  /*bf130*/  F2FP.F16.E5M2.UNPACK_B R3, R25.H1 ;  /* 0x00000019ff03723e */ /* 0x002fc600030004ff */
[----:B------:R-:W-:Y:S01]  /*bf140*/  STL [R1+0x68], R2 ;  /* 0x0000680201007387 */ /* 0x000fe20000100800 */
[----:B---3--:R-:W-:Y:S02]  /*bf150*/  F2FP.F16.E5M2.UNPACK_B R9, R26.H1 ;  /* 0x0000001aff09723e */ /* 0x008fe400030004ff */
[----:B------:R-:W-:Y:S02]  /*bf160*/  F2FP.F16.E5M2.UNPACK_B R8, R28.H1 ;  /* 0x0000001cff08723e */ /* 0x000fe400030004ff */
[----:B------:R-:W-:Y:S01]  /*bf170*/  F2FP.F16.E5M2.UNPACK_B R0, R29.H1 ;  /* 0x0000001dff00723e */ /* 0x000fe200030004ff */
[----:B--2---:R-:W-:-:S15]  /*bf180*/  HMMA.16816.F32 R4, R12, R4, R16 ;  /* 0x000000040c04723c */ /* 0x004fde0000001810 */
[----:B------:R-:W-:-:S08]  /*bf190*/  NOP ;  /* 0x0000000000007918 */ /* 0x000fd00000000000 */
[----:B------:R-:W-:Y:S04]  /*bf1a0*/  STL.64 [R1+0x190], R4 ;  /* 0x0001900401007387 */ /* 0x000fe80000100a00 */
[----:B------:R0:W-:Y:S02]  /*bf1b0*/  STL.64 [R1+0x198], R6 ;  /* 0x0001980601007387 */ /* 0x0001e40000100a00 */
[----:B0-----:R-:W-:Y:S06]  /*bf1c0*/  HMMA.16816.F32 R4, R12, R2, R20 ;  /* 0x000000020c04723c */ /* 0x001fec0000001814 */
[----:B------:R-:W-:Y:S04]  /*bf1d0*/  STL [R1+0x6c], R3 ;  /* 0x00006c0301007387 */ /* 0x000fe80000100800 */
[----:B------:R-:W2:Y:S04]  /*bf1e0*/  LDL.LU R28, [R1+0x1d68] ;  /* 0x001d6800011c7983 */ /* 0x000ea80000300800 */
[----:B------:R-:W-:Y:S01]  /*bf1f0*/  STL [R1+0x60], R9 ;  /* 0x0000600901007387 */ /* 0x000fe20000100800 */
[----:B------:R-:W-:-:S08]  /*bf200*/  F2FP.F16.E5M2.UNPACK_B R2, R27.H1 ;  /* 0x0000001bff02723e */ /* 0x000fd000030004ff */
[----:B------:R-:W-:Y:S04]  /*bf210*/  STL.64 [R1+0x480], R4 ;  /* 0x0004800401007387 */ /* 0x000fe80000100a00 */
[----:B------:R-:W-:Y:S04]  /*bf220*/  STL.64 [R1+0x488], R6 ;  /* 0x0004880601007387 */ /* 0x000fe80000100a00 */
[----:B------:R-:W-:Y:S04]  /*bf230*/  STL [R1+0x64], R8 ;  /* 0x0000640801007387 */ /* 0x000fe80000100800 */
[----:B------:R-:W3:Y:S04]  /*bf240*/  LDL.LU R16, [R1+0x2a0] ;  /* 0x0002a00001107983 */ /* 0x000ee80000300800 */
[----:B------:R-:W-:Y:S04]  /*bf250*/  STL [R1+0x58], R2 ;  /* 0x0000580201007387 */ /* 0x000fe80000100800 */
[----:B------:R-:W3:Y:S04]  /*bf260*/  LDL.LU R17, [R1+0x2a4] ;  /* 0x0002a40001117983 */ /* 0x000ee80000300800 */
[----:B------:R-:W4:Y:S04]  /*bf270*/  LDL.LU R18, [R1+0x2a8] ;  /* 0x0002a80001127983 */ /* 0x000f280000300800 */
[----:B------:R-:W-:Y:S04]  /*bf280*/  STL [R1+0x5c], R0 ;  /* 0x00005c0001007387 */ /* 0x000fe80000100800 */
[----:B------:R-:W4:Y:S04]  /*bf290*/  LDL.LU R19, [R1+0x2ac] ;  /* 0x0002ac0001137983 */ /* 0x000f280000300800 */
[----:B----4-:R-:W-:Y:S04]  /*bf2a0*/  STL.64 [R1+0x7848], R18 ;  /* 0x0078481201007387 */ /* 0x010fe80000100a00 */
[----:B---3--:R0:W-:Y:S04]  /*bf2b0*/  STL.64 [R1+0x7840], R16 ;  /* 0x0078401001007387 */ /* 0x0081e80000100a00 */
[----:B0-----:R-:W3:Y:S04]  /*bf2c0*/  LDL.LU R16, [R1+0x250] ;  /* 0x0002500001107983 */ /* 0x001ee80000300800 */
[----:B------:R-:W3:Y:S04]  /*bf2d0*/  LDL.LU R17, [R1+0x254] ;  /* 0x0002540001117983 */ /* 0x000ee80000300800 */
[----:B---3--:R0:W-:Y:S04]  /*bf2e0*/  STL.64 [R1+0x7850], R16 ;  /* 0x0078501001007387 */ /* 0x0081e80000100a00 */
[----:B------:R-:W3:Y:S04]  /*bf2f0*/  LDL.LU R18, [R1+0x258] ;  /* 0x0002580001127983 */ /* 0x000ee80000300800 */
[----:B------:R-:W3:Y:S04]  /*bf300*/  LDL.LU R19, [R1+0x25c] ;  /* 0x00025c0001137983 */ /* 0x000ee80000300800 */
[----:B0-----:R-:W4:Y:S04]  /*bf310*/  LDL.LU R17, [R1+0x1d08] ;  /* 0x001d080001117983 */ /* 0x001f280000300800 */
[----:B---3--:R-:W-:Y:S04]  /*bf320*/  STL.64 [R1+0x7890], R18 ;  /* 0x0078901201007387 */ /* 0x008fe80000100a00 */
[----:B------:R-:W3:Y:S04]  /*bf330*/  LDL.LU R16, [R1+0x1cfc] ;  /* 0x001cfc0001107983 */ /* 0x000ee80000300800 */
[----:B----4-:R0:W-:Y:S04]  /*bf340*/  STL [R1+0x7888], R17 ;  /* 0x0078881101007387 */ /* 0x0101e80000100800 */
[----:B0-----:R-:W3:Y:S01]  /*bf350*/  LDL.LU R17, [R1+0x1cf8] ;  /* 0x001cf80001117983 */ /* 0x001ee20000300800 */
[----:B------:R-:W-:-:S02]  /*bf360*/  IMAD.MOV.U32 R18, RZ, RZ, R2 ;  /* 0x000000ffff127224 */ /* 0x000fc400078e0002 */
[----:B------:R-:W-:-:S05]  /*bf370*/  IMAD.MOV.U32 R19, RZ, RZ, R0 ;  /* 0x000000ffff137224 */ /* 0x000fca00078e0000 */
[----:B------:R-:W-:Y:S04]  /*bf380*/  STL.64 [R1+0x78b0], R18 ;  /* 0x0078b01201007387 */ /* 0x000fe80000100a00 */
[----:B---3--:R0:W-:Y:S04]  /*bf390*/  STL.64 [R1+0x78a8], R16 ;  /* 0x0078a81001007387 */ /* 0x0081e80000100a00 */
[----:B0-----:R-:W3:Y:S04]  /*bf3a0*/  LDL.LU R16, [R1+0x1d0] ;  /* 0x0001d00001107983 */ /* 0x001ee80000300800 */
[----:B------:R-:W3:Y:S04]  /*bf3b0*/  LDL.LU R17, [R1+0x1d4] ;  /* 0x0001d40001117983 */ /* 0x000ee80000300800 */
[----:B------:R-:W3:Y:S04]  /*bf3c0*/  LDL.LU R18, [R1+0x1d8] ;  /* 0x0001d80001127983 */ /* 0x000ee80000300800 */
[----:B------:R-:W3:Y:S04]  /*bf3d0*/  LDL.LU R19, [R1+0x1dc] ;  /* 0x0001dc0001137983 */ /* 0x000ee80000300800 */
        /* <DEDUP_REMOVED lines=13> */
[----:B----4-:R0:W-:Y:S04]  /*bf4b0*/  STL.64 [R1+0x7870], R6 ;  /* 0x0078700601007387 */ /* 0x0101e80000100a00 */
[----:B---3--:R-:W-:Y:S01]  /*bf4c0*/  STL.64 [R1+0x7868], R4 ;  /* 0x0078680401007387 */ /* 0x008fe20000100a00 */
[----:B0-----:R-:W-:-:S02]  /*bf4d0*/  IMAD.MOV.U32 R7, RZ, RZ, R8 ;  /* 0x000000ffff077224 */ /* 0x001fc400078e0008 */
[----:B------:R-:W-:Y:S01]  /*bf4e0*/  IMAD.MOV.U32 R6, RZ, RZ, R9 ;  /* 0x000000ffff067224 */ /* 0x000fe200078e0009 */
        /* <DEDUP_REMOVED lines=9> */
[----:B------:R-:W4:Y:S01]  /*bf580*/  LDL.LU R11, [R1+0x21c] ;  /* 0x00021c00010b7983 */ /* 0x000f220000300800 */
[----:B------:R-:W-:Y:S03]  /*bf590*/  HMMA.16816.F32 R4, R12, R6, R16 ;  /* 0x000000060c04723c */ /* 0x000fe60000001810 */
        /* <DEDUP_REMOVED lines=15> */
[----:B------:R-:W3:Y:S04]  /*bf690*/  LDL.LU.64 R18, [R1+0x78b0] ;  /* 0x0078b00001127983 */ /* 0x000ee80000300a00 */
[----:B------:R-:W2:Y:S04]  /*bf6a0*/  LDL.LU.64 R16, [R1+0x78a8] ;  /* 0x0078a80001107983 */ /* 0x000ea80000300a00 */
[----:B------:R2:W-:Y:S04]  /*bf6b0*/  STL.64 [R1+0x11c0], R4 ;  /* 0x0011c00401007387 */ /* 0x0005e80000100a00 */
[----:B------:R-:W-:Y:S01]  /*bf6c0*/  STL.64 [R1+0x11c8], R6 ;  /* 0x0011c80601007387 */ /* 0x000fe20000100a00 */
[----:B--2---:R-:W-:-:S02]  /*bf6d0*/  F2FP.F16.E5M2.UNPACK_B R4, R17.H1 ;  /* 0x00000011ff04723e */ /* 0x004fc400030004ff */
[----:B------:R-:W-:Y:S02]  /*bf6e0*/  F2FP.F16.E5M2.UNPACK_B R5, R16.H1 ;  /* 0x00000010ff05723e */ /* 0x000fe400030004ff */
[----:B---3--:R-:W-:Y:S01]  /*bf6f0*/  HMMA.16816.F32 R16, R12, R18, R8 ;  /* 0x000000120c10723c */ /* 0x008fe20000001808 */
[----:B------:R-:W2:Y:S04]  /*bf700*/  LDL.LU.64 R10, [R1+0x78a0] ;  /* 0x0078a000010a7983 */ /* 0x000ea80000300a00 */
[----:B------:R-:W2:-:S15]  /*bf710*/  LDL.LU.64 R8, [R1+0x7898] ;  /* 0x0078980001087983 */ /* 0x000e9e0000300a00 */
[----:B------:R-:W-:-:S03]  /*bf720*/  NOP ;  /* 0x0000000000007918 */ /* 0x000fc60000000000 */
[----:B------:R-:W-:Y:S04]  /*bf730*/  STL.64 [R1+0x1320], R16 ;  /* 0x0013201001007387 */ /* 0x000fe80000100a00 */
[----:B------:R0:W-:Y:S04]  /*bf740*/  STL.64 [R1+0x1328], R18 ;  /* 0x0013281201007387 */ /* 0x0001e80000100a00 */
[----:B0-----:R-:W3:Y:S04]  /*bf750*/  LDL.LU.64 R18, [R1+0x7890] ;  /* 0x0078900001127983 */ /* 0x001ee80000300a00 */
[----:B------:R-:W4:Y:S04]  /*bf760*/  LDL.LU R17, [R1+0x7888] ;  /* 0x0078880001117983 */ /* 0x000f280000300800 */
        /* <DEDUP_REMOVED lines=10> */
[----:B----4-:R-:W-:-:S02]  /*bf810*/  F2FP.F16.E5M2.UNPACK_B R16, R17.H1 ;  /* 0x00000011ff10723e */ /* 0x010fc400030004ff */
[----:B------:R-:W-:Y:S02]  /*bf820*/  F2FP.F16.E5M2.UNPACK_B R17, R2.H1 ;  /* 0x00000002ff11723e */ /* 0x000fe400030004ff */
[----:B------:R-:W-:Y:S01]  /*bf830*/  F2FP.F16.E5M2.UNPACK_B R2, R3.H1 ;  /* 0x00000003ff02723e */ /* 0x000fe200030004ff */
[----:B------:R-:W-:Y:S04]  /*bf840*/  STL [R1+0x48], R16 ;  /* 0x0000481001007387 */ /* 0x000fe80000100800 */
[----:B------:R-:W-:Y:S01]  /*bf850*/  STL [R1+0x4c], R17 ;  /* 0x00004c1101007387 */ /* 0x000fe20000100800 */
[----:B------:R-:W-:Y:S01]  /*bf860*/  F2FP.F16.E5M2.UNPACK_B R3, R0.H1 ;  /* 0x00000000ff03723e */ /* 0x000fe200030004ff */
[----:B------:R-:W-:Y:S01]  /*bf870*/  IMAD.MOV.U32 R0, RZ, RZ, R17 ;  /* 0x000000ffff007224 */ /* 0x000fe200078e0011 */
[----:B---3--:R-:W-:-:S15]  /*bf880*/  HMMA.16816.F32 R4, R12, R16, R4 ;  /* 0x000000100c04723c */ /* 0x008fde0000001804 */
[----:B------:R-:W-:-:S08]  /*bf890*/  NOP ;  /* 0x0000000000007918 */ /* 0x000fd00000000000 */
[----:B------:R-:W-:Y:S04]  /*bf8a0*/  STL.64 [R1+0x1660], R4 ;  /* 0x0016600401007387 */ /* 0x000fe80000100a00 */
[----:B------:R0:W-:Y:S04]  /*bf8b0*/  STL.64 [R1+0x1668], R6 ;  /* 0x0016680601007387 */ /* 0x0001e80000100a00 */
[----:B0-----:R-:W3:Y:S04]  /*bf8c0*/  LDL.LU.64 R6, [R1+0x7860] ;  /* 0x0078600001067983 */ /* 0x001ee80000300a00 */
[----:B------:R-:W4:Y:S04]  /*bf8d0*/  LDL.LU.64 R4, [R1+0x7858] ;  /* 0x0078580001047983 */ /* 0x000f280000300a00 */
[----:B------:R-:W2:Y:S04]  /*bf8e0*/  LDL.LU.64 R16, [R1+0x7850] ;  /* 0x0078500001107983 */ /* 0x000ea80000300a00 */
        /* <DEDUP_REMOVED lines=10> */
[----:B------:R-:W-:Y:S02]  /*bf990*/  F2FP.F16.E5M2.UNPACK_B R5, R5.H1 ;  /* 0x00000005ff05723e */ /* 0x000fe400030004ff */
[----:B---3--:R-:W-:Y:S02]  /*bf9a0*/  F2FP.F16.E5M2.UNPACK_B R6, R6.H1 ;  /* 0x00000006ff06723e */ /* 0x008fe400030004ff */
[----:B------:R-:W-:-:S03]  /*bf9b0*/  F2FP.F16.E5M2.UNPACK_B R7, R7.H1 ;  /* 0x00000007ff07723e */ /* 0x000fc600030004ff */
[----:B------:R-:W-:Y:S01]  /*bf9c0*/  HMMA.16816.F32 R8, R12, R4, R8 ;  /* 0x000000040c08723c */ /* 0x000fe20000001808 */
[----:B------:R-:W-:Y:S02]  /*bf9d0*/  IMAD.MOV.U32 R0, RZ, RZ, R3 ;  /* 0x000000ffff007224 */ /* 0x000fe400078e0003 */
[----:B------:R-:W3:Y:S04]  /*bf9e0*/  LDL.LU.64 R2, [R1+0x7838] ;  /* 0x0078380001027983 */ /* 0x000ee80000300a00 */
[----:B------:R-:W-:Y:S04]  /*bf9f0*/  STL [R1+0x38], R4 ;  /* 0x0000380401007387 */ /* 0x000fe80000100800 */
[----:B------:R0:W-:Y:S04]  /*bfa00*/  STL [R1+0x772c], R0 ;  /* 0x00772c0001007387 */ /* 0x0001e80000100800 */
[----:B------:R1:W-:Y:S04]  /*bfa10*/  STL [R1+0x3c], R5 ;  /* 0x00003c0501007387 */ /* 0x0003e80000100800 */
[----:B------:R-:W-:Y:S01]  /*bfa20*/  STL [R1+0x30], R6 ;  /* 0x0000300601007387 */ /* 0x000fe20000100800 */
[----:B0-----:R-:W-:Y:S01]  /*bfa30*/  IMAD.MOV.U32 R0, RZ, RZ, R5 ;  /* 0x000000ffff007224 */ /* 0x001fe200078e0005 */
[----:B------:R-:W-:-:S02]  /*bfa40*/  F2FP.F16.E5M2.UNPACK_B R4, R20.H1 ;  /* 0x00000014ff04723e */ /* 0x000fc400030004ff */
[----:B-1----:R-:W-:Y:S01]  /*bfa50*/  F2FP.F16.E5M2.UNPACK_B R5, R21.H1 ;  /* 0x00000015ff05723e */ /* 0x002fe200030004ff */
[----:B------:R0:W-:Y:S04]  /*bfa60*/  STL.64 [R1+0x16c0], R8 ;  /* 0x0016c00801007387 */ /* 0x0001e80000100a00 */
[----:B------:R1:W-:Y:S04]  /*bfa70*/  STL.64 [R1+0x16c8], R10 ;  /* 0x0016c80a01007387 */ /* 0x0003e80000100a00 */
[----:B------:R4:W-:Y:S04]  /*bfa80*/  STL [R1+0x7770], R0 ;  /* 0x0077700001007387 */ /* 0x0009e80000100800 */
[----:B------:R-:W-:Y:S04]  /*bfa90*/  STL [R1+0x34], R7 ;  /* 0x0000340701007387 */ /* 0x000fe80000100800 */
[----:B------:R-:W-:Y:S01]  /*bfaa0*/  STL [R1+0x28], R4 ;  /* 0x0000280401007387 */ /* 0x000fe20000100800 */
[----:B0-----:R-:W-:-:S02]  /*bfab0*/  F2FP.F16.E5M2.UNPACK_B R9, R22.H1 ;  /* 0x00000016ff09723e */ /* 0x001fc400030004ff */
[----:B------:R-:W-:Y:S02]  /*bfac0*/  F2FP.F16.E5M2.UNPACK_B R8, R23.H1 ;  /* 0x00000017ff08723e */ /* 0x000fe400030004ff */
[----:B-1----:R-:W-:Y:S02]  /*bfad0*/  F2FP.F16.E5M2.UNPACK_B R10, R28.H1 ;  /* 0x0000001cff0a723e */ /* 0x002fe400030004ff */
[----:B----4-:R-:W-:Y:S01]  /*bfae0*/  F2FP.F16.E5M2.UNPACK_B R0, R29.H1 ;  /* 0x0000001dff00723e */ /* 0x010fe200030004ff */
[----:B--2---:R-:W-:-:S15]  /*bfaf0*/  HMMA.16816.F32 R16, R12, R6, R16 ;  /* 0x000000060c10723c */ /* 0x004fde0000001810 */
[----:B------:R-:W-:-:S08]  /*bfb00*/  NOP ;  /* 0x0000000000007918 */ /* 0x000fd00000000000 */
[----:B------:R-:W-:Y:S04]  /*bfb10*/  STL.64 [R1+0x16f0], R16 ;  /* 0x0016f01001007387 */ /* 0x000fe80000100a00 */
[----:B------:R-:W-:Y:S04]  /*bfb20*/  STL.64 [R1+0x16f8], R18 ;  /* 0x0016f81201007387 */ /* 0x000fe80000100a00 */
[----:B------:R0:W-:Y:S02]  /*bfb30*/  STL [R1+0x2c], R5 ;  /* 0x00002c0501007387 */ /* 0x0001e40000100800 */
[----:B0-----:R-:W-:Y:S02]  /*bfb40*/  HMMA.16816.F32 R4, R12, R4, R24 ;  /* 0x000000040c04723c */ /* 0x001fe40000001818 */
[----:B------:R-:W-:-:S15]  /*bfb50*/  STL [R1+0x20], R9 ;  /* 0x0000200901007387 */ /* 0x000fde0000100800 */
[----:B------:R-:W-:-:S06]  /*bfb60*/  NOP ;  /* 0x0000000000007918 */ /* 0x000fcc0000000000 */
[----:B------:R0:W-:Y:S04]  /*bfb70*/  STL.64 [R1+0x1720], R4 ;  /* 0x0017200401007387 */ /* 0x0001e80000100a00 */
[----:B------:R1:W-:Y:S04]  /*bfb80*/  STL.64 [R1+0x1728], R6 ;  /* 0x0017280601007387 */ /* 0x0003e80000100a00 */
[----:B------:R-:W-:Y:S04]  /*bfb90*/  STL [R1+0x24], R8 ;  /* 0x0000240801007387 */ /* 0x000fe80000100800 */
[----:B------:R-:W-:Y:S04]  /*bfba0*/  STL [R1+0x18], R10 ;  /* 0x0000180a01007387 */ /* 0x000fe80000100800 */
[----:B0-----:R-:W2:Y:S04]  /*bfbb0*/  LDL.LU R4, [R1+0x3e0] ;  /* 0x0003e00001047983 */ /* 0x001ea80000300800 */
[----:B------:R-:W2:Y:S04]  /*bfbc0*/  LDL.LU R5, [R1+0x3e4] ;  /* 0x0003e40001057983 */ /* 0x000ea80000300800 */
[----:B------:R-:W-:Y:S04]  /*bfbd0*/  STL [R1+0x1c], R0 ;  /* 0x00001c0001007387 */ /* 0x000fe80000100800 */
[----:B-1----:R-:W4:Y:S04]  /*bfbe0*/  LDL.LU R6, [R1+0x3e8] ;  /* 0x0003e80001067983 */ /* 0x002f280000300800 */
[----:B------:R-:W4:Y:S04]  /*bfbf0*/  LDL.LU R7, [R1+0x3ec] ;  /* 0x0003ec0001077983 */ /* 0x000f280000300800 */
        /* <DEDUP_REMOVED lines=10> */
[----:B------:R-:W2:Y:S04]  /*bfca0*/  LDL.LU R24, [R1+0x1dc8] ;  /* 0x001dc80001187983 */ /* 0x000ea80000300800 */
[----:B------:R-:W2:Y:S04]  /*bfcb0*/  LDL.LU R25, [R1+0x1dcc] ;  /* 0x001dcc0001197983 */ /* 0x000ea80000300800 */
        /* <DEDUP_REMOVED lines=9> */
[----:B--2---:R-:W-:Y:S04]  /*bfd50*/  STL.64 [R1+0x77d0], R24 ;  /* 0x0077d01801007387 */ /* 0x004fe80000100a00 */
[----:B------:R-:W2:Y:S04]  /*bfd60*/  LDL.LU R28, [R1+0x1da8] ;  /* 0x001da800011c7983 */ /* 0x000ea80000300800 */
[----:B------:R-:W3:Y:S04]  /*bfd70*/  LDL.LU R29, [R1+0x1dac] ;  /* 0x001dac00011d7983 */ /* 0x000ee80000300800 */
        /* <DEDUP_REMOVED lines=8> */
[----:B---3--:R-:W-:Y:S04]  /*bfe00*/  STL [R1+0x7810], R27 ;  /* 0x0078101b01007387 */ /* 0x008fe80000100800 */
[----:B------:R-:W3:Y:S04]  /*bfe10*/  LDL.LU R0, [R1+0x1d8c] ;  /* 0x001d8c0001007983 */ /* 0x000ee80000300800 */
[----:B--2---:R-:W-:Y:S04]  /*bfe20*/  STL.64 [R1+0x77b8], R6 ;  /* 0x0077b80601007387 */ /* 0x004fe80000100a00 */
[----:B----4-:R0:W-:Y:S04]  /*bfe30*/  STL.64 [R1+0x77b0], R4 ;  /* 0x0077b00401007387 */ /* 0x0101e80000100a00 */
[----:B0-----:R-:W2:Y:S04]  /*bfe40*/  LDL.LU R4, [R1+0x380] ;  /* 0x0003800001047983 */ /* 0x001ea80000300800 */
[----:B------:R-:W2:Y:S04]  /*bfe50*/  LDL.LU R5, [R1+0x384] ;  /* 0x0003840001057983 */ /* 0x000ea80000300800 */
[----:B------:R-:W4:Y:S04]  /*bfe60*/  LDL.LU R6, [R1+0x388] ;  /* 0x0003880001067983 */ /* 0x000f280000300800 */
[----:B------:R-:W4:Y:S04]  /*bfe70*/  LDL.LU R7, [R1+0x38c] ;  /* 0x00038c0001077983 */ /* 0x000f280000300800 */
[----:B------:R-:W3:Y:S04]  /*bfe80*/  LDL.LU R27, [R1+0x1d78] ;  /* 0x001d7800011b7983 */ /* 0x000ee80000300800 */
[----:B------:R-:W3:Y:S01]  /*bfe90*/  LDL.LU R26, [R1+0x1d7c] ;  /* 0x001d7c00011a7983 */ /* 0x000ee20000300800 */
[----:B------:R-:W-:-:S03]  /*bfea0*/  IMAD.MOV.U32 R24, RZ, RZ, R10 ;  /* 0x000000ffff187224 */ /* 0x000fc600078e000a */
[----:B---3--:R-:W-:Y:S04]  /*bfeb0*/  STL.64 [R1+0x7830], R26 ;  /* 0x0078301a01007387 */ /* 0x008fe80000100a00 */
[----:B------:R0:W-:Y:S04]  /*bfec0*/  STL.64 [R1+0x7828], R24 ;  /* 0x0078281801007387 */ /* 0x0001e80000100a00 */
[----:B0-----:R-:W3:Y:S04]  /*bfed0*/  LDL.LU R24, [R1+0x2e0] ;  /* 0x0002e00001187983 */ /* 0x001ee80000300800 */
        /* <DEDUP_REMOVED lines=10> */
[----:B--2---:R-:W-:Y:S04]  /*bff80*/  STL.64 [R1+0x77f0], R4 ;  /* 0x0077f00401007387 */ /* 0x004fe80000100a00 */
[----:B------:R-:W2:Y:S04]  /*bff90*/  LDL.LU R20, [R1+0x1de8] ;  /* 0x001de80001147983 */ /* 0x000ea80000300800 */
[----:B------:R-:W2:Y:S04]  /*bffa0*/  LDL.LU R21, [R1+0x1dec] ;  /* 0x001dec0001157983 */ /* 0x000ea80000300800 */
[----:B------:R-:W-:Y:S04]  /*bffb0*/  STL.64 [R1+0x7808], R22 ;  /* 0x0078081601007387 */ /* 0x000fe80000100a00 */
[----:B--2---:R0:W-:Y:S04]  /*bffc0*/  STL.64 [R1+0x7800], R20 ;  /* 0x0078001401007387 */ /* 0x0041e80000100a00 */
[----:B0-----:R-:W2:Y:S04]  /*bffd0*/  LDL.LU R20, [R1+0x320] ;  /* 0x0003200001147983 */ /* 0x001ea80000300800 */
[----:B------:R-:W2:Y:S04]  /*bffe0*/  LDL.LU R21, [R1+0x324] ;  /* 0x0003240001157983 */ /* 0x000ea80000300800 */
[----:B------:R-:W4:Y:S04]  /*bfff0*/  LDL.LU R22, [R1+0x328] ;  /* 0x0003280001167983 */ /* 0x000f280000300800 */
[----:B------:R-:W4:Y:S01]  /*c0000*/  LDL.LU R23, [R1+0x32c] ;  /* 0x00032c0001177983 */ /* 0x000f220000300800 */
[----:B------:R-:W-:-:S02]  /*c0010*/  IMAD.MOV.U32 R6, RZ, RZ, R9 ;  /* 0x000000ffff067224 */ /* 0x000fc400078e0009 */
[----:B------:R-:W-:-:S07]  /*c0020*/  IMAD.MOV.U32 R7, RZ, RZ, R8 ;  /* 0x000000ffff077224 */ /* 0x000fce00078e0008 */
[----:B---3--:R-:W-:Y:S01]  /*c0030*/  HMMA.16816.F32 R4, R12, R6, R24 ;  /* 0x000000060c04723c */ /* 0x008fe20000001818 */
[----:B----4-:R-:W-:Y:S04]  /*c0040*/  STL.64 [R1+0x7820], R22 ;  /* 0x0078201601007387 */ /* 0x010fe80000100a00 */
[----:B--2---:R0:W-:Y:S04]  /*c0050*/  STL.64 [R1+0x7818], R20 ;  /* 0x0078181401007387 */ /* 0x0041e80000100a00 */
[----:B0-----:R-:W2:Y:S04]  /*c0060*/  LDL.LU R20, [R1+0x300] ;  /* 0x0003000001147983 */ /* 0x001ea80000300800 */
[----:B------:R-:W2:Y:S04]  /*c0070*/  LDL.LU R21, [R1+0x304] ;  /* 0x0003040001157983 */ /* 0x000ea80000300800 */
[----:B------:R-:W2:Y:S04]  /*c0080*/  LDL.LU R22, [R1+0x308] ;  /* 0x0003080001167983 */ /* 0x000ea80000300800 */
[----:B------:R-:W2:Y:S04]  /*c0090*/  LDL.LU R23, [R1+0x30c] ;  /* 0x00030c0001177983 */ /* 0x000ea80000300800 */
[----:B------:R-:W3:Y:S04]  /*c00a0*/  LDL.LU R18, [R1+0x1df8] ;  /* 0x001df80001127983 */ /* 0x000ee80000300800 */
[----:B------:R-:W4:Y:S04]  /*c00b0*/  LDL.LU R19, [R1+0x1dfc] ;  /* 0x001dfc0001137983 */ /* 0x000f280000300800 */
[----:B------:R-:W3:Y:S04]  /*c00c0*/  LDL.LU R8, [R1+0x400] ;  /* 0x0004000001087983 */ /* 0x000ee80000300800 */
[----:B------:R-:W3:Y:S04]  /*c00d0*/  LDL.LU R9, [R1+0x404] ;  /* 0x0004040001097983 */ /* 0x000ee80000300800 */
[----:B------:R-:W3:Y:S04]  /*c00e0*/  LDL.LU R10, [R1+0x408] ;  /* 0x00040800010a7983 */ /* 0x000ee80000300800 */
[----:B------:R-:W3:Y:S04]  /*c00f0*/  LDL.LU R11, [R1+0x40c] ;  /* 0x00040c00010b7983 */ /* 0x000ee80000300800 */
[----:B------:R-:W2:Y:S04]  /*c0100*/  LDL.LU.64 R26, [R1+0x7830] ;  /* 0x00783000011a7983 */ /* 0x000ea80000300a00 */
[----:B------:R-:W4:Y:S04]  /*c0110*/  LDL.LU.64 R24, [R1+0x7828] ;  /* 0x0078280001187983 */ /* 0x000f280000300a00 */
[----:B------:R2:W-:Y:S04]  /*c0120*/  STL.64 [R1+0x1730], R4 ;  /* 0x0017300401007387 */ /* 0x0005e80000100a00 */
[----:B------:R-:W-:Y:S01]  /*c0130*/  STL.64 [R1+0x1738], R6 ;  /* 0x0017380601007387 */ /* 0x000fe20000100a00 */
[----:B--2---:R-:W-:-:S02]  /*c0140*/  F2FP.F16.E5M2.UNPACK_B R4, R27.H1 ;  /* 0x0000001bff04723e */ /* 0x004fc400030004ff */
[----:B------:R-:W-:Y:S02]  /*c0150*/  F2FP.F16.E5M2.UNPACK_B R5, R26.H1 ;  /* 0x0000001aff05723e */ /* 0x000fe400030004ff */
[----:B----4-:R-:W-:Y:S01]  /*c0160*/  HMMA.16816.F32 R24, R12, R24, R20 ;  /* 0x000000180c18723c */ /* 0x010fe20000001814 */
[----:B------:R-:W2:Y:S04]  /*c0170*/  LDL.LU.64 R22, [R1+0x7820] ;  /* 0x0078200001167983 */ /* 0x000ea80000300a00 */
[----:B------:R-:W2:-:S15]  /*c0180*/  LDL.LU.64 R20, [R1+0x7818] ;  /* 0x0078180001147983 */ /* 0x000e9e0000300a00 */
[----:B------:R-:W-:-:S03]  /*c0190*/  NOP ;  /* 0x0000000000007918 */ /* 0x000fc60000000000 */
[----:B------:R-:W-:Y:S04]  /*c01a0*/  STL.64 [R1+0x1770], R24 ;  /* 0x0017701801007387 */ /* 0x000fe80000100a00 */
[----:B------:R0:W-:Y:S04]  /*c01b0*/  STL.64 [R1+0x1778], R26 ;  /* 0x0017781a01007387 */ /* 0x0001e80000100a00 */
[----:B0-----:R-:W4:Y:S04]  /*c01c0*/  LDL.LU R27, [R1+0x7810] ;  /* 0x00781000011b7983 */ /* 0x001f280000300800 */
[----:B------:R-:W-:Y:S04]  /*c01d0*/  STL [R1+0x10], R4 ;  /* 0x0000100401007387 */ /* 0x000fe80000100800 */
[----:B------:R2:W-:Y:S02]  /*c01e0*/  STL [R1+0x14], R5 ;  /* 0x0000140501007387 */ /* 0x0005e40000100800 */
        /* <DEDUP_REMOVED lines=20> */
[----:B------:R-:W-:-:S02]  /*c0330*/  F2FP.F16.E5M2.UNPACK_B R16, R16.H1 ;  /* 0x00000010ff10723e */ /* 0x000fc400030004ff */
[----:B------:R-:W-:Y:S02]  /*c0340*/  F2FP.F16.E5M2.UNPACK_B R17, R17.H1 ;  /* 0x00000011ff11723e */ /* 0x000fe400030004ff */
[----:B------:R-:W-:Y:S02]  /*c0350*/  F2FP.F16.E5M2.UNPACK_B R28, R28.H1 ;  /* 0x0000001cff1c723e */ /* 0x000fe400030004ff */
[----:B------:R-:W-:Y:S01]  /*c0360*/  F2FP.F16.E5M2.UNPACK_B R29, R29.H1 ;  /* 0x0000001dff1d723e */ /* 0x000fe200030004ff */
[----:B------:R-:W-:Y:S04]  /*c0370*/  STL [R1], R16 ;  /* 0x0000001001007387 */ /* 0x000fe80000100800 */
[----:B------:R-:W-:Y:S02]  /*c0380*/  STL [R1+0x4], R17 ;  /* 0x0000041101007387 */ /* 0x000fe40000100800 */
[C---:B--2---:R-:W-:Y:S06]  /*c0390*/  HMMA.16816.F32 R4, R12.reuse, R28, R4 ;  /* 0x0000001c0c04723c */ /* 0x044fec0000001804 */
        /* <DEDUP_REMOVED lines=10> */
[----:B------:R-:W-:Y:S01]  /*c0440*/  STL.64 [R1+0x7640], R28 ;  /* 0x0076401c01007387 */ /* 0x000fe20000100a00 */
[----:B--2---:R-:W-:-:S02]  /*c0450*/  F2FP.F16.E5M2.UNPACK_B R26, R26.H1 ;  /* 0x0000001aff1a723e */ /* 0x004fc400030004ff */
[----:B------:R-:W-:-:S07]  /*c0460*/  F2FP.F16.E5M2.UNPACK_B R27, R27.H1 ;  /* 0x0000001bff1b723e */ /* 0x000fce00030004ff */
[----:B---3--:R-:W-:-:S15]  /*c0470*/  HMMA.16816.F32 R4, R12, R26, R4 ;  /* 0x0000001a0c04723c */ /* 0x008fde0000001804 */
[----:B------:R-:W-:-:S08]  /*c0480*/  NOP ;  /* 0x0000000000007918 */ /* 0x000fd00000000000 */
[----:B------:R-:W-:Y:S04]  /*c0490*/  STL.64 [R1+0x1850], R4 ;  /* 0x0018500401007387 */ /* 0x000fe80000100a00 */
[----:B------:R0:W-:Y:S04]  /*c04a0*/  STL.64 [R1+0x1858], R6 ;  /* 0x0018580601007387 */ /* 0x0001e80000100a00 */
[----:B0-----:R-:W2:Y:S04]  /*c04b0*/  LDL.LU.64 R6, [R1+0x77a8] ;  /* 0x0077a80001067983 */ /* 0x001ea80000300a00 */
[----:B------:R-:W2:Y:S01]  /*c04c0*/  LDL.LU.64 R4, [R1+0x77a0] ;  /* 0x0077a00001047983 */ /* 0x000ea20000300a00 */
[----:B----4-:R-:W-:-:S02]  /*c04d0*/  F2FP.F16.E5M2.UNPACK_B R24, R24.H1 ;  /* 0x00000018ff18723e */ /* 0x010fc400030004ff */
[----:B------:R-:W-:-:S07]  /*c04e0*/  F2FP.F16.E5M2.UNPACK_B R25, R25.H1 ;  /* 0x00000019ff19723e */ /* 0x000fce00030004ff */
[----:B--2---:R-:W-:-:S15]  /*c04f0*/  HMMA.16816.F32 R4, R12, R24, R4 ;  /* 0x000000180c04723c */ /* 0x004fde0000001804 */
[----:B------:R-:W-:-:S08]  /*c0500*/  NOP ;  /* 0x0000000000007918 */ /* 0x000fd00000000000 */
[----:B------:R-:W-:Y:S04]  /*c0510*/  STL.64 [R1+0x1870], R4 ;  /* 0x0018700401007387 */ /* 0x000fe80000100a00 */
[----:B------:R0:W-:Y:S04]  /*c0520*/  STL.64 [R1+0x1878], R6 ;  /* 0x0018780601007387 */ /* 0x0001e80000100a00 */
[----:B0-----:R-:W2:Y:S04]  /*c0530*/  LDL.LU.64 R6, [R1+0x7798] ;  /* 0x0077980001067983 */ /* 0x001ea80000300a00 */
[----:B------:R-:W2:Y:S01]  /*c0540*/  LDL.LU.64 R4, [R1+0x7790] ;  /* 0x0077900001047983 */ /* 0x000ea20000300a00 */
[----:B------:R-:W-:-:S02]  /*c0550*/  F2FP.F16.E5M2.UNPACK_B R22, R22.H1 ;  /* 0x00000016ff16723e */ /* 0x000fc400030004ff */
[----:B------:R-:W-:Y:S02]  /*c0560*/  F2FP.F16.E5M2.UNPACK_B R23, R23.H1 ;  /* 0x00000017ff17723e */ /* 0x000fe400030004ff */
[----:B------:R-:W-:Y:S02]  /*c0570*/  F2FP.F16.E5M2.UNPACK_B R20, R20.H1 ;  /* 0x00000014ff14723e */ /* 0x000fe400030004ff */
[----:B------:R-:W-:Y:S01]  /*c0580*/  F2FP.F16.E5M2.UNPACK_B R21, R21.H1 ;  /* 0x00000015ff15723e */ /* 0x000fe200030004ff */
[----:B------:R-:W-:Y:S04]  /*c0590*/  STL.64 [R1+0x75a0], R26 ;  /* 0x0075a01a01007387 */ /* 0x000fe80000100a00 */
[----:B------:R-:W-:Y:S01]  /*c05a0*/  STL.64 [R1+0x7598], R24 ;  /* 0x0075981801007387 */ /* 0x000fe20000100a00 */
[----:B------:R-:W-:-:S02]  /*c05b0*/  IMAD.MOV.U32 R28, RZ, RZ, R3 ;  /* 0x000000ffff1c7224 */ /* 0x000fc400078e0003 */
[----:B------:R-:W-:Y:S01]  /*c05c0*/  IMAD.MOV.U32 R29, RZ, RZ, R2 ;  /* 0x000000ffff1d7224 */ /* 0x000fe200078e0002 */
[----:B--2---:R-:W-:-:S15]  /*c05d0*/  HMMA.16816.F32 R4, R12, R22, R4 ;  /* 0x000000160c04723c */ /* 0x004fde0000001804 */
[----:B------:R-:W-:-:S08]  /*c05e0*/  NOP ;  /* 0x0000000000007918 */ /* 0x000fd00000000000 */
[----:B------:R-:W-:Y:S04]  /*c05f0*/  STL.64 [R1+0x1880], R4 ;  /* 0x0018800401007387 */ /* 0x000fe80000100a00 */
[----:B------:R0:W-:Y:S02]  /*c0600*/  STL.64 [R1+0x1888], R6 ;  /* 0x0018880601007387 */ /* 0x0001e40000100a00 */
[----:B0-----:R-:W-:Y:S02]  /*c0610*/  HMMA.16816.F32 R4, R12, R20, R8 ;  /* 0x000000140c04723c */ /* 0x001fe40000001808 */
[----:B------:R-:W-:-:S15]  /*c0620*/  STL [R1+0x7774], R28 ;  /* 0x0077741c01007387 */ /* 0x000fde0000100800 */
[----:B------:R-:W-:-:S06]  /*c0630*/  NOP ;  /* 0x0000000000007918 */ /* 0x000fcc0000000000 */
[----:B------:R-:W-:Y:S04]  /*c0640*/  STL.64 [R1+0x18a0], R4 ;  /* 0x0018a00401007387 */ /* 0x000fe80000100a00 */
[----:B------:R-:W-:Y:S04]  /*c0650*/  STL.64 [R1+0x18a8], R6 ;  /* 0x0018a80601007387 */ /* 0x000fe80000100a00 */
[----:B------:R-:W-:Y:S04]  /*c0660*/  STL [R1+0x7778], R29 ;  /* 0x0077781d01007387 */ /* 0x000fe80000100800 */
        /* <DEDUP_REMOVED lines=12> */
[----:B------:R-:W4:Y:S04]  /*c0730*/  LDL.LU R29, [R1+0x22f0] ;  /* 0x0022f000011d7983 */ /* 0x000f280000300800 */
[----:B------:R-:W2:Y:S04]  /*c0740*/  LDL.LU R4, [R1+0x22ec] ;  /* 0x0022ec0001047983 */ /* 0x000ea80000300800 */
[----:B------:R-:W4:Y:S04]  /*c0750*/  LDL.LU R28, [R1+0x22f8] ;  /* 0x0022f800011c7983 */ /* 0x000f280000300800 */
[----:B------:R-:W2:Y:S04]  /*c0760*/  LDL.LU R5, [R1+0x22f4] ;  /* 0x0022f40001057983 */ /* 0x000ea80000300800 */
[----:B------:R-:W4:Y:S04]  /*c0770*/  LDL.LU R0, [R1+0x2300] ;  /* 0x0023000001007983 */ /* 0x000f280000300800 */
[----:B------:R-:W3:Y:S04]  /*c0780*/  LDL.LU R6, [R1+0x22fc] ;  /* 0x0022fc0001067983 */ /* 0x000ee80000300800 */
[----:B------:R-:W4:Y:S04]  /*c0790*/  LDL.LU R2, [R1+0x1e18] ;  /* 0x001e180001027983 */ /* 0x000f280000300800 */
[----:B------:R-:W4:Y:S04]  /*c07a0*/  LDL.LU R3, [R1+0x1e1c] ;  /* 0x001e1c0001037983 */ /* 0x000f280000300800 */
        /* <DEDUP_REMOVED lines=11> */
[----:B------:R-:W-:-:S02]  /*c0860*/  F2FP.F16.E5M2.UNPACK_B R18, R18.H1 ;  /* 0x00000012ff12723e */ /* 0x000fc400030004ff */
[----:B------:R-:W-:Y:S01]  /*c0870*/  F2FP.F16.E5M2.UNPACK_B R19, R19.H1 ;  /* 0x00000013ff13723e */ /* 0x000fe200030004ff */
[----:B---3--:R-:W-:Y:S04]  /*c0880*/  STL.64 [R1+0x7768], R10 ;  /* 0x0077680a01007387 */ /* 0x008fe80000100a00 */
[----:B----4-:R0:W-:Y:S04]  /*c0890*/  STL.64 [R1+0x7760], R8 ;  /* 0x0077600801007387 */ /* 0x0101e80000100a00 */
[----:B0-----:R-:W3:Y:S04]  /*c08a0*/  LDL.LU R8, [R1+0x440] ;  /* 0x0004400001087983 */ /* 0x001ee80000300800 */
[----:B------:R-:W3:Y:S04]  /*c08b0*/  LDL.LU R9, [R1+0x444] ;  /* 0x0004440001097983 */ /* 0x000ee80000300800 */
[----:B------:R-:W3:Y:S04]  /*c08c0*/  LDL.LU R10, [R1+0x448] ;  /* 0x00044800010a7983 */ /* 0x000ee80000300800 */
[----:B------:R-:W3:Y:S04]  /*c08d0*/  LDL.LU R11, [R1+0x44c] ;  /* 0x00044c00010b7983 */ /* 0x000ee80000300800 */
[----:B------:R-:W-:Y:S04]  /*c08e0*/  STL.64 [R1+0x7748], R26 ;  /* 0x0077481a01007387 */ /* 0x000fe80000100a00 */
[----:B------:R0:W-:Y:S04]  /*c08f0*/  STL.64 [R1+0x7740], R24 ;  /* 0x0077401801007387 */ /* 0x0001e80000100a00 */
[----:B0-----:R-:W4:Y:S04]  /*c0900*/  LDL.LU R24, [R1+0xc60] ;  /* 0x000c600001187983 */ /* 0x001f280000300800 */
[----:B------:R-:W4:Y:S04]  /*c0910*/  LDL.LU R25, [R1+0xc64] ;  /* 0x000c640001197983 */ /* 0x000f280000300800 */
[----:B------:R-:W3:Y:S04]  /*c0920*/  LDL.LU R26, [R1+0xc68] ;  /* 0x000c6800011a7983 */ /* 0x000ee80000300800 */
[----:B------:R-:W3:Y:S01]  /*c0930*/  LDL.LU R27, [R1+0xc6c] ;  /* 0x000c6c00011b7983 */ /* 0x000ee20000300800 */
[----:B--2---:R-:W-:Y:S01]  /*c0940*/  HMMA.16816.F32 R4, R12, R18, R4 ;  /* 0x000000120c04723c */ /* 0x004fe20000001804 */
[----:B------:R-:W-:-:S02]  /*c0950*/  F2FP.F16.E5M2.UNPACK_B R16, R16.H1 ;  /* 0x00000010ff10723e */ /* 0x000fc400030004ff */
[----:B------:R-:W-:Y:S01]  /*c0960*/  F2FP.F16.E5M2.UNPACK_B R17, R17.H1 ;  /* 0x00000011ff11723e */ /* 0x000fe200030004ff */
[----:B---3--:R-:W-:Y:S04]  /*c0970*/  STL.64 [R1+0x7758], R26 ;  /* 0x0077581a01007387 */ /* 0x008fe80000100a00 */
        /* <DEDUP_REMOVED lines=14> */
[----:B------:R-:W3:Y:S01]  /*c0a60*/  LDL.LU.64 R4, [R1+0x7780] ;  /* 0x0077800001047983 */ /* 0x000ee20000300a00 */
[----:B------:R-:W-:Y:S01]  /*c0a70*/  HMMA.16816.F32 R8, R12, R16, R8 ;  /* 0x000000100c08723c */ /* 0x000fe20000001808 */
[----:B------:R-:W-:-:S02]  /*c0a80*/  F2FP.F16.E5M2.UNPACK_B R2, R2.H1 ;  /* 0x00000002ff02723e */ /* 0x000fc400030004ff */
[----:B------:R-:W-:-:S07]  /*c0a90*/  F2FP.F16.E5M2.UNPACK_B R3, R3.H1 ;  /* 0x00000003ff03723e */ /* 0x000fce00030004ff */
[----:B--2---:R-:W-:Y:S01]  /*c0aa0*/  HMMA.16816.F32 R24, R12, R2, R24 ;  /* 0x000000020c18723c */ /* 0x004fe20000001818 */
[----:B---3--:R-:W-:Y:S02]  /*c0ab0*/  IMAD R4, R4, 0x100, R29 ;  /* 0x0000010004047824 */ /* 0x008fe400078e021d */
[----:B------:R-:W-:Y:S01]  /*c0ac0*/  IMAD R5, R5, 0x100, R28 ;  /* 0x0000010005057824 */ /* 0x000fe200078e021c */
[----:B------:R-:W2:Y:S04]  /*c0ad0*/  LDL.LU R29, [R1+0x7778] ;  /* 0x00777800011d7983 */ /* 0x000ea80000300800 */
[----:B------:R-:W2:Y:S01]  /*c0ae0*/  LDL.LU R28, [R1+0x7774] ;  /* 0x00777400011c7983 */ /* 0x000ea20000300800 */
[----:B----4-:R-:W-:-:S03]  /*c0af0*/  IMAD R6, R6, 0x100, R0 ;  /* 0x0000010006067824 */ /* 0x010fc600078e0200 */
[----:B------:R-:W3:Y:S04]  /*c0b00*/  LDL.LU R0, [R1+0x7770] ;  /* 0x0077700001007983 */ /* 0x000ee80000300800 */
[----:B------:R-:W-:Y:S04]  /*c0b10*/  STL.64 [R1+0x18e0], R8 ;  /* 0x0018e00801007387 */ /* 0x000fe80000100a00 */
[----:B------:R0:W-:Y:S04]  /*c0b20*/  STL.64 [R1+0x18e8], R10 ;  /* 0x0018e80a01007387 */ /* 0x0001e80000100a00 */
[----:B0-----:R-:W4:Y:S04]  /*c0b30*/  LDL.LU.64 R10, [R1+0x7768] ;  /* 0x00776800010a7983 */ /* 0x001f280000300a00 */
[----:B------:R-:W2:Y:S04]  /*c0b40*/  LDL.LU.64 R8, [R1+0x7760] ;  /* 0x0077600001087983 */ /* 0x000ea80000300a00 */
[----:B------:R0:W-:Y:S04]  /*c0b50*/  STL.64 [R1+0x7560], R18 ;  /* 0x0075601201007387 */ /* 0x0001e80000100a00 */
[----:B0-----:R-:W3:Y:S04]  /*c0b60*/  LDL.LU R18, [R1+0x1e48] ;  /* 0x001e480001127983 */ /* 0x001ee80000300800 */
[----:B------:R-:W2:Y:S04]  /*c0b70*/  LDL.LU R19, [R1+0x1e4c] ;  /* 0x001e4c0001137983 */ /* 0x000ea80000300800 */
[----:B------:R0:W-:Y:S04]  /*c0b80*/  STL.64 [R1+0x7558], R16 ;  /* 0x0075581001007387 */ /* 0x0001e80000100a00 */
[----:B0-----:R-:W2:Y:S04]  /*c0b90*/  LDL.LU R17, [R1+0x2308] ;  /* 0x0023080001117983 */ /* 0x001ea80000300800 */
[----:B------:R-:W-:Y:S04]  /*c0ba0*/  STL.64 [R1+0x1910], R24 ;  /* 0x0019101801007387 */ /* 0x000fe80000100a00 */
[----:B------:R0:W-:Y:S04]  /*c0bb0*/  STL.64 [R1+0x1918], R26 ;  /* 0x0019181a01007387 */ /* 0x0001e80000100a00 */
[----:B0-----:R-:W2:Y:S04]  /*c0bc0*/  LDL.LU.64 R26, [R1+0x7758] ;  /* 0x00775800011a7983 */ /* 0x001ea80000300a00 */
[----:B------:R-:W2:Y:S01]  /*c0bd0*/  LDL.LU.64 R24, [R1+0x7750] ;  /* 0x0077500001187983 */ /* 0x000ea20000300a00 */
[----:B----4-:R-:W-:-:S02]  /*c0be0*/  F2FP.F16.E5M2.UNPACK_B R10, R10.H1 ;  /* 0x0000000aff0a723e */ /* 0x010fc400030004ff */
[----:B------:R-:W-:Y:S02]  /*c0bf0*/  F2FP.F16.E5M2.UNPACK_B R11, R11.H1 ;  /* 0x0000000bff0b723e */ /* 0x000fe400030004ff */
[----:B---3--:R-:W-:-:S05]  /*c0c00*/  F2FP.F16.E5M2.UNPACK_B R16, R18.H1 ;  /* 0x00000012ff10723e */ /* 0x008fca00030004ff */
[----:B------:R-:W-:Y:S01]  /*c0c10*/  STL [R1+0xa0], R16 ;  /* 0x0000a01001007387 */ /* 0x000fe20000100800 */
[----:B--2---:R-:W-:Y:S01]  /*c0c20*/  HMMA.16816.F32 R24, R12, R10, R24 ;  /* 0x0000000a0c18723c */ /* 0x004fe20000001818 */
[----:B------:R-:W-:Y:S01]  /*c0c30*/  IMAD R7, R7, 0x100, R17 ;  /* 0x0000010007077824 */ /* 0x000fe200078e0211 */
[----:B------:R-:W-:-:S05]  /*c0c40*/  F2FP.F16.E5M2.UNPACK_B R17, R19.H1 ;  /* 0x00000013ff11723e */ /* 0x000fca00030004ff */
[----:B------:R-:W-:-:S15]  /*c0c50*/  STL [R1+0xa4], R17 ;  /* 0x0000a41101007387 */ /* 0x000fde0000100800 */
[----:B------:R-:W-:-:S01]  /*c0c60*/  NOP ;  /* 0x0000000000007918 */ /* 0x000fc20000000000 */
[----:B------:R-:W-:Y:S04]  /*c0c70*/  STL.64 [R1+0x1a10], R24 ;  /* 0x001a101801007387 */ /* 0x000fe80000100a00 */
[----:B------:R0:W-:Y:S04]  /*c0c80*/  STL.64 [R1+0x1a18], R26 ;  /* 0x001a181a01007387 */ /* 0x0001e80000100a00 */
[----:B0-----:R-:W2:Y:S04]  /*c0c90*/  LDL.LU.64 R26, [R1+0x7748] ;  /* 0x00774800011a7983 */ /* 0x001ea80000300a00 */
[----:B------:R-:W2:Y:S01]  /*c0ca0*/  LDL.LU.64 R24, [R1+0x7740] ;  /* 0x0077400001187983 */ /* 0x000ea20000300a00 */
[----:B------:R-:W-:-:S02]  /*c0cb0*/  F2FP.F16.E5M2.UNPACK_B R8, R8.H1 ;  /* 0x00000008ff08723e */ /* 0x000fc400030004ff */
[----:B------:R-:W-:-:S07]  /*c0cc0*/  F2FP.F16.E5M2.UNPACK_B R9, R9.H1 ;  /* 0x00000009ff09723e */ /* 0x000fce00030004ff */
        /* <DEDUP_REMOVED lines=8> */
[----:B------:R-:W-:Y:S02]  /*c0d50*/  F2FP.F16.E5M2.UNPACK_B R6, R6 ;  /* 0x00000006ff06723e */ /* 0x000fe400020004ff */
[----:B------:R-:W-:Y:S01]  /*c0d60*/  F2FP.F16.E5M2.UNPACK_B R7, R7 ;  /* 0x00000007ff07723e */ /* 0x000fe200020004ff */
[----:B------:R-:W-:Y:S04]  /*c0d70*/  STL [R1+0x751c], R8 ;  /* 0x00751c0801007387 */ /* 0x000fe80000100800 */
[----:B------:R-:W-:Y:S01]  /*c0d80*/  STL [R1+0x7518], R9 ;  /* 0x0075180901007387 */ /* 0x000fe20000100800 */
[----:B------:R-:W-:Y:S03]  /*c0d90*/  HMMA.16816.F32 R12, R12, R16, R20 ;  /* 0x000000100c0c723c */ /* 0x000fe60000001814 */
[----:B------:R2:W-:Y:S03]  /*c0da0*/  STL.64 [R1+0x7720], R10 ;  /* 0x0077200a01007387 */ /* 0x0005e60000100a00 */
[----:B--2---:R-:W-:Y:S01]  /*c0db0*/  HMMA.16816.F32 R8, R4, R28, R24 ;  /* 0x0000001c0408723c */ /* 0x004fe20000001818 */
[----:B------:R-:W2:-:S15]  /*c0dc0*/  LDL R26, [R1+0x30] ;  /* 0x00003000011a7983 */ /* 0x000e9e0000100800 */
[----:B------:R-:W-:-:S01]  /*c0dd0*/  NOP ;  /* 0x0000000000007918 */ /* 0x000fc20000000000 */
[----:B------:R-:W-:Y:S04]  /*c0de0*/  STL.64 [R1+0x19f0], R12 ;  /* 0x0019f00c01007387 */ /* 0x000fe80000100a00 */
[----:B------:R0:W-:Y:S04]  /*c0df0*/  STL.64 [R1+0x19f8], R14 ;  /* 0x0019f80e01007387 */ /* 0x0001e80000100a00 */
[----:B------:R-:W-:Y:S04]  /*c0e00*/  STL.64 [R1+0x19e0], R8 ;  /* 0x0019e00801007387 */ /* 0x000fe80000100a00 */
[----:B------:R-:W-:Y:S04]  /*c0e10*/  STL.64 [R1+0x19e8], R10 ;  /* 0x0019e80a01007387 */ /* 0x000fe80000100a00 */
[----:B------:R-:W2:Y:S04]  /*c0e20*/  LDL R27, [R1+0x34] ;  /* 0x00003400011b7983 */ /* 0x000ea80000100800 */
[----:B------:R-:W3:Y:S01]  /*c0e30*/  LDL R24, [R1+0x38] ;  /* 0x0000380001187983 */ /* 0x000ee20000100800 */
[----:B------:R-:W-:-:S03]  /*c0e40*/  IMAD.MOV.U32 R25, RZ, RZ, R0 ;  /* 0x000000ffff197224 */ /* 0x000fc600078e0000 */
[----:B------:R-:W0:Y:S04]  /*c0e50*/  LDL.LU R0, [R1+0x772c] ;  /* 0x00772c0001007983 */ /* 0x000e280000300800 */
[----:B--2---:R-:W-:Y:S04]  /*c0e60*/  STL.64 [R1+0x7638], R26 ;  /* 0x0076381a01007387 */ /* 0x004fe80000100a00 */
[----:B---3--:R-:W-:Y:S04]  /*c0e70*/  STL.64 [R1+0x7630], R24 ;  /* 0x0076301801007387 */ /* 0x008fe80000100a00 */
[----:B------:R-:W2:Y:S04]  /*c0e80*/  LDL.LU R16, [R1+0x940] ;  /* 0x0009400001107983 */ /* 0x000ea80000300800 */
[----:B------:R-:W2:Y:S04]  /*c0e90*/  LDL.LU R17, [R1+0x944] ;  /* 0x0009440001117983 */ /* 0x000ea80000300800 */
[----:B------:R-:W3:Y:S04]  /*c0ea0*/  LDL.LU R18, [R1+0x948] ;  /* 0x0009480001127983 */ /* 0x000ee80000300800 */
[----:B------:R-:W3:Y:S01]  /*c0eb0*/  LDL.LU R19, [R1+0x94c] ;  /* 0x00094c0001137983 */ /* 0x000ee20000300800 */
[----:B0-----:R-:W-:-:S03]  /*c0ec0*/  IMAD.MOV.U32 R15, RZ, RZ, R0 ;  /* 0x000000ffff0f7224 */ /* 0x001fc600078e0000 */
[----:B---3--:R-:W-:Y:S04]  /*c0ed0*/  STL.64 [R1+0x7650], R18 ;  /* 0x0076501201007387 */ /* 0x008fe80000100a00 */
[----:B--2---:R0:W-:Y:S04]  /*c0ee0*/  STL.64 [R1+0x7648], R16 ;  /* 0x0076481001007387 */ /* 0x0041e80000100a00 */
[----:B------:R-:W2:Y:S04]  /*c0ef0*/  LDL R14, [R1+0x40] ;  /* 0x00004000010e7983 */ /* 0x000ea80000100800 */
[----:B------:R-:W3:Y:S04]  /*c0f00*/  LDL.LU R0, [R1+0x7728] ;  /* 0x0077280001007983 */ /* 0x000ee80000300800 */
        /* <DEDUP_REMOVED lines=8> */
[----:B------:R-:W4:Y:S04]  /*c0f90*/  LDL.64 R28, [R1+0x50] ;  /* 0x00005000011c7983 */ /* 0x000f280000100a00 */
[----:B------:R-:W3:Y:S04]  /*c0fa0*/  LDL.LU R20, [R1+0x930] ;  /* 0x0009300001147983 */ /* 0x000ee80000300800 */
[----:B------:R-:W3:Y:S04]  /*c0fb0*/  LDL.LU R21, [R1+0x934] ;  /* 0x0009340001157983 */ /* 0x000ee80000300800 */
[----:B------:R-:W4:Y:S04]  /*c0fc0*/  LDL.LU R22, [R1+0x938] ;  /* 0x0009380001167983 */ /* 0x000f280000300800 */
[----:B------:R-:W4:Y:S04]  /*c0fd0*/  LDL.LU R23, [R1+0x93c] ;  /* 0x00093c0001177983 */ /* 0x000f280000300800 */
[----:B0-----:R-:W3:Y:S04]  /*c0fe0*/  LDL.64 R16, [R1+0x60] ;  /* 0x0000600001107983 */ /* 0x001ee80000100a00 */
        /* <DEDUP_REMOVED lines=20> */
[----:B----4-:R0:W-:Y:S04]  /*c1130*/  STL.64 [R1+0x76d8], R18 ;  /* 0x0076d81201007387 */ /* 0x0101e80000100a00 */
[----:B0-----:R-:W4:Y:S04]  /*c1140*/  LDL R18, [R1+0x80] ;  /* 0x0000800001127983 */ /* 0x001f280000100800 */
[----:B------:R-:W4:Y:S04]  /*c1150*/  LDL R19, [R1+0x84] ;  /* 0x0000840001137983 */ /* 0x000f280000100800 */
[----:B------:R-:W-:Y:S04]  /*c1160*/  STL.64 [R1+0x76d0], R16 ;  /* 0x0076d01001007387 */ /* 0x000fe80000100a00 */
        /* <DEDUP_REMOVED lines=21> */
[----:B------:R-:W4:Y:S04]  /*c12c0*/  LDL.64 R16, [R1+0x98] ;  /* 0x0000980001107983 */ /* 0x000f280000100a00 */
        /* <DEDUP_REMOVED lines=25> */
[----:B------:R-:W3:Y:S04]  /*c1460*/  LDL R12, [R1+0x48] ;  /* 0x00004800010c7983 */ /* 0x000ee80000100800 */
[----:B------:R-:W3:Y:S04]  /*c1470*/  LDL.LU R24, [R1+0x960] ;  /* 0x0009600001187983 */ /* 0x000ee80000300800 */
[----:B------:R-:W3:Y:S04]  /*c1480*/  LDL.LU R25, [R1+0x964] ;  /* 0x0009640001197983 */ /* 0x000ee80000300800 */
[----:B------:R-:W3:Y:S04]  /*c1490*/  LDL.LU R26, [R1+0x968] ;  /* 0x00096800011a7983 */ /* 0x000ee80000300800 */
[----:B------:R-:W3:Y:S04]  /*c14a0*/  LDL.LU R27, [R1+0x96c] ;  /* 0x00096c00011b7983 */ /* 0x000ee80000300800 */
[----:B------:R0:W-:Y:S02]  /*c14b0*/  STL.64 [R1+0x19d0], R8 ;  /* 0x0019d00801007387 */ /* 0x0001e40000100a00 */
[----:B0-----:R-:W-:-:S02]  /*c14c0*/  IMAD.MOV.U32 R8, RZ, RZ, R16 ;  /* 0x000000ffff087224 */ /* 0x001fc400078e0010 */
[----:B------:R-:W-:Y:S01]  /*c14d0*/  IMAD.MOV.U32 R9, RZ, RZ, R17 ;  /* 0x000000ffff097224 */ /* 0x000fe200078e0011 */
[----:B------:R0:W-:Y:S04]  /*c14e0*/  STL.64 [R1+0x19d8], R10 ;  /* 0x0019d80a01007387 */ /* 0x0001e80000100a00 */
[----:B0-----:R-:W4:Y:S04]  /*c14f0*/  LDL.LU.64 R10, [R1+0x7720] ;  /* 0x00772000010a7983 */ /* 0x001f280000300a00 */
        /* <DEDUP_REMOVED lines=14> */
[----:B0-----:R-:W3:Y:S04]  /*c15e0*/  LDL.LU.64 R22, [R1+0x76f8] ;  /* 0x0076f80001167983 */ /* 0x001ee80000300a00 */
[----:B------:R-:W3:Y:S01]  /*c15f0*/  LDL.LU.64 R20, [R1+0x76f0] ;  /* 0x0076f00001147983 */ /* 0x000ee20000300a00 */
[----:B------:R-:W-:-:S02]  /*c1600*/  IMAD.MOV.U32 R9, RZ, RZ, R16 ;  /* 0x000000ffff097224 */ /* 0x000fc400078e0010 */
[----:B------:R-:W-:-:S05]  /*c1610*/  IMAD.MOV.U32 R8, RZ, RZ, R17 ;  /* 0x000000ffff087224 */ /* 0x000fca00078e0011 */
[----:B------:R-:W-:Y:S04]  /*c1620*/  STL [R1+0x752c], R8 ;  /* 0x00752c0801007387 */ /* 0x000fe80000100800 */
[----:B------:R-:W-:Y:S01]  /*c1630*/  STL [R1+0x7528], R9 ;  /* 0x0075280901007387 */ /* 0x000fe20000100800 */
[----:B---3--:R-:W-:Y:S03]  /*c1640*/  HMMA.16816.F32 R16, R4, R18, R20 ;  /* 0x000000120410723c */ /* 0x008fe60000001814 */
[----:B------:R-:W2:Y:S04]  /*c1650*/  LDL.LU.64 R22, [R1+0x76e8] ;  /* 0x0076e80001167983 */ /* 0x000ea80000300a00 */
[----:B------:R-:W2:-:S15]  /*c1660*/  LDL.LU.64 R20, [R1+0x76e0] ;  /* 0x0076e00001147983 */ /* 0x000e9e0000300a00 */
[----:B------:R-:W-:-:S01]  /*c1670*/  NOP ;  /* 0x0000000000007918 */ /* 0x000fc20000000000 */
        /* <DEDUP_REMOVED lines=36> */
[----:B------:R-:W-:Y:S02]  /*c18c0*/  IMAD.MOV.U32 R0, RZ, RZ, R17 ;  /* 0x000000ffff007224 */ /* 0x000fe400078e0011 */
[----:B---3--:R-:W-:Y:S01]  /*c18d0*/  HMMA.16816.F32 R16, R4, R18, R20 ;  /* 0x000000120410723c */ /* 0x008fe20000001814 */
[----:B------:R-:W2:Y:S04]  /*c18e0*/  LDL.LU.64 R22, [R1+0x7670] ;  /* 0x0076700001167983 */ /* 0x000ea80000300a00 */
[----:B------:R-:W2:-:S15]  /*c18f0*/  LDL.LU.64 R20, [R1+0x7668] ;  /* 0x0076680001147983 */ /* 0x000e9e0000300a00 */
[----:B------:R-:W-:-:S03]  /*c1900*/  NOP ;  /* 0x0000000000007918 */ /* 0x000fc60000000000 */
[----:B------:R-:W-:Y:S04]  /*c1910*/  STL.64 [R1+0x1950], R16 ;  /* 0x0019501001007387 */ /* 0x000fe80000100a00 */
[----:B------:R0:W-:Y:S04]  /*c1920*/  STL.64 [R1+0x1958], R18 ;  /* 0x0019581201007387 */ /* 0x0001e80000100a00 */
[----:B0-----:R-:W3:Y:S04]  /*c1930*/  LDL.LU.64 R18, [R1+0x7660] ;  /* 0x0076600001127983 */ /* 0x001ee80000300a00 */
[----:B------:R-:W3:Y:S01]  /*c1940*/  LDL.LU.64 R16, [R1+0x7658] ;  /* 0x0076580001107983 */ /* 0x000ee20000300a00 */
[----:B------:R-:W-:-:S02]  /*c1950*/  IMAD.MOV.U32 R9, RZ, RZ, R28 ;  /* 0x000000ffff097224 */ /* 0x000fc400078e001c */
[----:B------:R-:W-:Y:S01]  /*c1960*/  IMAD.MOV.U32 R8, RZ, RZ, R29 ;  /* 0x000000ffff087224 */ /* 0x000fe200078e001d */
[C---:B------:R-:W-:Y:S06]  /*c1970*/  HMMA.16816.F32 R24, R4.reuse, R12, R24 ;  /* 0x0000000c0418723c */ /* 0x040fec0000001818 */
[----:B---3--:R-:W-:-:S15]  /*c1980*/  HMMA.16816.F32 R16, R4, R28, R16 ;  /* 0x0000001c0410723c */ /* 0x008fde0000001810 */
[----:B------:R-:W-:-:S08]  /*c1990*/  NOP ;  /* 0x0000000000007918 */ /* 0x000fd00000000000 */
[----:B------:R-:W-:Y:S04]  /*c19a0*/  STL.64 [R1+0x1940], R16 ;  /* 0x0019401001007387 */ /* 0x000fe80000100a00 */
[----:B------:R0:W-:Y:S04]  /*c19b0*/  STL.64 [R1+0x1948], R18 ;  /* 0x0019481201007387 */ /* 0x0001e80000100a00 */
[----:B0-----:R-:W3:Y:S04]  /*c19c0*/  LDL.LU.64 R18, [R1+0x7650] ;  /* 0x0076500001127983 */ /* 0x001ee80000300a00 */
[----:B------:R-:W3:Y:S04]  /*c19d0*/  LDL.LU.64 R16, [R1+0x7648] ;  /* 0x0076480001107983 */ /* 0x000ee80000300a00 */
[----:B------:R-:W2:Y:S04]  /*c19e0*/  LDL.LU.64 R28, [R1+0x7640] ;  /* 0x00764000011c7983 */ /* 0x000ea80000300a00 */
[----:B----4-:R-:W-:Y:S04]  /*c19f0*/  STL.64 [R1+0x7540], R10 ;  /* 0x0075400a01007387 */ /* 0x010fe80000100a00 */
        /* <DEDUP_REMOVED lines=9> */
[C---:B----4-:R-:W-:Y:S06]  /*c1a90*/  HMMA.16816.F32 R8, R4.reuse, R14, R8 ;  /* 0x0000000e0408723c */ /* 0x050fec0000001808 */
[----:B---3--:R-:W-:-:S15]  /*c1aa0*/  HMMA.16816.F32 R12, R4, R24, R16 ;  /* 0x00000018040c723c */ /* 0x008fde0000001810 */
[----:B------:R-:W-:-:S02]  /*c1ab0*/  NOP ;  /* 0x0000000000007918 */ /* 0x000fc40000000000 */
[----:B------:R-:W-:Y:S04]  /*c1ac0*/  STL.64 [R1+0x1920], R8 ;  /* 0x0019200801007387 */ /* 0x000fe80000100a00 */
[----:B------:R2:W-:Y:S04]  /*c1ad0*/  STL.64 [R1+0x1928], R10 ;  /* 0x0019280a01007387 */ /* 0x0005e80000100a00 */
[----:B------:R-:W3:Y:S01]  /*c1ae0*/  LDL.LU R16, [R1+0x880] ;  /* 0x0008800001107983 */ /* 0x000ee20000300800 */
[----:B--2---:R-:W-:Y:S03]  /*c1af0*/  HMMA.16816.F32 R8, R4, R26, R20 ;  /* 0x0000001a0408723c */ /* 0x004fe60000001814 */
[----:B------:R-:W-:Y:S04]  /*c1b00*/  STL.64 [R1+0x1900], R12 ;  /* 0x0019000c01007387 */ /* 0x000fe80000100a00 */
[----:B------:R-:W-:-:S15]  /*c1b10*/  STL.64 [R1+0x1908], R14 ;  /* 0x0019080e01007387 */ /* 0x000fde0000100a00 */
[----:B------:R-:W-:-:S01]  /*c1b20*/  NOP ;  /* 0x0000000000007918 */ /* 0x000fc20000000000 */
[----:B------:R-:W-:Y:S04]  /*c1b30*/  STL.64 [R1+0x18f0], R8 ;  /* 0x0018f00801007387 */ /* 0x000fe80000100a00 */
[----:B------:R-:W-:Y:S04]  /*c1b40*/  STL.64 [R1+0x18f8], R10 ;  /* 0x0018f80a01007387 */ /* 0x000fe80000100a00 */
[----:B------:R-:W3:Y:S04]  /*c1b50*/  LDL.LU R17, [R1+0x884] ;  /* 0x0008840001117983 */ /* 0x000ee80000300800 */
[----:B------:R-:W2:Y:S04]  /*c1b60*/  LDL.LU R18, [R1+0x888] ;  /* 0x0008880001127983 */ /* 0x000ea80000300800 */
[----:B------:R-:W2:Y:S04]  /*c1b70*/  LDL.LU R19, [R1+0x88c] ;  /* 0x00088c0001137983 */ /* 0x000ea80000300800 */
[----:B------:R-:W4:Y:S04]  /*c1b80*/  LDL.LU R20, [R1+0x8a0] ;  /* 0x0008a00001147983 */ /* 0x000f280000300800 */
[----:B------:R-:W4:Y:S04]  /*c1b90*/  LDL.LU R21, [R1+0x8a4] ;  /* 0x0008a40001157983 */ /* 0x000f280000300800 */
[----:B------:R-:W3:Y:S04]  /*c1ba0*/  LDL.LU R22, [R1+0x8a8] ;  /* 0x0008a80001167983 */ /* 0x000ee80000300800 */
[----:B------:R-:W3:Y:S04]  /*c1bb0*/  LDL.LU R23, [R1+0x8ac] ;  /* 0x0008ac0001177983 */ /* 0x000ee80000300800 */
[----:B------:R-:W2:Y:S04]  /*c1bc0*/  LDL.LU R24, [R1+0x8c0] ;  /* 0x0008c00001187983 */ /* 0x000ea80000300800 */
[----:B------:R-:W2:Y:S04]  /*c1bd0*/  LDL.LU R25, [R1+0x8c4] ;  /* 0x0008c40001197983 */ /* 0x000ea80000300800 */
[----:B------:R-:W4:Y:S04]  /*c1be0*/  LDL.LU R26, [R1+0x8c8] ;  /* 0x0008c800011a7983 */ /* 0x000f280000300800 */
[----:B------:R-:W4:Y:S04]  /*c1bf0*/  LDL.LU R27, [R1+0x8cc] ;  /* 0x0008cc00011b7983 */ /* 0x000f280000300800 */
[----:B----4-:R0:W-:Y:S04]  /*c1c00*/  STL.64 [R1+0x75b0], R26 ;  /* 0x0075b01a01007387 */ /* 0x0101e80000100a00 */
[----:B0-----:R-:W4:Y:S04]  /*c1c10*/  LDL R26, [R1] ;  /* 0x00000000011a7983 */ /* 0x001f280000100800 */
        /* <DEDUP_REMOVED lines=63> */
[----:B------:R-:W2:Y:S04]  /*c2010*/  LDL.LU R8, [R1+0x860] ;  /* 0x0008600001087983 */ /* 0x000ea80000300800 */
        /* <DEDUP_REMOVED lines=12> */
[----:B------:R-:W-:Y:S04]  /*c20e0*/  STL.64 [R1+0x18d0], R24 ;  /* 0x0018d01801007387 */ /* 0x000fe80000100a00 */
[----:B------:R0:W-:Y:S04]  /*c20f0*/  STL.64 [R1+0x18d8], R26 ;  /* 0x0018d81a01007387 */ /* 0x0001e80000100a00 */
[----:B0-----:R-:W2:Y:S04]  /*c2100*/  LDL.LU.64 R26, [R1+0x7628] ;  /* 0x00762800011a7983 */ /* 0x001ea80000300a00 */
[----:B------:R-:W3:Y:S04]  /*c2110*/  LDL.LU R12, [R1+0x230c] ;  /* 0x00230c00010c7983 */ /* 0x000ee80000300800 */
        /* <DEDUP_REMOVED lines=96> */
[----:B------:R-:W2:Y:S04]  /*c2720*/  LDL.LU R19, [R1+0x2318] ;  /* 0x0023180001137983 */ /* 0x000ea80000300800 */
[----:B------:R0:W-:Y:S04]  /*c2730*/  STL.64 [R1+0x7310], R16 ;  /* 0x0073101001007387 */ /* 0x0001e80000100a00 */
[----:B------:R-:W-:Y:S04]  /*c2740*/  STL [R1+0x7304], R2 ;  /* 0x0073040201007387 */ /* 0x000fe80000100800 */
[----:B------:R-:W-:Y:S01]  /*c2750*/  STL [R1+0x7300], R3 ;  /* 0x0073000301007387 */ /* 0x000fe20000100800 */
[----:B----4-:R-:W-:-:S02]  /*c2760*/  IMAD R12, R12, 0x100, R18 ;  /* 0x000001000c0c7824 */ /* 0x010fc400078e0212 */
[----:B--2---:R-:W-:Y:S02]  /*c2770*/  IMAD R13, R13, 0x100, R19 ;  /* 0x000001000d0d7824 */ /* 0x004fe400078e0213 */
[----:B0-----:R-:W-:-:S15]  /*c2780*/  HMMA.16816.F32 R16, R4, R2, R20 ;  /* 0x000000020410723c */ /* 0x001fde0000001814 */
[----:B------:R-:W-:-:S08]  /*c2790*/  NOP ;  /* 0x0000000000007918 */ /* 0x000fd00000000000 */
[----:B------:R-:W-:Y:S04]  /*c27a0*/  STL.64 [R1+0x1760], R16 ;  /* 0x0017601001007387 */ /* 0x000fe80000100a00 */
[----:B------:R0:W-:Y:S02]  /*c27b0*/  STL.64 [R1+0x1768], R18 ;  /* 0x0017681201007387 */ /* 0x0001e40000100a00 */
[----:B0-----:R-:W-:Y:S07]  /*c27c0*/  HMMA.16816.F32 R16, R4, R10, R24 ;  /* 0x0000000a0410723c */ /* 0x001fee0000001818 */
[----:B---3--:R-:W-:-:S02]  /*c27d0*/  IMAD.MOV.U32 R26, RZ, RZ, R9 ;  /* 0x000000ffff1a7224 */ /* 0x008fc400078e0009 */
[----:B------:R-:W2:Y:S01]  /*c27e0*/  LDL.LU R9, [R1+0x7534] ;  /* 0x0075340001097983 */ /* 0x000ea20000300800 */
[----:B------:R-:W-:-:S13]  /*c27f0*/  IMAD.MOV.U32 R27, RZ, RZ, R8 ;  /* 0x000000ffff1b7224 */ /* 0x000fda00078e0008 */
[----:B------:R0:W-:Y:S04]  /*c2800*/  STL.64 [R1+0x1750], R16 ;  /* 0x0017501001007387 */ /* 0x0001e80000100a00 */
[----:B------:R1:W-:Y:S04]  /*c2810*/  STL.64 [R1+0x1758], R18 ;  /* 0x0017581201007387 */ /* 0x0003e80000100a00 */
[----:B------:R-:W3:Y:S04]  /*c2820*/  LDL.LU R8, [R1+0x7530] ;  /* 0x0075300001087983 */ /* 0x000ee80000300800 */
[----:B0-----:R-:W4:Y:S04]  /*c2830*/  LDL.LU R16, [R1+0x7a0] ;  /* 0x0007a00001107983 */ /* 0x001f280000300800 */
[----:B------:R-:W4:Y:S04]  /*c2840*/  LDL.LU R17, [R1+0x7a4] ;  /* 0x0007a40001117983 */ /* 0x000f280000300800 */
[----:B-1----:R-:W2:Y:S04]  /*c2850*/  LDL.LU R18, [R1+0x7a8] ;  /* 0x0007a80001127983 */ /* 0x002ea80000300800 */
[----:B------:R-:W2:Y:S01]  /*c2860*/  LDL.LU R19, [R1+0x7ac] ;  /* 0x0007ac0001137983 */ /* 0x000ea20000300800 */
[----:B------:R-:W-:-:S02]  /*c2870*/  IMAD R14, R14, 0x100, R28 ;  /* 0x000001000e0e7824 */ /* 0x000fc400078e021c */
[----:B------:R-:W-:Y:S02]  /*c2880*/  IMAD R15, R15, 0x100, R29 ;  /* 0x000001000f0f7824 */ /* 0x000fe400078e021d */
[----:B------:R-:W3:Y:S04]  /*c2890*/  LDL.64 R28, [R1+0x70] ;  /* 0x00007000011c7983 */ /* 0x000ee80000100a00 */
[----:B--2---:R-:W-:Y:S04]  /*c28a0*/  STL.64 [R1+0x7458], R18 ;  /* 0x0074581201007387 */ /* 0x004fe80000100a00 */
[----:B----4-:R-:W-:Y:S04]  /*c28b0*/  STL.64 [R1+0x7450], R16 ;  /* 0x0074501001007387 */ /* 0x010fe80000100a00 */
[----:B------:R-:W2:Y:S04]  /*c28c0*/  LDL.64 R24, [R1+0x58] ;  /* 0x0000580001187983 */ /* 0x000ea80000100a00 */
[----:B------:R-:W-:Y:S04]  /*c28d0*/  STL.64 [R1+0x7470], R26 ;  /* 0x0074701a01007387 */ /* 0x000fe80000100a00 */
[----:B--2---:R0:W-:Y:S04]  /*c28e0*/  STL.64 [R1+0x7468], R24 ;  /* 0x0074681801007387 */ /* 0x0041e80000100a00 */
[----:B0-----:R-:W2:Y:S04]  /*c28f0*/  LDL.LU R24, [R1+0x7d0] ;  /* 0x0007d00001187983 */ /* 0x001ea80000300800 */
[----:B------:R-:W2:Y:S04]  /*c2900*/  LDL.LU R25, [R1+0x7d4] ;  /* 0x0007d40001197983 */ /* 0x000ea80000300800 */
[----:B------:R-:W4:Y:S04]  /*c2910*/  LDL.LU R26, [R1+0x7d8] ;  /* 0x0007d800011a7983 */ /* 0x000f280000300800 */
[----:B------:R-:W4:Y:S04]  /*c2920*/  LDL.LU R27, [R1+0x7dc] ;  /* 0x0007dc00011b7983 */ /* 0x000f280000300800 */
[----:B----4-:R3:W-:Y:S02]  /*c2930*/  STL.64 [R1+0x7480], R26 ;  /* 0x0074801a01007387 */ /* 0x0107e40000100a00 */
[----:B---3--:R-:W-:-:S02]  /*c2940*/  IMAD.MOV.U32 R26, RZ, RZ, R8 ;  /* 0x000000ffff1a7224 */ /* 0x008fc400078e0008 */
[----:B------:R-:W-:Y:S01]  /*c2950*/  IMAD.MOV.U32 R27, RZ, RZ, R9 ;  /* 0x000000ffff1b7224 */ /* 0x000fe200078e0009 */
[----:B------:R-:W3:Y:S04]  /*c2960*/  LDL.LU R8, [R1+0x752c] ;  /* 0x00752c0001087983 */ /* 0x000ee80000300800 */
[----:B------:R-:W4:Y:S04]  /*c2970*/  LDL.LU R9, [R1+0x7528] ;  /* 0x0075280001097983 */ /* 0x000f280000300800 */
[----:B--2---:R0:W-:Y:S04]  /*c2980*/  STL.64 [R1+0x7478], R24 ;  /* 0x0074781801007387 */ /* 0x0041e80000100a00 */
[----:B------:R3:W-:Y:S04]  /*c2990*/  STL.64 [R1+0x7498], R26 ;  /* 0x0074981a01007387 */ /* 0x0007e80000100a00 */
[----:B------:R-:W2:Y:S04]  /*c29a0*/  LDL.LU R20, [R1+0x790] ;  /* 0x0007900001147983 */ /* 0x000ea80000300800 */
[----:B------:R-:W2:Y:S04]  /*c29b0*/  LDL.LU R21, [R1+0x794] ;  /* 0x0007940001157983 */ /* 0x000ea80000300800 */
[----:B------:R-:W2:Y:S04]  /*c29c0*/  LDL.LU R22, [R1+0x798] ;  /* 0x0007980001167983 */ /* 0x000ea80000300800 */
[----:B------:R-:W2:Y:S04]  /*c29d0*/  LDL.LU R23, [R1+0x79c] ;  /* 0x00079c0001177983 */ /* 0x000ea80000300800 */
[----:B0-----:R-:W2:Y:S04]  /*c29e0*/  LDL R24, [R1+0x80] ;  /* 0x0000800001187983 */ /* 0x001ea80000100800 */
[----:B------:R-:W2:Y:S01]  /*c29f0*/  LDL R25, [R1+0x84] ;  /* 0x0000840001197983 */ /* 0x000ea20000100800 */
[----:B---3--:R-:W-:-:S02]  /*c2a00*/  IMAD.MOV.U32 R27, RZ, RZ, R8 ;  /* 0x000000ffff1b7224 */ /* 0x008fc400078e0008 */
[----:B----4-:R-:W-:Y:S02]  /*c2a10*/  IMAD.MOV.U32 R26, RZ, RZ, R9 ;  /* 0x000000ffff1a7224 */ /* 0x010fe400078e0009 */
[----:B------:R-:W3:Y:S04]  /*c2a20*/  LDL.LU R9, [R1+0x7524] ;  /* 0x0075240001097983 */ /* 0x000ee80000300800 */
[----:B------:R-:W4:Y:S04]  /*c2a30*/  LDL.LU R8, [R1+0x7520] ;  /* 0x0075200001087983 */ /* 0x000f280000300800 */
[----:B--2---:R0:W-:Y:S04]  /*c2a40*/  STL.64 [R1+0x74b0], R24 ;  /* 0x0074b01801007387 */ /* 0x0041e80000100a00 */
[----:B0-----:R-:W2:Y:S04]  /*c2a50*/  LDL.64 R24, [R1+0x90] ;  /* 0x0000900001187983 */ /* 0x001ea80000100a00 */
[----:B------:R3:W-:Y:S02]  /*c2a60*/  STL.64 [R1+0x74e0], R26 ;  /* 0x0074e01a01007387 */ /* 0x0007e40000100a00 */
[----:B---3--:R-:W-:-:S02]  /*c2a70*/  IMAD.MOV.U32 R27, RZ, RZ, R9 ;  /* 0x000000ffff1b7224 */ /* 0x008fc400078e0009 */
[----:B----4-:R-:W-:Y:S01]  /*c2a80*/  IMAD.MOV.U32 R26, RZ, RZ, R8 ;  /* 0x000000ffff1a7224 */ /* 0x010fe200078e0008 */
[----:B--2---:R-:W-:Y:S04]  /*c2a90*/  STL.64 [R1+0x74d8], R24 ;  /* 0x0074d81801007387 */ /* 0x004fe80000100a00 */
        /* <DEDUP_REMOVED lines=8> */
[----:B------:R-:W2:Y:S04]  /*c2b20*/  LDL.64 R24, [R1+0xa8] ;  /* 0x0000a80001187983 */ /* 0x000ea80000100a00 */
[----:B------:R-:W-:Y:S04]  /*c2b30*/  STL.64 [R1+0x7500], R26 ;  /* 0x0075001a01007387 */ /* 0x000fe80000100a00 */
        /* <DEDUP_REMOVED lines=40> */
[----:B------:R-:W-:Y:S04]  /*c2dc0*/  STL [R1+0x7308], R10 ;  /* 0x0073080a01007387 */ /* 0x000fe80000100800 */
[----:B------:R0:W-:Y:S04]  /*c2dd0*/  STL [R1+0x72e8], R11 ;  /* 0x0072e80b01007387 */ /* 0x0001e80000100800 */
[----:B0-----:R-:W4:Y:S04]  /*c2de0*/  LDL.64 R10, [R1+0xa0] ;  /* 0x0000a000010a7983 */ /* 0x001f280000100a00 */
[----:B------:R-:W-:Y:S04]  /*c2df0*/  STL.64 [R1+0x1740], R24 ;  /* 0x0017401801007387 */ /* 0x000fe80000100a00 */
[----:B------:R0:W-:Y:S04]  /*c2e00*/  STL.64 [R1+0x1748], R26 ;  /* 0x0017481a01007387 */ /* 0x0001e80000100a00 */
[----:B0-----:R-:W4:Y:S04]  /*c2e10*/  LDL.LU.64 R26, [R1+0x7510] ;  /* 0x00751000011a7983 */ /* 0x001f280000300a00 */
[----:B------:R-:W4:Y:S02]  /*c2e20*/  LDL.LU.64 R24, [R1+0x7508] ;  /* 0x0075080001187983 */ /* 0x000f240000300a00 */
[----:B----4-:R-:W-:Y:S02]  /*c2e30*/  HMMA.16816.F32 R4, R4, R10, R24 ;  /* 0x0000000a0404723c */ /* 0x010fe40000001818 */
[----:B------:R-:W2:Y:S04]  /*c2e40*/  LDL.LU.64 R26, [R1+0x7500] ;  /* 0x00750000011a7983 */ /* 0x000ea80000300a00 */
[----:B------:R-:W4:-:S15]  /*c2e50*/  LDL.LU.64 R24, [R1+0x74f8] ;  /* 0x0074f80001187983 */ /* 0x000f1e0000300a00 */
[----:B------:R-:W-:-:S02]  /*c2e60*/  NOP ;  /* 0x0000000000007918 */ /* 0x000fc40000000000 */
[----:B------:R0:W-:Y:S04]  /*c2e70*/  STL.64 [R1+0x1710], R4 ;  /* 0x0017100401007387 */ /* 0x0001e80000100a00 */
[----:B------:R1:W-:Y:S04]  /*c2e80*/  STL.64 [R1+0x1718], R6 ;  /* 0x0017180601007387 */ /* 0x0003e80000100a00 */
[----:B0-----:R-:W4:Y:S04]  /*c2e90*/  LDL.LU R4, [R1+0x830] ;  /* 0x0008300001047983 */ /* 0x001f280000300800 */
[----:B------:R-:W4:Y:S04]  /*c2ea0*/  LDL.LU R5, [R1+0x834] ;  /* 0x0008340001057983 */ /* 0x000f280000300800 */
[----:B-1----:R-:W4:Y:S04]  /*c2eb0*/  LDL.LU R6, [R1+0x838] ;  /* 0x0008380001067983 */ /* 0x002f280000300800 */
[----:B------:R-:W4:Y:S01]  /*c2ec0*/  LDL.LU R7, [R1+0x83c] ;  /* 0x00083c0001077983 */ /* 0x000f220000300800 */
[----:B------:R-:W-:-:S02]  /*c2ed0*/  F2FP.F16.E5M2.UNPACK_B R12, R12 ;  /* 0x0000000cff0c723e */ /* 0x000fc400020004ff */
[----:B------:R-:W-:Y:S02]  /*c2ee0*/  F2FP.F16.E5M2.UNPACK_B R13, R13 ;  /* 0x0000000dff0d723e */ /* 0x000fe400020004ff */
[----:B------:R-:W-:Y:S02]  /*c2ef0*/  F2FP.F16.E5M2.UNPACK_B R14, R14 ;  /* 0x0000000eff0e723e */ /* 0x000fe400020004ff */
[----:B------:R-:W-:-:S07]  /*c2f00*/  F2FP.F16.E5M2.UNPACK_B R15, R15 ;  /* 0x0000000fff0f723e */ /* 0x000fce00020004ff */
[----:B----4-:R-:W-:-:S15]  /*c2f10*/  HMMA.16816.F32 R4, R12, R24, R4 ;  /* 0x000000180c04723c */ /* 0x010fde0000001804 */
[----:B------:R-:W-:-:S08]  /*c2f20*/  NOP ;  /* 0x0000000000007918 */ /* 0x000fd00000000000 */
[----:B------:R0:W-:Y:S02]  /*c2f30*/  STL.64 [R1+0x1700], R4 ;  /* 0x0017000401007387 */ /* 0x0001e40000100a00 */
[----:B0-----:R-:W-:Y:S02]  /*c2f40*/  IMAD.MOV.U32 R5, RZ, RZ, R24 ;  /* 0x000000ffff057224 */ /* 0x001fe400078e0018 */
[----:B------:R-:W-:Y:S02]  /*c2f50*/  IMAD.MOV.U32 R4, RZ, RZ, R25 ;  /* 0x000000ffff047224 */ /* 0x000fe400078e0019 */
[----:B--2---:R-:W-:Y:S01]  /*c2f60*/  HMMA.16816.F32 R24, R12, R26, R20 ;  /* 0x0000001a0c18723c */ /* 0x004fe20000001814 */
[----:B------:R-:W-:Y:S04]  /*c2f70*/  STL.64 [R1+0x1708], R6 ;  /* 0x0017080601007387 */ /* 0x000fe80000100a00 */
[----:B------:R-:W2:Y:S04]  /*c2f80*/  LDL.LU.64 R22, [R1+0x74f0] ;  /* 0x0074f00001167983 */ /* 0x000ea80000300a00 */
[----:B------:R-:W2:-:S14]  /*c2f90*/  LDL.LU.64 R20, [R1+0x74e8] ;  /* 0x0074e80001147983 */ /* 0x000e9c0000300a00 */
        /* <DEDUP_REMOVED lines=12> */
[----:B------:R0:W-:Y:S04]  /*c3060*/  STL.64 [R1+0x7328], R6 ;  /* 0x0073280601007387 */ /* 0x0001e80000100a00 */
[----:B0-----:R-:W2:Y:S04]  /*c3070*/  LDL R6, [R1+0x60] ;  /* 0x0000600001067983 */ /* 0x001ea80000100800 */
[----:B------:R0:W-:Y:S04]  /*c3080*/  STL.64 [R1+0x7320], R4 ;  /* 0x0073200401007387 */ /* 0x0001e80000100a00 */
[----:B0-----:R-:W3:Y:S01]  /*c3090*/  LDL.64 R4, [R1+0x68] ;  /* 0x0000680001047983 */ /* 0x001ee20000100a00 */
        /* <DEDUP_REMOVED lines=21> */
[----:B------:R-:W2:Y:S01]  /*c31f0*/  LDL.LU.64 R24, [R1+0x7478] ;  /* 0x0074780001187983 */ /* 0x000ea20000300a00 */
[----:B---3--:R-:W-:Y:S01]  /*c3200*/  HMMA.16816.F32 R16, R12, R4, R16 ;  /* 0x000000040c10723c */ /* 0x008fe20000001810 */
[----:B------:R-:W-:-:S02]  /*c3210*/  IMAD.MOV.U32 R3, RZ, RZ, R10 ;  /* 0x000000ffff037224 */ /* 0x000fc400078e000a */
[----:B------:R-:W-:Y:S02]  /*c3220*/  IMAD.MOV.U32 R2, RZ, RZ, R11 ;  /* 0x000000ffff027224 */ /* 0x000fe400078e000b */
[----:B------:R-:W-:Y:S02]  /*c3230*/  IMAD.MOV.U32 R10, RZ, RZ, R28 ;  /* 0x000000ffff0a7224 */ /* 0x000fe400078e001c */
[----:B------:R-:W-:Y:S01]  /*c3240*/  IMAD.MOV.U32 R11, RZ, RZ, R29 ;  /* 0x000000ffff0b7224 */ /* 0x000fe200078e001d */
[----:B--2---:R-:W-:-:S15]  /*c3250*/  HMMA.16816.F32 R24, R12, R28, R24 ;  /* 0x0000001c0c18723c */ /* 0x004fde0000001818 */
[----:B------:R-:W-:-:S08]  /*c3260*/  NOP ;  /* 0x0000000000007918 */ /* 0x000fd00000000000 */
[----:B------:R-:W-:Y:S04]  /*c3270*/  STL.64 [R1+0x1670], R24 ;  /* 0x0016701801007387 */ /* 0x000fe80000100a00 */
[----:B------:R0:W-:Y:S04]  /*c3280*/  STL.64 [R1+0x1678], R26 ;  /* 0x0016781a01007387 */ /* 0x0001e80000100a00 */
[----:B0-----:R-:W4:Y:S04]  /*c3290*/  LDL.LU.64 R26, [R1+0x7470] ;  /* 0x00747000011a7983 */ /* 0x001f280000300a00 */
[----:B------:R-:W2:Y:S04]  /*c32a0*/  LDL.LU.64 R24, [R1+0x7468] ;  /* 0x0074680001187983 */ /* 0x000ea80000300a00 */
[----:B------:R-:W3:Y:S04]  /*c32b0*/  LDL.LU.64 R28, [R1+0x7460] ;  /* 0x00746000011c7983 */ /* 0x000ee80000300a00 */
        /* <DEDUP_REMOVED lines=11> */
[----:B------:R-:W-:-:S05]  /*c3370*/  IMAD.MOV.U32 R0, RZ, RZ, R5 ;  /* 0x000000ffff007224 */ /* 0x000fca00078e0005 */
[----:B------:R0:W-:Y:S01]  /*c3380*/  STL [R1+0x7238], R0 ;  /* 0x0072380001007387 */ /* 0x0001e20000100800 */
[C---:B----4-:R-:W-:Y:S06]  /*c3390*/  HMMA.16816.F32 R8, R12.reuse, R6, R8 ;  /* 0x000000060c08723c */ /* 0x050fec0000001808 */
[----:B--2---:R-:W-:Y:S06]  /*c33a0*/  HMMA.16816.F32 R4, R12, R24, R16 ;  /* 0x000000180c04723c */ /* 0x004fec0000001810 */
[----:B0-----:R-:W-:-:S11]  /*c33b0*/  IMAD.MOV.U32 R0, RZ, RZ, R25 ;  /* 0x000000ffff007224 */ /* 0x001fd600078e0019 */
[----:B------:R0:W-:Y:S04]  /*c33c0*/  STL.64 [R1+0x15e0], R8 ;  /* 0x0015e00801007387 */ /* 0x0001e80000100a00 */
[----:B------:R-:W-:Y:S04]  /*c33d0*/  STL.64 [R1+0x15e8], R10 ;  /* 0x0015e80a01007387 */ /* 0x000fe80000100a00 */
[----:B------:R-:W-:Y:S04]  /*c33e0*/  STL [R1+0x723c], R0 ;  /* 0x00723c0001007387 */ /* 0x000fe80000100800 */
[----:B------:R-:W-:Y:S04]  /*c33f0*/  STL.64 [R1+0x11b0], R4 ;  /* 0x0011b00401007387 */ /* 0x000fe80000100a00 */
[----:B------:R1:W-:Y:S04]  /*c3400*/  STL.64 [R1+0x11b8], R6 ;  /* 0x0011b80601007387 */ /* 0x0003e80000100a00 */
[----:B0-----:R-:W2:Y:S01]  /*c3410*/  LDL.LU R8, [R1+0x6d0] ;  /* 0x0006d00001087983 */ /* 0x001ea20000300800 */
[----:B-1----:R-:W-:-:S15]  /*c3420*/  HMMA.16816.F32 R4, R12, R26, R20 ;  /* 0x0000001a0c04723c */ /* 0x002fde0000001814 */
[----:B------:R-:W-:-:S08]  /*c3430*/  NOP ;  /* 0x0000000000007918 */ /* 0x000fd00000000000 */
[----:B------:R-:W-:Y:S04]  /*c3440*/  STL.64 [R1+0x11a0], R4 ;  /* 0x0011a00401007387 */ /* 0x000fe80000100a00 */
[----:B------:R-:W-:Y:S04]  /*c3450*/  STL.64 [R1+0x11a8], R6 ;  /* 0x0011a80601007387 */ /* 0x000fe80000100a00 */
[----:B------:R-:W2:Y:S04]  /*c3460*/  LDL.LU R9, [R1+0x6d4] ;  /* 0x0006d40001097983 */ /* 0x000ea80000300800 */
[----:B------:R-:W4:Y:S04]  /*c3470*/  LDL.LU R10, [R1+0x6d8] ;  /* 0x0006d800010a7983 */ /* 0x000f280000300800 */
[----:B------:R-:W4:Y:S04]  /*c3480*/  LDL.LU R11, [R1+0x6dc] ;  /* 0x0006dc00010b7983 */ /* 0x000f280000300800 */
[----:B----4-:R0:W-:Y:S04]  /*c3490*/  STL.64 [R1+0x7368], R10 ;  /* 0x0073680a01007387 */ /* 0x0101e80000100a00 */
[----:B--2---:R1:W-:Y:S04]  /*c34a0*/  STL.64 [R1+0x7360], R8 ;  /* 0x0073600801007387 */ /* 0x0043e80000100a00 */
[----:B------:R-:W2:Y:S04]  /*c34b0*/  LDL.LU R24, [R1+0x6e0] ;  /* 0x0006e00001187983 */ /* 0x000ea80000300800 */
[----:B------:R-:W2:Y:S04]  /*c34c0*/  LDL.LU R25, [R1+0x6e4] ;  /* 0x0006e40001197983 */ /* 0x000ea80000300800 */
[----:B------:R-:W4:Y:S04]  /*c34d0*/  LDL.LU R26, [R1+0x6e8] ;  /* 0x0006e800011a7983 */ /* 0x000f280000300800 */
[----:B------:R-:W4:Y:S04]  /*c34e0*/  LDL.LU R27, [R1+0x6ec] ;  /* 0x0006ec00011b7983 */ /* 0x000f280000300800 */
[----:B----4-:R-:W-:Y:S04]  /*c34f0*/  STL.64 [R1+0x7378], R26 ;  /* 0x0073781a01007387 */ /* 0x010fe80000100a00 */
[----:B--2---:R2:W-:Y:S04]  /*c3500*/  STL.64 [R1+0x7370], R24 ;  /* 0x0073701801007387 */ /* 0x0045e80000100a00 */
[----:B0-----:R-:W4:Y:S04]  /*c3510*/  LDL R10, [R1] ;  /* 0x00000000010a7983 */ /* 0x001f280000100800 */
[----:B------:R-:W4:Y:S04]  /*c3520*/  LDL R11, [R1+0x4] ;  /* 0x00000400010b7983 */ /* 0x000f280000100800 */
[----:B-1----:R-:W3:Y:S04]  /*c3530*/  LDL.64 R8, [R1+0x8] ;  /* 0x0000080001087983 */ /* 0x002ee80000100a00 */
[----:B----4-:R0:W-:Y:S04]  /*c3540*/  STL.64 [R1+0x7398], R10 ;  /* 0x0073980a01007387 */ /* 0x0101e80000100a00 */
[----:B---3--:R-:W-:Y:S04]  /*c3550*/  STL.64 [R1+0x7390], R8 ;  /* 0x0073900801007387 */ /* 0x008fe80000100a00 */
[----:B--2---:R-:W2:Y:S04]  /*c3560*/  LDL.LU R24, [R1+0x6f0] ;  /* 0x0006f00001187983 */ /* 0x004ea80000300800 */
[----:B------:R-:W2:Y:S04]  /*c3570*/  LDL.LU R25, [R1+0x6f4] ;  /* 0x0006f40001197983 */ /* 0x000ea80000300800 */
[----:B------:R-:W3:Y:S04]  /*c3580*/  LDL.LU R26, [R1+0x6f8] ;  /* 0x0006f800011a7983 */ /* 0x000ee80000300800 */
[----:B------:R-:W3:Y:S04]  /*c3590*/  LDL.LU R27, [R1+0x6fc] ;  /* 0x0006fc00011b7983 */ /* 0x000ee80000300800 */
[----:B0-----:R-:W4:Y:S04]  /*c35a0*/  LDL R10, [R1+0x10] ;  /* 0x00001000010a7983 */ /* 0x001f280000100800 */
        /* <DEDUP_REMOVED lines=83> */
[----:B----4-:R-:W-:-:S15]  /*c3ae0*/  HMMA.16816.F32 R24, R12, R8, R24 ;  /* 0x000000080c18723c */ /* 0x010fde0000001818 */
        /* <DEDUP_REMOVED lines=70> */
[----:B----4-:R-:W-:Y:S01]  /*c3f50*/  HMMA.16816.F32 R8, R12, R10, R24 ;  /* 0x0000000a0c08723c */ /* 0x010fe20000001818 */
[----:B------:R-:W2:Y:S04]  /*c3f60*/  LDL.LU.64 R26, [R1+0x7378] ;  /* 0x00737800011a7983 */ /* 0x000ea80000300a00 */
[----:B------:R-:W2:-:S15]  /*c3f70*/  LDL.LU.64 R24, [R1+0x7370] ;  /* 0x0073700001187983 */ /* 0x000e9e0000300a00 */
[----:B------:R-:W-:-:S03]  /*c3f80*/  NOP ;  /* 0x0000000000007918 */ /* 0x000fc60000000000 */
        /* <DEDUP_REMOVED lines=8> */
[----:B0-----:R-:W4:Y:S04]  /*c4010*/  LDL.LU.64 R26, [R1+0x7358] ;  /* 0x00735800011a7983 */ /* 0x001f280000300a00 */
[----:B------:R-:W2:Y:S04]  /*c4020*/  LDL.LU.64 R24, [R1+0x7350] ;  /* 0x0073500001187983 */ /* 0x000ea80000300a00 */
[----:B------:R-:W-:Y:S01]  /*c4030*/  STL.64 [R1+0x7250], R28 ;  /* 0x0072501c01007387 */ /* 0x000fe20000100a00 */
[C---:B----4-:R-:W-:Y:S06]  /*c4040*/  HMMA.16816.F32 R8, R12.reuse, R26, R8 ;  /* 0x0000001a0c08723c */ /* 0x050fec0000001808 */
[----:B--2---:R-:W-:-:S15]  /*c4050*/  HMMA.16816.F32 R20, R12, R24, R20 ;  /* 0x000000180c14723c */ /* 0x004fde0000001814 */
        /* <DEDUP_REMOVED lines=15> */
[C---:B---3--:R-:W-:Y:S06]  /*c4150*/  HMMA.16816.F32 R4, R12.reuse, R22, R4 ;  /* 0x000000160c04723c */ /* 0x048fec0000001804 */
        /* <DEDUP_REMOVED lines=20> */
[----:B--2---:R-:W-:Y:S07]  /*c42a0*/  HMMA.16816.F32 R20, R12, R16, R24 ;  /* 0x000000100c14723c */ /* 0x004fee0000001818 */
[----:B------:R-:W-:-:S02]  /*c42b0*/  IMAD.MOV.U32 R26, RZ, RZ, R10 ;  /* 0x000000ffff1a7224 */ /* 0x000fc400078e000a */
[----:B------:R-:W2:-:S14]  /*c42c0*/  LDL.LU R10, [R1+0x7308] ;  /* 0x00730800010a7983 */ /* 0x000e9c0000300800 */
[----:B------:R0:W-:Y:S04]  /*c42d0*/  STL.64 [R1+0x1090], R20 ;  /* 0x0010901401007387 */ /* 0x0001e80000100a00 */
[----:B------:R1:W-:Y:S04]  /*c42e0*/  STL.64 [R1+0x1098], R22 ;  /* 0x0010981601007387 */ /* 0x0003e80000100a00 */
[----:B------:R-:W4:Y:S01]  /*c42f0*/  LDL.64 R24, [R1+0x78] ;  /* 0x0000780001187983 */ /* 0x000f220000100a00 */
[----:B------:R-:W-:-:S05]  /*c4300*/  IMAD.MOV.U32 R27, RZ, RZ, R11 ;  /* 0x000000ffff1b7224 */ /* 0x000fca00078e000b */
[----:B------:R-:W-:Y:S04]  /*c4310*/  STL.64 [R1+0x7260], R26 ;  /* 0x0072601a01007387 */ /* 0x000fe80000100a00 */
[----:B----4-:R4:W-:Y:S04]  /*c4320*/  STL.64 [R1+0x7258], R24 ;  /* 0x0072581801007387 */ /* 0x0109e80000100a00 */
[----:B0-----:R-:W3:Y:S04]  /*c4330*/  LDL.LU R20, [R1+0x5f0] ;  /* 0x0005f00001147983 */ /* 0x001ee80000300800 */
[----:B------:R-:W3:Y:S04]  /*c4340*/  LDL.LU R21, [R1+0x5f4] ;  /* 0x0005f40001157983 */ /* 0x000ee80000300800 */
[----:B-1----:R-:W2:Y:S04]  /*c4350*/  LDL.LU R22, [R1+0x5f8] ;  /* 0x0005f80001167983 */ /* 0x002ea80000300800 */
[----:B------:R-:W2:Y:S04]  /*c4360*/  LDL.LU R23, [R1+0x5fc] ;  /* 0x0005fc0001177983 */ /* 0x000ea80000300800 */
[----:B--2---:R-:W-:Y:S04]  /*c4370*/  STL.64 [R1+0x7270], R22 ;  /* 0x0072701601007387 */ /* 0x004fe80000100a00 */
[----:B---3--:R0:W-:Y:S04]  /*c4380*/  STL.64 [R1+0x7268], R20 ;  /* 0x0072681401007387 */ /* 0x0081e80000100a00 */
[----:B----4-:R-:W2:Y:S04]  /*c4390*/  LDL.LU R24, [R1+0x620] ;  /* 0x0006200001187983 */ /* 0x010ea80000300800 */
[----:B------:R-:W2:Y:S04]  /*c43a0*/  LDL.LU R25, [R1+0x624] ;  /* 0x0006240001197983 */ /* 0x000ea80000300800 */
[----:B------:R-:W3:Y:S04]  /*c43b0*/  LDL.LU R26, [R1+0x628] ;  /* 0x00062800011a7983 */ /* 0x000ee80000300800 */
[----:B------:R-:W3:Y:S04]  /*c43c0*/  LDL.LU R27, [R1+0x62c] ;  /* 0x00062c00011b7983 */ /* 0x000ee80000300800 */
[----:B0-----:R-:W4:Y:S01]  /*c43d0*/  LDL.64 R20, [R1+0x98] ;  /* 0x0000980001147983 */ /* 0x001f220000100a00 */
[----:B------:R-:W-:-:S02]  /*c43e0*/  IMAD.MOV.U32 R22, RZ, RZ, R7 ;  /* 0x000000ffff167224 */ /* 0x000fc400078e0007 */
[----:B------:R-:W-:Y:S01]  /*c43f0*/  IMAD.MOV.U32 R23, RZ, RZ, R6 ;  /* 0x000000ffff177224 */ /* 0x000fe200078e0006 */
[----:B---3--:R-:W-:Y:S04]  /*c4400*/  STL.64 [R1+0x7280], R26 ;  /* 0x0072801a01007387 */ /* 0x008fe80000100a00 */
[----:B--2---:R0:W-:Y:S04]  /*c4410*/  STL.64 [R1+0x7278], R24 ;  /* 0x0072781801007387 */ /* 0x0041e80000100a00 */
[----:B------:R1:W-:Y:S04]  /*c4420*/  STL.64 [R1+0x72a0], R22 ;  /* 0x0072a01601007387 */ /* 0x0003e80000100a00 */
[----:B----4-:R2:W-:Y:S04]  /*c4430*/  STL.64 [R1+0x7298], R20 ;  /* 0x0072981401007387 */ /* 0x0105e80000100a00 */
[----:B0-----:R-:W3:Y:S04]  /*c4440*/  LDL.LU R24, [R1+0x630] ;  /* 0x0006300001187983 */ /* 0x001ee80000300800 */
[----:B------:R-:W3:Y:S04]  /*c4450*/  LDL.LU R25, [R1+0x634] ;  /* 0x0006340001197983 */ /* 0x000ee80000300800 */
[----:B------:R-:W4:Y:S04]  /*c4460*/  LDL.LU R26, [R1+0x638] ;  /* 0x00063800011a7983 */ /* 0x000f280000300800 */
[----:B------:R-:W4:Y:S01]  /*c4470*/  LDL.LU R27, [R1+0x63c] ;  /* 0x00063c00011b7983 */ /* 0x000f220000300800 */
[----:B-1----:R-:W-:-:S02]  /*c4480*/  IMAD.MOV.U32 R22, RZ, RZ, R5 ;  /* 0x000000ffff167224 */ /* 0x002fc400078e0005 */
[----:B------:R-:W-:Y:S02]  /*c4490*/  IMAD.MOV.U32 R23, RZ, RZ, R4 ;  /* 0x000000ffff177224 */ /* 0x000fe400078e0004 */
[----:B--2---:R-:W-:Y:S02]  /*c44a0*/  IMAD.MOV.U32 R20, RZ, RZ, R3 ;  /* 0x000000ffff147224 */ /* 0x004fe400078e0003 */
[----:B------:R-:W-:Y:S01]  /*c44b0*/  IMAD.MOV.U32 R21, RZ, RZ, R2 ;  /* 0x000000ffff157224 */ /* 0x000fe200078e0002 */
[----:B------:R-:W-:Y:S04]  /*c44c0*/  STL.64 [R1+0x72d0], R22 ;  /* 0x0072d01601007387 */ /* 0x000fe80000100a00 */
[----:B------:R-:W-:Y:S04]  /*c44d0*/  STL.64 [R1+0x72c8], R20 ;  /* 0x0072c81401007387 */ /* 0x000fe80000100a00 */
[----:B----4-:R-:W-:Y:S04]  /*c44e0*/  STL.64 [R1+0x7290], R26 ;  /* 0x0072901a01007387 */ /* 0x010fe80000100a00 */
[----:B---3--:R0:W-:Y:S04]  /*c44f0*/  STL.64 [R1+0x7288], R24 ;  /* 0x0072881801007387 */ /* 0x0081e80000100a00 */
        /* <DEDUP_REMOVED lines=8> */
[----:B------:R-:W3:Y:S04]  /*c4580*/  LDL.LU R2, [R1+0x233c] ;  /* 0x00233c0001027983 */ /* 0x000ee80000300800 */
[----:B------:R-:W3:Y:S04]  /*c4590*/  LDL.LU R4, [R1+0x2338] ;  /* 0x0023380001047983 */ /* 0x000ee80000300800 */
[----:B------:R-:W3:Y:S04]  /*c45a0*/  LDL.LU R3, [R1+0x2344] ;  /* 0x0023440001037983 */ /* 0x000ee80000300800 */
[----:B------:R-:W3:Y:S04]  /*c45b0*/  LDL.LU R5, [R1+0x2340] ;  /* 0x0023400001057983 */ /* 0x000ee80000300800 */
        /* <DEDUP_REMOVED lines=8> */
[----:B------:R-:W4:Y:S04]  /*c4640*/  LDL.LU R7, [R1+0x2350] ;  /* 0x0023500001077983 */ /* 0x000f280000300800 */
[----:B--2---:R-:W-:Y:S04]  /*c4650*/  STL.64 [R1+0x72e0], R22 ;  /* 0x0072e01601007387 */ /* 0x004fe80000100a00 */
[----:B------:R0:W-:Y:S04]  /*c4660*/  STL.64 [R1+0x72d8], R20 ;  /* 0x0072d81401007387 */ /* 0x0001e80000100a00 */
        /* <DEDUP_REMOVED lines=10> */
[----:B------:R-:W-:-:S02]  /*c4710*/  IMAD R4, R4, 0x100, R2 ;  /* 0x0000010004047824 */ /* 0x000fc400078e0202 */
[----:B------:R-:W-:Y:S01]  /*c4720*/  IMAD R5, R5, 0x100, R3 ;  /* 0x0000010005057824 */ /* 0x000fe200078e0203 */
[----:B----4-:R-:W-:Y:S04]  /*c4730*/  STL.64 [R1+0x72c0], R26 ;  /* 0x0072c01a01007387 */ /* 0x010fe80000100a00 */
[----:B---3--:R0:W-:Y:S04]  /*c4740*/  STL.64 [R1+0x72b8], R24 ;  /* 0x0072b81801007387 */ /* 0x0081e80000100a00 */
[----:B0-----:R-:W3:Y:S04]  /*c4750*/  LDL.LU R24, [R1+0x660] ;  /* 0x0006600001187983 */ /* 0x001ee80000300800 */
[----:B------:R-:W3:Y:S04]  /*c4760*/  LDL.LU R25, [R1+0x664] ;  /* 0x0006640001197983 */ /* 0x000ee80000300800 */
[----:B------:R-:W3:Y:S04]  /*c4770*/  LDL.LU R26, [R1+0x668] ;  /* 0x00066800011a7983 */ /* 0x000ee80000300800 */
[----:B------:R-:W3:Y:S04]  /*c4780*/  LDL.LU R27, [R1+0x66c] ;  /* 0x00066c00011b7983 */ /* 0x000ee80000300800 */
[----:B------:R-:W4:Y:S04]  /*c4790*/  LDL.64 R28, [R1+0x88] ;  /* 0x00008800011c7983 */ /* 0x000f280000100a00 */
[----:B------:R-:W-:Y:S04]  /*c47a0*/  STL.64 [R1+0x7098], R18 ;  /* 0x0070981201007387 */ /* 0x000fe80000100a00 */
[----:B------:R0:W-:Y:S04]  /*c47b0*/  STL.64 [R1+0x7090], R16 ;  /* 0x0070901001007387 */ /* 0x0001e80000100a00 */
[----:B0-----:R-:W4:Y:S04]  /*c47c0*/  LDL.LU R16, [R1+0x600] ;  /* 0x0006000001107983 */ /* 0x001f280000300800 */
[----:B------:R-:W4:Y:S04]  /*c47d0*/  LDL.LU R17, [R1+0x604] ;  /* 0x0006040001117983 */ /* 0x000f280000300800 */
[----:B------:R-:W4:Y:S04]  /*c47e0*/  LDL.LU R18, [R1+0x608] ;  /* 0x0006080001127983 */ /* 0x000f280000300800 */
[----:B------:R-:W4:Y:S04]  /*c47f0*/  LDL.LU R19, [R1+0x60c] ;  /* 0x00060c0001137983 */ /* 0x000f280000300800 */
[----:B------:R-:W2:Y:S04]  /*c4800*/  LDL.LU R2, [R1+0x7304] ;  /* 0x0073040001027983 */ /* 0x000ea80000300800 */
[----:B------:R-:W2:Y:S02]  /*c4810*/  LDL.LU R3, [R1+0x7300] ;  /* 0x0073000001037983 */ /* 0x000ea40000300800 */
[----:B--2---:R-:W-:-:S15]  /*c4820*/  HMMA.16816.F32 R8, R12, R2, R8 ;  /* 0x000000020c08723c */ /* 0x004fde0000001808 */
[----:B------:R-:W-:-:S08]  /*c4830*/  NOP ;  /* 0x0000000000007918 */ /* 0x000fd00000000000 */
[----:B------:R-:W-:Y:S04]  /*c4840*/  STL.64 [R1+0x1080], R8 ;  /* 0x0010800801007387 */ /* 0x000fe80000100a00 */
[----:B------:R0:W-:Y:S04]  /*c4850*/  STL.64 [R1+0x1088], R10 ;  /* 0x0010880a01007387 */ /* 0x0001e80000100a00 */
[----:B0-----:R-:W2:Y:S04]  /*c4860*/  LDL.LU.64 R10, [R1+0x72f8] ;  /* 0x0072f800010a7983 */ /* 0x001ea80000300a00 */
[----:B------:R-:W3:Y:S04]  /*c4870*/  LDL.LU.64 R8, [R1+0x72f0] ;  /* 0x0072f00001087983 */ /* 0x000ee80000300a00 */
[----:B------:R0:W-:Y:S04]  /*c4880*/  STL [R1+0x7088], R3 ;  /* 0x0070880301007387 */ /* 0x0001e80000100800 */
[----:B0-----:R-:W4:Y:S01]  /*c4890*/  LDL.LU R3, [R1+0x2354] ;  /* 0x0023540001037983 */ /* 0x001f220000300800 */
[----:B--2---:R-:W-:-:S03]  /*c48a0*/  IMAD R6, R6, 0x100, R11 ;  /* 0x0000010006067824 */ /* 0x004fc600078e020b */
[----:B------:R-:W2:Y:S02]  /*c48b0*/  LDL.LU R11, [R1+0x72e8] ;  /* 0x0072e800010b7983 */ /* 0x000ea40000300800 */
[----:B--2---:R-:W-:-:S15]  /*c48c0*/  HMMA.16816.F32 R20, R12, R10, R20 ;  /* 0x0000000a0c14723c */ /* 0x004fde0000001814 */
        /* <DEDUP_REMOVED lines=12> */
[----:B------:R-:W3:Y:S01]  /*c4990*/  LDL.LU.64 R20, [R1+0x72c8] ;  /* 0x0072c80001147983 */ /* 0x000ee20000300a00 */
[----:B----4-:R-:W-:Y:S01]  /*c49a0*/  IMAD R7, R7, 0x100, R3 ;  /* 0x0000010007077824 */ /* 0x010fe200078e0203 */
[----:B------:R-:W-:-:S02]  /*c49b0*/  F2FP.F16.E5M2.UNPACK_B R4, R4 ;  /* 0x00000004ff04723e */ /* 0x000fc400020004ff */
[----:B------:R-:W-:Y:S02]  /*c49c0*/  F2FP.F16.E5M2.UNPACK_B R5, R5 ;  /* 0x00000005ff05723e */ /* 0x000fe400020004ff */
[----:B------:R-:W-:Y:S01]  /*c49d0*/  F2FP.F16.E5M2.UNPACK_B R6, R6 ;  /* 0x00000006ff06723e */ /* 0x000fe200020004ff */
[----:B---3--:R-:W-:Y:S01]  /*c49e0*/  HMMA.16816.F32 R12, R12, R20, R24 ;  /* 0x000000140c0c723c */ /* 0x008fe20000001818 */
[----:B------:R-:W2:Y:S04]  /*c49f0*/  LDL.LU.64 R26, [R1+0x72c0] ;  /* 0x0072c000011a7983 */ /* 0x000ea80000300a00 */
[----:B------:R-:W2:Y:S01]  /*c4a00*/  LDL.LU.64 R24, [R1+0x72b8] ;  /* 0x0072b80001187983 */ /* 0x000ea20000300a00 */
[----:B------:R-:W-:-:S15]  /*c4a10*/  F2FP.F16.E5M2.UNPACK_B R7, R7 ;  /* 0x00000007ff07723e */ /* 0x000fde00020004ff */
[----:B------:R-:W-:-:S02]  /*c4a20*/  NOP ;  /* 0x0000000000007918 */ /* 0x000fc40000000000 */
[----:B------:R0:W-:Y:S04]  /*c4a30*/  STL.64 [R1+0x1050], R12 ;  /* 0x0010500c01007387 */ /* 0x0001e80000100a00 */
[----:B------:R-:W-:Y:S04]  /*c4a40*/  STL.64 [R1+0x1058], R14 ;  /* 0x0010580e01007387 */ /* 0x000fe80000100a00 */
[----:B0-----:R-:W3:Y:S04]  /*c4a50*/  LDL R12, [R1+0x80] ;  /* 0x00008000010c7983 */ /* 0x001ee80000100800 */
[----:B------:R-:W3:Y:S01]  /*c4a60*/  LDL R13, [R1+0x84] ;  /* 0x00008400010d7983 */ /* 0x000ee20000100800 */
        /* <DEDUP_REMOVED lines=18> */
[----:B0-----:R-:W3:Y:S04]  /*c4b90*/  LDL.LU R8, [R1+0x610] ;  /* 0x0006100001087983 */ /* 0x001ee80000300800 */
[----:B------:R-:W3:Y:S04]  /*c4ba0*/  LDL.LU R9, [R1+0x614] ;  /* 0x0006140001097983 */ /* 0x000ee80000300800 */
[----:B------:R-:W3:Y:S04]  /*c4bb0*/  LDL.LU R10, [R1+0x618] ;  /* 0x00061800010a7983 */ /* 0x000ee80000300800 */
[----:B------:R-:W3:Y:S01]  /*c4bc0*/  LDL.LU R11, [R1+0x61c] ;  /* 0x00061c00010b7983 */ /* 0x000ee20000300800 */
[----:B----4-:R-:W-:Y:S03]  /*c4bd0*/  HMMA.16816.F32 R20, R4, R22, R24 ;  /* 0x000000160414723c */ /* 0x010fe60000001818 */
[----:B------:R-:W2:Y:S04]  /*c4be0*/  LDL.LU.64 R26, [R1+0x7280] ;  /* 0x00728000011a7983 */ /* 0x000ea80000300a00 */
[----:B------:R-:W2:-:S15]  /*c4bf0*/  LDL.LU.64 R24, [R1+0x7278] ;  /* 0x0072780001187983 */ /* 0x000e9e0000300a00 */
[----:B------:R-:W-:-:S01]  /*c4c00*/  NOP ;  /* 0x0000000000007918 */ /* 0x000fc20000000000 */
        /* <DEDUP_REMOVED lines=9> */
[----:B------:R-:W2:Y:S01]  /*c4ca0*/  LDL.LU.64 R24, [R1+0x7258] ;  /* 0x0072580001187983 */ /* 0x000ea20000300a00 */
[----:B---3--:R-:W-:Y:S01]  /*c4cb0*/  HMMA.16816.F32 R8, R4, R12, R8 ;  /* 0x0000000c0408723c */ /* 0x008fe20000001808 */
[----:B------:R-:W-:-:S02]  /*c4cc0*/  IMAD.MOV.U32 R15, RZ, RZ, R28 ;  /* 0x000000ffff0f7224 */ /* 0x000fc400078e001c */
[----:B------:R-:W-:Y:S02]  /*c4cd0*/  IMAD.MOV.U32 R14, RZ, RZ, R29 ;  /* 0x000000ffff0e7224 */ /* 0x000fe400078e001d */
[----:B------:R-:W3:-:S15]  /*c4ce0*/  LDL.LU.64 R28, [R1+0x7250] ;  /* 0x00725000011c7983 */ /* 0x000ede0000300a00 */
[----:B------:R-:W-:-:S03]  /*c4cf0*/  NOP ;  /* 0x0000000000007918 */ /* 0x000fc60000000000 */
[----:B------:R-:W-:Y:S04]  /*c4d00*/  STL.64 [R1+0xff0], R8 ;  /* 0x000ff00801007387 */ /* 0x000fe80000100a00 */
[----:B------:R4:W-:Y:S01]  /*c4d10*/  STL.64 [R1+0xff8], R10 ;  /* 0x000ff80a01007387 */ /* 0x0009e20000100a00 */
[C---:B--2---:R-:W-:Y:S06]  /*c4d20*/  HMMA.16816.F32 R16, R4.reuse, R24, R16 ;  /* 0x000000180410723c */ /* 0x044fec0000001810 */
[----:B----4-:R-:W-:Y:S01]  /*c4d30*/  HMMA.16816.F32 R8, R4, R26, R20 ;  /* 0x0000001a0408723c */ /* 0x010fe20000001814 */
[----:B------:R-:W-:-:S15]  /*c4d40*/  IMAD.MOV.U32 R3, RZ, RZ, R24 ;  /* 0x000000ffff037224 */ /* 0x000fde00078e0018 */
[----:B------:R-:W-:-:S01]  /*c4d50*/  NOP ;  /* 0x0000000000007918 */ /* 0x000fc20000000000 */
[----:B------:R-:W-:Y:S04]  /*c4d60*/  STL.64 [R1+0xfd0], R16 ;  /* 0x000fd01001007387 */ /* 0x000fe80000100a00 */
[----:B------:R-:W-:Y:S04]  /*c4d70*/  STL.64 [R1+0xfd8], R18 ;  /* 0x000fd81201007387 */ /* 0x000fe80000100a00 */
[----:B------:R-:W2:Y:S04]  /*c4d80*/  LDL.LU R20, [R1+0x4e0] ;  /* 0x0004e00001147983 */ /* 0x000ea80000300800 */
[----:B------:R-:W-:Y:S04]  /*c4d90*/  STL.64 [R1+0xfb0], R8 ;  /* 0x000fb00801007387 */ /* 0x000fe80000100a00 */
[----:B------:R-:W-:Y:S04]  /*c4da0*/  STL.64 [R1+0xfb8], R10 ;  /* 0x000fb80a01007387 */ /* 0x000fe80000100a00 */
[----:B------:R-:W2:Y:S04]  /*c4db0*/  LDL.LU R21, [R1+0x4e4] ;  /* 0x0004e40001157983 */ /* 0x000ea80000300800 */
[----:B------:R-:W4:Y:S04]  /*c4dc0*/  LDL.LU R22, [R1+0x4e8] ;  /* 0x0004e80001167983 */ /* 0x000f280000300800 */
[----:B------:R-:W4:Y:S04]  /*c4dd0*/  LDL.LU R23, [R1+0x4ec] ;  /* 0x0004ec0001177983 */ /* 0x000f280000300800 */
[----:B------:R-:W3:Y:S04]  /*c4de0*/  LDL.LU R24, [R1+0x500] ;  /* 0x0005000001187983 */ /* 0x000ee80000300800 */
[----:B------:R-:W3:Y:S04]  /*c4df0*/  LDL.LU R25, [R1+0x504] ;  /* 0x0005040001197983 */ /* 0x000ee80000300800 */
[----:B------:R-:W2:Y:S04]  /*c4e00*/  LDL.LU R26, [R1+0x508] ;  /* 0x00050800011a7983 */ /* 0x000ea80000300800 */
[----:B------:R-:W2:Y:S04]  /*c4e10*/  LDL.LU R27, [R1+0x50c] ;  /* 0x00050c00011b7983 */ /* 0x000ea80000300800 */
[----:B--2---:R0:W-:Y:S04]  /*c4e20*/  STL.64 [R1+0x70e8], R26 ;  /* 0x0070e81a01007387 */ /* 0x0041e80000100a00 */
[----:B0-----:R-:W2:Y:S04]  /*c4e30*/  LDL R26, [R1] ;  /* 0x00000000011a7983 */ /* 0x001ea80000100800 */
[----:B------:R-:W2:Y:S04]  /*c4e40*/  LDL R27, [R1+0x4] ;  /* 0x00000400011b7983 */ /* 0x000ea80000100800 */
[----:B---3--:R0:W-:Y:S04]  /*c4e50*/  STL.64 [R1+0x70e0], R24 ;  /* 0x0070e01801007387 */ /* 0x0081e80000100a00 */
[----:B0-----:R-:W3:Y:S01]  /*c4e60*/  LDL R24, [R1+0x8] ;  /* 0x0000080001187983 */ /* 0x001ee20000100800 */
[----:B------:R-:W-:-:S03]  /*c4e70*/  IMAD.MOV.U32 R25, RZ, RZ, R0 ;  /* 0x000000ffff197224 */ /* 0x000fc600078e0000 */
        /* <DEDUP_REMOVED lines=8> */
[----:B------:R-:W3:Y:S04]  /*c4f00*/  LDL.64 R26, [R1+0x10] ;  /* 0x00001000011a7983 */ /* 0x000ee80000100a00 */
[----:B---3--:R-:W-:Y:S04]  /*c4f10*/  STL.64 [R1+0x7130], R26 ;  /* 0x0071301a01007387 */ /* 0x008fe80000100a00 */
[----:B------:R-:W-:Y:S04]  /*c4f20*/  STL.64 [R1+0x7128], R24 ;  /* 0x0071281801007387 */ /* 0x000fe80000100a00 */
        /* <DEDUP_REMOVED lines=114> */
[----:B------:R-:W-:-:S03]  /*c5650*/  IMAD.MOV.U32 R27, RZ, RZ, R0 ;  /* 0x000000ffff1b7224 */ /* 0x000fc600078e0000 */
        /* <DEDUP_REMOVED lines=168> */
[----:B------:R-:W-:Y:S04]  /*c60e0*/  STL.64 [R1+0xc90], R20 ;  /* 0x000c901401007387 */ /* 0x000fe80000100a00 */
[----:B------:R-:W-:Y:S04]  /*c60f0*/  STL.64 [R1+0xc98], R22 ;  /* 0x000c981601007387 */ /* 0x000fe80000100a00 */
[----:B0-----:R-:W2:Y:S04]  /*c6100*/  LDL.LU R16, [R1+0xd40] ;  /* 0x000d400001107983 */ /* 0x001ea80000300800 */
[----:B------:R-:W2:Y:S04]  /*c6110*/  LDL.LU R17, [R1+0xd44] ;  /* 0x000d440001117983 */ /* 0x000ea80000300800 */
[----:B--2---:R0:W-:Y:S04]  /*c6120*/  STL.64 [R1+0x6ff8], R16 ;  /* 0x006ff81001007387 */ /* 0x0041e80000100a00 */
[----:B------:R-:W2:Y:S04]  /*c6130*/  LDL.LU R18, [R1+0xd48] ;  /* 0x000d480001127983 */ /* 0x000ea80000300800 */
[----:B------:R-:W2:Y:S04]  /*c6140*/  LDL.LU R19, [R1+0xd4c] ;  /* 0x000d4c0001137983 */ /* 0x000ea80000300800 */
[----:B0-----:R-:W4:Y:S04]  /*c6150*/  LDL.64 R16, [R1+0x90] ;  /* 0x0000900001107983 */ /* 0x001f280000100a00 */
[----:B--2---:R-:W-:Y:S04]  /*c6160*/  STL.64 [R1+0x7018], R18 ;  /* 0x0070181201007387 */ /* 0x004fe80000100a00 */
[----:B----4-:R0:W-:Y:S04]  /*c6170*/  STL.64 [R1+0x7010], R16 ;  /* 0x0070101001007387 */ /* 0x0101e80000100a00 */
[----:B0-----:R-:W2:Y:S01]  /*c6180*/  LDL.64 R16, [R1+0xa8] ;  /* 0x0000a80001107983 */ /* 0x001ea20000100a00 */
[----:B------:R-:W-:-:S02]  /*c6190*/  IMAD.MOV.U32 R18, RZ, RZ, R11 ;  /* 0x000000ffff127224 */ /* 0x000fc400078e000b */
[----:B------:R-:W-:-:S05]  /*c61a0*/  IMAD.MOV.U32 R19, RZ, RZ, R10 ;  /* 0x000000ffff137224 */ /* 0x000fca00078e000a */
[----:B------:R-:W-:Y:S04]  /*c61b0*/  STL.64 [R1+0x7048], R18 ;  /* 0x0070481201007387 */ /* 0x000fe80000100a00 */
[----:B--2---:R-:W-:Y:S04]  /*c61c0*/  STL.64 [R1+0x7040], R16 ;  /* 0x0070401001007387 */ /* 0x004fe80000100a00 */
[----:B------:R-:W2:Y:S01]  /*c61d0*/  LDL.64 R22, [R1+0x80] ;  /* 0x0000800001167983 */ /* 0x000ea20000100a00 */
[----:B------:R-:W-:Y:S02]  /*c61e0*/  IMAD.MOV.U32 R20, RZ, RZ, R15 ;  /* 0x000000ffff147224 */ /* 0x000fe400078e000f */
[----:B------:R-:W-:Y:S01]  /*c61f0*/  IMAD.MOV.U32 R21, RZ, RZ, R14 ;  /* 0x000000ffff157224 */ /* 0x000fe200078e000e */
[----:B--2---:R-:W-:Y:S04]  /*c6200*/  STL.64 [R1+0x7008], R22 ;  /* 0x0070081601007387 */ /* 0x004fe80000100a00 */
[----:B------:R0:W-:Y:S04]  /*c6210*/  STL.64 [R1+0x7000], R20 ;  /* 0x0070001401007387 */ /* 0x0001e80000100a00 */
[----:B0-----:R-:W2:Y:S04]  /*c6220*/  LDL.LU R20, [R1+0xd00] ;  /* 0x000d000001147983 */ /* 0x001ea80000300800 */
[----:B------:R-:W2:Y:S04]  /*c6230*/  LDL.LU R21, [R1+0xd04] ;  /* 0x000d040001157983 */ /* 0x000ea80000300800 */
[----:B------:R-:W4:Y:S04]  /*c6240*/  LDL.LU R22, [R1+0xd08] ;  /* 0x000d080001167983 */ /* 0x000f280000300800 */
[----:B------:R-:W4:Y:S04]  /*c6250*/  LDL.LU R23, [R1+0xd0c] ;  /* 0x000d0c0001177983 */ /* 0x000f280000300800 */
[----:B------:R-:W2:Y:S04]  /*c6260*/  LDL.LU R16, [R1+0xca0] ;  /* 0x000ca00001107983 */ /* 0x000ea80000300800 */
[----:B------:R-:W2:Y:S04]  /*c6270*/  LDL.LU R17, [R1+0xca4] ;  /* 0x000ca40001117983 */ /* 0x000ea80000300800 */
[----:B------:R-:W4:Y:S04]  /*c6280*/  LDL.LU R18, [R1+0xca8] ;  /* 0x000ca80001127983 */ /* 0x000f280000300800 */
[----:B------:R-:W4:Y:S04]  /*c6290*/  LDL.LU R19, [R1+0xcac] ;  /* 0x000cac0001137983 */ /* 0x000f280000300800 */
[----:B------:R-:W3:Y:S04]  /*c62a0*/  LDL.LU R10, [R1+0x236c] ;  /* 0x00236c00010a7983 */ /* 0x000ee80000300800 */
[----:B------:R-:W2:Y:S04]  /*c62b0*/  LDL.LU R14, [R1+0x2368] ;  /* 0x00236800010e7983 */ /* 0x000ea80000300800 */
[----:B------:R-:W3:Y:S04]  /*c62c0*/  LDL.LU R11, [R1+0x2374] ;  /* 0x00237400010b7983 */ /* 0x000ee80000300800 */
[----:B---3--:R-:W-:Y:S04]  /*c62d0*/  STL.64 [R1+0x7080], R10 ;  /* 0x0070800a01007387 */ /* 0x008fe80000100a00 */
[----:B------:R0:W-:Y:S04]  /*c62e0*/  STL.64 [R1+0x7078], R8 ;  /* 0x0070780801007387 */ /* 0x0001e80000100a00 */
[----:B0-----:R-:W3:Y:S04]  /*c62f0*/  LDL.LU R8, [R1+0x490] ;  /* 0x0004900001087983 */ /* 0x001ee80000300800 */
        /* <DEDUP_REMOVED lines=18> */
[----:B0-----:R-:W4:Y:S04]  /*c6420*/  LDL.LU R20, [R1+0xcf0] ;  /* 0x000cf00001147983 */ /* 0x001f280000300800 */
[----:B------:R-:W4:Y:S04]  /*c6430*/  LDL.LU R21, [R1+0xcf4] ;  /* 0x000cf40001157983 */ /* 0x000f280000300800 */
[----:B------:R-:W3:Y:S04]  /*c6440*/  LDL.LU R22, [R1+0xcf8] ;  /* 0x000cf80001167983 */ /* 0x000ee80000300800 */
[----:B------:R-:W3:Y:S01]  /*c6450*/  LDL.LU R23, [R1+0xcfc] ;  /* 0x000cfc0001177983 */ /* 0x000ee20000300800 */
[----:B------:R-:W-:-:S02]  /*c6460*/  IMAD R12, R12, 0x100, R28 ;  /* 0x000001000c0c7824 */ /* 0x000fc400078e021c */
[----:B------:R-:W-:Y:S01]  /*c6470*/  IMAD.MOV.U32 R28, RZ, RZ, R3 ;  /* 0x000000ffff1c7224 */ /* 0x000fe200078e0003 */
[----:B---3--:R-:W-:Y:S04]  /*c6480*/  STL.64 [R1+0x7038], R22 ;  /* 0x0070381601007387 */ /* 0x008fe80000100a00 */
[----:B----4-:R0:W-:Y:S04]  /*c6490*/  STL.64 [R1+0x7030], R20 ;  /* 0x0070301401007387 */ /* 0x0101e80000100a00 */
[----:B0-----:R-:W3:Y:S04]  /*c64a0*/  LDL.LU R20, [R1+0xcd0] ;  /* 0x000cd00001147983 */ /* 0x001ee80000300800 */
[----:B------:R-:W3:Y:S04]  /*c64b0*/  LDL.LU R21, [R1+0xcd4] ;  /* 0x000cd40001157983 */ /* 0x000ee80000300800 */
[----:B------:R-:W3:Y:S04]  /*c64c0*/  LDL.LU R22, [R1+0xcd8] ;  /* 0x000cd80001167983 */ /* 0x000ee80000300800 */
[----:B------:R-:W3:Y:S04]  /*c64d0*/  LDL.LU R23, [R1+0xcdc] ;  /* 0x000cdc0001177983 */ /* 0x000ee80000300800 */
[----:B------:R-:W4:Y:S01]  /*c64e0*/  LDL.LU R3, [R1+0x7088] ;  /* 0x0070880001037983 */ /* 0x000f220000300800 */
[----:B------:R-:W-:-:S03]  /*c64f0*/  IMAD R13, R13, 0x100, R29 ;  /* 0x000001000d0d7824 */ /* 0x000fc600078e021d */
[----:B------:R-:W3:Y:S04]  /*c6500*/  LDL R29, [R1+0x7c] ;  /* 0x00007c00011d7983 */ /* 0x000ee80000100800 */
        /* <DEDUP_REMOVED lines=9> */
[----:B------:R-:W3:Y:S01]  /*c65a0*/  LDL.LU.64 R8, [R1+0x7078] ;  /* 0x0070780001087983 */ /* 0x000ee20000300a00 */
[----:B----4-:R-:W-:-:S02]  /*c65b0*/  IMAD R14, R14, 0x100, R10 ;  /* 0x000001000e0e7824 */ /* 0x010fc400078e020a */
[----:B------:R-:W-:Y:S01]  /*c65c0*/  IMAD R15, R15, 0x100, R11 ;  /* 0x000001000f0f7824 */ /* 0x000fe200078e020b */
[----:B------:R-:W2:Y:S04]  /*c65d0*/  LDL.LU R10, [R1+0x7074] ;  /* 0x00707400010a7983 */ /* 0x000ea80000300800 */
[----:B------:R-:W2:Y:S02]  /*c65e0*/  LDL.LU R11, [R1+0x7070] ;  /* 0x00707000010b7983 */ /* 0x000ea40000300800 */
        /* <DEDUP_REMOVED lines=11> */
[----:B------:R-:W2:Y:S04]  /*c66a0*/  LDL.LU.64 R16, [R1+0x7050] ;  /* 0x0070500001107983 */ /* 0x000ea80000300a00 */
[----:B------:R0:W-:Y:S04]  /*c66b0*/  STL [R1+0x6e34], R8 ;  /* 0x006e340801007387 */ /* 0x0001e80000100800 */
[----:B------:R1:W-:Y:S04]  /*c66c0*/  STL [R1+0x6e30], R9 ;  /* 0x006e300901007387 */ /* 0x0003e80000100800 */
[----:B0-----:R-:W2:Y:S04]  /*c66d0*/  LDL R8, [R1+0xa0] ;  /* 0x0000a00001087983 */ /* 0x001ea80000100800 */
[----:B-1----:R-:W2:Y:S01]  /*c66e0*/  LDL R9, [R1+0xa4] ;  /* 0x0000a40001097983 */ /* 0x002ea20000100800 */
[----:B------:R-:W-:-:S02]  /*c66f0*/  F2FP.F16.E5M2.UNPACK_B R12, R12 ;  /* 0x0000000cff0c723e */ /* 0x000fc400020004ff */
[----:B------:R-:W-:Y:S02]  /*c6700*/  F2FP.F16.E5M2.UNPACK_B R13, R13 ;  /* 0x0000000dff0d723e */ /* 0x000fe400020004ff */
[----:B------:R-:W-:Y:S02]  /*c6710*/  F2FP.F16.E5M2.UNPACK_B R14, R14 ;  /* 0x0000000eff0e723e */ /* 0x000fe400020004ff */
[----:B------:R-:W-:Y:S01]  /*c6720*/  F2FP.F16.E5M2.UNPACK_B R15, R15 ;  /* 0x0000000fff0f723e */ /* 0x000fe200020004ff */
[----:B--2---:R-:W-:Y:S01]  /*c6730*/  HMMA.16816.F32 R4, R4, R8, R16 ;  /* 0x000000080404723c */ /* 0x004fe20000001810 */
[----:B------:R-:W2:Y:S04]  /*c6740*/  LDL.LU.64 R18, [R1+0x7048] ;  /* 0x0070480001127983 */ /* 0x000ea80000300a00 */
[----:B------:R-:W3:-:S15]  /*c6750*/  LDL.LU.64 R16, [R1+0x7040] ;  /* 0x0070400001107983 */ /* 0x000ede0000300a00 */
[----:B------:R-:W-:-:S03]  /*c6760*/  NOP ;  /* 0x0000000000007918 */ /* 0x000fc60000000000 */
[----:B------:R0:W-:Y:S04]  /*c6770*/  STL.64 [R1+0xbf0], R4 ;  /* 0x000bf00401007387 */ /* 0x0001e80000100a00 */
[----:B------:R1:W-:Y:S04]  /*c6780*/  STL.64 [R1+0xbf8], R6 ;  /* 0x000bf80601007387 */ /* 0x0003e80000100a00 */
[----:B0-----:R-:W4:Y:S04]  /*c6790*/  LDL.LU R4, [R1+0xd20] ;  /* 0x000d200001047983 */ /* 0x001f280000300800 */
[----:B------:R-:W4:Y:S04]  /*c67a0*/  LDL.LU R5, [R1+0xd24] ;  /* 0x000d240001057983 */ /* 0x000f280000300800 */
[----:B-1----:R-:W4:Y:S04]  /*c67b0*/  LDL.LU R6, [R1+0xd28] ;  /* 0x000d280001067983 */ /* 0x002f280000300800 */
[----:B------:R-:W4:Y:S01]  /*c67c0*/  LDL.LU R7, [R1+0xd2c] ;  /* 0x000d2c0001077983 */ /* 0x000f220000300800 */
[----:B---3--:R-:W-:-:S15]  /*c67d0*/  HMMA.16816.F32 R20, R12, R16, R20 ;  /* 0x000000100c14723c */ /* 0x008fde0000001814 */
[----:B------:R-:W-:-:S08]  /*c67e0*/  NOP ;  /* 0x0000000000007918 */ /* 0x000fd00000000000 */
[----:B------:R-:W-:Y:S04]  /*c67f0*/  STL.64 [R1+0xbe0], R20 ;  /* 0x000be01401007387 */ /* 0x000fe80000100a00 */
[----:B------:R0:W-:Y:S04]  /*c6800*/  STL.64 [R1+0xbe8], R22 ;  /* 0x000be81601007387 */ /* 0x0001e80000100a00 */
[----:B0-----:R-:W2:Y:S04]  /*c6810*/  LDL.LU.64 R22, [R1+0x7038] ;  /* 0x0070380001167983 */ /* 0x001ea80000300a00 */
[----:B------:R-:W2:Y:S01]  /*c6820*/  LDL.LU.64 R20, [R1+0x7030] ;  /* 0x0070300001147983 */ /* 0x000ea20000300a00 */
[----:B------:R-:W-:-:S02]  /*c6830*/  IMAD.MOV.U32 R8, RZ, RZ, R16 ;  /* 0x000000ffff087224 */ /* 0x000fc400078e0010 */
[----:B------:R-:W-:-:S05]  /*c6840*/  IMAD.MOV.U32 R9, RZ, RZ, R17 ;  /* 0x000000ffff097224 */ /* 0x000fca00078e0011 */
        /* <DEDUP_REMOVED lines=15> */
[----:B------:R-:W4:Y:S01]  /*c6940*/  LDL.LU.64 R20, [R1+0x7000] ;  /* 0x0070000001147983 */ /* 0x000f220000300a00 */
[----:B------:R-:W-:-:S02]  /*c6950*/  IMAD.MOV.U32 R9, RZ, RZ, R16 ;  /* 0x000000ffff097224 */ /* 0x000fc400078e0010 */
[----:B------:R-:W-:Y:S02]  /*c6960*/  IMAD.MOV.U32 R8, RZ, RZ, R17 ;  /* 0x000000ffff087224 */ /* 0x000fe400078e0011 */
[----:B------:R-:W3:Y:S04]  /*c6970*/  LDL.LU.64 R16, [R1+0x6ff8] ;  /* 0x006ff80001107983 */ /* 0x000ee80000300a00 */
[----:B------:R-:W-:Y:S04]  /*c6980*/  STL [R1+0x6e44], R8 ;  /* 0x006e440801007387 */ /* 0x000fe80000100800 */
[----:B------:R-:W-:Y:S01]  /*c6990*/  STL [R1+0x6e40], R9 ;  /* 0x006e400901007387 */ /* 0x000fe20000100800 */
[----:B----4-:R-:W-:-:S15]  /*c69a0*/  HMMA.16816.F32 R4, R12, R20, R4 ;  /* 0x000000140c04723c */ /* 0x010fde0000001804 */
[----:B------:R-:W-:-:S08]  /*c69b0*/  NOP ;  /* 0x0000000000007918 */ /* 0x000fd00000000000 */
[----:B------:R-:W-:Y:S04]  /*c69c0*/  STL.64 [R1+0xbb0], R4 ;  /* 0x000bb00401007387 */ /* 0x000fe80000100a00 */
[----:B------:R3:W-:Y:S02]  /*c69d0*/  STL.64 [R1+0xbb8], R6 ;  /* 0x000bb80601007387 */ /* 0x0007e40000100a00 */
[----:B---3--:R-:W-:Y:S06]  /*c69e0*/  HMMA.16816.F32 R4, R12, R22, R16 ;  /* 0x000000160c04723c */ /* 0x008fec0000001810 */
[----:B------:R-:W-:-:S02]  /*c69f0*/  IMAD.MOV.U32 R9, RZ, RZ, R23 ;  /* 0x000000ffff097224 */ /* 0x000fc400078e0017 */
[----:B------:R-:W-:-:S15]  /*c6a00*/  IMAD.MOV.U32 R8, RZ, RZ, R22 ;  /* 0x000000ffff087224 */ /* 0x000fde00078e0016 */
[----:B------:R-:W-:Y:S04]  /*c6a10*/  STL.64 [R1+0xba0], R4 ;  /* 0x000ba00401007387 */ /* 0x000fe80000100a00 */
[----:B------:R0:W-:Y:S02]  /*c6a20*/  STL.64 [R1+0xba8], R6 ;  /* 0x000ba80601007387 */ /* 0x0001e40000100a00 */
[C---:B0-----:R-:W-:Y:S02]  /*c6a30*/  HMMA.16816.F32 R4, R12.reuse, R28, R24 ;  /* 0x0000001c0c04723c */ /* 0x041fe40000001818 */
[----:B------:R-:W-:Y:S04]  /*c6a40*/  STL [R1+0x6e4c], R9 ;  /* 0x006e4c0901007387 */ /* 0x000fe80000100800 */
[----:B------:R-:W-:Y:S04]  /*c6a50*/  STL [R1+0x6e48], R8 ;  /* 0x006e480801007387 */ /* 0x000fe80000100800 */
[----:B------:R-:W-:Y:S04]  /*c6a60*/  STL.64 [R1+0x6ff0], R10 ;  /* 0x006ff00a01007387 */ /* 0x000fe80000100a00 */
[----:B------:R-:W2:Y:S09]  /*c6a70*/  LDL.LU R24, [R1+0xea0] ;  /* 0x000ea00001187983 */ /* 0x000eb20000300800 */
[----:B------:R0:W-:Y:S04]  /*c6a80*/  STL.64 [R1+0xb90], R4 ;  /* 0x000b900401007387 */ /* 0x0001e80000100a00 */
[----:B------:R1:W-:Y:S04]  /*c6a90*/  STL.64 [R1+0xb98], R6 ;  /* 0x000b980601007387 */ /* 0x0003e80000100a00 */
[----:B------:R-:W2:Y:S04]  /*c6aa0*/  LDL.LU R25, [R1+0xea4] ;  /* 0x000ea40001197983 */ /* 0x000ea80000300800 */
[----:B------:R-:W3:Y:S04]  /*c6ab0*/  LDL.LU R26, [R1+0xea8] ;  /* 0x000ea800011a7983 */ /* 0x000ee80000300800 */
[----:B------:R-:W3:Y:S04]  /*c6ac0*/  LDL.LU R27, [R1+0xeac] ;  /* 0x000eac00011b7983 */ /* 0x000ee80000300800 */
[----:B---3--:R-:W-:Y:S04]  /*c6ad0*/  STL.64 [R1+0x6f30], R26 ;  /* 0x006f301a01007387 */ /* 0x008fe80000100a00 */
[----:B--2---:R2:W-:Y:S04]  /*c6ae0*/  STL.64 [R1+0x6f28], R24 ;  /* 0x006f281801007387 */ /* 0x0045e80000100a00 */
[----:B------:R-:W3:Y:S04]  /*c6af0*/  LDL R22, [R1+0x20] ;  /* 0x0000200001167983 */ /* 0x000ee80000100800 */
[----:B------:R-:W3:Y:S04]  /*c6b00*/  LDL R23, [R1+0x24] ;  /* 0x0000240001177983 */ /* 0x000ee80000100800 */
[----:B0-----:R-:W4:Y:S04]  /*c6b10*/  LDL.LU R4, [R1+0xe70] ;  /* 0x000e700001047983 */ /* 0x001f280000300800 */
[----:B------:R-:W4:Y:S04]  /*c6b20*/  LDL.LU R5, [R1+0xe74] ;  /* 0x000e740001057983 */ /* 0x000f280000300800 */
[----:B-1----:R-:W3:Y:S04]  /*c6b30*/  LDL.LU R6, [R1+0xe78] ;  /* 0x000e780001067983 */ /* 0x002ee80000300800 */
[----:B------:R-:W3:Y:S04]  /*c6b40*/  LDL.LU R7, [R1+0xe7c] ;  /* 0x000e7c0001077983 */ /* 0x000ee80000300800 */
[----:B--2---:R-:W2:Y:S04]  /*c6b50*/  LDL.64 R24, [R1+0x38] ;  /* 0x0000380001187983 */ /* 0x004ea80000100a00 */
[----:B---3--:R-:W-:Y:S04]  /*c6b60*/  STL.64 [R1+0x6f40], R6 ;  /* 0x006f400601007387 */ /* 0x008fe80000100a00 */
[----:B----4-:R0:W-:Y:S04]  /*c6b70*/  STL.64 [R1+0x6f38], R4 ;  /* 0x006f380401007387 */ /* 0x0101e80000100a00 */
[----:B------:R-:W3:Y:S04]  /*c6b80*/  LDL R26, [R1+0x30] ;  /* 0x00003000011a7983 */ /* 0x000ee80000100800 */
[----:B------:R-:W3:Y:S04]  /*c6b90*/  LDL R27, [R1+0x34] ;  /* 0x00003400011b7983 */ /* 0x000ee80000100800 */
[----:B---3--:R1:W-:Y:S04]  /*c6ba0*/  STL.64 [R1+0x6f60], R26 ;  /* 0x006f601a01007387 */ /* 0x0083e80000100a00 */
[----:B--2---:R2:W-:Y:S04]  /*c6bb0*/  STL.64 [R1+0x6f58], R24 ;  /* 0x006f581801007387 */ /* 0x0045e80000100a00 */
[----:B0-----:R-:W3:Y:S04]  /*c6bc0*/  LDL.LU R4, [R1+0xe60] ;  /* 0x000e600001047983 */ /* 0x001ee80000300800 */
[----:B------:R-:W3:Y:S04]  /*c6bd0*/  LDL.LU R5, [R1+0xe64] ;  /* 0x000e640001057983 */ /* 0x000ee80000300800 */
[----:B------:R-:W4:Y:S04]  /*c6be0*/  LDL.LU R6, [R1+0xe68] ;  /* 0x000e680001067983 */ /* 0x000f280000300800 */
[----:B------:R-:W4:Y:S04]  /*c6bf0*/  LDL.LU R7, [R1+0xe6c] ;  /* 0x000e6c0001077983 */ /* 0x000f280000300800 */
[----:B-1----:R-:W3:Y:S04]  /*c6c00*/  LDL R26, [R1+0x40] ;  /* 0x00004000011a7983 */ /* 0x002ee80000100800 */
[----:B------:R-:W3:Y:S04]  /*c6c10*/  LDL R27, [R1+0x44] ;  /* 0x00004400011b7983 */ /* 0x000ee80000100800 */
[----:B--2---:R-:W2:Y:S04]  /*c6c20*/  LDL.64 R24, [R1+0x48] ;  /* 0x0000480001187983 */ /* 0x004ea80000100a00 */
[----:B---3--:R-:W-:Y:S04]  /*c6c30*/  STL.64 [R1+0x6f90], R26 ;  /* 0x006f901a01007387 */ /* 0x008fe80000100a00 */
[----:B--2---:R-:W-:Y:S04]  /*c6c40*/  STL.64 [R1+0x6f88], R24 ;  /* 0x006f881801007387 */ /* 0x004fe80000100a00 */
        /* <DEDUP_REMOVED lines=61> */
[----:B------:R-:W4:Y:S04]  /*c7020*/  LDL.LU R18, [R1+0xe88] ;  /* 0x000e880001127983 */ /* 0x000f280000300800 */
[----:B------:R-:W4:Y:S04]  /*c7030*/  LDL.LU R19, [R1+0xe8c] ;  /* 0x000e8c0001137983 */ /* 0x000f280000300800 */
[----:B------:R-:W3:Y:S04]  /*c7040*/  LDL.64 R28, [R1+0x18] ;  /* 0x00001800011c7983 */ /* 0x000ee80000100a00 */
[----:B------:R0:W-:Y:S02]  /*c7050*/  STL.64 [R1+0xb80], R8 ;  /* 0x000b800801007387 */ /* 0x0001e40000100a00 */
[----:B0-----:R-:W-:-:S02]  /*c7060*/  IMAD.MOV.U32 R9, RZ, RZ, R26 ;  /* 0x000000ffff097224 */ /* 0x001fc400078e001a */
[----:B------:R-:W-:Y:S01]  /*c7070*/  IMAD.MOV.U32 R8, RZ, RZ, R27 ;  /* 0x000000ffff087224 */ /* 0x000fe200078e001b */
[----:B------:R0:W-:Y:S04]  /*c7080*/  STL.64 [R1+0xb88], R10 ;  /* 0x000b880a01007387 */ /* 0x0001e80000100a00 */
[----:B0-----:R-:W3:Y:S04]  /*c7090*/  LDL.LU.64 R10, [R1+0x6ff0] ;  /* 0x006ff000010a7983 */ /* 0x001ee80000300a00 */
        /* <DEDUP_REMOVED lines=25> */
[----:B------:R-:W-:Y:S04]  /*c7230*/  STL [R1+0x6e5c], R9 ;  /* 0x006e5c0901007387 */ /* 0x000fe80000100800 */
        /* <DEDUP_REMOVED lines=34> */
[----:B------:R-:W-:-:S03]  /*c7460*/  IMAD.MOV.U32 R8, RZ, RZ, R24 ;  /* 0x000000ffff087224 */ /* 0x000fc600078e0018 */
        /* <DEDUP_REMOVED lines=10> */
[----:B------:R-:W-:Y:S01]  /*c7510*/  HMMA.16816.F32 R16, R12, R22, R16 ;  /* 0x000000160c10723c */ /* 0x000fe20000001810 */
[----:B---3--:R-:W-:-:S02]  /*c7520*/  IMAD.MOV.U32 R8, RZ, RZ, R21 ;  /* 0x000000ffff087224 */ /* 0x008fc400078e0015 */
[----:B------:R-:W-:-:S03]  /*c7530*/  IMAD.MOV.U32 R9, RZ, RZ, R20 ;  /* 0x000000ffff097224 */ /* 0x000fc600078e0014 */
[----:B--2---:R-:W-:-:S15]  /*c7540*/  HMMA.16816.F32 R4, R12, R20, R4 ;  /* 0x000000140c04723c */ /* 0x004fde0000001804 */
[----:B------:R-:W-:-:S08]  /*c7550*/  NOP ;  /* 0x0000000000007918 */ /* 0x000fd00000000000 */
[----:B------:R-:W-:Y:S04]  /*c7560*/  STL.64 [R1+0xaf0], R4 ;  /* 0x000af00401007387 */ /* 0x000fe80000100a00 */
[----:B------:R4:W-:Y:S02]  /*c7570*/  STL.64 [R1+0xaf8], R6 ;  /* 0x000af80601007387 */ /* 0x0009e40000100a00 */
[----:B----4-:R-:W-:Y:S02]  /*c7580*/  HMMA.16816.F32 R4, R12, R28, R24 ;  /* 0x0000001c0c04723c */ /* 0x010fe40000001818 */
[----:B------:R-:W-:Y:S04]  /*c7590*/  STL [R1+0x6e74], R8 ;  /* 0x006e740801007387 */ /* 0x000fe80000100800 */
[----:B------:R-:W-:Y:S04]  /*c75a0*/  STL [R1+0x6e70], R9 ;  /* 0x006e700901007387 */ /* 0x000fe80000100800 */
[----:B------:R-:W-:Y:S04]  /*c75b0*/  STL.64 [R1+0xae0], R16 ;  /* 0x000ae01001007387 */ /* 0x000fe80000100a00 */
[----:B------:R-:W-:Y:S09]  /*c75c0*/  STL.64 [R1+0xae8], R18 ;  /* 0x000ae81201007387 */ /* 0x000ff20000100a00 */
[----:B------:R-:W-:Y:S04]  /*c75d0*/  STL.64 [R1+0xad0], R4 ;  /* 0x000ad00401007387 */ /* 0x000fe80000100a00 */
[----:B------:R-:W-:Y:S04]  /*c75e0*/  STL.64 [R1+0xad8], R6 ;  /* 0x000ad80601007387 */ /* 0x000fe80000100a00 */
[----:B------:R-:W2:Y:S04]  /*c75f0*/  LDL.LU R20, [R1+0xf60] ;  /* 0x000f600001147983 */ /* 0x000ea80000300800 */
        /* <DEDUP_REMOVED lines=19> */
[----:B------:R-:W-:-:S02]  /*c7730*/  IMAD.MOV.U32 R8, RZ, RZ, R28 ;  /* 0x000000ffff087224 */ /* 0x000fc400078e001c */
[----:B------:R-:W-:Y:S01]  /*c7740*/  IMAD.MOV.U32 R9, RZ, RZ, R29 ;  /* 0x000000ffff097224 */ /* 0x000fe200078e001d */
[----:B----4-:R0:W-:Y:S04]  /*c7750*/  STL.64 [R1+0x6f10], R26 ;  /* 0x006f101a01007387 */ /* 0x0101e80000100a00 */
[----:B0-----:R-:W4:Y:S04]  /*c7760*/  LDL R26, [R1+0x10] ;  /* 0x00001000011a7983 */ /* 0x001f280000100800 */
[----:B--2---:R-:W-:Y:S04]  /*c7770*/  STL.64 [R1+0x6f08], R24 ;  /* 0x006f081801007387 */ /* 0x004fe80000100a00 */
[----:B------:R-:W2:Y:S04]  /*c7780*/  LDL.64 R28, [R1] ;  /* 0x00000000011c7983 */ /* 0x000ea80000100a00 */
        /* <DEDUP_REMOVED lines=16> */
[----:B------:R-:W2:Y:S04]  /*c7890*/  LDL.LU R4, [R1+0x237c] ;  /* 0x00237c0001047983 */ /* 0x000ea80000300800 */
[----:B------:R-:W2:Y:S04]  /*c78a0*/  LDL.LU R5, [R1+0x2384] ;  /* 0x0023840001057983 */ /* 0x000ea80000300800 */
[----:B------:R-:W3:Y:S04]  /*c78b0*/  LDL.LU R6, [R1+0x238c] ;  /* 0x00238c0001067983 */ /* 0x000ee80000300800 */
[----:B------:R-:W3:Y:S01]  /*c78c0*/  LDL.LU R7, [R1+0x2394] ;  /* 0x0023940001077983 */ /* 0x000ee20000300800 */
[----:B------:R-:W-:-:S03]  /*c78d0*/  IMAD.MOV.U32 R27, RZ, RZ, R0 ;  /* 0x000000ffff1b7224 */ /* 0x000fc600078e0000 */
        /* <DEDUP_REMOVED lines=11> */
[----:B------:R-:W2:Y:S04]  /*c7990*/  LDL.LU R6, [R1+0xfc8] ;  /* 0x000fc80001067983 */ /* 0x000ea80000300800 */
[----:B------:R-:W2:Y:S04]  /*c79a0*/  LDL.LU R7, [R1+0xfcc] ;  /* 0x000fcc0001077983 */ /* 0x000ea80000300800 */
[----:B------:R-:W-:Y:S04]  /*c79b0*/  STL [R1+0x6e7c], R9 ;  /* 0x006e7c0901007387 */ /* 0x000fe80000100800 */
[----:B------:R0:W-:Y:S04]  /*c79c0*/  STL [R1+0x6e78], R8 ;  /* 0x006e780801007387 */ /* 0x0001e80000100800 */
[----:B0-----:R-:W3:Y:S04]  /*c79d0*/  LDL.64 R8, [R1+0x8] ;  /* 0x0000080001087983 */ /* 0x001ee80000100a00 */
[----:B------:R-:W4:Y:S04]  /*c79e0*/  LDL.LU.64 R22, [R1+0x6f20] ;  /* 0x006f200001167983 */ /* 0x000f280000300a00 */
[----:B------:R-:W4:Y:S04]  /*c79f0*/  LDL.LU.64 R20, [R1+0x6f18] ;  /* 0x006f180001147983 */ /* 0x000f280000300a00 */
        /* <DEDUP_REMOVED lines=10> */
[----:B------:R-:W-:-:S02]  /*c7aa0*/  IMAD.MOV.U32 R0, RZ, RZ, R9 ;  /* 0x000000ffff007224 */ /* 0x000fc400078e0009 */
[----:B------:R-:W-:Y:S02]  /*c7ab0*/  IMAD.MOV.U32 R9, RZ, RZ, R28 ;  /* 0x000000ffff097224 */ /* 0x000fe400078e001c */
[----:B------:R-:W-:Y:S01]  /*c7ac0*/  IMAD.MOV.U32 R8, RZ, RZ, R29 ;  /* 0x000000ffff087224 */ /* 0x000fe200078e001d */
[----:B---3--:R-:W-:-:S15]  /*c7ad0*/  HMMA.16816.F32 R24, R12, R28, R24 ;  /* 0x0000001c0c18723c */ /* 0x008fde0000001818 */
[----:B------:R-:W-:-:S08]  /*c7ae0*/  NOP ;  /* 0x0000000000007918 */ /* 0x000fd00000000000 */
[----:B------:R-:W-:Y:S04]  /*c7af0*/  STL.64 [R1+0xaa0], R24 ;  /* 0x000aa01801007387 */ /* 0x000fe80000100a00 */
[----:B------:R0:W-:Y:S04]  /*c7b00*/  STL.64 [R1+0xaa8], R26 ;  /* 0x000aa81a01007387 */ /* 0x0001e80000100a00 */
[----:B0-----:R-:W3:Y:S04]  /*c7b10*/  LDL.LU.64 R26, [R1+0x6ef0] ;  /* 0x006ef000011a7983 */ /* 0x001ee80000300a00 */
[----:B------:R-:W3:Y:S04]  /*c7b20*/  LDL.LU.64 R24, [R1+0x6ee8] ;  /* 0x006ee80001187983 */ /* 0x000ee80000300a00 */
[----:B------:R-:W3:Y:S02]  /*c7b30*/  LDL.LU.64 R28, [R1+0x6ee0] ;  /* 0x006ee000011c7983 */ /* 0x000ee40000300a00 */
[----:B---3--:R-:W-:-:S15]  /*c7b40*/  HMMA.16816.F32 R24, R12, R28, R24 ;  /* 0x0000001c0c18723c */ /* 0x008fde0000001818 */
[----:B------:R-:W-:-:S08]  /*c7b50*/  NOP ;  /* 0x0000000000007918 */ /* 0x000fd00000000000 */
[----:B------:R-:W-:Y:S04]  /*c7b60*/  STL.64 [R1+0xa90], R24 ;  /* 0x000a901801007387 */ /* 0x000fe80000100a00 */
[----:B------:R0:W-:Y:S04]  /*c7b70*/  STL.64 [R1+0xa98], R26 ;  /* 0x000a981a01007387 */ /* 0x0001e80000100a00 */
[----:B0-----:R-:W4:Y:S04]  /*c7b80*/  LDL.LU.64 R26, [R1+0x6ed8] ;  /* 0x006ed800011a7983 */ /* 0x001f280000300a00 */
[----:B------:R-:W3:Y:S01]  /*c7b90*/  LDL.LU.64 R24, [R1+0x6ed0] ;  /* 0x006ed00001187983 */ /* 0x000ee20000300a00 */
[----:B----4-:R-:W-:-:S15]  /*c7ba0*/  HMMA.16816.F32 R20, R12, R26, R20 ;  /* 0x0000001a0c14723c */ /* 0x010fde0000001814 */
        /* <DEDUP_REMOVED lines=21> */
[----:B0-----:R-:W2:Y:S01]  /*c7d00*/  LDL.LU.64 R18, [R1+0x6ea8] ;  /* 0x006ea80001127983 */ /* 0x001ea20000300a00 */
[----:B----4-:R-:W-:Y:S03]  /*c7d10*/  HMMA.16816.F32 R24, R12, R20, R24 ;  /* 0x000000140c18723c */ /* 0x010fe60000001818 */
[----:B------:R-:W3:-:S15]  /*c7d20*/  LDL.LU.64 R16, [R1+0x6ea0] ;  /* 0x006ea00001107983 */ /* 0x000ede0000300a00 */
[----:B------:R-:W-:-:S05]  /*c7d30*/  NOP ;  /* 0x0000000000007918 */ /* 0x000fca0000000000 */
[----:B------:R0:W-:Y:S04]  /*c7d40*/  STL.64 [R1+0xa50], R24 ;  /* 0x000a501801007387 */ /* 0x0001e80000100a00 */
[----:B------:R1:W-:Y:S04]  /*c7d50*/  STL.64 [R1+0xa58], R26 ;  /* 0x000a581a01007387 */ /* 0x0003e80000100a00 */
[----:B0-----:R-:W4:Y:S04]  /*c7d60*/  LDL.LU R24, [R1+0x1450] ;  /* 0x0014500001187983 */ /* 0x001f280000300800 */
[----:B------:R-:W4:Y:S04]  /*c7d70*/  LDL.LU R25, [R1+0x1454] ;  /* 0x0014540001197983 */ /* 0x000f280000300800 */
[----:B-1----:R-:W4:Y:S04]  /*c7d80*/  LDL.LU R26, [R1+0x1458] ;  /* 0x00145800011a7983 */ /* 0x002f280000300800 */
[----:B------:R-:W4:Y:S04]  /*c7d90*/  LDL.LU R27, [R1+0x145c] ;  /* 0x00145c00011b7983 */ /* 0x000f280000300800 */
        /* <DEDUP_REMOVED lines=23> */
[----:B------:R-:W3:Y:S04]  /*c7f10*/  LDL.LU R19, [R1+0x100c] ;  /* 0x00100c0001137983 */ /* 0x000ee80000300800 */
[----:B------:R-:W-:Y:S04]  /*c7f20*/  STL [R1+0x6bdc], R2 ;  /* 0x006bdc0201007387 */ /* 0x000fe80000100800 */
[----:B------:R-:W-:Y:S01]  /*c7f30*/  STL [R1+0x6bd8], R3 ;  /* 0x006bd80301007387 */ /* 0x000fe20000100800 */
[----:B---3--:R-:W-:Y:S01]  /*c7f40*/  HMMA.16816.F32 R16, R12, R2, R16 ;  /* 0x000000020c10723c */ /* 0x008fe20000001810 */
[----:B----4-:R-:W-:-:S02]  /*c7f50*/  IMAD R4, R4, 0x100, R20 ;  /* 0x0000010004047824 */ /* 0x010fc400078e0214 */
[----:B------:R-:W-:Y:S02]  /*c7f60*/  IMAD R5, R5, 0x100, R21 ;  /* 0x0000010005057824 */ /* 0x000fe400078e0215 */
[----:B--2---:R-:W-:Y:S02]  /*c7f70*/  IMAD R6, R6, 0x100, R22 ;  /* 0x0000010006067824 */ /* 0x004fe400078e0216 */
[----:B------:R-:W-:-:S15]  /*c7f80*/  IMAD R7, R7, 0x100, R23 ;  /* 0x0000010007077824 */ /* 0x000fde00078e0217 */
[----:B------:R-:W-:-:S01]  /*c7f90*/  NOP ;  /* 0x0000000000007918 */ /* 0x000fc20000000000 */
[----:B------:R0:W-:Y:S04]  /*c7fa0*/  STL.64 [R1+0xa20], R16 ;  /* 0x000a201001007387 */ /* 0x0001e80000100a00 */
[----:B------:R1:W-:Y:S04]  /*c7fb0*/  STL.64 [R1+0xa28], R18 ;  /* 0x000a281201007387 */ /* 0x0003e80000100a00 */
[----:B------:R-:W2:Y:S04]  /*c7fc0*/  LDL.LU R20, [R1+0x1230] ;  /* 0x0012300001147983 */ /* 0x000ea80000300800 */
        /* <DEDUP_REMOVED lines=8> */
[----:B------:R-:W3:Y:S01]  /*c8050*/  LDL.LU R19, [R1+0x124c] ;  /* 0x00124c0001137983 */ /* 0x000ee20000300800 */
[----:B------:R-:W-:-:S02]  /*c8060*/  IMAD.MOV.U32 R2, RZ, RZ, R9 ;  /* 0x000000ffff027224 */ /* 0x000fc400078e0009 */
[----:B------:R-:W-:Y:S01]  /*c8070*/  IMAD.MOV.U32 R3, RZ, RZ, R8 ;  /* 0x000000ffff037224 */ /* 0x000fe200078e0008 */
[----:B---3--:R-:W-:Y:S04]  /*c8080*/  STL.64 [R1+0x6c58], R18 ;  /* 0x006c581201007387 */ /* 0x008fe80000100a00 */
[----:B--2---:R0:W-:Y:S04]  /*c8090*/  STL.64 [R1+0x6c50], R16 ;  /* 0x006c501001007387 */ /* 0x0041e80000100a00 */
[----:B------:R-:W2:Y:S04]  /*c80a0*/  LDL.LU R9, [R1+0x6e7c] ;  /* 0x006e7c0001097983 */ /* 0x000ea80000300800 */
[----:B------:R-:W3:Y:S01]  /*c80b0*/  LDL.LU R8, [R1+0x6e78] ;  /* 0x006e780001087983 */ /* 0x000ee20000300800 */
[----:B0-----:R-:W-:Y:S03]  /*c80c0*/  HMMA.16816.F32 R16, R12, R10, R24 ;  /* 0x0000000a0c10723c */ /* 0x001fe60000001818 */
[----:B------:R-:W4:-:S15]  /*c80d0*/  LDL.LU R24, [R1+0x1260] ;  /* 0x0012600001187983 */ /* 0x000f1e0000300800 */
[----:B------:R-:W-:-:S05]  /*c80e0*/  NOP ;  /* 0x0000000000007918 */ /* 0x000fca0000000000 */
[----:B------:R-:W-:Y:S04]  /*c80f0*/  STL.64 [R1+0xc60], R16 ;  /* 0x000c601001007387 */ /* 0x000fe80000100a00 */
[----:B------:R-:W-:Y:S04]  /*c8100*/  STL.64 [R1+0xc68], R18 ;  /* 0x000c681201007387 */ /* 0x000fe80000100a00 */
[----:B------:R-:W4:Y:S04]  /*c8110*/  LDL.LU R25, [R1+0x1264] ;  /* 0x0012640001197983 */ /* 0x000f280000300800 */
[----:B------:R-:W2:Y:S04]  /*c8120*/  LDL.LU R26, [R1+0x1268] ;  /* 0x00126800011a7983 */ /* 0x000ea80000300800 */
[----:B------:R-:W2:Y:S04]  /*c8130*/  LDL.LU R27, [R1+0x126c] ;  /* 0x00126c00011b7983 */ /* 0x000ea80000300800 */
[----:B--2---:R-:W-:Y:S04]  /*c8140*/  STL.64 [R1+0x6c68], R26 ;  /* 0x006c681a01007387 */ /* 0x004fe80000100a00 */
[----:B----4-:R0:W-:Y:S04]  /*c8150*/  STL.64 [R1+0x6c60], R24 ;  /* 0x006c601801007387 */ /* 0x0101e80000100a00 */
[----:B------:R-:W2:Y:S04]  /*c8160*/  LDL R22, [R1+0x10] ;  /* 0x0000100001167983 */ /* 0x000ea80000100800 */
[----:B------:R-:W2:Y:S01]  /*c8170*/  LDL R23, [R1+0x14] ;  /* 0x0000140001177983 */ /* 0x000ea20000100800 */
[----:B---3--:R-:W-:-:S02]  /*c8180*/  IMAD.MOV.U32 R20, RZ, RZ, R8 ;  /* 0x000000ffff147224 */ /* 0x008fc400078e0008 */
[----:B------:R-:W-:Y:S01]  /*c8190*/  IMAD.MOV.U32 R21, RZ, RZ, R9 ;  /* 0x000000ffff157224 */ /* 0x000fe200078e0009 */
[----:B------:R-:W3:Y:S04]  /*c81a0*/  LDL.LU R8, [R1+0x6e74] ;  /* 0x006e740001087983 */ /* 0x000ee80000300800 */
[----:B------:R-:W4:Y:S04]  /*c81b0*/  LDL.LU R9, [R1+0x6e70] ;  /* 0x006e700001097983 */ /* 0x000f280000300800 */
[----:B--2---:R1:W-:Y:S04]  /*c81c0*/  STL.64 [R1+0x6c78], R22 ;  /* 0x006c781601007387 */ /* 0x0043e80000100a00 */
[----:B------:R-:W-:Y:S04]  /*c81d0*/  STL.64 [R1+0x6c70], R20 ;  /* 0x006c701401007387 */ /* 0x000fe80000100a00 */
        /* <DEDUP_REMOVED lines=13> */
[----:B----4-:R-:W-:-:S02]  /*c82b0*/  IMAD.MOV.U32 R20, RZ, RZ, R9 ;  /* 0x000000ffff147224 */ /* 0x010fc400078e0009 */
[----:B------:R-:W-:Y:S01]  /*c82c0*/  IMAD.MOV.U32 R21, RZ, RZ, R8 ;  /* 0x000000ffff157224 */ /* 0x000fe200078e0008 */
[----:B---3--:R-:W-:Y:S04]  /*c82d0*/  STL.64 [R1+0x6ca0], R26 ;  /* 0x006ca01a01007387 */ /* 0x008fe80000100a00 */
[----:B--2---:R0:W-:Y:S04]  /*c82e0*/  STL.64 [R1+0x6c98], R24 ;  /* 0x006c981801007387 */ /* 0x0041e80000100a00 */
[----:B------:R-:W2:Y:S04]  /*c82f0*/  LDL.LU R9, [R1+0x6e6c] ;  /* 0x006e6c0001097983 */ /* 0x000ea80000300800 */
[----:B------:R-:W3:Y:S04]  /*c8300*/  LDL.LU R8, [R1+0x6e68] ;  /* 0x006e680001087983 */ /* 0x000ee80000300800 */
[----:B------:R3:W-:Y:S04]  /*c8310*/  STL.64 [R1+0x6ca8], R20 ;  /* 0x006ca81401007387 */ /* 0x0007e80000100a00 */
[----:B0-----:R-:W4:Y:S04]  /*c8320*/  LDL.LU R24, [R1+0x12a0] ;  /* 0x0012a00001187983 */ /* 0x001f280000300800 */
        /* <DEDUP_REMOVED lines=37> */
[----:B------:R-:W2:Y:S04]  /*c8580*/  LDL R22, [R1+0x50] ;  /* 0x0000500001167983 */ /* 0x000ea80000100800 */
[----:B------:R-:W2:Y:S01]  /*c8590*/  LDL R23, [R1+0x54] ;  /* 0x0000540001177983 */ /* 0x000ea20000100800 */
[----:B----4-:R-:W-:-:S02]  /*c85a0*/  IMAD.MOV.U32 R20, RZ, RZ, R8 ;  /* 0x000000ffff147224 */ /* 0x010fc400078e0008 */
        /* <DEDUP_REMOVED lines=11> */
[----:B--2---:R-:W-:Y:S04]  /*c8660*/  STL.64 [R1+0x6d50], R22 ;  /* 0x006d501601007387 */ /* 0x004fe80000100a00 */
[----:B------:R-:W-:Y:S04]  /*c8670*/  STL.64 [R1+0x6d48], R20 ;  /* 0x006d481401007387 */ /* 0x000fe80000100a00 */
        /* <DEDUP_REMOVED lines=50> */
[----:B------:R-:W4:Y:S04]  /*c89a0*/  LDL.LU R9, [R1+0x6e3c] ;  /* 0x006e3c0001097983 */ /* 0x000f280000300800 */
[----:B------:R-:W4:Y:S04]  /*c89b0*/  LDL.LU R8, [R1+0x6e38] ;  /* 0x006e380001087983 */ /* 0x000f280000300800 */
        /* <DEDUP_REMOVED lines=30> */
[----:B------:R0:W-:Y:S04]  /*c8ba0*/  STL.64 [R1+0x6e20], R20 ;  /* 0x006e201401007387 */ /* 0x0001e80000100a00 */
[----:B0-----:R-:W4:Y:S04]  /*c8bb0*/  LDL.LU R20, [R1+0x1460] ;  /* 0x0014600001147983 */ /* 0x001f280000300800 */
        /* <DEDUP_REMOVED lines=42> */
[----:B--2---:R-:W-:Y:S03]  /*c8e60*/  HMMA.16816.F32 R12, R12, R22, R24 ;  /* 0x000000160c0c723c */ /* 0x004fe60000001818 */
[----:B------:R-:W4:Y:S04]  /*c8e70*/  LDL.LU.64 R26, [R1+0x6e18] ;  /* 0x006e1800011a7983 */ /* 0x000f280000300a00 */
[----:B------:R-:W4:Y:S01]  /*c8e80*/  LDL.LU.64 R24, [R1+0x6e10] ;  /* 0x006e100001187983 */ /* 0x000f220000300a00 */
[----:B------:R-:W-:-:S02]  /*c8e90*/  F2FP.F16.E5M2.UNPACK_B R4, R4 ;  /* 0x00000004ff04723e */ /* 0x000fc400020004ff */
[----:B------:R-:W-:Y:S02]  /*c8ea0*/  F2FP.F16.E5M2.UNPACK_B R5, R5 ;  /* 0x00000005ff05723e */ /* 0x000fe400020004ff */
[----:B------:R-:W-:Y:S02]  /*c8eb0*/  F2FP.F16.E5M2.UNPACK_B R6, R6 ;  /* 0x00000006ff06723e */ /* 0x000fe400020004ff */
[----:B------:R-:W-:-:S09]  /*c8ec0*/  F2FP.F16.E5M2.UNPACK_B R7, R7 ;  /* 0x00000007ff07723e */ /* 0x000fd200020004ff */
[----:B------:R-:W-:Y:S04]  /*c8ed0*/  STL.64 [R1+0xa10], R12 ;  /* 0x000a100c01007387 */ /* 0x000fe80000100a00 */
[----:B------:R0:W-:Y:S04]  /*c8ee0*/  STL.64 [R1+0xa18], R14 ;  /* 0x000a180e01007387 */ /* 0x0001e80000100a00 */
[----:B0-----:R-:W2:Y:S01]  /*c8ef0*/  LDL R14, [R1+0x8] ;  /* 0x00000800010e7983 */ /* 0x001ea20000100800 */
        /* <DEDUP_REMOVED lines=66> */
[----:B------:R-:W3:Y:S04]  /*c9320*/  LDL.LU.64 R26, [R1+0x6d30] ;  /* 0x006d3000011a7983 */ /* 0x000ee80000300a00 */
[----:B------:R-:W3:-:S15]  /*c9330*/  LDL.LU.64 R24, [R1+0x6d28] ;  /* 0x006d280001187983 */ /* 0x000ede0000300a00 */
[----:B------:R-:W-:-:S03]  /*c9340*/  NOP ;  /* 0x0000000000007918 */ /* 0x000fc60000000000 */
        /* <DEDUP_REMOVED lines=57> */
[----:B0-----:R-:W2:Y:S04]  /*c96e0*/  LDL.LU.64 R26, [R1+0x6c68] ;  /* 0x006c6800011a7983 */ /* 0x001ea80000300a00 */
[----:B------:R-:W2:Y:S01]  /*c96f0*/  LDL.LU.64 R24, [R1+0x6c60] ;  /* 0x006c600001187983 */ /* 0x000ea20000300a00 */
[----:B----4-:R-:W-:Y:S03]  /*c9700*/  HMMA.16816.F32 R20, R4, R22, R16 ;  /* 0x000000160414723c */ /* 0x010fe60000001810 */
[----:B------:R-:W3:Y:S04]  /*c9710*/  LDL.LU.64 R18, [R1+0x6c58] ;  /* 0x006c580001127983 */ /* 0x000ee80000300a00 */
[----:B------:R-:W3:-:S15]  /*c9720*/  LDL.LU.64 R16, [R1+0x6c50] ;  /* 0x006c500001107983 */ /* 0x000ede0000300a00 */
[----:B------:R-:W-:-:S01]  /*c9730*/  NOP ;  /* 0x0000000000007918 */ /* 0x000fc20000000000 */
[----:B------:R-:W-:Y:S04]  /*c9740*/  STL.64 [R1+0x8e0], R20 ;  /* 0x0008e01401007387 */ /* 0x000fe80000100a00 */
[----:B------:R0:W-:Y:S04]  /*c9750*/  STL.64 [R1+0x8e8], R22 ;  /* 0x0008e81601007387 */ /* 0x0001e80000100a00 */
[----:B0-----:R-:W4:Y:S04]  /*c9760*/  LDL.LU.64 R22, [R1+0x6c48] ;  /* 0x006c480001167983 */ /* 0x001f280000300a00 */
[----:B------:R-:W4:Y:S01]  /*c9770*/  LDL.LU.64 R20, [R1+0x6c40] ;  /* 0x006c400001147983 */ /* 0x000f220000300a00 */
[C---:B--2---:R-:W-:Y:S03]  /*c9780*/  HMMA.16816.F32 R12, R4.reuse, R14, R24 ;  /* 0x0000000e040c723c */ /* 0x044fe60000001818 */
[----:B------:R-:W4:Y:S03]  /*c9790*/  LDL.LU.64 R26, [R1+0x6c38] ;  /* 0x006c3800011a7983 */ /* 0x000f260000300a00 */
[----:B------:R-:W-:Y:S01]  /*c97a0*/  HMMA.16816.F32 R8, R4, R2, R8 ;  /* 0x000000020408723c */ /* 0x000fe20000001808 */
[----:B------:R-:W2:-:S15]  /*c97b0*/  LDL.LU.64 R24, [R1+0x6c30] ;  /* 0x006c300001187983 */ /* 0x000e9e0000300a00 */
[----:B------:R-:W-:-:S01]  /*c97c0*/  NOP ;  /* 0x0000000000007918 */ /* 0x000fc20000000000 */
[----:B------:R-:W-:Y:S04]  /*c97d0*/  STL.64 [R1+0x8d0], R12 ;  /* 0x0008d00c01007387 */ /* 0x000fe80000100a00 */
[----:B------:R3:W-:Y:S04]  /*c97e0*/  STL.64 [R1+0x8d8], R14 ;  /* 0x0008d80e01007387 */ /* 0x0007e80000100a00 */
[----:B------:R-:W-:Y:S04]  /*c97f0*/  STL.64 [R1+0x6a68], R28 ;  /* 0x006a681c01007387 */ /* 0x000fe80000100a00 */
[----:B------:R-:W-:Y:S04]  /*c9800*/  STL.64 [R1+0x8c0], R8 ;  /* 0x0008c00801007387 */ /* 0x000fe80000100a00 */
[----:B------:R4:W-:Y:S01]  /*c9810*/  STL.64 [R1+0x8c8], R10 ;  /* 0x0008c80a01007387 */ /* 0x0009e20000100a00 */
[----:B---3--:R-:W-:-:S15]  /*c9820*/  HMMA.16816.F32 R12, R4, R28, R16 ;  /* 0x0000001c040c723c */ /* 0x008fde0000001810 */
[----:B------:R-:W-:-:S08]  /*c9830*/  NOP ;  /* 0x0000000000007918 */ /* 0x000fd00000000000 */
[----:B------:R-:W-:Y:S04]  /*c9840*/  STL.64 [R1+0x8b0], R12 ;  /* 0x0008b00c01007387 */ /* 0x000fe80000100a00 */
[----:B------:R-:W-:Y:S01]  /*c9850*/  STL.64 [R1+0x8b8], R14 ;  /* 0x0008b80e01007387 */ /* 0x000fe20000100a00 */
[----:B----4-:R-:W-:Y:S03]  /*c9860*/  HMMA.16816.F32 R8, R4, R26, R20 ;  /* 0x0000001a0408723c */ /* 0x010fe60000001814 */
[----:B------:R-:W2:-:S15]  /*c9870*/  LDL.LU R20, [R1+0x1220] ;  /* 0x0012200001147983 */ /* 0x000e9e0000300800 */
[----:B------:R-:W-:-:S05]  /*c9880*/  NOP ;  /* 0x0000000000007918 */ /* 0x000fca0000000000 */
[----:B------:R-:W-:Y:S04]  /*c9890*/  STL.64 [R1+0x8a0], R8 ;  /* 0x0008a00801007387 */ /* 0x000fe80000100a00 */
[----:B------:R-:W-:Y:S04]  /*c98a0*/  STL.64 [R1+0x8a8], R10 ;  /* 0x0008a80a01007387 */ /* 0x000fe80000100a00 */
        /* <DEDUP_REMOVED lines=34> */
[----:B------:R-:W4:Y:S04]  /*c9ad0*/  LDL.64 R28, [R1+0xa0] ;  /* 0x0000a000011c7983 */ /* 0x000f280000100a00 */
[----:B------:R-:W-:Y:S04]  /*c9ae0*/  STL.64 [R1+0x890], R20 ;  /* 0x0008901401007387 */ /* 0x000fe80000100a00 */
[----:B------:R0:W-:Y:S04]  /*c9af0*/  STL.64 [R1+0x898], R22 ;  /* 0x0008981601007387 */ /* 0x0001e80000100a00 */
[----:B0-----:R-:W2:Y:S04]  /*c9b00*/  LDL.LU.64 R22, [R1+0x6c28] ;  /* 0x006c280001167983 */ /* 0x001ea80000300a00 */
[----:B------:R-:W3:Y:S04]  /*c9b10*/  LDL.LU.64 R20, [R1+0x6c20] ;  /* 0x006c200001147983 */ /* 0x000ee80000300a00 */
        /* <DEDUP_REMOVED lines=20> */
[----:B------:R0:W-:Y:S04]  /*c9c60*/  STL [R1+0x6a1c], R20 ;  /* 0x006a1c1401007387 */ /* 0x0001e80000100800 */
[----:B------:R1:W-:Y:S04]  /*c9c70*/  STL [R1+0x6a18], R21 ;  /* 0x006a181501007387 */ /* 0x0003e80000100800 */
[----:B------:R4:W-:Y:S04]  /*c9c80*/  STL.64 [R1+0x6b70], R22 ;  /* 0x006b701601007387 */ /* 0x0009e80000100a00 */
[----:B0-----:R-:W3:Y:S04]  /*c9c90*/  LDL.LU R20, [R1+0x1600] ;  /* 0x0016000001147983 */ /* 0x001ee80000300800 */
[----:B-1----:R-:W3:Y:S04]  /*c9ca0*/  LDL.LU R21, [R1+0x1604] ;  /* 0x0016040001157983 */ /* 0x002ee80000300800 */
[----:B----4-:R-:W4:Y:S04]  /*c9cb0*/  LDL.LU R22, [R1+0x1608] ;  /* 0x0016080001167983 */ /* 0x010f280000300800 */
[----:B------:R-:W4:Y:S01]  /*c9cc0*/  LDL.LU R23, [R1+0x160c] ;  /* 0x00160c0001177983 */ /* 0x000f220000300800 */
        /* <DEDUP_REMOVED lines=8> */
[----:B------:R-:W-:-:S02]  /*c9d50*/  IMAD R12, R12, 0x100, R2 ;  /* 0x000001000c0c7824 */ /* 0x000fc400078e0202 */
[----:B------:R-:W-:Y:S01]  /*c9d60*/  IMAD R13, R13, 0x100, R3 ;  /* 0x000001000d0d7824 */ /* 0x000fe200078e0203 */
        /* <DEDUP_REMOVED lines=8> */
[----:B0-----:R-:W3:Y:S04]  /*c9df0*/  LDL.LU R16, [R1+0x15d0] ;  /* 0x0015d00001107983 */ /* 0x001ee80000300800 */
[----:B-1----:R-:W3:Y:S04]  /*c9e00*/  LDL.LU R17, [R1+0x15d4] ;  /* 0x0015d40001117983 */ /* 0x002ee80000300800 */
[----:B------:R-:W3:Y:S04]  /*c9e10*/  LDL.LU R18, [R1+0x15d8] ;  /* 0x0015d80001127983 */ /* 0x000ee80000300800 */
[----:B------:R-:W3:Y:S04]  /*c9e20*/  LDL.LU R19, [R1+0x15dc] ;  /* 0x0015dc0001137983 */ /* 0x000ee80000300800 */
[----:B------:R-:W2:Y:S04]  /*c9e30*/  LDL.LU R2, [R1+0x6bdc] ;  /* 0x006bdc0001027983 */ /* 0x000ea80000300800 */
[----:B------:R-:W2:Y:S02]  /*c9e40*/  LDL.LU R3, [R1+0x6bd8] ;  /* 0x006bd80001037983 */ /* 0x000ea40000300800 */
[----:B--2---:R-:W-:-:S15]  /*c9e50*/  HMMA.16816.F32 R8, R4, R2, R8 ;  /* 0x000000020408723c */ /* 0x004fde0000001808 */
[----:B------:R-:W-:-:S08]  /*c9e60*/  NOP ;  /* 0x0000000000007918 */ /* 0x000fd00000000000 */
[----:B------:R-:W-:Y:S04]  /*c9e70*/  STL.64 [R1+0x840], R8 ;  /* 0x0008400801007387 */ /* 0x000fe80000100a00 */
[----:B------:R0:W-:Y:S04]  /*c9e80*/  STL.64 [R1+0x848], R10 ;  /* 0x0008480a01007387 */ /* 0x0001e80000100a00 */
[----:B0-----:R-:W3:Y:S04]  /*c9e90*/  LDL.LU.64 R10, [R1+0x6bd0] ;  /* 0x006bd000010a7983 */ /* 0x001ee80000300a00 */
[----:B------:R-:W4:Y:S04]  /*c9ea0*/  LDL.LU.64 R8, [R1+0x6bc8] ;  /* 0x006bc80001087983 */ /* 0x000f280000300a00 */
[----:B------:R0:W-:Y:S04]  /*c9eb0*/  STL [R1+0x69ec], R2 ;  /* 0x0069ec0201007387 */ /* 0x0001e80000100800 */
[----:B0-----:R-:W2:Y:S04]  /*c9ec0*/  LDL.LU R2, [R1+0x23b8] ;  /* 0x0023b80001027983 */ /* 0x001ea80000300800 */
[----:B------:R0:W-:Y:S04]  /*c9ed0*/  STL [R1+0x69e8], R3 ;  /* 0x0069e80301007387 */ /* 0x0001e80000100800 */
[----:B0-----:R-:W2:Y:S01]  /*c9ee0*/  LDL.LU R3, [R1+0x23b0] ;  /* 0x0023b00001037983 */ /* 0x001ea20000300800 */
[----:B---3--:R-:W-:Y:S06]  /*c9ef0*/  HMMA.16816.F32 R16, R4, R10, R16 ;  /* 0x0000000a0410723c */ /* 0x008fec0000001810 */
[----:B------:R-:W-:Y:S04]  /*c9f00*/  STL [R1+0x69d4], R10 ;  /* 0x0069d40a01007387 */ /* 0x000fe80000100800 */
[----:B------:R-:W-:-:S13]  /*c9f10*/  STL [R1+0x69d0], R11 ;  /* 0x0069d00b01007387 */ /* 0x000fda0000100800 */
[----:B------:R-:W-:Y:S04]  /*c9f20*/  STL.64 [R1+0xc40], R16 ;  /* 0x000c401001007387 */ /* 0x000fe80000100a00 */
[----:B------:R4:W-:Y:S02]  /*c9f30*/  STL.64 [R1+0xc48], R18 ;  /* 0x000c481201007387 */ /* 0x0009e40000100a00 */
[C---:B----4-:R-:W-:Y:S06]  /*c9f40*/  HMMA.16816.F32 R16, R4.reuse, R8, R20 ;  /* 0x000000080410723c */ /* 0x050fec0000001814 */
[----:B------:R-:W-:Y:S01]  /*c9f50*/  HMMA.16816.F32 R4, R4, R28, R24 ;  /* 0x0000001c0404723c */ /* 0x000fe20000001818 */
[----:B--2---:R-:W-:-:S02]  /*c9f60*/  IMAD R14, R14, 0x100, R3 ;  /* 0x000001000e0e7824 */ /* 0x004fc400078e0203 */
[----:B------:R-:W-:Y:S01]  /*c9f70*/  IMAD R15, R15, 0x100, R2 ;  /* 0x000001000f0f7824 */ /* 0x000fe200078e0202 */
[----:B------:R-:W-:Y:S02]  /*c9f80*/  STL.64 [R1+0x6ba0], R8 ;  /* 0x006ba00801007387 */ /* 0x000fe40000100a00 */
[----:B------:R-:W-:Y:S02]  /*c9f90*/  IMAD.MOV.U32 R3, RZ, RZ, R28 ;  /* 0x000000ffff037224 */ /* 0x000fe400078e001c */
[----:B------:R-:W-:-:S09]  /*c9fa0*/  IMAD.MOV.U32 R2, RZ, RZ, R29 ;  /* 0x000000ffff027224 */ /* 0x000fd200078e001d */
[----:B------:R-:W-:Y:S04]  /*c9fb0*/  STL.64 [R1+0xc30], R16 ;  /* 0x000c301001007387 */ /* 0x000fe80000100a00 */
[----:B------:R-:W-:Y:S04]  /*c9fc0*/  STL.64 [R1+0xc38], R18 ;  /* 0x000c381201007387 */ /* 0x000fe80000100a00 */
[----:B------:R-:W-:Y:S04]  /*c9fd0*/  STL.64 [R1+0x830], R4 ;  /* 0x0008300401007387 */ /* 0x000fe80000100a00 */
[----:B------:R0:W-:Y:S04]  /*c9fe0*/  STL.64 [R1+0x838], R6 ;  /* 0x0008380601007387 */ /* 0x0001e80000100a00 */
[----:B------:R-:W-:Y:S04]  /*c9ff0*/  STL.64 [R1+0x6b58], R2 ;  /* 0x006b580201007387 */ /* 0x000fe80000100a00 */
[----:B------:R-:W2:Y:S04]  /*ca000*/  LDL.LU R24, [R1+0x1520] ;  /* 0x0015200001187983 */ /* 0x000ea80000300800 */
[----:B------:R-:W2:Y:S04]  /*ca010*/  LDL.LU R25, [R1+0x1524] ;  /* 0x0015240001197983 */ /* 0x000ea80000300800 */
[----:B------:R-:W3:Y:S04]  /*ca020*/  LDL.LU R26, [R1+0x1528] ;  /* 0x00152800011a7983 */ /* 0x000ee80000300800 */
[----:B------:R-:W3:Y:S04]  /*ca030*/  LDL.LU R27, [R1+0x152c] ;  /* 0x00152c00011b7983 */ /* 0x000ee80000300800 */
[----:B0-----:R-:W4:Y:S04]  /*ca040*/  LDL.LU.64 R6, [R1+0xa8] ;  /* 0x0000a80001067983 */ /* 0x001f280000300a00 */
[----:B------:R-:W2:Y:S04]  /*ca050*/  LDL.LU R20, [R1+0x1560] ;  /* 0x0015600001147983 */ /* 0x000ea80000300800 */
[----:B------:R-:W2:Y:S04]  /*ca060*/  LDL.LU R21, [R1+0x1564] ;  /* 0x0015640001157983 */ /* 0x000ea80000300800 */
[----:B------:R-:W3:Y:S04]  /*ca070*/  LDL.LU R22, [R1+0x1568] ;  /* 0x0015680001167983 */ /* 0x000ee80000300800 */
[----:B------:R-:W3:Y:S04]  /*ca080*/  LDL.LU R23, [R1+0x156c] ;  /* 0x00156c0001177983 */ /* 0x000ee80000300800 */
[----:B---3--:R0:W-:Y:S04]  /*ca090*/  STL.64 [R1+0x6b80], R22 ;  /* 0x006b801601007387 */ /* 0x0081e80000100a00 */
[----:B0-----:R-:W3:Y:S04]  /*ca0a0*/  LDL R22, [R1+0x80] ;  /* 0x0000800001167983 */ /* 0x001ee80000100800 */
[----:B------:R-:W3:Y:S04]  /*ca0b0*/  LDL R23, [R1+0x84] ;  /* 0x0000840001177983 */ /* 0x000ee80000100800 */
[----:B------:R-:W4:Y:S04]  /*ca0c0*/  LDL.LU.64 R10, [R1+0x98] ;  /* 0x00009800010a7983 */ /* 0x000f280000300a00 */
[----:B------:R-:W4:Y:S04]  /*ca0d0*/  LDL.LU.64 R8, [R1+0x90] ;  /* 0x0000900001087983 */ /* 0x000f280000300a00 */
[----:B--2---:R0:W-:Y:S04]  /*ca0e0*/  STL.64 [R1+0x6b78], R20 ;  /* 0x006b781401007387 */ /* 0x0041e80000100a00 */
[----:B0-----:R-:W2:Y:S04]  /*ca0f0*/  LDL.LU.64 R20, [R1+0x88] ;  /* 0x0000880001147983 */ /* 0x001ea80000300a00 */
        /* <DEDUP_REMOVED lines=12> */
[----:B------:R-:W3:Y:S04]  /*ca1c0*/  LDL.LU.64 R18, [R1+0x78] ;  /* 0x0000780001127983 */ /* 0x000ee80000300a00 */
[----:B---3--:R0:W-:Y:S04]  /*ca1d0*/  STL.64 [R1+0x6b98], R18 ;  /* 0x006b981201007387 */ /* 0x0081e80000100a00 */
[----:B------:R-:W3:Y:S04]  /*ca1e0*/  LDL.LU R16, [R1+0x1580] ;  /* 0x0015800001107983 */ /* 0x000ee80000300800 */
[----:B------:R-:W3:Y:S04]  /*ca1f0*/  LDL.LU R17, [R1+0x1584] ;  /* 0x0015840001117983 */ /* 0x000ee80000300800 */
[----:B0-----:R-:W3:Y:S04]  /*ca200*/  LDL.LU R18, [R1+0x1588] ;  /* 0x0015880001127983 */ /* 0x001ee80000300800 */
[----:B------:R-:W3:Y:S04]  /*ca210*/  LDL.LU R19, [R1+0x158c] ;  /* 0x00158c0001137983 */ /* 0x000ee80000300800 */
[----:B------:R-:W-:Y:S04]  /*ca220*/  STL.64 [R1+0x6b68], R26 ;  /* 0x006b681a01007387 */ /* 0x000fe80000100a00 */
[----:B------:R0:W-:Y:S04]  /*ca230*/  STL.64 [R1+0x6b60], R24 ;  /* 0x006b601801007387 */ /* 0x0001e80000100a00 */
[----:B0-----:R-:W4:Y:S04]  /*ca240*/  LDL.LU R24, [R1+0x15b0] ;  /* 0x0015b00001187983 */ /* 0x001f280000300800 */
[----:B------:R-:W4:Y:S04]  /*ca250*/  LDL.LU R25, [R1+0x15b4] ;  /* 0x0015b40001197983 */ /* 0x000f280000300800 */
[----:B------:R-:W4:Y:S04]  /*ca260*/  LDL.LU R26, [R1+0x15b8] ;  /* 0x0015b800011a7983 */ /* 0x000f280000300800 */
[----:B------:R-:W4:Y:S01]  /*ca270*/  LDL.LU R27, [R1+0x15bc] ;  /* 0x0015bc00011b7983 */ /* 0x000f220000300800 */
[----:B------:R-:W-:-:S02]  /*ca280*/  F2FP.F16.E5M2.UNPACK_B R12, R12 ;  /* 0x0000000cff0c723e */ /* 0x000fc400020004ff */
[----:B------:R-:W-:Y:S02]  /*ca290*/  F2FP.F16.E5M2.UNPACK_B R13, R13 ;  /* 0x0000000dff0d723e */ /* 0x000fe400020004ff */
[----:B------:R-:W-:Y:S02]  /*ca2a0*/  F2FP.F16.E5M2.UNPACK_B R14, R14 ;  /* 0x0000000eff0e723e */ /* 0x000fe400020004ff */
[----:B------:R-:W-:Y:S01]  /*ca2b0*/  F2FP.F16.E5M2.UNPACK_B R15, R15 ;  /* 0x0000000fff0f723e */ /* 0x000fe200020004ff */
[----:B------:R-:W3:Y:S06]  /*ca2c0*/  LDL.64 R28, [R1+0x58] ;  /* 0x00005800011c7983 */ /* 0x000eec0000100a00 */
[----:B----4-:R-:W-:-:S15]  /*ca2d0*/  HMMA.16816.F32 R24, R12, R6, R24 ;  /* 0x000000060c18723c */ /* 0x010fde0000001818 */
[----:B------:R-:W-:-:S08]  /*ca2e0*/  NOP ;  /* 0x0000000000007918 */ /* 0x000fd00000000000 */
[----:B------:R0:W-:Y:S04]  /*ca2f0*/  STL.64 [R1+0x820], R24 ;  /* 0x0008201801007387 */ /* 0x0001e80000100a00 */
[----:B------:R1:W-:Y:S04]  /*ca300*/  STL.64 [R1+0x828], R26 ;  /* 0x0008281a01007387 */ /* 0x0003e80000100a00 */
[----:B0-----:R-:W4:Y:S04]  /*ca310*/  LDL.LU R24, [R1+0x1550] ;  /* 0x0015500001187983 */ /* 0x001f280000300800 */
[----:B------:R-:W4:Y:S04]  /*ca320*/  LDL.LU R25, [R1+0x1554] ;  /* 0x0015540001197983 */ /* 0x000f280000300800 */
[----:B-1----:R-:W3:Y:S04]  /*ca330*/  LDL.LU R26, [R1+0x1558] ;  /* 0x00155800011a7983 */ /* 0x002ee80000300800 */
[----:B------:R-:W3:Y:S01]  /*ca340*/  LDL.LU R27, [R1+0x155c] ;  /* 0x00155c00011b7983 */ /* 0x000ee20000300800 */
[----:B--2---:R-:W-:Y:S03]  /*ca350*/  HMMA.16816.F32 R20, R12, R10, R20 ;  /* 0x0000000a0c14723c */ /* 0x004fe60000001814 */
[----:B---3--:R-:W-:Y:S04]  /*ca360*/  STL.64 [R1+0x6b90], R26 ;  /* 0x006b901a01007387 */ /* 0x008fe80000100a00 */
[----:B----4-:R0:W-:Y:S04]  /*ca370*/  STL.64 [R1+0x6b88], R24 ;  /* 0x006b881801007387 */ /* 0x0101e80000100a00 */
[----:B0-----:R-:W2:Y:S04]  /*ca380*/  LDL.LU R24, [R1+0x1570] ;  /* 0x0015700001187983 */ /* 0x001ea80000300800 */
[----:B------:R-:W2:Y:S04]  /*ca390*/  LDL.LU R25, [R1+0x1574] ;  /* 0x0015740001197983 */ /* 0x000ea80000300800 */
[----:B------:R-:W2:Y:S04]  /*ca3a0*/  LDL.LU R26, [R1+0x1578] ;  /* 0x00157800011a7983 */ /* 0x000ea80000300800 */
[----:B------:R-:W2:Y:S04]  /*ca3b0*/  LDL.LU R27, [R1+0x157c] ;  /* 0x00157c00011b7983 */ /* 0x000ea80000300800 */
[----:B------:R-:W3:Y:S04]  /*ca3c0*/  LDL.LU.64 R2, [R1+0x70] ;  /* 0x0000700001027983 */ /* 0x000ee80000300a00 */
[----:B------:R-:W-:Y:S04]  /*ca3d0*/  STL.64 [R1+0x810], R20 ;  /* 0x0008101401007387 */ /* 0x000fe80000100a00 */
[----:B------:R0:W-:Y:S04]  /*ca3e0*/  STL.64 [R1+0x818], R22 ;  /* 0x0008181601007387 */ /* 0x0001e80000100a00 */
[----:B0-----:R-:W4:Y:S04]  /*ca3f0*/  LDL.LU.64 R22, [R1+0x6bc0] ;  /* 0x006bc00001167983 */ /* 0x001f280000300a00 */
[----:B------:R-:W4:Y:S01]  /*ca400*/  LDL.LU.64 R20, [R1+0x6bb8] ;  /* 0x006bb80001147983 */ /* 0x000f220000300a00 */
[----:B------:R-:W-:-:S02]  /*ca410*/  IMAD.MOV.U32 R5, RZ, RZ, R6 ;  /* 0x000000ffff057224 */ /* 0x000fc400078e0006 */
[----:B------:R-:W-:Y:S02]  /*ca420*/  IMAD.MOV.U32 R4, RZ, RZ, R7 ;  /* 0x000000ffff047224 */ /* 0x000fe400078e0007 */
[----:B------:R-:W-:Y:S02]  /*ca430*/  IMAD.MOV.U32 R7, RZ, RZ, R10 ;  /* 0x000000ffff077224 */ /* 0x000fe400078e000a */
[----:B------:R-:W-:-:S05]  /*ca440*/  IMAD.MOV.U32 R6, RZ, RZ, R11 ;  /* 0x000000ffff067224 */ /* 0x000fca00078e000b */
[----:B------:R0:W-:Y:S04]  /*ca450*/  STL.64 [R1+0x6a10], R6 ;  /* 0x006a100601007387 */ /* 0x0001e80000100a00 */
[----:B0-----:R-:W3:Y:S04]  /*ca460*/  LDL R6, [R1+0x60] ;  /* 0x0000600001067983 */ /* 0x001ee80000100800 */
[----:B------:R0:W-:Y:S04]  /*ca470*/  STL.64 [R1+0x6a08], R4 ;  /* 0x006a080401007387 */ /* 0x0001e80000100a00 */
[----:B0-----:R-:W3:Y:S01]  /*ca480*/  LDL.64 R4, [R1+0x68] ;  /* 0x0000680001047983 */ /* 0x001ee20000100a00 */
[----:B------:R-:W-:-:S02]  /*ca490*/  IMAD.MOV.U32 R11, RZ, RZ, R8 ;  /* 0x000000ffff0b7224 */ /* 0x000fc400078e0008 */
[----:B------:R-:W-:Y:S01]  /*ca4a0*/  IMAD.MOV.U32 R10, RZ, RZ, R9 ;  /* 0x000000ffff0a7224 */ /* 0x000fe200078e0009 */
[----:B----4-:R-:W-:-:S15]  /*ca4b0*/  HMMA.16816.F32 R20, R12, R8, R20 ;  /* 0x000000080c14723c */ /* 0x010fde0000001814 */
[----:B------:R-:W-:-:S08]  /*ca4c0*/  NOP ;  /* 0x0000000000007918 */ /* 0x000fd00000000000 */
[----:B------:R-:W-:Y:S04]  /*ca4d0*/  STL.64 [R1+0x800], R20 ;  /* 0x0008001401007387 */ /* 0x000fe80000100a00 */
[----:B------:R0:W-:Y:S04]  /*ca4e0*/  STL.64 [R1+0x808], R22 ;  /* 0x0008081601007387 */ /* 0x0001e80000100a00 */
[----:B0-----:R-:W2:Y:S04]  /*ca4f0*/  LDL.LU.64 R22, [R1+0x6bb0] ;  /* 0x006bb00001167983 */ /* 0x001ea80000300a00 */
[----:B------:R-:W4:Y:S04]  /*ca500*/  LDL.LU.64 R20, [R1+0x6ba8] ;  /* 0x006ba80001147983 */ /* 0x000f280000300a00 */
[----:B------:R-:W3:Y:S04]  /*ca510*/  LDL.LU.64 R8, [R1+0x6ba0] ;  /* 0x006ba00001087983 */ /* 0x000ee80000300a00 */
[----:B------:R-:W-:Y:S01]  /*ca520*/  STL.64 [R1+0x6a28], R10 ;  /* 0x006a280a01007387 */ /* 0x000fe20000100a00 */
[----:B----4-:R-:W-:Y:S03]  /*ca530*/  HMMA.16816.F32 R16, R12, R20, R16 ;  /* 0x000000140c10723c */ /* 0x010fe60000001810 */
[----:B---3--:R0:W-:Y:S04]  /*ca540*/  STL.64 [R1+0x6a20], R8 ;  /* 0x006a200801007387 */ /* 0x0081e80000100a00 */
[----:B0-----:R-:W3:Y:S04]  /*ca550*/  LDL.LU R8, [R1+0x1530] ;  /* 0x0015300001087983 */ /* 0x001ee80000300800 */
[----:B------:R-:W3:Y:S04]  /*ca560*/  LDL.LU R9, [R1+0x1534] ;  /* 0x0015340001097983 */ /* 0x000ee80000300800 */
[----:B------:R-:W3:Y:S04]  /*ca570*/  LDL.LU R10, [R1+0x1538] ;  /* 0x00153800010a7983 */ /* 0x000ee80000300800 */
[----:B------:R-:W3:Y:S04]  /*ca580*/  LDL.LU R11, [R1+0x153c] ;  /* 0x00153c00010b7983 */ /* 0x000ee80000300800 */
[----:B------:R0:W-:Y:S02]  /*ca590*/  STL.64 [R1+0x7f0], R16 ;  /* 0x0007f01001007387 */ /* 0x0001e40000100a00 */
[----:B0-----:R-:W-:-:S02]  /*ca5a0*/  IMAD.MOV.U32 R16, RZ, RZ, R20 ;  /* 0x000000ffff107224 */ /* 0x001fc400078e0014 */
[----:B------:R-:W-:Y:S02]  /*ca5b0*/  IMAD.MOV.U32 R17, RZ, RZ, R21 ;  /* 0x000000ffff117224 */ /* 0x000fe400078e0015 */
[C---:B--2---:R-:W-:Y:S01]  /*ca5c0*/  HMMA.16816.F32 R20, R12.reuse, R22, R24 ;  /* 0x000000160c14723c */ /* 0x044fe20000001818 */
[----:B------:R0:W-:Y:S04]  /*ca5d0*/  STL.64 [R1+0x7f8], R18 ;  /* 0x0007f81201007387 */ /* 0x0001e80000100a00 */
[----:B0-----:R-:W2:Y:S04]  /*ca5e0*/  LDL.LU.64 R18, [R1+0x6b98] ;  /* 0x006b980001127983 */ /* 0x001ea80000300a00 */
[----:B------:R-:W4:Y:S04]  /*ca5f0*/  LDL.LU.64 R26, [R1+0x6b90] ;  /* 0x006b9000011a7983 */ /* 0x000f280000300a00 */
[----:B------:R-:W4:Y:S10]  /*ca600*/  LDL.LU.64 R24, [R1+0x6b88] ;  /* 0x006b880001187983 */ /* 0x000f340000300a00 */
        /* <DEDUP_REMOVED lines=8> */
[----:B0-----:R-:W2:Y:S01]  /*ca690*/  LDL.LU.64 R22, [R1+0x6b70] ;  /* 0x006b700001167983 */ /* 0x001ea20000300a00 */
[----:B----4-:R-:W-:Y:S01]  /*ca6a0*/  HMMA.16816.F32 R24, R12, R2, R24 ;  /* 0x000000020c18723c */ /* 0x010fe20000001818 */
[----:B------:R-:W-:-:S02]  /*ca6b0*/  IMAD.MOV.U32 R20, RZ, RZ, R18 ;  /* 0x000000ffff147224 */ /* 0x000fc400078e0012 */
[----:B------:R-:W-:Y:S01]  /*ca6c0*/  IMAD.MOV.U32 R21, RZ, RZ, R19 ;  /* 0x000000ffff157224 */ /* 0x000fe200078e0013 */
[----:B--2---:R-:W-:Y:S04]  /*ca6d0*/  STL.64 [R1+0x6a40], R22 ;  /* 0x006a401601007387 */ /* 0x004fe80000100a00 */
[----:B------:R0:W-:Y:S04]  /*ca6e0*/  STL.64 [R1+0x6a38], R20 ;  /* 0x006a381401007387 */ /* 0x0001e80000100a00 */
[----:B0-----:R-:W2:Y:S04]  /*ca6f0*/  LDL.LU R20, [R1+0x1540] ;  /* 0x0015400001147983 */ /* 0x001ea80000300800 */
[----:B------:R-:W2:Y:S04]  /*ca700*/  LDL.LU R21, [R1+0x1544] ;  /* 0x0015440001157983 */ /* 0x000ea80000300800 */
[----:B------:R-:W2:Y:S04]  /*ca710*/  LDL.LU R22, [R1+0x1548] ;  /* 0x0015480001167983 */ /* 0x000ea80000300800 */
[----:B------:R-:W2:Y:S04]  /*ca720*/  LDL.LU R23, [R1+0x154c] ;  /* 0x00154c0001177983 */ /* 0x000ea80000300800 */
[----:B------:R-:W-:Y:S04]  /*ca730*/  STL.64 [R1+0x7c0], R24 ;  /* 0x0007c01801007387 */ /* 0x000fe80000100a00 */
[----:B------:R0:W-:Y:S04]  /*ca740*/  STL.64 [R1+0x7c8], R26 ;  /* 0x0007c81a01007387 */ /* 0x0001e80000100a00 */
[----:B0-----:R-:W4:Y:S04]  /*ca750*/  LDL.LU.64 R26, [R1+0x6b68] ;  /* 0x006b6800011a7983 */ /* 0x001f280000300a00 */
[----:B------:R-:W4:Y:S01]  /*ca760*/  LDL.LU.64 R24, [R1+0x6b60] ;  /* 0x006b600001187983 */ /* 0x000f220000300a00 */
[----:B------:R-:W-:-:S02]  /*ca770*/  IMAD.MOV.U32 R18, RZ, RZ, R2 ;  /* 0x000000ffff127224 */ /* 0x000fc400078e0002 */
[----:B------:R-:W-:Y:S02]  /*ca780*/  IMAD.MOV.U32 R19, RZ, RZ, R3 ;  /* 0x000000ffff137224 */ /* 0x000fe400078e0003 */
[----:B------:R-:W-:Y:S01]  /*ca790*/  IMAD.MOV.U32 R7, RZ, RZ, R0 ;  /* 0x000000ffff077224 */ /* 0x000fe200078e0000 */
[----:B------:R-:W4:Y:S04]  /*ca7a0*/  LDL.LU.64 R2, [R1+0x6b58] ;  /* 0x006b580001027983 */ /* 0x000f280000300a00 */
[----:B------:R-:W-:Y:S04]  /*ca7b0*/  STL.64 [R1+0x6a50], R18 ;  /* 0x006a501201007387 */ /* 0x000fe80000100a00 */
[----:B------:R2:W-:Y:S01]  /*ca7c0*/  STL.64 [R1+0x6a48], R16 ;  /* 0x006a481001007387 */ /* 0x0005e20000100a00 */
[----:B------:R-:W-:Y:S01]  /*ca7d0*/  IMAD.MOV.U32 R0, RZ, RZ, R5 ;  /* 0x000000ffff007224 */ /* 0x000fe200078e0005 */
[C---:B---3--:R-:W-:Y:S04]  /*ca7e0*/  HMMA.16816.F32 R8, R12.reuse, R6, R8 ;  /* 0x000000060c08723c */ /* 0x048fe80000001808 */
[----:B------:R-:W-:Y:S02]  /*ca7f0*/  STL [R1+0x691c], R0 ;  /* 0x00691c0001007387 */ /* 0x000fe40000100800 */
[C---:B--2---:R-:W-:Y:S06]  /*ca800*/  HMMA.16816.F32 R16, R12.reuse, R4, R20 ;  /* 0x000000040c10723c */ /* 0x044fec0000001814 */
[----:B----4-:R-:W-:-:S15]  /*ca810*/  HMMA.16816.F32 R4, R12, R28, R24 ;  /* 0x0000001c0c04723c */ /* 0x010fde0000001818 */
[----:B------:R-:W-:-:S02]  /*ca820*/  NOP ;  /* 0x0000000000007918 */ /* 0x000fc40000000000 */
[----:B------:R-:W-:Y:S04]  /*ca830*/  STL.64 [R1+0x7b0], R16 ;  /* 0x0007b01001007387 */ /* 0x000fe80000100a00 */
[----:B------:R-:W-:Y:S04]  /*ca840*/  STL.64 [R1+0x7b8], R18 ;  /* 0x0007b81201007387 */ /* 0x000fe80000100a00 */
[----:B------:R-:W-:Y:S04]  /*ca850*/  STL.64 [R1+0x7a0], R8 ;  /* 0x0007a00801007387 */ /* 0x000fe80000100a00 */
[----:B------:R-:W-:Y:S04]  /*ca860*/  STL.64 [R1+0x7a8], R10 ;  /* 0x0007a80a01007387 */ /* 0x000fe80000100a00 */
        /* <DEDUP_REMOVED lines=13> */
[----:B--2---:R2:W-:Y:S04]  /*ca940*/  STL.64 [R1+0x6a80], R24 ;  /* 0x006a801801007387 */ /* 0x0045e80000100a00 */
[----:B0-----:R-:W3:Y:S04]  /*ca950*/  LDL.LU R20, [R1+0x1470] ;  /* 0x0014700001147983 */ /* 0x001ee80000300800 */
[----:B------:R-:W3:Y:S04]  /*ca960*/  LDL.LU R21, [R1+0x1474] ;  /* 0x0014740001157983 */ /* 0x000ee80000300800 */
[----:B------:R-:W4:Y:S04]  /*ca970*/  LDL.LU R22, [R1+0x1478] ;  /* 0x0014780001167983 */ /* 0x000f280000300800 */
[----:B------:R-:W4:Y:S04]  /*ca980*/  LDL.LU R23, [R1+0x147c] ;  /* 0x00147c0001177983 */ /* 0x000f280000300800 */
[----:B----4-:R-:W-:Y:S04]  /*ca990*/  STL.64 [R1+0x6a98], R22 ;  /* 0x006a981601007387 */ /* 0x010fe80000100a00 */
[----:B---3--:R0:W-:Y:S04]  /*ca9a0*/  STL.64 [R1+0x6a90], R20 ;  /* 0x006a901401007387 */ /* 0x0081e80000100a00 */
[----:B-1----:R-:W3:Y:S04]  /*ca9b0*/  LDL R26, [R1+0x8] ;  /* 0x00000800011a7983 */ /* 0x002ee80000100800 */
[----:B------:R-:W3:Y:S04]  /*ca9c0*/  LDL R27, [R1+0xc] ;  /* 0x00000c00011b7983 */ /* 0x000ee80000100800 */
[----:B--2---:R-:W2:Y:S04]  /*ca9d0*/  LDL.64 R24, [R1+0x10] ;  /* 0x0000100001187983 */ /* 0x004ea80000100a00 */
[----:B---3--:R1:W-:Y:S04]  /*ca9e0*/  STL.64 [R1+0x6ab8], R26 ;  /* 0x006ab81a01007387 */ /* 0x0083e80000100a00 */
[----:B--2---:R-:W-:Y:S04]  /*ca9f0*/  STL.64 [R1+0x6ab0], R24 ;  /* 0x006ab01801007387 */ /* 0x004fe80000100a00 */
        /* <DEDUP_REMOVED lines=45> */
[----:B------:R-:W3:Y:S04]  /*cacd0*/  LDL R11, [R1+0x54] ;  /* 0x00005400010b7983 */ /* 0x000ee80000100800 */
        /* <DEDUP_REMOVED lines=22> */
[----:B------:R-:W-:Y:S01]  /*cae40*/  IMAD.MOV.U32 R0, RZ, RZ, R29 ;  /* 0x000000ffff007224 */ /* 0x000fe200078e001d */
[C---:B------:R-:W-:Y:S02]  /*cae50*/  HMMA.16816.F32 R8, R12.reuse, R10, R4 ;  /* 0x0000000a0c08723c */ /* 0x040fe40000001804 */
[----:B----4-:R-:W-:Y:S04]  /*cae60*/  STL.64 [R1+0x6b20], R22 ;  /* 0x006b201601007387 */ /* 0x010fe80000100a00 */
[----:B---3--:R0:W-:Y:S04]  /*cae70*/  STL.64 [R1+0x6b18], R20 ;  /* 0x006b181401007387 */ /* 0x0081e80000100a00 */
[----:B0-----:R-:W3:Y:S04]  /*cae80*/  LDL.LU R20, [R1+0x14e0] ;  /* 0x0014e00001147983 */ /* 0x001ee80000300800 */
[----:B------:R-:W3:Y:S04]  /*cae90*/  LDL.LU R21, [R1+0x14e4] ;  /* 0x0014e40001157983 */ /* 0x000ee80000300800 */
[----:B------:R-:W3:Y:S04]  /*caea0*/  LDL.LU R22, [R1+0x14e8] ;  /* 0x0014e80001167983 */ /* 0x000ee80000300800 */
[----:B------:R-:W3:Y:S04]  /*caeb0*/  LDL.LU R23, [R1+0x14ec] ;  /* 0x0014ec0001177983 */ /* 0x000ee80000300800 */
[----:B------:R-:W4:Y:S04]  /*caec0*/  LDL.64 R28, [R1] ;  /* 0x00000000011c7983 */ /* 0x000f280000100a00 */
[----:B------:R-:W4:Y:S04]  /*caed0*/  LDL.LU R16, [R1+0x1420] ;  /* 0x0014200001107983 */ /* 0x000f280000300800 */
[----:B------:R-:W4:Y:S04]  /*caee0*/  LDL.LU R17, [R1+0x1424] ;  /* 0x0014240001117983 */ /* 0x000f280000300800 */
[----:B------:R-:W4:Y:S04]  /*caef0*/  LDL.LU R18, [R1+0x1428] ;  /* 0x0014280001127983 */ /* 0x000f280000300800 */
[----:B------:R-:W4:Y:S04]  /*caf00*/  LDL.LU R19, [R1+0x142c] ;  /* 0x00142c0001137983 */ /* 0x000f280000300800 */
[----:B------:R-:W-:Y:S04]  /*caf10*/  STL [R1+0x6920], R0 ;  /* 0x0069200001007387 */ /* 0x000fe80000100800 */
[----:B------:R-:W3:Y:S04]  /*caf20*/  LDL.LU.64 R6, [R1+0x6b50] ;  /* 0x006b500001067983 */ /* 0x000ee80000300a00 */
[----:B------:R-:W2:Y:S04]  /*caf30*/  LDL.LU.64 R4, [R1+0x6b48] ;  /* 0x006b480001047983 */ /* 0x000ea80000300a00 */
[----:B------:R0:W-:Y:S04]  /*caf40*/  STL.64 [R1+0x780], R8 ;  /* 0x0007800801007387 */ /* 0x0001e80000100a00 */
[----:B------:R1:W-:Y:S04]  /*caf50*/  STL.64 [R1+0x788], R10 ;  /* 0x0007880a01007387 */ /* 0x0003e80000100a00 */
[----:B0-----:R-:W4:Y:S04]  /*caf60*/  LDL.LU R8, [R1+0x13e0] ;  /* 0x0013e00001087983 */ /* 0x001f280000300800 */
[----:B------:R-:W4:Y:S04]  /*caf70*/  LDL.LU R9, [R1+0x13e4] ;  /* 0x0013e40001097983 */ /* 0x000f280000300800 */
[----:B-1----:R-:W4:Y:S04]  /*caf80*/  LDL.LU R10, [R1+0x13e8] ;  /* 0x0013e800010a7983 */ /* 0x002f280000300800 */
[----:B------:R-:W4:Y:S01]  /*caf90*/  LDL.LU R11, [R1+0x13ec] ;  /* 0x0013ec00010b7983 */ /* 0x000f220000300800 */
        /* <DEDUP_REMOVED lines=8> */
[----:B---3--:R-:W-:Y:S03]  /*cb020*/  HMMA.16816.F32 R4, R12, R6, R24 ;  /* 0x000000060c04723c */ /* 0x008fe60000001818 */
[----:B------:R-:W2:Y:S04]  /*cb030*/  LDL.LU.64 R26, [R1+0x6b30] ;  /* 0x006b3000011a7983 */ /* 0x000ea80000300a00 */
[----:B------:R-:W3:-:S15]  /*cb040*/  LDL.LU.64 R24, [R1+0x6b28] ;  /* 0x006b280001187983 */ /* 0x000ede0000300a00 */
[----:B------:R-:W-:-:S01]  /*cb050*/  NOP ;  /* 0x0000000000007918 */ /* 0x000fc20000000000 */
        /* <DEDUP_REMOVED lines=51> */
[----:B------:R-:W-:-:S05]  /*cb390*/  IMAD.MOV.U32 R0, RZ, RZ, R25 ;  /* 0x000000ffff007224 */ /* 0x000fca00078e0019 */
[----:B------:R4:W-:Y:S01]  /*cb3a0*/  STL [R1+0x6930], R0 ;  /* 0x0069300001007387 */ /* 0x0009e20000100800 */
[----:B---3--:R-:W-:Y:S03]  /*cb3b0*/  HMMA.16816.F32 R24, R12, R26, R20 ;  /* 0x0000001a0c18723c */ /* 0x008fe60000001814 */
[----:B------:R-:W2:Y:S04]  /*cb3c0*/  LDL.LU.64 R22, [R1+0x6a98] ;  /* 0x006a980001167983 */ /* 0x000ea80000300a00 */
[----:B------:R-:W2:Y:S01]  /*cb3d0*/  LDL.LU.64 R20, [R1+0x6a90] ;  /* 0x006a900001147983 */ /* 0x000ea20000300a00 */
[----:B----4-:R-:W-:-:S15]  /*cb3e0*/  IMAD.MOV.U32 R0, RZ, RZ, R29 ;  /* 0x000000ffff007224 */ /* 0x010fde00078e001d */
[----:B------:R-:W-:Y:S04]  /*cb3f0*/  STL.64 [R1+0x6f0], R24 ;  /* 0x0006f01801007387 */ /* 0x000fe80000100a00 */
[----:B------:R0:W-:Y:S04]  /*cb400*/  STL.64 [R1+0x6f8], R26 ;  /* 0x0006f81a01007387 */ /* 0x0001e80000100a00 */
[----:B0-----:R-:W3:Y:S04]  /*cb410*/  LDL.LU.64 R26, [R1+0x6a88] ;  /* 0x006a8800011a7983 */ /* 0x001ee80000300a00 */
[----:B------:R-:W3:Y:S01]  /*cb420*/  LDL.LU.64 R24, [R1+0x6a80] ;  /* 0x006a800001187983 */ /* 0x000ee20000300a00 */
        /* <DEDUP_REMOVED lines=11> */
[----:B0-----:R-:W3:Y:S04]  /*cb4e0*/  LDL.LU.64 R26, [R1+0x6a60] ;  /* 0x006a6000011a7983 */ /* 0x001ee80000300a00 */
[----:B------:R-:W2:Y:S01]  /*cb4f0*/  LDL.LU.64 R24, [R1+0x6a58] ;  /* 0x006a580001187983 */ /* 0x000ea20000300a00 */
        /* <DEDUP_REMOVED lines=10> */
[----:B------:R-:W3:Y:S04]  /*cb5a0*/  LDL.LU.64 R20, [R1+0x6a38] ;  /* 0x006a380001147983 */ /* 0x000ee80000300a00 */
[----:B------:R2:W-:Y:S01]  /*cb5b0*/  STL.64 [R1+0x67e8], R26 ;  /* 0x0067e81a01007387 */ /* 0x0005e20000100a00 */
[----:B----4-:R-:W-:Y:S01]  /*cb5c0*/  HMMA.16816.F32 R8, R12, R22, R8 ;  /* 0x000000160c08723c */ /* 0x010fe20000001808 */
[----:B--2---:R-:W-:-:S02]  /*cb5d0*/  IMAD.MOV.U32 R26, RZ, RZ, R18 ;  /* 0x000000ffff1a7224 */ /* 0x004fc400078e0012 */
[----:B------:R-:W-:Y:S01]  /*cb5e0*/  IMAD.MOV.U32 R27, RZ, RZ, R19 ;  /* 0x000000ffff1b7224 */ /* 0x000fe200078e0013 */
[----:B------:R-:W2:Y:S04]  /*cb5f0*/  LDL.LU R18, [R1+0x6a34] ;  /* 0x006a340001127983 */ /* 0x000ea80000300800 */
[----:B------:R-:W2:Y:S04]  /*cb600*/  LDL.LU R19, [R1+0x6a30] ;  /* 0x006a300001137983 */ /* 0x000ea80000300800 */
[----:B------:R3:W-:Y:S02]  /*cb610*/  STL.64 [R1+0x67e0], R24 ;  /* 0x0067e01801007387 */ /* 0x0007e40000100a00 */
[----:B---3--:R-:W-:-:S02]  /*cb620*/  IMAD.MOV.U32 R24, RZ, RZ, R20 ;  /* 0x000000ffff187224 */ /* 0x008fc400078e0014 */
[----:B------:R-:W-:-:S07]  /*cb630*/  IMAD.MOV.U32 R25, RZ, RZ, R21 ;  /* 0x000000ffff197224 */ /* 0x000fce00078e0015 */
[----:B------:R-:W-:Y:S04]  /*cb640*/  STL.64 [R1+0x6a0], R8 ;  /* 0x0006a00801007387 */ /* 0x000fe80000100a00 */
[----:B------:R0:W-:Y:S04]  /*cb650*/  STL.64 [R1+0x6a8], R10 ;  /* 0x0006a80a01007387 */ /* 0x0001e80000100a00 */
[----:B0-----:R-:W3:Y:S04]  /*cb660*/  LDL.LU.64 R10, [R1+0x6a28] ;  /* 0x006a2800010a7983 */ /* 0x001ee80000300a00 */
[----:B------:R-:W4:Y:S04]  /*cb670*/  LDL.LU.64 R8, [R1+0x6a20] ;  /* 0x006a200001087983 */ /* 0x000f280000300a00 */
        /* <DEDUP_REMOVED lines=18> */
[----:B------:R-:W2:Y:S04]  /*cb7a0*/  LDL.LU R22, [R1+0x3f8] ;  /* 0x0003f80001167983 */ /* 0x000ea80000300800 */
[----:B------:R-:W2:Y:S04]  /*cb7b0*/  LDL.LU R23, [R1+0x3fc] ;  /* 0x0003fc0001177983 */ /* 0x000ea80000300800 */
[----:B--2---:R-:W-:Y:S04]  /*cb7c0*/  STL.64 [R1+0x6950], R22 ;  /* 0x0069501601007387 */ /* 0x004fe80000100a00 */
[----:B---3--:R0:W-:Y:S02]  /*cb7d0*/  STL.64 [R1+0x6948], R20 ;  /* 0x0069481401007387 */ /* 0x0081e40000100a00 */
[----:B0-----:R-:W-:Y:S07]  /*cb7e0*/  HMMA.16816.F32 R20, R12, R18, R24 ;  /* 0x000000120c14723c */ /* 0x001fee0000001818 */
[----:B------:R-:W-:-:S02]  /*cb7f0*/  IMAD.MOV.U32 R26, RZ, RZ, R16 ;  /* 0x000000ffff1a7224 */ /* 0x000fc400078e0010 */
[----:B------:R-:W-:Y:S01]  /*cb800*/  IMAD.MOV.U32 R27, RZ, RZ, R17 ;  /* 0x000000ffff1b7224 */ /* 0x000fe200078e0011 */
[----:B------:R-:W2:Y:S01]  /*cb810*/  LDL.LU R16, [R1+0x6a04] ;  /* 0x006a040001107983 */ /* 0x000ea20000300800 */
[----:B------:R-:W-:Y:S02]  /*cb820*/  IMAD.MOV.U32 R24, RZ, RZ, R11 ;  /* 0x000000ffff187224 */ /* 0x000fe400078e000b */
[----:B------:R-:W-:-:S10]  /*cb830*/  IMAD.MOV.U32 R25, RZ, RZ, R10 ;  /* 0x000000ffff197224 */ /* 0x000fd400078e000a */
[----:B------:R0:W-:Y:S04]  /*cb840*/  STL.64 [R1+0x680], R20 ;  /* 0x0006801401007387 */ /* 0x0001e80000100a00 */
[----:B------:R1:W-:Y:S04]  /*cb850*/  STL.64 [R1+0x688], R22 ;  /* 0x0006881601007387 */ /* 0x0003e80000100a00 */
[----:B------:R-:W2:Y:S04]  /*cb860*/  LDL.LU R17, [R1+0x6a00] ;  /* 0x006a000001117983 */ /* 0x000ea80000300800 */
[----:B------:R3:W-:Y:S04]  /*cb870*/  STL.64 [R1+0x6958], R26 ;  /* 0x0069581a01007387 */ /* 0x0007e80000100a00 */
[----:B------:R4:W-:Y:S04]  /*cb880*/  STL.64 [R1+0x6970], R24 ;  /* 0x0069701801007387 */ /* 0x0009e80000100a00 */
[----:B0-----:R-:W2:Y:S04]  /*cb890*/  LDL.LU R20, [R1+0x450] ;  /* 0x0004500001147983 */ /* 0x001ea80000300800 */
[----:B------:R-:W2:Y:S04]  /*cb8a0*/  LDL.LU R21, [R1+0x454] ;  /* 0x0004540001157983 */ /* 0x000ea80000300800 */
[----:B-1----:R-:W2:Y:S04]  /*cb8b0*/  LDL.LU R22, [R1+0x458] ;  /* 0x0004580001167983 */ /* 0x002ea80000300800 */
[----:B------:R-:W2:Y:S01]  /*cb8c0*/  LDL.LU R23, [R1+0x45c] ;  /* 0x00045c0001177983 */ /* 0x000ea20000300800 */
[----:B---3--:R-:W-:-:S02]  /*cb8d0*/  IMAD.MOV.U32 R26, RZ, RZ, R7 ;  /* 0x000000ffff1a7224 */ /* 0x008fc400078e0007 */
[----:B------:R-:W-:Y:S02]  /*cb8e0*/  IMAD.MOV.U32 R27, RZ, RZ, R6 ;  /* 0x000000ffff1b7224 */ /* 0x000fe400078e0006 */
[----:B----4-:R-:W-:Y:S02]  /*cb8f0*/  IMAD.MOV.U32 R24, RZ, RZ, R5 ;  /* 0x000000ffff187224 */ /* 0x010fe400078e0005 */
[----:B------:R-:W-:Y:S01]  /*cb900*/  IMAD.MOV.U32 R25, RZ, RZ, R4 ;  /* 0x000000ffff197224 */ /* 0x000fe200078e0004 */
[----:B------:R0:W-:Y:S02]  /*cb910*/  STL.64 [R1+0x6988], R26 ;  /* 0x0069881a01007387 */ /* 0x0001e40000100a00 */
[----:B0-----:R-:W-:Y:S02]  /*cb920*/  IMAD.MOV.U32 R26, RZ, RZ, R3 ;  /* 0x000000ffff1a7224 */ /* 0x001fe400078e0003 */
[----:B------:R-:W-:Y:S01]  /*cb930*/  IMAD.MOV.U32 R27, RZ, RZ, R2 ;  /* 0x000000ffff1b7224 */ /* 0x000fe200078e0002 */
[----:B--2---:R-:W-:Y:S04]  /*cb940*/  STL.64 [R1+0x6968], R22 ;  /* 0x0069681601007387 */ /* 0x004fe80000100a00 */
[----:B------:R0:W-:Y:S04]  /*cb950*/  STL.64 [R1+0x6960], R20 ;  /* 0x0069601401007387 */ /* 0x0001e80000100a00 */
[----:B0-----:R-:W2:Y:S04]  /*cb960*/  LDL.LU R20, [R1+0x460] ;  /* 0x0004600001147983 */ /* 0x001ea80000300800 */
[----:B------:R-:W2:Y:S04]  /*cb970*/  LDL.LU R21, [R1+0x464] ;  /* 0x0004640001157983 */ /* 0x000ea80000300800 */
[----:B------:R-:W3:Y:S04]  /*cb980*/  LDL.LU R22, [R1+0x468] ;  /* 0x0004680001167983 */ /* 0x000ee80000300800 */
[----:B------:R-:W3:Y:S04]  /*cb990*/  LDL.LU R23, [R1+0x46c] ;  /* 0x00046c0001177983 */ /* 0x000ee80000300800 */
[----:B------:R-:W-:Y:S04]  /*cb9a0*/  STL.64 [R1+0x69b8], R26 ;  /* 0x0069b81a01007387 */ /* 0x000fe80000100a00 */
[----:B------:R0:W-:Y:S04]  /*cb9b0*/  STL.64 [R1+0x69b0], R24 ;  /* 0x0069b01801007387 */ /* 0x0001e80000100a00 */
[----:B0-----:R-:W4:Y:S04]  /*cb9c0*/  LDL.LU R24, [R1+0x1650] ;  /* 0x0016500001187983 */ /* 0x001f280000300800 */
[----:B------:R-:W4:Y:S04]  /*cb9d0*/  LDL.LU R25, [R1+0x1654] ;  /* 0x0016540001197983 */ /* 0x000f280000300800 */
[----:B------:R-:W2:Y:S04]  /*cb9e0*/  LDL.LU R26, [R1+0x1658] ;  /* 0x00165800011a7983 */ /* 0x000ea80000300800 */
        /* <DEDUP_REMOVED lines=21> */
[----:B------:R-:W-:Y:S04]  /*cbb40*/  STL.64 [R1+0x69c8], R26 ;  /* 0x0069c81a01007387 */ /* 0x000fe80000100a00 */
[----:B----4-:R0:W-:Y:S04]  /*cbb50*/  STL.64 [R1+0x69c0], R24 ;  /* 0x0069c01801007387 */ /* 0x0101e80000100a00 */
        /* <DEDUP_REMOVED lines=16> */
[----:B------:R-:W-:Y:S01]  /*cbc60*/  HMMA.16816.F32 R8, R12, R16, R8 ;  /* 0x000000100c08723c */ /* 0x000fe20000001808 */
[----:B------:R-:W-:-:S02]  /*cbc70*/  IMAD R4, R4, 0x100, R2 ;  /* 0x0000010004047824 */ /* 0x000fc400078e0202 */
[----:B------:R-:W-:Y:S01]  /*cbc80*/  IMAD R5, R5, 0x100, R3 ;  /* 0x0000010005057824 */ /* 0x000fe200078e0203 */
        /* <DEDUP_REMOVED lines=15> */
[----:B------:R-:W2:Y:S04]  /*cbd80*/  LDL.LU R19, [R1+0x41c] ;  /* 0x00041c0001137983 */ /* 0x000ea80000300800 */
[----:B------:R-:W3:Y:S04]  /*cbd90*/  LDL.LU R2, [R1+0x69ec] ;  /* 0x0069ec0001027983 */ /* 0x000ee80000300800 */
[----:B------:R-:W3:Y:S02]  /*cbda0*/  LDL.LU R3, [R1+0x69e8] ;  /* 0x0069e80001037983 */ /* 0x000ee40000300800 */
[----:B---3--:R-:W-:-:S15]  /*cbdb0*/  HMMA.16816.F32 R8, R12, R2, R8 ;  /* 0x000000020c08723c */ /* 0x008fde0000001808 */
[----:B------:R-:W-:-:S08]  /*cbdc0*/  NOP ;  /* 0x0000000000007918 */ /* 0x000fd00000000000 */
[----:B------:R-:W-:Y:S04]  /*cbdd0*/  STL.64 [R1+0x660], R8 ;  /* 0x0006600801007387 */ /* 0x000fe80000100a00 */
[----:B------:R0:W-:Y:S04]  /*cbde0*/  STL.64 [R1+0x668], R10 ;  /* 0x0006680a01007387 */ /* 0x0001e80000100a00 */
[----:B0-----:R-:W3:Y:S04]  /*cbdf0*/  LDL.LU.64 R10, [R1+0x69e0] ;  /* 0x0069e000010a7983 */ /* 0x001ee80000300a00 */
[----:B------:R-:W2:Y:S01]  /*cbe00*/  LDL.LU.64 R8, [R1+0x69d8] ;  /* 0x0069d80001087983 */ /* 0x000ea20000300a00 */
[----:B---3--:R-:W-:-:S02]  /*cbe10*/  IMAD R6, R6, 0x100, R10 ;  /* 0x0000010006067824 */ /* 0x008fc400078e020a */
[----:B------:R-:W-:Y:S01]  /*cbe20*/  IMAD R7, R7, 0x100, R11 ;  /* 0x0000010007077824 */ /* 0x000fe200078e020b */
[----:B------:R-:W4:Y:S04]  /*cbe30*/  LDL.LU R10, [R1+0x69d4] ;  /* 0x0069d400010a7983 */ /* 0x000f280000300800 */
[----:B------:R-:W4:Y:S02]  /*cbe40*/  LDL.LU R11, [R1+0x69d0] ;  /* 0x0069d000010b7983 */ /* 0x000f240000300800 */
        /* <DEDUP_REMOVED lines=16> */
[----:B--2---:R-:W-:Y:S03]  /*cbf50*/  HMMA.16816.F32 R12, R12, R26, R20 ;  /* 0x0000001a0c0c723c */ /* 0x004fe60000001814 */
[----:B------:R-:W3:Y:S04]  /*cbf60*/  LDL.LU.64 R22, [R1+0x69a8] ;  /* 0x0069a80001167983 */ /* 0x000ee80000300a00 */
[----:B------:R-:W3:Y:S01]  /*cbf70*/  LDL.LU.64 R20, [R1+0x69a0] ;  /* 0x0069a00001147983 */ /* 0x000ee20000300a00 */
[----:B------:R-:W-:-:S02]  /*cbf80*/  F2FP.F16.E5M2.UNPACK_B R4, R4 ;  /* 0x00000004ff04723e */ /* 0x000fc400020004ff */
[----:B------:R-:W-:Y:S02]  /*cbf90*/  F2FP.F16.E5M2.UNPACK_B R5, R5 ;  /* 0x00000005ff05723e */ /* 0x000fe400020004ff */
[----:B------:R-:W-:Y:S02]  /*cbfa0*/  F2FP.F16.E5M2.UNPACK_B R6, R6 ;  /* 0x00000006ff06723e */ /* 0x000fe400020004ff */
[----:B------:R-:W-:-:S09]  /*cbfb0*/  F2FP.F16.E5M2.UNPACK_B R7, R7 ;  /* 0x00000007ff07723e */ /* 0x000fd200020004ff */
[----:B------:R0:W-:Y:S04]  /*cbfc0*/  STL.64 [R1+0x650], R12 ;  /* 0x0006500c01007387 */ /* 0x0001e80000100a00 */
[----:B------:R1:W-:Y:S04]  /*cbfd0*/  STL.64 [R1+0x658], R14 ;  /* 0x0006580e01007387 */ /* 0x0003e80000100a00 */
[----:B0-----:R-:W4:Y:S04]  /*cbfe0*/  LDL.LU R12, [R1+0x430] ;  /* 0x00043000010c7983 */ /* 0x001f280000300800 */
[----:B------:R-:W4:Y:S04]  /*cbff0*/  LDL.LU R13, [R1+0x434] ;  /* 0x00043400010d7983 */ /* 0x000f280000300800 */
[----:B-1----:R-:W4:Y:S04]  /*cc000*/  LDL.LU R14, [R1+0x438] ;  /* 0x00043800010e7983 */ /* 0x002f280000300800 */
[----:B------:R-:W4:Y:S01]  /*cc010*/  LDL.LU R15, [R1+0x43c] ;  /* 0x00043c00010f7983 */ /* 0x000f220000300800 */
        /* <DEDUP_REMOVED lines=27> */
[----:B0-----:R-:W2:Y:S04]  /*cc1d0*/  LDL.LU.64 R26, [R1+0x6940] ;  /* 0x00694000011a7983 */ /* 0x001ea80000300a00 */
[----:B------:R-:W3:Y:S01]  /*cc1e0*/  LDL.LU.64 R24, [R1+0x6938] ;  /* 0x0069380001187983 */ /* 0x000ee20000300a00 */
[----:B----4-:R-:W-:-:S15]  /*cc1f0*/  HMMA.16816.F32 R8, R4, R10, R12 ;  /* 0x0000000a0408723c */ /* 0x010fde000000180c */
[----:B------:R-:W-:-:S08]  /*cc200*/  NOP ;  /* 0x0000000000007918 */ /* 0x000fd00000000000 */
[----:B------:R-:W-:Y:S04]  /*cc210*/  STL.64 [R1+0x600], R8 ;  /* 0x0006000801007387 */ /* 0x000fe80000100a00 */
[----:B------:R2:W-:Y:S01]  /*cc220*/  STL.64 [R1+0x608], R10 ;  /* 0x0006080a01007387 */ /* 0x0005e20000100a00 */
[C---:B---3--:R-:W-:Y:S06]  /*cc230*/  HMMA.16816.F32 R12, R4.reuse, R24, R16 ;  /* 0x00000018040c723c */ /* 0x048fec0000001810 */
[----:B--2---:R-:W-:Y:S01]  /*cc240*/  HMMA.16816.F32 R8, R4, R26, R20 ;  /* 0x0000001a0408723c */ /* 0x004fe20000001814 */
        /* <DEDUP_REMOVED lines=14> */
[----:B----4-:R2:W-:Y:S04]  /*cc330*/  STL.64 [R1+0x67f0], R24 ;  /* 0x0067f01801007387 */ /* 0x0105e80000100a00 */
[----:B0-----:R-:W4:Y:S01]  /*cc340*/  LDL.LU R10, [R1] ;  /* 0x00000000010a7983 */ /* 0x001f220000300800 */
[----:B------:R-:W-:-:S03]  /*cc350*/  IMAD.MOV.U32 R11, RZ, RZ, R0 ;  /* 0x000000ffff0b7224 */ /* 0x000fc600078e0000 */
[----:B------:R-:W3:Y:S04]  /*cc360*/  LDL.LU R0, [R1+0x6930] ;  /* 0x0069300001007983 */ /* 0x000ee80000300800 */
[----:B----4-:R-:W-:Y:S04]  /*cc370*/  STL.64 [R1+0x6890], R10 ;  /* 0x0068900a01007387 */ /* 0x010fe80000100a00 */
[----:B-1----:R-:W4:Y:S04]  /*cc380*/  LDL.LU R26, [R1+0x8] ;  /* 0x00000800011a7983 */ /* 0x002f280000300800 */
[----:B------:R-:W4:Y:S04]  /*cc390*/  LDL.LU R27, [R1+0xc] ;  /* 0x00000c00011b7983 */ /* 0x000f280000300800 */
[----:B----4-:R-:W-:Y:S04]  /*cc3a0*/  STL.64 [R1+0x6810], R26 ;  /* 0x0068101a01007387 */ /* 0x010fe80000100a00 */
[----:B------:R-:W4:Y:S04]  /*cc3b0*/  LDL.LU R12, [R1+0x200] ;  /* 0x00020000010c7983 */ /* 0x000f280000300800 */
[----:B------:R-:W4:Y:S04]  /*cc3c0*/  LDL.LU R13, [R1+0x204] ;  /* 0x00020400010d7983 */ /* 0x000f280000300800 */
[----:B------:R-:W4:Y:S04]  /*cc3d0*/  LDL.LU R14, [R1+0x208] ;  /* 0x00020800010e7983 */ /* 0x000f280000300800 */
[----:B------:R-:W4:Y:S04]  /*cc3e0*/  LDL.LU R15, [R1+0x20c] ;  /* 0x00020c00010f7983 */ /* 0x000f280000300800 */
[----:B--2---:R-:W2:Y:S01]  /*cc3f0*/  LDL.LU R24, [R1+0x10] ;  /* 0x0000100001187983 */ /* 0x004ea20000300800 */
        /* <DEDUP_REMOVED lines=9> */
[----:B------:R-:W2:Y:S04]  /*cc490*/  LDL.LU R18, [R1+0x20] ;  /* 0x0000200001127983 */ /* 0x000ea80000300800 */
[----:B------:R-:W2:Y:S01]  /*cc4a0*/  LDL.LU R19, [R1+0x24] ;  /* 0x0000240001137983 */ /* 0x000ea20000300800 */
[----:B---3--:R-:W-:-:S03]  /*cc4b0*/  IMAD.MOV.U32 R17, RZ, RZ, R0 ;  /* 0x000000ffff117224 */ /* 0x008fc600078e0000 */
[----:B--2---:R-:W-:Y:S04]  /*cc4c0*/  STL.64 [R1+0x6848], R18 ;  /* 0x0068481201007387 */ /* 0x004fe80000100a00 */
[----:B------:R-:W2:Y:S04]  /*cc4d0*/  LDL.LU R26, [R1+0x18] ;  /* 0x00001800011a7983 */ /* 0x000ea80000300800 */
[----:B------:R-:W2:Y:S04]  /*cc4e0*/  LDL.LU R27, [R1+0x1c] ;  /* 0x00001c00011b7983 */ /* 0x000ea80000300800 */
[----:B------:R-:W3:Y:S04]  /*cc4f0*/  LDL.LU R16, [R1+0x28] ;  /* 0x0000280001107983 */ /* 0x000ee80000300800 */
[----:B------:R-:W4:Y:S04]  /*cc500*/  LDL.LU R0, [R1+0x6928] ;  /* 0x0069280001007983 */ /* 0x000f280000300800 */
[----:B---3--:R-:W-:Y:S04]  /*cc510*/  STL.64 [R1+0x6860], R16 ;  /* 0x0068601001007387 */ /* 0x008fe80000100a00 */
[----:B--2---:R0:W-:Y:S04]  /*cc520*/  STL.64 [R1+0x6840], R26 ;  /* 0x0068401a01007387 */ /* 0x0041e80000100a00 */
[----:B------:R-:W2:Y:S04]  /*cc530*/  LDL.LU R24, [R1+0x2b0] ;  /* 0x0002b00001187983 */ /* 0x000ea80000300800 */
[----:B------:R-:W2:Y:S04]  /*cc540*/  LDL.LU R25, [R1+0x2b4] ;  /* 0x0002b40001197983 */ /* 0x000ea80000300800 */
[----:B0-----:R-:W3:Y:S04]  /*cc550*/  LDL.LU R26, [R1+0x2b8] ;  /* 0x0002b800011a7983 */ /* 0x001ee80000300800 */
        /* <DEDUP_REMOVED lines=13> */
[----:B----4-:R0:W-:Y:S04]  /*cc630*/  STL.64 [R1+0x6898], R16 ;  /* 0x0068981001007387 */ /* 0x0101e80000100a00 */
[----:B------:R-:W4:Y:S04]  /*cc640*/  LDL.LU R8, [R1+0x40] ;  /* 0x0000400001087983 */ /* 0x000f280000300800 */
[----:B------:R-:W4:Y:S04]  /*cc650*/  LDL.LU R9, [R1+0x44] ;  /* 0x0000440001097983 */ /* 0x000f280000300800 */
[----:B----4-:R-:W-:Y:S04]  /*cc660*/  STL.64 [R1+0x68a0], R8 ;  /* 0x0068a00801007387 */ /* 0x010fe80000100a00 */
[----:B0-----:R-:W4:Y:S04]  /*cc670*/  LDL.LU R16, [R1+0x330] ;  /* 0x0003300001107983 */ /* 0x001f280000300800 */
[----:B------:R-:W4:Y:S04]  /*cc680*/  LDL.LU R17, [R1+0x334] ;  /* 0x0003340001117983 */ /* 0x000f280000300800 */
[----:B------:R-:W3:Y:S04]  /*cc690*/  LDL.LU R18, [R1+0x338] ;  /* 0x0003380001127983 */ /* 0x000ee80000300800 */
[----:B------:R-:W3:Y:S01]  /*cc6a0*/  LDL.LU R19, [R1+0x33c] ;  /* 0x00033c0001137983 */ /* 0x000ee20000300800 */
[----:B--2---:R-:W-:-:S03]  /*cc6b0*/  IMAD.MOV.U32 R11, RZ, RZ, R0 ;  /* 0x000000ffff0b7224 */ /* 0x004fc600078e0000 */
[----:B---3--:R-:W-:Y:S04]  /*cc6c0*/  STL.64 [R1+0x68b0], R18 ;  /* 0x0068b01201007387 */ /* 0x008fe80000100a00 */
[----:B----4-:R0:W-:Y:S04]  /*cc6d0*/  STL.64 [R1+0x68a8], R16 ;  /* 0x0068a81001007387 */ /* 0x0101e80000100a00 */
        /* <DEDUP_REMOVED lines=113> */
[----:B0-----:R-:W3:Y:S04]  /*ccdf0*/  LDL.LU.64 R10, [R1+0x6890] ;  /* 0x00689000010a7983 */ /* 0x001ee80000300a00 */
[----:B------:R-:W3:Y:S01]  /*cce00*/  LDL R8, [R1+0xd88] ;  /* 0x000d880001087983 */ /* 0x000ee20000100800 */
        /* <DEDUP_REMOVED lines=22> */
[----:B------:R-:W2:-:S15]  /*ccf70*/  LDL.LU.64 R26, [R1+0x6840] ;  /* 0x00684000011a7983 */ /* 0x000e9e0000300a00 */
[----:B------:R-:W-:-:S06]  /*ccf80*/  NOP ;  /* 0x0000000000007918 */ /* 0x000fcc0000000000 */
        /* <DEDUP_REMOVED lines=32> */
[----:B------:R-:W4:Y:S01]  /*cd190*/  LDL.LU.64 R24, [R1+0x67f0] ;  /* 0x0067f00001187983 */ /* 0x000f220000300a00 */
[C---:B---3--:R-:W-:Y:S06]  /*cd1a0*/  HMMA.16816.F32 R12, R4.reuse, R10, R12 ;  /* 0x0000000a040c723c */ /* 0x048fec000000180c */
[----:B----4-:R-:W-:-:S15]  /*cd1b0*/  HMMA.16816.F32 R24, R4, R28, R24 ;  /* 0x0000001c0418723c */ /* 0x010fde0000001818 */
[----:B------:R-:W-:-:S02]  /*cd1c0*/  NOP ;  /* 0x0000000000007918 */ /* 0x000fc40000000000 */
[----:B------:R0:W-:Y:S04]  /*cd1d0*/  STL.64 [R1+0x2b0], R12 ;  /* 0x0002b00c01007387 */ /* 0x0001e80000100a00 */
[----:B------:R-:W-:Y:S04]  /*cd1e0*/  STL.64 [R1+0x2b8], R14 ;  /* 0x0002b80e01007387 */ /* 0x000fe80000100a00 */
[----:B0-----:R-:W3:Y:S04]  /*cd1f0*/  LDL.LU R12, [R1+0x23dc] ;  /* 0x0023dc00010c7983 */ /* 0x001ee80000300800 */
[----:B------:R-:W-:Y:S04]  /*cd200*/  STL.64 [R1+0x280], R24 ;  /* 0x0002801801007387 */ /* 0x000fe80000100a00 */
[----:B------:R0:W-:Y:S04]  /*cd210*/  STL.64 [R1+0x288], R26 ;  /* 0x0002881a01007387 */ /* 0x0001e80000100a00 */
[----:B0-----:R-:W4:Y:S04]  /*cd220*/  LDL.LU.64 R26, [R1+0x67e8] ;  /* 0x0067e800011a7983 */ /* 0x001f280000300a00 */
[----:B------:R-:W2:Y:S04]  /*cd230*/  LDL.LU.64 R24, [R1+0x67e0] ;  /* 0x0067e00001187983 */ /* 0x000ea80000300a00 */
[----:B------:R-:W3:Y:S01]  /*cd240*/  LDL.LU R13, [R1+0x23e4] ;  /* 0x0023e400010d7983 */ /* 0x000ee20000300800 */
[----:B----4-:R-:W-:-:S15]  /*cd250*/  HMMA.16816.F32 R20, R4, R26, R20 ;  /* 0x0000001a0414723c */ /* 0x010fde0000001814 */
[----:B------:R-:W-:-:S08]  /*cd260*/  NOP ;  /* 0x0000000000007918 */ /* 0x000fd00000000000 */
[----:B------:R-:W-:Y:S04]  /*cd270*/  STL.64 [R1+0x230], R20 ;  /* 0x0002301401007387 */ /* 0x000fe80000100a00 */
[----:B------:R0:W-:Y:S04]  /*cd280*/  STL.64 [R1+0x238], R22 ;  /* 0x0002381601007387 */ /* 0x0001e80000100a00 */
[----:B0-----:R-:W2:Y:S04]  /*cd290*/  LDL.LU.64 R22, [R1+0x67d8] ;  /* 0x0067d80001167983 */ /* 0x001ea80000300a00 */
[----:B------:R-:W2:Y:S04]  /*cd2a0*/  LDL.LU.64 R20, [R1+0x67d0] ;  /* 0x0067d00001147983 */ /* 0x000ea80000300a00 */
[----:B------:R-:W4:Y:S01]  /*cd2b0*/  LDL.LU R26, [R1+0x23e8] ;  /* 0x0023e800011a7983 */ /* 0x000f220000300800 */
[----:B--2---:R-:W-:Y:S03]  /*cd2c0*/  HMMA.16816.F32 R20, R4, R24, R20 ;  /* 0x000000180414723c */ /* 0x004fe60000001814 */
[----:B------:R-:W2:-:S15]  /*cd2d0*/  LDL.LU R25, [R1+0x23e0] ;  /* 0x0023e00001197983 */ /* 0x000e9e0000300800 */
[----:B------:R-:W-:-:S05]  /*cd2e0*/  NOP ;  /* 0x0000000000007918 */ /* 0x000fca0000000000 */
[----:B------:R-:W-:Y:S04]  /*cd2f0*/  STL.64 [R1+0x1c0], R20 ;  /* 0x0001c01401007387 */ /* 0x000fe80000100a00 */
[----:B------:R-:W-:Y:S04]  /*cd300*/  STL.64 [R1+0x1c8], R22 ;  /* 0x0001c81601007387 */ /* 0x000fe80000100a00 */
[----:B------:R-:W0:Y:S04]  /*cd310*/  LDSM.16.M88.4 R20, [R8+UR4] ;  /* 0x000000040814783b */ /* 0x000e280008000200 */
[----:B0-----:R-:W-:Y:S04]  /*cd320*/  STL.64 [R1+0x1a0], R20 ;  /* 0x0001a01401007387 */ /* 0x001fe80000100a00 */
[----:B------:R0:W-:Y:S04]  /*cd330*/  STL.64 [R1+0x1a8], R22 ;  /* 0x0001a81601007387 */ /* 0x0001e80000100a00 */
[----:B0-----:R-:W3:Y:S04]  /*cd340*/  LDL.LU.64 R22, [R1+0x67c8] ;  /* 0x0067c80001167983 */ /* 0x001ee80000300a00 */
[----:B------:R-:W2:Y:S04]  /*cd350*/  LDL.LU.64 R20, [R1+0x67c0] ;  /* 0x0067c00001147983 */ /* 0x000ea80000300a00 */
[----:B------:R-:W4:Y:S01]  /*cd360*/  LDL.LU R27, [R1+0x23f0] ;  /* 0x0023f000011b7983 */ /* 0x000f220000300800 */
[----:B---3--:R-:W-:Y:S03]  /*cd370*/  HMMA.16816.F32 R16, R4, R22, R16 ;  /* 0x000000160410723c */ /* 0x008fe60000001810 */
[----:B----4-:R-:W-:-:S15]  /*cd380*/  STL.64 [R1+0x6788], R26 ;  /* 0x0067881a01007387 */ /* 0x010fde0000100a00 */
[----:B------:R-:W-:-:S05]  /*cd390*/  NOP ;  /* 0x0000000000007918 */ /* 0x000fca0000000000 */
[----:B------:R-:W-:Y:S04]  /*cd3a0*/  STL.64 [R1+0x180], R16 ;  /* 0x0001801001007387 */ /* 0x000fe80000100a00 */
[----:B------:R-:W-:Y:S04]  /*cd3b0*/  STL.64 [R1+0x188], R18 ;  /* 0x0001881201007387 */ /* 0x000fe80000100a00 */
[----:B--2---:R0:W-:Y:S04]  /*cd3c0*/  STL [R1+0x6780], R25 ;  /* 0x0067801901007387 */ /* 0x0041e80000100800 */
[----:B------:R-:W2:Y:S04]  /*cd3d0*/  LDL.LU R24, [R1+0x120] ;  /* 0x0001200001187983 */ /* 0x000ea80000300800 */
[----:B------:R-:W1:Y:S04]  /*cd3e0*/  LDSM.16.M88.4 R16, [R8+UR4+0x800] ;  /* 0x000800040810783b */ /* 0x000e680008000200 */
[----:B0-----:R-:W2:Y:S04]  /*cd3f0*/  LDL.LU R25, [R1+0x124] ;  /* 0x0001240001197983 */ /* 0x001ea80000300800 */
[----:B------:R-:W3:Y:S04]  /*cd400*/  LDL.LU R26, [R1+0x128] ;  /* 0x00012800011a7983 */ /* 0x000ee80000300800 */
[----:B------:R-:W3:Y:S04]  /*cd410*/  LDL.LU R27, [R1+0x12c] ;  /* 0x00012c00011b7983 */ /* 0x000ee80000300800 */
[----:B---3--:R-:W-:Y:S04]  /*cd420*/  STL.64 [R1+0x6798], R26 ;  /* 0x0067981a01007387 */ /* 0x008fe80000100a00 */
[----:B--2---:R0:W-:Y:S04]  /*cd430*/  STL.64 [R1+0x6790], R24 ;  /* 0x0067901801007387 */ /* 0x0041e80000100a00 */
[----:B0-----:R-:W2:Y:S04]  /*cd440*/  LDL.LU R24, [R1+0x140] ;  /* 0x0001400001187983 */ /* 0x001ea80000300800 */
[----:B------:R-:W2:Y:S04]  /*cd450*/  LDL.LU R25, [R1+0x144] ;  /* 0x0001440001197983 */ /* 0x000ea80000300800 */
[----:B------:R-:W2:Y:S04]  /*cd460*/  LDL.LU R26, [R1+0x148] ;  /* 0x00014800011a7983 */ /* 0x000ea80000300800 */
[----:B------:R-:W3:Y:S01]  /*cd470*/  LDL.LU R14, [R1+0x23ec] ;  /* 0x0023ec00010e7983 */ /* 0x000ee20000300800 */
[----:B------:R-:W-:-:S03]  /*cd480*/  IMAD.MOV.U32 R27, RZ, RZ, R0 ;  /* 0x000000ffff1b7224 */ /* 0x000fc600078e0000 */
[----:B------:R-:W4:Y:S04]  /*cd490*/  LDL.LU R15, [R1+0x23f8] ;  /* 0x0023f800010f7983 */ /* 0x000f280000300800 */
[----:B------:R-:W4:Y:S04]  /*cd4a0*/  LDL.LU R0, [R1+0x23f4] ;  /* 0x0023f40001007983 */ /* 0x000f280000300800 */
[----:B-1----:R-:W-:Y:S04]  /*cd4b0*/  STL.64 [R1+0x1b0], R16 ;  /* 0x0001b01001007387 */ /* 0x002fe80000100a00 */
[----:B------:R0:W-:Y:S04]  /*cd4c0*/  STL.64 [R1+0x1b8], R18 ;  /* 0x0001b81201007387 */ /* 0x0001e80000100a00 */
[----:B0-----:R-:W2:Y:S04]  /*cd4d0*/  LDL.LU.64 R18, [R1+0x67b8] ;  /* 0x0067b80001127983 */ /* 0x001ea80000300a00 */
[----:B------:R-:W2:Y:S02]  /*cd4e0*/  LDL.LU.64 R16, [R1+0x67b0] ;  /* 0x0067b00001107983 */ /* 0x000ea40000300a00 */
[----:B--2---:R-:W-:Y:S02]  /*cd4f0*/  HMMA.16816.F32 R16, R4, R20, R16 ;  /* 0x000000140410723c */ /* 0x004fe40000001810 */
[----:B------:R-:W2:-:S15]  /*cd500*/  LDL.LU R20, [R1+0xe0] ;  /* 0x0000e00001147983 */ /* 0x000e9e0000300800 */
[----:B------:R-:W-:-:S06]  /*cd510*/  NOP ;  /* 0x0000000000007918 */ /* 0x000fcc0000000000 */
[----:B------:R-:W-:Y:S04]  /*cd520*/  STL.64 [R1+0x160], R16 ;  /* 0x0001601001007387 */ /* 0x000fe80000100a00 */
[----:B------:R-:W-:Y:S04]  /*cd530*/  STL.64 [R1+0x168], R18 ;  /* 0x0001681201007387 */ /* 0x000fe80000100a00 */
[----:B------:R-:W0:Y:S04]  /*cd540*/  LDSM.16.M88.4 R16, [R8+UR4+0x1000] ;  /* 0x001000040810783b */ /* 0x000e280008000200 */
[----:B------:R-:W2:Y:S04]  /*cd550*/  LDL.LU R21, [R1+0xe4] ;  /* 0x0000e40001157983 */ /* 0x000ea80000300800 */
[----:B------:R-:W2:Y:S04]  /*cd560*/  LDL.LU R22, [R1+0xe8] ;  /* 0x0000e80001167983 */ /* 0x000ea80000300800 */
[----:B------:R-:W2:Y:S04]  /*cd570*/  LDL.LU R23, [R1+0xec] ;  /* 0x0000ec0001177983 */ /* 0x000ea80000300800 */
[----:B0-----:R-:W-:Y:S04]  /*cd580*/  STL.64 [R1+0x1d0], R16 ;  /* 0x0001d01001007387 */ /* 0x001fe80000100a00 */
[----:B------:R0:W-:Y:S04]  /*cd590*/  STL.64 [R1+0x1d8], R18 ;  /* 0x0001d81201007387 */ /* 0x0001e80000100a00 */
[----:B0-----:R-:W3:Y:S04]  /*cd5a0*/  LDL.LU.64 R18, [R1+0x67a8] ;  /* 0x0067a80001127983 */ /* 0x001ee80000300a00 */
[----:B------:R-:W4:Y:S01]  /*cd5b0*/  LDL.LU.64 R16, [R1+0x67a0] ;  /* 0x0067a00001107983 */ /* 0x000f220000300a00 */
[----:B---3--:R-:W-:-:S15]  /*cd5c0*/  HMMA.16816.F32 R24, R4, R18, R24 ;  /* 0x000000120418723c */ /* 0x008fde0000001818 */
[----:B------:R-:W-:-:S08]  /*cd5d0*/  NOP ;  /* 0x0000000000007918 */ /* 0x000fd00000000000 */
[----:B------:R-:W-:Y:S04]  /*cd5e0*/  STL.64 [R1+0x140], R24 ;  /* 0x0001401801007387 */ /* 0x000fe80000100a00 */
[----:B------:R-:W-:Y:S04]  /*cd5f0*/  STL.64 [R1+0x148], R26 ;  /* 0x0001481a01007387 */ /* 0x000fe80000100a00 */
[----:B------:R-:W0:Y:S04]  /*cd600*/  LDSM.16.M88.4 R24, [R8+UR4+0x1800] ;  /* 0x001800040818783b */ /* 0x000e280008000200 */
[----:B------:R-:W1:Y:S04]  /*cd610*/  LDSM.16.M88.4 R8, [R8+UR4+0x2000] ;  /* 0x002000040808783b */ /* 0x000e680008000200 */
[----:B0-----:R-:W-:Y:S04]  /*cd620*/  STL.64 [R1+0x1e0], R24 ;  /* 0x0001e01801007387 */ /* 0x001fe80000100a00 */
[----:B------:R0:W-:Y:S04]  /*cd630*/  STL.64 [R1+0x1e8], R26 ;  /* 0x0001e81a01007387 */ /* 0x0001e80000100a00 */
[----:B0-----:R-:W4:Y:S04]  /*cd640*/  LDL.LU.64 R26, [R1+0x6798] ;  /* 0x00679800011a7983 */ /* 0x001f280000300a00 */
[----:B------:R-:W4:Y:S02]  /*cd650*/  LDL.LU.64 R24, [R1+0x6790] ;  /* 0x0067900001187983 */ /* 0x000f240000300a00 */
[----:B----4-:R-:W-:Y:S02]  /*cd660*/  HMMA.16816.F32 R16, R4, R16, R24 ;  /* 0x000000100410723c */ /* 0x010fe40000001818 */
[----:B------:R-:W3:Y:S04]  /*cd670*/  LDL.LU.64 R26, [R1+0x6788] ;  /* 0x00678800011a7983 */ /* 0x000ee80000300a00 */
[----:B------:R-:W4:-:S15]  /*cd680*/  LDL.LU R25, [R1+0x6780] ;  /* 0x0067800001197983 */ /* 0x000f1e0000300800 */
[----:B------:R-:W-:-:S02]  /*cd690*/  NOP ;  /* 0x0000000000007918 */ /* 0x000fc40000000000 */
[----:B------:R0:W-:Y:S04]  /*cd6a0*/  STL.64 [R1+0x120], R16 ;  /* 0x0001201001007387 */ /* 0x0001e80000100a00 */
[----:B------:R2:W-:Y:S04]  /*cd6b0*/  STL.64 [R1+0x128], R18 ;  /* 0x0001281201007387 */ /* 0x0005e80000100a00 */
[----:B0-----:R-:W3:Y:S04]  /*cd6c0*/  LDL.LU R16, [R1+0xd0] ;  /* 0x0000d00001107983 */ /* 0x001ee80000300800 */
[----:B------:R-:W3:Y:S04]  /*cd6d0*/  LDL.LU R17, [R1+0xd4] ;  /* 0x0000d40001117983 */ /* 0x000ee80000300800 */
[----:B--2---:R-:W2:Y:S04]  /*cd6e0*/  LDL.LU R18, [R1+0xd8] ;  /* 0x0000d80001127983 */ /* 0x004ea80000300800 */
[----:B------:R-:W2:Y:S04]  /*cd6f0*/  LDL.LU R19, [R1+0xdc] ;  /* 0x0000dc0001137983 */ /* 0x000ea80000300800 */
[----:B--2---:R-:W-:Y:S04]  /*cd700*/  STL.64 [R1+0x6768], R18 ;  /* 0x0067681201007387 */ /* 0x004fe80000100a00 */
[----:B---3--:R0:W-:Y:S04]  /*cd710*/  STL.64 [R1+0x6760], R16 ;  /* 0x0067601001007387 */ /* 0x0081e80000100a00 */
[----:B0-----:R-:W2:Y:S04]  /*cd720*/  LDL.LU R16, [R1+0x100] ;  /* 0x0001000001107983 */ /* 0x001ea80000300800 */
[----:B------:R-:W2:Y:S04]  /*cd730*/  LDL.LU R17, [R1+0x104] ;  /* 0x0001040001117983 */ /* 0x000ea80000300800 */
[----:B------:R-:W2:Y:S04]  /*cd740*/  LDL.LU R18, [R1+0x108] ;  /* 0x0001080001127983 */ /* 0x000ea80000300800 */
[----:B------:R-:W2:Y:S04]  /*cd750*/  LDL.LU R19, [R1+0x10c] ;  /* 0x00010c0001137983 */ /* 0x000ea80000300800 */
[----:B-1----:R-:W-:Y:S04]  /*cd760*/  STL.64 [R1+0x200], R8 ;  /* 0x0002000801007387 */ /* 0x002fe80000100a00 */
[----:B------:R0:W-:Y:S01]  /*cd770*/  STL.64 [R1+0x208], R10 ;  /* 0x0002080a01007387 */ /* 0x0001e20000100a00 */
[----:B------:R-:W-:-:S03]  /*cd780*/  IMAD.MOV.U32 R28, RZ, RZ, R9 ;  /* 0x000000ffff1c7224 */ /* 0x000fc600078e0009 */
[----:B0-----:R-:W3:Y:S04]  /*cd790*/  LDL.LU.64 R10, [R1+0x6778] ;  /* 0x00677800010a7983 */ /* 0x001ee80000300a00 */
[----:B------:R-:W4:Y:S01]  /*cd7a0*/  LDL.LU.64 R8, [R1+0x6770] ;  /* 0x0067700001087983 */ /* 0x000f220000300a00 */
[----:B--2---:R-:W-:Y:S03]  /*cd7b0*/  HMMA.16816.F32 R16, R4, R2, R16 ;  /* 0x000000020410723c */ /* 0x004fe60000001810 */
[----:B------:R-:W2:-:S15]  /*cd7c0*/  LDL R3, [R1+0xd88] ;  /* 0x000d880001037983 */ /* 0x000e9e0000100800 */
[----:B------:R-:W-:-:S05]  /*cd7d0*/  NOP ;  /* 0x0000000000007918 */ /* 0x000fca0000000000 */
[----:B------:R-:W-:Y:S04]  /*cd7e0*/  STL.64 [R1+0x100], R16 ;  /* 0x0001001001007387 */ /* 0x000fe80000100a00 */
[----:B------:R-:W-:Y:S04]  /*cd7f0*/  STL.64 [R1+0x108], R18 ;  /* 0x0001081201007387 */ /* 0x000fe80000100a00 */
[----:B--2---:R-:W0:Y:S04]  /*cd800*/  LDSM.16.M88.4 R16, [R3+UR4+0x2800] ;  /* 0x002800040310783b */ /* 0x004e280008000200 */
[----:B0-----:R-:W-:Y:S04]  /*cd810*/  STL.64 [R1+0x210], R16 ;  /* 0x0002101001007387 */ /* 0x001fe80000100a00 */
[----:B------:R3:W-:Y:S01]  /*cd820*/  STL.64 [R1+0x218], R18 ;  /* 0x0002181201007387 */ /* 0x0007e20000100a00 */
[----:B------:R-:W-:-:S02]  /*cd830*/  IMAD.MOV.U32 R29, RZ, RZ, R17 ;  /* 0x000000ffff1d7224 */ /* 0x000fc400078e0011 */
[----:B---3--:R-:W-:Y:S01]  /*cd840*/  HMMA.16816.F32 R16, R4, R10, R20 ;  /* 0x0000000a0410723c */ /* 0x008fe20000001814 */
[----:B------:R-:W2:-:S15]  /*cd850*/  LDL.LU R22, [R1+0xa0] ;  /* 0x0000a00001167983 */ /* 0x000e9e0000300800 */
[----:B------:R-:W-:-:S07]  /*cd860*/  NOP ;  /* 0x0000000000007918 */ /* 0x000fce0000000000 */
[----:B------:R-:W-:Y:S04]  /*cd870*/  STL.64 [R1+0xe0], R16 ;  /* 0x0000e01001007387 */ /* 0x000fe80000100a00 */
[----:B------:R-:W-:Y:S04]  /*cd880*/  STL.64 [R1+0xe8], R18 ;  /* 0x0000e81201007387 */ /* 0x000fe80000100a00 */
[----:B------:R-:W0:Y:S04]  /*cd890*/  LDSM.16.M88.4 R16, [R3+UR4+0x3000] ;  /* 0x003000040310783b */ /* 0x000e280008000200 */
[----:B------:R-:W2:Y:S04]  /*cd8a0*/  LDL.LU R23, [R1+0xa4] ;  /* 0x0000a40001177983 */ /* 0x000ea80000300800 */
[----:B0-----:R-:W-:Y:S04]  /*cd8b0*/  STL.64 [R1+0x220], R16 ;  /* 0x0002201001007387 */ /* 0x001fe80000100a00 */
[----:B------:R0:W-:Y:S01]  /*cd8c0*/  STL.64 [R1+0x228], R18 ;  /* 0x0002281201007387 */ /* 0x0001e20000100a00 */
[----:B------:R-:W-:-:S02]  /*cd8d0*/  IMAD.MOV.U32 R24, RZ, RZ, R16 ;  /* 0x000000ffff187224 */ /* 0x000fc400078e0010 */
[----:B------:R-:W-:Y:S01]  /*cd8e0*/  IMAD.MOV.U32 R11, RZ, RZ, R17 ;  /* 0x000000ffff0b7224 */ /* 0x000fe200078e0011 */
[----:B0-----:R-:W3:Y:S04]  /*cd8f0*/  LDL.LU.64 R18, [R1+0x6768] ;  /* 0x0067680001127983 */ /* 0x001ee80000300a00 */
[----:B------:R-:W3:Y:S04]  /*cd900*/  LDL.LU.64 R16, [R1+0x6760] ;  /* 0x0067600001107983 */ /* 0x000ee80000300a00 */
[----:B------:R-:W3:Y:S04]  /*cd910*/  LDL R20, [R1+0x1a0] ;  /* 0x0001a00001147983 */ /* 0x000ee80000100800 */
[----:B------:R-:W3:Y:S01]  /*cd920*/  LDL R21, [R1+0x1a4] ;  /* 0x0001a40001157983 */ /* 0x000ee20000100800 */
[----:B----4-:R-:W-:-:S02]  /*cd930*/  IMAD R12, R12, 0x100, R25 ;  /* 0x000001000c0c7824 */ /* 0x010fc400078e0219 */
[----:B------:R-:W-:Y:S02]  /*cd940*/  IMAD R13, R13, 0x100, R26 ;  /* 0x000001000d0d7824 */ /* 0x000fe400078e021a */
[----:B------:R-:W-:Y:S01]  /*cd950*/  IMAD R14, R14, 0x100, R27 ;  /* 0x000001000e0e7824 */ /* 0x000fe200078e021b */
[----:B--2---:R-:W-:Y:S04]  /*cd960*/  STL.64 [R1+0x6758], R22 ;  /* 0x0067581601007387 */ /* 0x004fe80000100a00 */
[----:B---3--:R0:W-:Y:S02]  /*cd970*/  STL.64 [R1+0x6750], R20 ;  /* 0x0067501401007387 */ /* 0x0081e40000100a00 */
[----:B0-----:R-:W-:Y:S02]  /*cd980*/  HMMA.16816.F32 R20, R4, R8, R16 ;  /* 0x000000080414723c */ /* 0x001fe40000001810 */
[----:B------:R-:W0:Y:S04]  /*cd990*/  LDSM.16.M88.4 R16, [R3+UR4+0x3800] ;  /* 0x003800040310783b */ /* 0x000e280008000200 */
[----:B------:R1:W-:-:S15]  /*cd9a0*/  STL [R1+0x6710], R24 ;  /* 0x0067101801007387 */ /* 0x0003de0000100800 */
[----:B------:R-:W-:-:S02]  /*cd9b0*/  NOP ;  /* 0x0000000000007918 */ /* 0x000fc40000000000 */
[----:B------:R-:W-:Y:S04]  /*cd9c0*/  STL.64 [R1+0xc0], R20 ;  /* 0x0000c01401007387 */ /* 0x000fe80000100a00 */
[----:B------:R-:W-:Y:S04]  /*cd9d0*/  STL.64 [R1+0xc8], R22 ;  /* 0x0000c81601007387 */ /* 0x000fe80000100a00 */
[----:B------:R-:W2:Y:S04]  /*cd9e0*/  LDSM.16.M88.4 R20, [R3+UR4+0x4000] ;  /* 0x004000040314783b */ /* 0x000ea80008000200 */
[----:B0-----:R-:W-:Y:S04]  /*cd9f0*/  STL.64 [R1+0x240], R16 ;  /* 0x0002401001007387 */ /* 0x001fe80000100a00 */
[----:B------:R-:W-:Y:S04]  /*cda00*/  STL.64 [R1+0x248], R18 ;  /* 0x0002481201007387 */ /* 0x000fe80000100a00 */
[----:B-1----:R-:W3:Y:S04]  /*cda10*/  LDL.LU R24, [R1+0xf0] ;  /* 0x0000f00001187983 */ /* 0x002ee80000300800 */
[----:B------:R-:W3:Y:S04]  /*cda20*/  LDL.LU R25, [R1+0xf4] ;  /* 0x0000f40001197983 */ /* 0x000ee80000300800 */
[----:B------:R-:W4:Y:S04]  /*cda30*/  LDL.LU R26, [R1+0xf8] ;  /* 0x0000f800011a7983 */ /* 0x000f280000300800 */
[----:B------:R-:W4:Y:S01]  /*cda40*/  LDL.LU R27, [R1+0xfc] ;  /* 0x0000fc00011b7983 */ /* 0x000f220000300800 */
[----:B------:R-:W-:-:S02]  /*cda50*/  IMAD R15, R0, 0x100, R15 ;  /* 0x00000100000f7824 */ /* 0x000fc400078e020f */
[----:B------:R-:W-:Y:S02]  /*cda60*/  IMAD.MOV.U32 R10, RZ, RZ, R16 ;  /* 0x000000ffff0a7224 */ /* 0x000fe400078e0010 */
[----:B------:R-:W-:Y:S02]  /*cda70*/  IMAD.MOV.U32 R0, RZ, RZ, R17 ;  /* 0x000000ffff007224 */ /* 0x000fe400078e0011 */
[----:B--2---:R-:W-:Y:S02]  /*cda80*/  IMAD.MOV.U32 R8, RZ, RZ, R20 ;  /* 0x000000ffff087224 */ /* 0x004fe400078e0014 */
[----:B------:R-:W-:Y:S01]  /*cda90*/  IMAD.MOV.U32 R9, RZ, RZ, R21 ;  /* 0x000000ffff097224 */ /* 0x000fe200078e0015 */
[----:B----4-:R-:W-:Y:S04]  /*cdaa0*/  STL.64 [R1+0x6748], R26 ;  /* 0x0067481a01007387 */ /* 0x010fe80000100a00 */
[----:B---3--:R0:W-:Y:S04]  /*cdab0*/  STL.64 [R1+0x6740], R24 ;  /* 0x0067401801007387 */ /* 0x0081e80000100a00 */
[----:B0-----:R-:W2:Y:S04]  /*cdac0*/  LDL.LU R24, [R1+0xb0] ;  /* 0x0000b00001187983 */ /* 0x001ea80000300800 */
[----:B------:R-:W2:Y:S04]  /*cdad0*/  LDL.LU R25, [R1+0xb4] ;  /* 0x0000b40001197983 */ /* 0x000ea80000300800 */
[----:B------:R-:W2:Y:S04]  /*cdae0*/  LDL.LU R26, [R1+0xb8] ;  /* 0x0000b800011a7983 */ /* 0x000ea80000300800 */
[----:B------:R-:W2:Y:S04]  /*cdaf0*/  LDL.LU R27, [R1+0xbc] ;  /* 0x0000bc00011b7983 */ /* 0x000ea80000300800 */
[----:B------:R-:W3:Y:S04]  /*cdb00*/  LDL R16, [R1+0x1b0] ;  /* 0x0001b00001107983 */ /* 0x000ee80000100800 */
[----:B------:R-:W4:Y:S04]  /*cdb10*/  LDL R17, [R1+0x1b4] ;  /* 0x0001b40001117983 */ /* 0x000f280000100800 */
[----:B------:R-:W4:Y:S04]  /*cdb20*/  LDL R2, [R1+0x1d4] ;  /* 0x0001d40001027983 */ /* 0x000f280000100800 */
[----:B------:R-:W-:Y:S04]  /*cdb30*/  STL.64 [R1+0x270], R20 ;  /* 0x0002701401007387 */ /* 0x000fe80000100a00 */
[----:B------:R0:W-:Y:S04]  /*cdb40*/  STL.64 [R1+0x278], R22 ;  /* 0x0002781601007387 */ /* 0x0001e80000100a00 */
[----:B0-----:R-:W2:Y:S04]  /*cdb50*/  LDL.LU.64 R22, [R1+0x6758] ;  /* 0x0067580001167983 */ /* 0x001ea80000300a00 */
[----:B------:R-:W3:Y:S04]  /*cdb60*/  LDL.LU.64 R20, [R1+0x6750] ;  /* 0x0067500001147983 */ /* 0x000ee80000300a00 */
[----:B------:R0:W-:Y:S04]  /*cdb70*/  STL [R1+0x66f8], R10 ;  /* 0x0066f80a01007387 */ /* 0x0001e80000100800 */
[----:B0-----:R-:W4:Y:S04]  /*cdb80*/  LDL R10, [R1+0x1d0] ;  /* 0x0001d000010a7983 */ /* 0x001f280000100800 */
[----:B------:R-:W-:Y:S01]  /*cdb90*/  STL.64 [R1+0x66f0], R8 ;  /* 0x0066f00801007387 */ /* 0x000fe20000100a00 */
[----:B--2---:R-:W-:Y:S01]  /*cdba0*/  HMMA.16816.F32 R4, R4, R22, R24 ;  /* 0x000000160404723c */ /* 0x004fe20000001818 */
[----:B---3--:R-:W-:-:S02]  /*cdbb0*/  F2FP.F16.E5M2.UNPACK_B R18, R20 ;  /* 0x00000014ff12723e */ /* 0x008fc400020004ff */
[----:B------:R-:W-:Y:S01]  /*cdbc0*/  F2FP.F16.E5M2.UNPACK_B R19, R21 ;  /* 0x00000015ff13723e */ /* 0x000fe200020004ff */
[----:B------:R-:W2:Y:S04]  /*cdbd0*/  LDL.LU.64 R26, [R1+0x6748] ;  /* 0x00674800011a7983 */ /* 0x000ea80000300a00 */
[----:B------:R-:W0:Y:S04]  /*cdbe0*/  LDSM.16.M88.4 R20, [R3+UR4+0x4800] ;  /* 0x004800040314783b */ /* 0x000e280008000200 */
[----:B------:R-:W2:Y:S11]  /*cdbf0*/  LDL.LU.64 R24, [R1+0x6740] ;  /* 0x0067400001187983 */ /* 0x000eb60000300a00 */
[----:B------:R1:W-:Y:S04]  /*cdc00*/  STL.64 [R1+0xb0], R4 ;  /* 0x0000b00401007387 */ /* 0x0003e80000100a00 */
[----:B------:R-:W-:Y:S04]  /*cdc10*/  STL.64 [R1+0xb8], R6 ;  /* 0x0000b80601007387 */ /* 0x000fe80000100a00 */
[----:B0-----:R0:W-:Y:S04]  /*cdc20*/  STL.64 [R1+0x250], R20 ;  /* 0x0002501401007387 */ /* 0x0011e80000100a00 */
[----:B------:R3:W-:Y:S01]  /*cdc30*/  STL.64 [R1+0x258], R22 ;  /* 0x0002581601007387 */ /* 0x0007e20000100a00 */
[----:B-1----:R-:W-:-:S03]  /*cdc40*/  IMAD.MOV.U32 R4, RZ, RZ, R20 ;  /* 0x000000ffff047224 */ /* 0x002fc600078e0014 */
[----:B------:R-:W-:Y:S01]  /*cdc50*/  STL.64 [R1+0xa8], R18 ;  /* 0x0000a81201007387 */ /* 0x000fe20000100a00 */
[----:B------:R-:W-:-:S03]  /*cdc60*/  IMAD.MOV.U32 R5, RZ, RZ, R21 ;  /* 0x000000ffff057224 */ /* 0x000fc600078e0015 */
[----:B0-----:R-:W4:Y:S04]  /*cdc70*/  LDL.LU R20, [R1+0x110] ;  /* 0x0001100001147983 */ /* 0x001f280000300800 */
[----:B------:R-:W4:Y:S04]  /*cdc80*/  LDL.LU R21, [R1+0x114] ;  /* 0x0001140001157983 */ /* 0x000f280000300800 */
[----:B---3--:R-:W3:Y:S04]  /*cdc90*/  LDL.LU R22, [R1+0x118] ;  /* 0x0001180001167983 */ /* 0x008ee80000300800 */
[----:B------:R-:W3:Y:S01]  /*cdca0*/  LDL.LU R23, [R1+0x11c] ;  /* 0x00011c0001177983 */ /* 0x000ee20000300800 */
[----:B------:R-:W-:-:S02]  /*cdcb0*/  F2FP.F16.E5M2.UNPACK_B R12, R12 ;  /* 0x0000000cff0c723e */ /* 0x000fc400020004ff */
[----:B------:R-:W-:Y:S01]  /*cdcc0*/  F2FP.F16.E5M2.UNPACK_B R13, R13 ;  /* 0x0000000dff0d723e */ /* 0x000fe200020004ff */
[----:B---3--:R-:W-:Y:S04]  /*cdcd0*/  STL.64 [R1+0x6738], R22 ;  /* 0x0067381601007387 */ /* 0x008fe80000100a00 */
[----:B----4-:R0:W-:Y:S04]  /*cdce0*/  STL.64 [R1+0x6730], R20 ;  /* 0x0067301401007387 */ /* 0x0101e80000100a00 */
[----:B0-----:R-:W3:Y:S04]  /*cdcf0*/  LDL.LU R20, [R1+0x260] ;  /* 0x0002600001147983 */ /* 0x001ee80000300800 */
[----:B------:R-:W3:Y:S04]  /*cdd00*/  LDL.LU R21, [R1+0x264] ;  /* 0x0002640001157983 */ /* 0x000ee80000300800 */
[----:B------:R-:W3:Y:S04]  /*cdd10*/  LDL.LU R22, [R1+0x268] ;  /* 0x0002680001167983 */ /* 0x000ee80000300800 */
[----:B------:R-:W3:Y:S01]  /*cdd20*/  LDL.LU R23, [R1+0x26c] ;  /* 0x00026c0001177983 */ /* 0x000ee20000300800 */
[----:B------:R-:W-:-:S02]  /*cdd30*/  F2FP.F16.E5M2.UNPACK_B R14, R14 ;  /* 0x0000000eff0e723e */ /* 0x000fc400020004ff */
[----:B------:R-:W-:Y:S01]  /*cdd40*/  F2FP.F16.E5M2.UNPACK_B R15, R15 ;  /* 0x0000000fff0f723e */ /* 0x000fe200020004ff */
[----:B------:R-:W4:Y:S04]  /*cdd50*/  LDL R8, [R1+0x1e0] ;  /* 0x0001e00001087983 */ /* 0x000f280000100800 */
[----:B------:R-:W4:Y:S01]  /*cdd60*/  LDL R9, [R1+0x1e4] ;  /* 0x0001e40001097983 */ /* 0x000f220000100800 */
[----:B------:R-:W-:Y:S02]  /*cdd70*/  F2FP.F16.E5M2.UNPACK_B R16, R16 ;  /* 0x00000010ff10723e */ /* 0x000fe400020004ff */
[----:B------:R-:W-:Y:S02]  /*cdd80*/  F2FP.F16.E5M2.UNPACK_B R17, R17 ;  /* 0x00000011ff11723e */ /* 0x000fe400020004ff */
[----:B------:R-:W-:-:S02]  /*cdd90*/  F2FP.F16.E5M2.UNPACK_B R6, R10 ;  /* 0x0000000aff06723e */ /* 0x000fc400020004ff */
[----:B------:R-:W-:Y:S01]  /*cdda0*/  F2FP.F16.E5M2.UNPACK_B R7, R2 ;  /* 0x00000002ff07723e */ /* 0x000fe200020004ff */
[----:B---3--:R-:W-:-:S15]  /*cddb0*/  HMMA.16816.F32 R20, R12, R18, R20 ;  /* 0x000000120c14723c */ /* 0x008fde0000001814 */
[----:B------:R-:W-:-:S08]  /*cddc0*/  NOP ;  /* 0x0000000000007918 */ /* 0x000fd00000000000 */
[----:B------:R-:W-:Y:S04]  /*cddd0*/  STL.64 [R1+0xd0], R20 ;  /* 0x0000d01401007387 */ /* 0x000fe80000100a00 */
[----:B------:R-:W-:Y:S04]  /*cdde0*/  STL.64 [R1+0xd8], R22 ;  /* 0x0000d81601007387 */ /* 0x000fe80000100a00 */
[----:B------:R-:W0:Y:S04]  /*cddf0*/  LDSM.16.M88.4 R20, [R3+UR4+0x5000] ;  /* 0x005000040314783b */ /* 0x000e280008000200 */
[----:B0-----:R-:W-:Y:S01]  /*cde00*/  STL.64 [R1+0x410], R20 ;  /* 0x0004101401007387 */ /* 0x001fe20000100a00 */
[----:B------:R-:W-:-:S03]  /*cde10*/  IMAD.MOV.U32 R19, RZ, RZ, R20 ;  /* 0x000000ffff137224 */ /* 0x000fc600078e0014 */
[----:B------:R2:W-:Y:S01]  /*cde20*/  STL.64 [R1+0x418], R22 ;  /* 0x0004181601007387 */ /* 0x0005e20000100a00 */
[----:B------:R-:W-:Y:S02]  /*cde30*/  IMAD.MOV.U32 R18, RZ, RZ, R21 ;  /* 0x000000ffff127224 */ /* 0x000fe400078e0015 */
[----:B--2---:R-:W-:Y:S06]  /*cde40*/  HMMA.16816.F32 R20, R12, R16, R24 ;  /* 0x000000100c14723c */ /* 0x004fec0000001818 */
[----:B------:R-:W-:Y:S04]  /*cde50*/  STL.64 [R1+0xa0], R16 ;  /* 0x0000a01001007387 */ /* 0x000fe80000100a00 */
[----:B------:R-:W2:Y:S04]  /*cde60*/  LDL R2, [R1+0x200] ;  /* 0x0002000001027983 */ /* 0x000ea80000100800 */
[----:B------:R-:W-:Y:S09]  /*cde70*/  STL [R1+0x98], R6 ;  /* 0x0000980601007387 */ /* 0x000ff20000100800 */
[----:B------:R-:W-:Y:S04]  /*cde80*/  STL.64 [R1+0xf0], R20 ;  /* 0x0000f01401007387 */ /* 0x000fe80000100a00 */
[----:B------:R-:W-:Y:S04]  /*cde90*/  STL.64 [R1+0xf8], R22 ;  /* 0x0000f81601007387 */ /* 0x000fe80000100a00 */
[----:B------:R-:W3:Y:S04]  /*cdea0*/  LDL R10, [R1+0x210] ;  /* 0x00021000010a7983 */ /* 0x000ee80000100800 */
[----:B------:R-:W-:Y:S04]  /*cdeb0*/  STL [R1+0x9c], R7 ;  /* 0x00009c0701007387 */ /* 0x000fe80000100800 */
[----:B------:R-:W0:Y:S04]  /*cdec0*/  LDSM.16.M88.4 R20, [R3+UR4+0x5800] ;  /* 0x005800040314783b */ /* 0x000e280008000200 */
[----:B---3--:R-:W-:Y:S04]  /*cded0*/  STL.64 [R1+0x6718], R10 ;  /* 0x0067180a01007387 */ /* 0x008fe80000100a00 */
[----:B------:R-:W3:Y:S04]  /*cdee0*/  LDL.LU R24, [R1+0x150] ;  /* 0x0001500001187983 */ /* 0x000ee80000300800 */
[----:B------:R-:W3:Y:S04]  /*cdef0*/  LDL.LU R25, [R1+0x154] ;  /* 0x0001540001197983 */ /* 0x000ee80000300800 */
[----:B------:R-:W4:Y:S04]  /*cdf00*/  LDL.LU R26, [R1+0x158] ;  /* 0x00015800011a7983 */ /* 0x000f280000300800 */
[----:B------:R-:W4:Y:S01]  /*cdf10*/  LDL.LU R27, [R1+0x15c] ;  /* 0x00015c00011b7983 */ /* 0x000f220000300800 */
[----:B0-----:R-:W-:-:S02]  /*cdf20*/  IMAD.MOV.U32 R17, RZ, RZ, R20 ;  /* 0x000000ffff117224 */ /* 0x001fc400078e0014 */
[----:B------:R-:W-:Y:S01]  /*cdf30*/  IMAD.MOV.U32 R16, RZ, RZ, R21 ;  /* 0x000000ffff107224 */ /* 0x000fe200078e0015 */
[----:B----4-:R-:W-:Y:S04]  /*cdf40*/  STL.64 [R1+0x6728], R26 ;  /* 0x0067281a01007387 */ /* 0x010fe80000100a00 */
[----:B---3--:R0:W-:Y:S04]  /*cdf50*/  STL.64 [R1+0x6720], R24 ;  /* 0x0067201801007387 */ /* 0x0081e80000100a00 */
[----:B0-----:R-:W3:Y:S04]  /*cdf60*/  LDL.LU R24, [R1+0x130] ;  /* 0x0001300001187983 */ /* 0x001ee80000300800 */
[----:B------:R-:W3:Y:S04]  /*cdf70*/  LDL.LU R25, [R1+0x134] ;  /* 0x0001340001197983 */ /* 0x000ee80000300800 */
[----:B------:R-:W3:Y:S04]  /*cdf80*/  LDL.LU R26, [R1+0x138] ;  /* 0x00013800011a7983 */ /* 0x000ee80000300800 */
[----:B------:R-:W3:Y:S04]  /*cdf90*/  LDL.LU R27, [R1+0x13c] ;  /* 0x00013c00011b7983 */ /* 0x000ee80000300800 */
[----:B------:R-:W-:Y:S04]  /*cdfa0*/  STL.64 [R1+0x420], R20 ;  /* 0x0004201401007387 */ /* 0x000fe80000100a00 */
[----:B------:R0:W-:Y:S04]  /*cdfb0*/  STL.64 [R1+0x428], R22 ;  /* 0x0004281601007387 */ /* 0x0001e80000100a00 */
[----:B0-----:R-:W4:Y:S04]  /*cdfc0*/  LDL.LU.64 R22, [R1+0x6738] ;  /* 0x0067380001167983 */ /* 0x001f280000300a00 */
[----:B------:R-:W4:Y:S04]  /*cdfd0*/  LDL.LU.64 R20, [R1+0x6730] ;  /* 0x0067300001147983 */ /* 0x000f280000300a00 */
[----:B------:R-:W-:Y:S04]  /*cdfe0*/  STL.64 [R1+0x66e8], R18 ;  /* 0x0066e81201007387 */ /* 0x000fe80000100a00 */
[----:B------:R4:W-:Y:S01]  /*cdff0*/  STL.64 [R1+0x66e0], R16 ;  /* 0x0066e01001007387 */ /* 0x0009e20000100a00 */
[----:B------:R-:W-:-:S02]  /*ce000*/  F2FP.F16.E5M2.UNPACK_B R8, R8 ;  /* 0x00000008ff08723e */ /* 0x000fc400020004ff */
[----:B------:R-:W-:Y:S01]  /*ce010*/  F2FP.F16.E5M2.UNPACK_B R9, R9 ;  /* 0x00000009ff09723e */ /* 0x000fe200020004ff */
[----:B----4-:R-:W-:Y:S01]  /*ce020*/  HMMA.16816.F32 R16, R12, R6, R20 ;  /* 0x000000060c10723c */ /* 0x010fe20000001814 */
[----:B------:R-:W4:-:S15]  /*ce030*/  LDL.LU R20, [R1+0x190] ;  /* 0x0001900001147983 */ /* 0x000f1e0000300800 */
[----:B------:R-:W-:-:S07]  /*ce040*/  NOP ;  /* 0x0000000000007918 */ /* 0x000fce0000000000 */
[----:B------:R-:W-:Y:S04]  /*ce050*/  STL.64 [R1+0x110], R16 ;  /* 0x0001101001007387 */ /* 0x000fe80000100a00 */
[----:B------:R-:W-:Y:S04]  /*ce060*/  STL.64 [R1+0x118], R18 ;  /* 0x0001181201007387 */ /* 0x000fe80000100a00 */
[----:B------:R-:W-:Y:S04]  /*ce070*/  STL [R1+0x90], R8 ;  /* 0x0000900801007387 */ /* 0x000fe80000100800 */
[----:B------:R-:W4:Y:S04]  /*ce080*/  LDL.LU R21, [R1+0x194] ;  /* 0x0001940001157983 */ /* 0x000f280000300800 */
[----:B------:R3:W-:Y:S04]  /*ce090*/  STL [R1+0x94], R9 ;  /* 0x0000940901007387 */ /* 0x0007e80000100800 */
[----:B------:R-:W2:Y:S04]  /*ce0a0*/  LDL.LU R22, [R1+0x198] ;  /* 0x0001980001167983 */ /* 0x000ea80000300800 */
[----:B------:R-:W2:Y:S04]  /*ce0b0*/  LDL.LU R23, [R1+0x19c] ;  /* 0x00019c0001177983 */ /* 0x000ea80000300800 */
[----:B------:R-:W0:Y:S01]  /*ce0c0*/  LDSM.16.M88.4 R16, [R3+UR4+0x6000] ;  /* 0x006000040310783b */ /* 0x000e220008000200 */
[----:B---3--:R-:W-:Y:S03]  /*ce0d0*/  HMMA.16816.F32 R8, R12, R8, R24 ;  /* 0x000000080c08723c */ /* 0x008fe60000001818 */
[----:B--2---:R-:W-:Y:S04]  /*ce0e0*/  STL.64 [R1+0x6708], R22 ;  /* 0x0067081601007387 */ /* 0x004fe80000100a00 */
[----:B----4-:R1:W-:Y:S04]  /*ce0f0*/  STL.64 [R1+0x6700], R20 ;  /* 0x0067001401007387 */ /* 0x0103e80000100a00 */
[----:B-1----:R-:W2:Y:S04]  /*ce100*/  LDL.LU R20, [R1+0x170] ;  /* 0x0001700001147983 */ /* 0x002ea80000300800 */
[----:B------:R-:W2:Y:S04]  /*ce110*/  LDL.LU R21, [R1+0x174] ;  /* 0x0001740001157983 */ /* 0x000ea80000300800 */
[----:B------:R-:W2:Y:S04]  /*ce120*/  LDL.LU R22, [R1+0x178] ;  /* 0x0001780001167983 */ /* 0x000ea80000300800 */
[----:B------:R-:W2:Y:S04]  /*ce130*/  LDL.LU R23, [R1+0x17c] ;  /* 0x00017c0001177983 */ /* 0x000ea80000300800 */
[----:B0-----:R-:W-:Y:S04]  /*ce140*/  STL.64 [R1+0x430], R16 ;  /* 0x0004301001007387 */ /* 0x001fe80000100a00 */
[----:B------:R-:W-:Y:S04]  /*ce150*/  STL.64 [R1+0x438], R18 ;  /* 0x0004381201007387 */ /* 0x000fe80000100a00 */
[----:B------:R-:W3:Y:S04]  /*ce160*/  LDL.LU.64 R26, [R1+0x6728] ;  /* 0x00672800011a7983 */ /* 0x000ee80000300a00 */
[----:B------:R-:W3:Y:S04]  /*ce170*/  LDL.LU.64 R24, [R1+0x6720] ;  /* 0x0067200001187983 */ /* 0x000ee80000300a00 */
[----:B------:R-:W-:Y:S04]  /*ce180*/  STL.64 [R1+0x130], R8 ;  /* 0x0001300801007387 */ /* 0x000fe80000100a00 */
[----:B------:R-:W-:Y:S04]  /*ce190*/  STL.64 [R1+0x138], R10 ;  /* 0x0001380a01007387 */ /* 0x000fe80000100a00 */
[----:B------:R-:W0:Y:S04]  /*ce1a0*/  LDSM.16.M88.4 R8, [R3+UR4+0x6800] ;  /* 0x006800040308783b */ /* 0x000e280008000200 */
[----:B0-----:R-:W-:Y:S04]  /*ce1b0*/  STL.64 [R1+0x440], R8 ;  /* 0x0004400801007387 */ /* 0x001fe80000100a00 */
[----:B------:R0:W-:Y:S04]  /*ce1c0*/  STL.64 [R1+0x448], R10 ;  /* 0x0004480a01007387 */ /* 0x0001e80000100a00 */
[----:B0-----:R-:W4:Y:S01]  /*ce1d0*/  LDL.LU.64 R10, [R1+0x6718] ;  /* 0x00671800010a7983 */ /* 0x001f220000300a00 */
[----:B------:R-:W-:-:S02]  /*ce1e0*/  IMAD.MOV.U32 R7, RZ, RZ, R16 ;  /* 0x000000ffff077224 */ /* 0x000fc400078e0010 */
[----:B------:R-:W-:Y:S01]  /*ce1f0*/  IMAD.MOV.U32 R6, RZ, RZ, R17 ;  /* 0x000000ffff067224 */ /* 0x000fe200078e0011 */
[----:B------:R-:W-:Y:S02]  /*ce200*/  F2FP.F16.E5M2.UNPACK_B R16, R2 ;  /* 0x00000002ff10723e */ /* 0x000fe400020004ff */
[----:B------:R-:W-:-:S05]  /*ce210*/  F2FP.F16.E5M2.UNPACK_B R17, R28 ;  /* 0x0000001cff11723e */ /* 0x000fca00020004ff */
[----:B------:R3:W-:Y:S01]  /*ce220*/  STL.64 [R1+0x88], R16 ;  /* 0x0000881001007387 */ /* 0x0007e20000100a00 */
[----:B------:R-:W-:Y:S02]  /*ce230*/  IMAD.MOV.U32 R28, RZ, RZ, R8 ;  /* 0x000000ffff1c7224 */ /* 0x000fe400078e0008 */
[----:B------:R-:W-:Y:S01]  /*ce240*/  IMAD.MOV.U32 R2, RZ, RZ, R9 ;  /* 0x000000ffff027224 */ /* 0x000fe200078e0009 */
[----:B------:R-:W-:Y:S01]  /*ce250*/  F2FP.F16.E5M2.UNPACK_B R9, R29 ;  /* 0x0000001dff09723e */ /* 0x000fe200020004ff */
[----:B---3--:R-:W-:Y:S01]  /*ce260*/  HMMA.16816.F32 R16, R12, R16, R24 ;  /* 0x000000100c10723c */ /* 0x008fe20000001818 */
[----:B------:R-:W3:-:S15]  /*ce270*/  LDL.LU R24, [R1+0x6710] ;  /* 0x0067100001187983 */ /* 0x000ede0000300800 */
[----:B------:R-:W-:-:S07]  /*ce280*/  NOP ;  /* 0x0000000000007918 */ /* 0x000fce0000000000 */
[----:B------:R-:W-:Y:S04]  /*ce290*/  STL.64 [R1+0x150], R16 ;  /* 0x0001501001007387 */ /* 0x000fe80000100a00 */
[----:B------:R-:W-:Y:S04]  /*ce2a0*/  STL.64 [R1+0x158], R18 ;  /* 0x0001581201007387 */ /* 0x000fe80000100a00 */
[----:B------:R-:W0:Y:S01]  /*ce2b0*/  LDSM.16.M88.4 R16, [R3+UR4+0x7000] ;  /* 0x007000040310783b */ /* 0x000e220008000200 */
[----:B----4-:R-:W-:-:S03]  /*ce2c0*/  F2FP.F16.E5M2.UNPACK_B R8, R10 ;  /* 0x0000000aff08723e */ /* 0x010fc600020004ff */
[----:B0-----:R0:W-:Y:S04]  /*ce2d0*/  STL.64 [R1+0x450], R16 ;  /* 0x0004501001007387 */ /* 0x0011e80000100a00 */
[----:B------:R-:W-:Y:S01]  /*ce2e0*/  STL.64 [R1+0x458], R18 ;  /* 0x0004581201007387 */ /* 0x000fe20000100a00 */
[----:B------:R-:W-:-:S03]  /*ce2f0*/  IMAD.MOV.U32 R25, RZ, RZ, R17 ;  /* 0x000000ffff197224 */ /* 0x000fc600078e0011 */
[----:B------:R2:W-:Y:S01]  /*ce300*/  STL.64 [R1+0x80], R8 ;  /* 0x0000800801007387 */ /* 0x0005e20000100a00 */
[----:B0-----:R-:W-:Y:S02]  /*ce310*/  F2FP.F16.E5M2.UNPACK_B R17, R11 ;  /* 0x0000000bff11723e */ /* 0x001fe400020004ff */
[----:B--2---:R-:W-:Y:S01]  /*ce320*/  HMMA.16816.F32 R8, R12, R8, R20 ;  /* 0x000000080c08723c */ /* 0x004fe20000001814 */
[----:B------:R-:W2:Y:S04]  /*ce330*/  LDL.LU.64 R22, [R1+0x6708] ;  /* 0x0067080001167983 */ /* 0x000ea80000300a00 */
[----:B------:R-:W2:-:S15]  /*ce340*/  LDL.LU.64 R20, [R1+0x6700] ;  /* 0x0067000001147983 */ /* 0x000e9e0000300a00 */
[----:B------:R-:W-:-:S03]  /*ce350*/  NOP ;  /* 0x0000000000007918 */ /* 0x000fc60000000000 */
[----:B------:R-:W-:Y:S04]  /*ce360*/  STL.64 [R1+0x170], R8 ;  /* 0x0001700801007387 */ /* 0x000fe80000100a00 */
[----:B------:R-:W-:Y:S04]  /*ce370*/  STL.64 [R1+0x178], R10 ;  /* 0x0001780a01007387 */ /* 0x000fe80000100a00 */
[----:B------:R-:W0:Y:S04]  /*ce380*/  LDSM.16.M88.4 R8, [R3+UR4+0x7800] ;  /* 0x007800040308783b */ /* 0x000e280008000200 */
[----:B0-----:R-:W-:Y:S04]  /*ce390*/  STL.64 [R1+0x460], R8 ;  /* 0x0004600801007387 */ /* 0x001fe80000100a00 */
[----:B------:R0:W-:Y:S04]  /*ce3a0*/  STL.64 [R1+0x468], R10 ;  /* 0x0004680a01007387 */ /* 0x0001e80000100a00 */
[----:B0-----:R-:W4:Y:S01]  /*ce3b0*/  LDL.LU R10, [R1+0x66f8] ;  /* 0x0066f800010a7983 */ /* 0x001f220000300800 */
[----:B------:R-:W-:-:S02]  /*ce3c0*/  IMAD.MOV.U32 R26, RZ, RZ, R16 ;  /* 0x000000ffff1a7224 */ /* 0x000fc400078e0010 */
[----:B------:R-:W-:Y:S01]  /*ce3d0*/  IMAD.MOV.U32 R27, RZ, RZ, R8 ;  /* 0x000000ffff1b7224 */ /* 0x000fe200078e0008 */
[----:B------:R-:W-:Y:S02]  /*ce3e0*/  F2FP.F16.E5M2.UNPACK_B R11, R0 ;  /* 0x00000000ff0b723e */ /* 0x000fe400020004ff */
[----:B---3--:R-:W-:Y:S01]  /*ce3f0*/  F2FP.F16.E5M2.UNPACK_B R16, R24 ;  /* 0x00000018ff10723e */ /* 0x008fe200020004ff */
[----:B------:R-:W-:Y:S02]  /*ce400*/  IMAD.MOV.U32 R24, RZ, RZ, R9 ;  /* 0x000000ffff187224 */ /* 0x000fe400078e0009 */
[----:B------:R-:W3:Y:S04]  /*ce410*/  LDL.LU.64 R8, [R1+0x66f0] ;  /* 0x0066f00001087983 */ /* 0x000ee80000300a00 */
[----:B------:R-:W-:Y:S04]  /*ce420*/  STL.64 [R1+0x78], R16 ;  /* 0x0000781001007387 */ /* 0x000fe80000100a00 */
[----:B------:R-:W-:Y:S04]  /*ce430*/  STL.64 [R1+0x66c8], R26 ;  /* 0x0066c81a01007387 */ /* 0x000fe80000100a00 */
[----:B------:R0:W-:Y:S04]  /*ce440*/  STL.64 [R1+0x66c0], R24 ;  /* 0x0066c01801007387 */ /* 0x0001e80000100a00 */
[----:B0-----:R-:W3:Y:S04]  /*ce450*/  LDL.LU R24, [R1+0x11c0] ;  /* 0x0011c00001187983 */ /* 0x001ee80000300800 */
[----:B------:R-:W3:Y:S04]  /*ce460*/  LDL.LU R25, [R1+0x11c4] ;  /* 0x0011c40001197983 */ /* 0x000ee80000300800 */
[----:B------:R-:W3:Y:S04]  /*ce470*/  LDL.LU R26, [R1+0x11c8] ;  /* 0x0011c800011a7983 */ /* 0x000ee80000300800 */
[----:B------:R-:W3:Y:S01]  /*ce480*/  LDL.LU R27, [R1+0x11cc] ;  /* 0x0011cc00011b7983 */ /* 0x000ee20000300800 */
[----:B--2---:R-:W-:Y:S03]  /*ce490*/  HMMA.16816.F32 R20, R12, R16, R20 ;  /* 0x000000100c14723c */ /* 0x004fe60000001814 */
[----:B------:R-:W0:-:S15]  /*ce4a0*/  LDSM.16.M88.4 R16, [R3+UR4+0x8000] ;  /* 0x008000040310783b */ /* 0x000e1e0008000200 */
[----:B------:R-:W-:-:S05]  /*ce4b0*/  NOP ;  /* 0x0000000000007918 */ /* 0x000fca0000000000 */
[----:B------:R0:W-:Y:S04]  /*ce4c0*/  STL.64 [R1+0x190], R20 ;  /* 0x0001901401007387 */ /* 0x0001e80000100a00 */
[----:B------:R-:W-:Y:S01]  /*ce4d0*/  STL.64 [R1+0x198], R22 ;  /* 0x0001981601007387 */ /* 0x000fe20000100a00 */
[----:B0-----:R-:W-:-:S03]  /*ce4e0*/  IMAD.MOV.U32 R20, RZ, RZ, R16 ;  /* 0x000000ffff147224 */ /* 0x001fc600078e0010 */
[----:B------:R-:W-:Y:S04]  /*ce4f0*/  STL.64 [R1+0x470], R16 ;  /* 0x0004701001007387 */ /* 0x000fe80000100a00 */
[----:B------:R0:W-:Y:S01]  /*ce500*/  STL.64 [R1+0x478], R18 ;  /* 0x0004781201007387 */ /* 0x0001e20000100a00 */
[----:B------:R-:W-:-:S03]  /*ce510*/  IMAD.MOV.U32 R0, RZ, RZ, R17 ;  /* 0x000000ffff007224 */ /* 0x000fc600078e0011 */
[----:B0-----:R-:W2:Y:S04]  /*ce520*/  LDL.LU.64 R18, [R1+0x66e8] ;  /* 0x0066e80001127983 */ /* 0x001ea80000300a00 */
[----:B------:R-:W2:Y:S01]  /*ce530*/  LDL.LU.64 R16, [R1+0x66e0] ;  /* 0x0066e00001107983 */ /* 0x000ea20000300a00 */
[----:B----4-:R-:W-:-:S05]  /*ce540*/  F2FP.F16.E5M2.UNPACK_B R10, R10 ;  /* 0x0000000aff0a723e */ /* 0x010fca00020004ff */
[----:B------:R-:W-:Y:S04]  /*ce550*/  STL.64 [R1+0x70], R10 ;  /* 0x0000700a01007387 */ /* 0x000fe80000100a00 */
[----:B------:R0:W-:Y:S04]  /*ce560*/  STL [R1+0x66a8], R20 ;  /* 0x0066a81401007387 */ /* 0x0001e80000100800 */
[----:B0-----:R-:W4:Y:S04]  /*ce570*/  LDL.LU R20, [R1+0x480] ;  /* 0x0004800001147983 */ /* 0x001f280000300800 */
[----:B------:R-:W4:Y:S04]  /*ce580*/  LDL.LU R21, [R1+0x484] ;  /* 0x0004840001157983 */ /* 0x000f280000300800 */
[----:B------:R-:W4:Y:S04]  /*ce590*/  LDL.LU R22, [R1+0x488] ;  /* 0x0004880001167983 */ /* 0x000f280000300800 */
[----:B------:R-:W4:Y:S01]  /*ce5a0*/  LDL.LU R23, [R1+0x48c] ;  /* 0x00048c0001177983 */ /* 0x000f220000300800 */
[----:B---3--:R-:W-:-:S02]  /*ce5b0*/  F2FP.F16.E5M2.UNPACK_B R8, R8 ;  /* 0x00000008ff08723e */ /* 0x008fc400020004ff */
[----:B------:R-:W-:Y:S01]  /*ce5c0*/  F2FP.F16.E5M2.UNPACK_B R9, R9 ;  /* 0x00000009ff09723e */ /* 0x000fe200020004ff */
[----:B----4-:R-:W-:-:S15]  /*ce5d0*/  HMMA.16816.F32 R20, R12, R10, R20 ;  /* 0x0000000a0c14723c */ /* 0x010fde0000001814 */
[----:B------:R-:W-:-:S08]  /*ce5e0*/  NOP ;  /* 0x0000000000007918 */ /* 0x000fd00000000000 */
[----:B------:R-:W-:Y:S04]  /*ce5f0*/  STL.64 [R1+0x1f0], R20 ;  /* 0x0001f01401007387 */ /* 0x000fe80000100a00 */
[----:B------:R-:W-:Y:S04]  /*ce600*/  STL.64 [R1+0x1f8], R22 ;  /* 0x0001f81601007387 */ /* 0x000fe80000100a00 */
[----:B------:R-:W0:Y:S04]  /*ce610*/  LDSM.16.M88.4 R20, [R3+UR4+0x8800] ;  /* 0x008800040314783b */ /* 0x000e280008000200 */
[----:B0-----:R0:W-:Y:S04]  /*ce620*/  STL.64 [R1+0x480], R20 ;  /* 0x0004801401007387 */ /* 0x0011e80000100a00 */
[----:B------:R1:W-:Y:S01]  /*ce630*/  STL.64 [R1+0x488], R22 ;  /* 0x0004881601007387 */ /* 0x0003e20000100a00 */
[----:B------:R-:W-:-:S03]  /*ce640*/  IMAD.MOV.U32 R10, RZ, RZ, R20 ;  /* 0x000000ffff0a7224 */ /* 0x000fc600078e0014 */
[----:B------:R-:W-:Y:S01]  /*ce650*/  STL.64 [R1+0x68], R8 ;  /* 0x0000680801007387 */ /* 0x000fe20000100a00 */
[----:B------:R-:W-:-:S03]  /*ce660*/  IMAD.MOV.U32 R11, RZ, RZ, R21 ;  /* 0x000000ffff0b7224 */ /* 0x000fc600078e0015 */
[----:B0-----:R-:W3:Y:S04]  /*ce670*/  LDL.LU R20, [R1+0x1660] ;  /* 0x0016600001147983 */ /* 0x001ee80000300800 */
[----:B------:R-:W3:Y:S04]  /*ce680*/  LDL.LU R21, [R1+0x1664] ;  /* 0x0016640001157983 */ /* 0x000ee80000300800 */
[----:B-1----:R-:W4:Y:S04]  /*ce690*/  LDL.LU R22, [R1+0x1668] ;  /* 0x0016680001167983 */ /* 0x002f280000300800 */
[----:B------:R-:W4:Y:S01]  /*ce6a0*/  LDL.LU R23, [R1+0x166c] ;  /* 0x00166c0001177983 */ /* 0x000f220000300800 */
[----:B------:R-:W-:Y:S01]  /*ce6b0*/  HMMA.16816.F32 R24, R12, R8, R24 ;  /* 0x000000080c18723c */ /* 0x000fe20000001818 */
[----:B------:R-:W-:-:S02]  /*ce6c0*/  F2FP.F16.E5M2.UNPACK_B R4, R4 ;  /* 0x00000004ff04723e */ /* 0x000fc400020004ff */
[----:B------:R-:W-:Y:S01]  /*ce6d0*/  F2FP.F16.E5M2.UNPACK_B R5, R5 ;  /* 0x00000005ff05723e */ /* 0x000fe200020004ff */
[----:B----4-:R-:W-:Y:S04]  /*ce6e0*/  STL.64 [R1+0x66d8], R22 ;  /* 0x0066d81601007387 */ /* 0x010fe80000100a00 */
[----:B---3--:R0:W-:Y:S04]  /*ce6f0*/  STL.64 [R1+0x66d0], R20 ;  /* 0x0066d01401007387 */ /* 0x0081e80000100a00 */
[----:B0-----:R-:W3:Y:S04]  /*ce700*/  LDL.LU R20, [R1+0x1610] ;  /* 0x0016100001147983 */ /* 0x001ee80000300800 */
[----:B------:R-:W3:Y:S04]  /*ce710*/  LDL.LU R21, [R1+0x1614] ;  /* 0x0016140001157983 */ /* 0x000ee80000300800 */
[----:B------:R-:W3:Y:S04]  /*ce720*/  LDL.LU R22, [R1+0x1618] ;  /* 0x0016180001167983 */ /* 0x000ee80000300800 */
[----:B------:R-:W3:Y:S04]  /*ce730*/  LDL.LU R23, [R1+0x161c] ;  /* 0x00161c0001177983 */ /* 0x000ee80000300800 */
[----:B------:R-:W-:Y:S04]  /*ce740*/  STL.64 [R1+0x260], R24 ;  /* 0x0002601801007387 */ /* 0x000fe80000100a00 */
[----:B------:R-:W-:Y:S04]  /*ce750*/  STL.64 [R1+0x268], R26 ;  /* 0x0002681a01007387 */ /* 0x000fe80000100a00 */
[----:B------:R-:W0:Y:S02]  /*ce760*/  LDSM.16.M88.4 R24, [R3+UR4+0x9000] ;  /* 0x009000040318783b */ /* 0x000e240008000200 */
[----:B0-----:R-:W-:-:S02]  /*ce770*/  IMAD.MOV.U32 R8, RZ, RZ, R24 ;  /* 0x000000ffff087224 */ /* 0x001fc400078e0018 */
[----:B------:R-:W-:Y:S01]  /*ce780*/  IMAD.MOV.U32 R9, RZ, RZ, R25 ;  /* 0x000000ffff097224 */ /* 0x000fe200078e0019 */
[----:B------:R-:W-:Y:S04]  /*ce790*/  STL.64 [R1+0x490], R24 ;  /* 0x0004901801007387 */ /* 0x000fe80000100a00 */
[----:B------:R-:W-:Y:S04]  /*ce7a0*/  STL.64 [R1+0x498], R26 ;  /* 0x0004981a01007387 */ /* 0x000fe80000100a00 */
[----:B------:R-:W-:Y:S04]  /*ce7b0*/  STL.64 [R1+0x60], R4 ;  /* 0x0000600401007387 */ /* 0x000fe80000100a00 */
[----:B------:R-:W-:Y:S04]  /*ce7c0*/  STL.64 [R1+0x66a0], R10 ;  /* 0x0066a00a01007387 */ /* 0x000fe80000100a00 */
[----:B------:R0:W-:Y:S04]  /*ce7d0*/  STL.64 [R1+0x6698], R8 ;  /* 0x0066980801007387 */ /* 0x0001e80000100a00 */
[----:B0-----:R-:W4:Y:S04]  /*ce7e0*/  LDL.LU R8, [R1+0x1320] ;  /* 0x0013200001087983 */ /* 0x001f280000300800 */
[----:B------:R-:W4:Y:S04]  /*ce7f0*/  LDL.LU R9, [R1+0x1324] ;  /* 0x0013240001097983 */ /* 0x000f280000300800 */
[----:B------:R-:W4:Y:S04]  /*ce800*/  LDL.LU R10, [R1+0x1328] ;  /* 0x00132800010a7983 */ /* 0x000f280000300800 */
[----:B------:R-:W4:Y:S01]  /*ce810*/  LDL.LU R11, [R1+0x132c] ;  /* 0x00132c00010b7983 */ /* 0x000f220000300800 */
[----:B--2---:R-:W-:-:S02]  /*ce820*/  F2FP.F16.E5M2.UNPACK_B R24, R19 ;  /* 0x00000013ff18723e */ /* 0x004fc400020004ff */
[----:B------:R-:W-:Y:S01]  /*ce830*/  F2FP.F16.E5M2.UNPACK_B R25, R18 ;  /* 0x00000012ff19723e */ /* 0x000fe200020004ff */
[----:B----4-:R-:W-:-:S15]  /*ce840*/  HMMA.16816.F32 R8, R12, R4, R8 ;  /* 0x000000040c08723c */ /* 0x010fde0000001808 */
[----:B------:R-:W-:-:S08]  /*ce850*/  NOP ;  /* 0x0000000000007918 */ /* 0x000fd00000000000 */
[----:B------:R-:W-:Y:S04]  /*ce860*/  STL.64 [R1+0x2a0], R8 ;  /* 0x0002a00801007387 */ /* 0x000fe80000100a00 */
[----:B------:R-:W-:Y:S04]  /*ce870*/  STL.64 [R1+0x2a8], R10 ;  /* 0x0002a80a01007387 */ /* 0x000fe80000100a00 */
[----:B------:R-:W0:Y:S04]  /*ce880*/  LDSM.16.M88.4 R8, [R3+UR4+0x9800] ;  /* 0x009800040308783b */ /* 0x000e280008000200 */
[----:B0-----:R-:W-:Y:S04]  /*ce890*/  STL.64 [R1+0x4a0], R8 ;  /* 0x0004a00801007387 */ /* 0x001fe80000100a00 */
[----:B------:R0:W-:Y:S04]  /*ce8a0*/  STL.64 [R1+0x4a8], R10 ;  /* 0x0004a80a01007387 */ /* 0x0001e80000100a00 */
[----:B------:R3:W-:Y:S01]  /*ce8b0*/  STL.64 [R1+0x58], R24 ;  /* 0x0000581801007387 */ /* 0x0007e20000100a00 */
[----:B0-----:R-:W-:-:S02]  /*ce8c0*/  F2FP.F16.E5M2.UNPACK_B R10, R17 ;  /* 0x00000011ff0a723e */ /* 0x001fc400020004ff */
[----:B------:R-:W-:Y:S02]  /*ce8d0*/  F2FP.F16.E5M2.UNPACK_B R11, R16 ;  /* 0x00000010ff0b723e */ /* 0x000fe400020004ff */
[----:B------:R-:W2:Y:S04]  /*ce8e0*/  LDL.LU R16, [R1+0x16c0] ;  /* 0x0016c00001107983 */ /* 0x000ea80000300800 */
[----:B------:R-:W2:Y:S04]  /*ce8f0*/  LDL.LU R17, [R1+0x16c4] ;  /* 0x0016c40001117983 */ /* 0x000ea80000300800 */
[----:B------:R-:W-:Y:S04]  /*ce900*/  STL [R1+0x50], R10 ;  /* 0x0000500a01007387 */ /* 0x000fe80000100800 */
[----:B------:R-:W2:Y:S04]  /*ce910*/  LDL.LU R18, [R1+0x16c8] ;  /* 0x0016c80001127983 */ /* 0x000ea80000300800 */
[----:B------:R-:W-:Y:S04]  /*ce920*/  STL [R1+0x54], R11 ;  /* 0x0000540b01007387 */ /* 0x000fe80000100800 */
[----:B------:R-:W2:Y:S01]  /*ce930*/  LDL.LU R19, [R1+0x16cc] ;  /* 0x0016cc0001137983 */ /* 0x000ea20000300800 */
[----:B---3--:R-:W-:Y:S03]  /*ce940*/  HMMA.16816.F32 R24, R12, R24, R20 ;  /* 0x000000180c18723c */ /* 0x008fe60000001814 */
[----:B------:R-:W3:Y:S04]  /*ce950*/  LDL.LU.64 R22, [R1+0x66d8] ;  /* 0x0066d80001167983 */ /* 0x000ee80000300a00 */
[----:B------:R-:W3:-:S15]  /*ce960*/  LDL.LU.64 R20, [R1+0x66d0] ;  /* 0x0066d00001147983 */ /* 0x000ede0000300a00 */
[----:B------:R-:W-:-:S01]  /*ce970*/  NOP ;  /* 0x0000000000007918 */ /* 0x000fc20000000000 */
[----:B------:R-:W-:Y:S04]  /*ce980*/  STL.64 [R1+0x2c0], R24 ;  /* 0x0002c01801007387 */ /* 0x000fe80000100a00 */
[----:B------:R-:W-:Y:S04]  /*ce990*/  STL.64 [R1+0x2c8], R26 ;  /* 0x0002c81a01007387 */ /* 0x000fe80000100a00 */
[----:B------:R-:W0:Y:S01]  /*ce9a0*/  LDSM.16.M88.4 R24, [R3+UR4+0xa000] ;  /* 0x00a000040318783b */ /* 0x000e220008000200 */
[----:B------:R-:W-:Y:S02]  /*ce9b0*/  IMAD.MOV.U32 R4, RZ, RZ, R8 ;  /* 0x000000ffff047224 */ /* 0x000fe400078e0008 */
[----:B------:R-:W-:Y:S01]  /*ce9c0*/  IMAD.MOV.U32 R5, RZ, RZ, R9 ;  /* 0x000000ffff057224 */ /* 0x000fe200078e0009 */
[----:B------:R-:W-:-:S02]  /*ce9d0*/  F2FP.F16.E5M2.UNPACK_B R8, R7 ;  /* 0x00000007ff08723e */ /* 0x000fc400020004ff */
[----:B------:R-:W-:Y:S01]  /*ce9e0*/  F2FP.F16.E5M2.UNPACK_B R9, R6 ;  /* 0x00000006ff09723e */ /* 0x000fe200020004ff */
[----:B0-----:R-:W-:Y:S01]  /*ce9f0*/  IMAD.MOV.U32 R7, RZ, RZ, R24 ;  /* 0x000000ffff077224 */ /* 0x001fe200078e0018 */
[----:B------:R-:W-:Y:S01]  /*cea00*/  STL.64 [R1+0x4b0], R24 ;  /* 0x0004b01801007387 */ /* 0x000fe20000100a00 */
[----:B------:R-:W-:-:S03]  /*cea10*/  IMAD.MOV.U32 R6, RZ, RZ, R25 ;  /* 0x000000ffff067224 */ /* 0x000fc600078e0019 */
[----:B------:R0:W-:Y:S04]  /*cea20*/  STL.64 [R1+0x4b8], R26 ;  /* 0x0004b81a01007387 */ /* 0x0001e80000100a00 */
[----:B0-----:R-:W4:Y:S04]  /*cea30*/  LDL.LU.64 R26, [R1+0x66c8] ;  /* 0x0066c800011a7983 */ /* 0x001f280000300a00 */
[----:B------:R-:W2:Y:S04]  /*cea40*/  LDL.LU.64 R24, [R1+0x66c0] ;  /* 0x0066c00001187983 */ /* 0x000ea80000300a00 */
[----:B------:R-:W-:Y:S04]  /*cea50*/  STL.64 [R1+0x48], R8 ;  /* 0x0000480801007387 */ /* 0x000fe80000100a00 */
[----:B------:R-:W-:Y:S04]  /*cea60*/  STL.64 [R1+0x6680], R6 ;  /* 0x0066800601007387 */ /* 0x000fe80000100a00 */
[----:B------:R-:W-:Y:S04]  /*cea70*/  STL.64 [R1+0x6678], R4 ;  /* 0x0066780401007387 */ /* 0x000fe80000100a00 */
[----:B------:R-:W0:Y:S04]  /*cea80*/  LDSM.16.M88.4 R4, [R3+UR4+0xa800] ;  /* 0x00a800040304783b */ /* 0x000e280008000200 */
[----:B0-----:R-:W-:Y:S01]  /*cea90*/  STL.64 [R1+0x4c0], R4 ;  /* 0x0004c00401007387 */ /* 0x001fe20000100a00 */
[----:B---3--:R-:W-:-:S15]  /*ceaa0*/  HMMA.16816.F32 R20, R12, R10, R20 ;  /* 0x0000000a0c14723c */ /* 0x008fde0000001814 */
[----:B------:R-:W-:-:S08]  /*ceab0*/  NOP ;  /* 0x0000000000007918 */ /* 0x000fd00000000000 */
[----:B------:R0:W-:Y:S04]  /*ceac0*/  STL.64 [R1+0x2e0], R20 ;  /* 0x0002e01401007387 */ /* 0x0001e80000100a00 */
[----:B------:R1:W-:Y:S04]  /*cead0*/  STL.64 [R1+0x2e8], R22 ;  /* 0x0002e81601007387 */ /* 0x0003e80000100a00 */
[----:B------:R-:W-:Y:S04]  /*ceae0*/  STL.64 [R1+0x4c8], R6 ;  /* 0x0004c80601007387 */ /* 0x000fe80000100a00 */
[----:B0-----:R-:W3:Y:S04]  /*ceaf0*/  LDL.LU R20, [R1+0x16f0] ;  /* 0x0016f00001147983 */ /* 0x001ee80000300800 */
[----:B------:R-:W3:Y:S04]  /*ceb00*/  LDL.LU R21, [R1+0x16f4] ;  /* 0x0016f40001157983 */ /* 0x000ee80000300800 */
[----:B-1----:R-:W4:Y:S04]  /*ceb10*/  LDL.LU R22, [R1+0x16f8] ;  /* 0x0016f80001167983 */ /* 0x002f280000300800 */
[----:B------:R-:W4:Y:S04]  /*ceb20*/  LDL.LU R23, [R1+0x16fc] ;  /* 0x0016fc0001177983 */ /* 0x000f280000300800 */
[----:B----4-:R-:W-:Y:S04]  /*ceb30*/  STL.64 [R1+0x66b8], R22 ;  /* 0x0066b81601007387 */ /* 0x010fe80000100a00 */
[----:B---3--:R0:W-:Y:S04]  /*ceb40*/  STL.64 [R1+0x66b0], R20 ;  /* 0x0066b01401007387 */ /* 0x0081e80000100a00 */
[----:B0-----:R-:W3:Y:S04]  /*ceb50*/  LDL.LU R20, [R1+0x1690] ;  /* 0x0016900001147983 */ /* 0x001ee80000300800 */
[----:B------:R-:W3:Y:S04]  /*ceb60*/  LDL.LU R21, [R1+0x1694] ;  /* 0x0016940001157983 */ /* 0x000ee80000300800 */
[----:B------:R-:W3:Y:S04]  /*ceb70*/  LDL.LU R22, [R1+0x1698] ;  /* 0x0016980001167983 */ /* 0x000ee80000300800 */
[----:B------:R-:W3:Y:S01]  /*ceb80*/  LDL.LU R23, [R1+0x169c] ;  /* 0x00169c0001177983 */ /* 0x000ee20000300800 */
[----:B------:R-:W-:-:S02]  /*ceb90*/  F2FP.F16.E5M2.UNPACK_B R6, R28 ;  /* 0x0000001cff06723e */ /* 0x000fc400020004ff */
[----:B------:R-:W-:Y:S02]  /*ceba0*/  F2FP.F16.E5M2.UNPACK_B R7, R2 ;  /* 0x00000002ff07723e */ /* 0x000fe400020004ff */
[----:B------:R-:W-:Y:S01]  /*cebb0*/  F2FP.F16.E5M2.UNPACK_B R4, R26 ;  /* 0x0000001aff04723e */ /* 0x000fe200020004ff */
[----:B------:R-:W-:Y:S01]  /*cebc0*/  IMAD.MOV.U32 R29, RZ, RZ, R5 ;  /* 0x000000ffff1d7224 */ /* 0x000fe200078e0005 */
[----:B--2---:R-:W-:Y:S01]  /*cebd0*/  F2FP.F16.E5M2.UNPACK_B R5, R25 ;  /* 0x00000019ff05723e */ /* 0x004fe200020004ff */
[----:B---3--:R-:W-:Y:S01]  /*cebe0*/  HMMA.16816.F32 R20, R12, R8, R20 ;  /* 0x000000080c14723c */ /* 0x008fe20000001814 */
[----:B------:R-:W0:-:S15]  /*cebf0*/  LDSM.16.M88.4 R8, [R3+UR4+0xb000] ;  /* 0x00b000040308783b */ /* 0x000e1e0008000200 */
[----:B------:R-:W-:-:S07]  /*cec00*/  NOP ;  /* 0x0000000000007918 */ /* 0x000fce0000000000 */
[----:B------:R-:W-:Y:S04]  /*cec10*/  STL.64 [R1+0x300], R20 ;  /* 0x0003001401007387 */ /* 0x000fe80000100a00 */
[----:B------:R1:W-:Y:S02]  /*cec20*/  STL.64 [R1+0x308], R22 ;  /* 0x0003081601007387 */ /* 0x0003e40000100a00 */
[----:B-1----:R-:W-:Y:S02]  /*cec30*/  HMMA.16816.F32 R20, R12, R6, R16 ;  /* 0x000000060c14723c */ /* 0x002fe40000001810 */
[----:B0-----:R0:W-:Y:S04]  /*cec40*/  STL.64 [R1+0x4d0], R8 ;  /* 0x0004d00801007387 */ /* 0x0011e80000100a00 */
[----:B------:R1:W-:Y:S01]  /*cec50*/  STL.64 [R1+0x4d8], R10 ;  /* 0x0004d80a01007387 */ /* 0x0003e20000100a00 */
[----:B------:R-:W-:-:S03]  /*cec60*/  IMAD.MOV.U32 R28, RZ, RZ, R8 ;  /* 0x000000ffff1c7224 */ /* 0x000fc600078e0008 */
[----:B------:R-:W-:Y:S01]  /*cec70*/  STL.64 [R1+0x40], R6 ;  /* 0x0000400601007387 */ /* 0x000fe20000100a00 */
[----:B------:R-:W-:-:S03]  /*cec80*/  IMAD.MOV.U32 R2, RZ, RZ, R9 ;  /* 0x000000ffff027224 */ /* 0x000fc600078e0009 */
[----:B0-----:R-:W2:Y:S04]  /*cec90*/  LDL.LU R8, [R1+0x1720] ;  /* 0x0017200001087983 */ /* 0x001ea80000300800 */
[----:B------:R-:W2:Y:S04]  /*ceca0*/  LDL.LU R9, [R1+0x1724] ;  /* 0x0017240001097983 */ /* 0x000ea80000300800 */
[----:B-1----:R-:W2:Y:S04]  /*cecb0*/  LDL.LU R10, [R1+0x1728] ;  /* 0x00172800010a7983 */ /* 0x002ea80000300800 */
[----:B------:R-:W2:Y:S04]  /*cecc0*/  LDL.LU R11, [R1+0x172c] ;  /* 0x00172c00010b7983 */ /* 0x000ea80000300800 */
[----:B------:R-:W3:Y:S04]  /*cecd0*/  LDL.LU R16, [R1+0x1770] ;  /* 0x0017700001107983 */ /* 0x000ee80000300800 */
[----:B------:R-:W-:Y:S04]  /*cece0*/  STL.64 [R1+0x320], R20 ;  /* 0x0003201401007387 */ /* 0x000fe80000100a00 */
[----:B------:R-:W-:Y:S04]  /*cecf0*/  STL.64 [R1+0x328], R22 ;  /* 0x0003281601007387 */ /* 0x000fe80000100a00 */
[----:B------:R-:W-:Y:S04]  /*ced00*/  STL [R1+0x38], R4 ;  /* 0x0000380401007387 */ /* 0x000fe80000100800 */
[----:B------:R-:W3:Y:S04]  /*ced10*/  LDL.LU R17, [R1+0x1774] ;  /* 0x0017740001117983 */ /* 0x000ee80000300800 */
[----:B------:R-:W-:Y:S04]  /*ced20*/  STL [R1+0x3c], R5 ;  /* 0x00003c0501007387 */ /* 0x000fe80000100800 */
[----:B------:R-:W4:Y:S04]  /*ced30*/  LDL.LU R18, [R1+0x1778] ;  /* 0x0017780001127983 */ /* 0x000f280000300800 */
[----:B------:R-:W4:Y:S04]  /*ced40*/  LDL.LU R19, [R1+0x177c] ;  /* 0x00177c0001137983 */ /* 0x000f280000300800 */
[----:B------:R-:W0:Y:S02]  /*ced50*/  LDSM.16.M88.4 R20, [R3+UR4+0xb800] ;  /* 0x00b800040314783b */ /* 0x000e240008000200 */
        /* <DEDUP_REMOVED lines=11> */
[----:B------:R-:W4:Y:S01]  /*cee10*/  LDL.LU.64 R20, [R1+0x66b0] ;  /* 0x0066b00001147983 */ /* 0x000f220000300a00 */
[----:B------:R-:W-:-:S02]  /*cee20*/  F2FP.F16.E5M2.UNPACK_B R7, R24 ;  /* 0x00000018ff07723e */ /* 0x000fc400020004ff */
[----:B------:R-:W-:-:S07]  /*cee30*/  F2FP.F16.E5M2.UNPACK_B R6, R27 ;  /* 0x0000001bff06723e */ /* 0x000fce00020004ff */
[C---:B--2---:R-:W-:Y:S06]  /*cee40*/  HMMA.16816.F32 R8, R12.reuse, R6, R8 ;  /* 0x000000060c08723c */ /* 0x044fec0000001808 */
[----:B----4-:R-:W-:-:S15]  /*cee50*/  HMMA.16816.F32 R20, R12, R4, R20 ;  /* 0x000000040c14723c */ /* 0x010fde0000001814 */
[----:B------:R-:W-:-:S08]  /*cee60*/  NOP ;  /* 0x0000000000007918 */ /* 0x000fd00000000000 */
[----:B------:R-:W-:Y:S04]  /*cee70*/  STL.64 [R1+0x340], R20 ;  /* 0x0003401401007387 */ /* 0x000fe80000100a00 */
[----:B------:R-:W-:Y:S04]  /*cee80*/  STL.64 [R1+0x348], R22 ;  /* 0x0003481601007387 */ /* 0x000fe80000100a00 */
[----:B------:R-:W0:Y:S04]  /*cee90*/  LDSM.16.M88.4 R20, [R3+UR4+0xc000] ;  /* 0x00c000040314783b */ /* 0x000e280008000200 */
[----:B0-----:R0:W-:Y:S01]  /*ceea0*/  STL.64 [R1+0x510], R20 ;  /* 0x0005101401007387 */ /* 0x0011e20000100a00 */
[----:B------:R-:W-:-:S03]  /*ceeb0*/  IMAD.MOV.U32 R24, RZ, RZ, R20 ;  /* 0x000000ffff187224 */ /* 0x000fc600078e0014 */
[----:B------:R-:W-:Y:S04]  /*ceec0*/  STL.64 [R1+0x518], R22 ;  /* 0x0005181601007387 */ /* 0x000fe80000100a00 */
[----:B0-----:R-:W2:Y:S04]  /*ceed0*/  LDL.LU R20, [R1+0x66a8] ;  /* 0x0066a80001147983 */ /* 0x001ea80000300800 */
[----:B------:R-:W-:Y:S04]  /*ceee0*/  STL.64 [R1+0x30], R6 ;  /* 0x0000300601007387 */ /* 0x000fe80000100a00 */
[----:B------:R-:W-:Y:S04]  /*ceef0*/  STL [R1+0x6640], R26 ;  /* 0x0066401a01007387 */ /* 0x000fe80000100800 */
[----:B------:R0:W-:Y:S04]  /*cef00*/  STL.64 [R1+0x6638], R24 ;  /* 0x0066381801007387 */ /* 0x0001e80000100a00 */
[----:B0-----:R-:W4:Y:S04]  /*cef10*/  LDL.LU R24, [R1+0x17a0] ;  /* 0x0017a00001187983 */ /* 0x001f280000300800 */
[----:B------:R-:W4:Y:S04]  /*cef20*/  LDL.LU R25, [R1+0x17a4] ;  /* 0x0017a40001197983 */ /* 0x000f280000300800 */
[----:B------:R-:W4:Y:S04]  /*cef30*/  LDL.LU R26, [R1+0x17a8] ;  /* 0x0017a800011a7983 */ /* 0x000f280000300800 */
[----:B------:R-:W4:Y:S04]  /*cef40*/  LDL.LU R27, [R1+0x17ac] ;  /* 0x0017ac00011b7983 */ /* 0x000f280000300800 */
[----:B------:R-:W-:Y:S04]  /*cef50*/  STL.64 [R1+0x360], R8 ;  /* 0x0003600801007387 */ /* 0x000fe80000100a00 */
[----:B------:R-:W-:Y:S04]  /*cef60*/  STL.64 [R1+0x368], R10 ;  /* 0x0003680a01007387 */ /* 0x000fe80000100a00 */
[----:B------:R-:W0:Y:S01]  /*cef70*/  LDSM.16.M88.4 R8, [R3+UR4+0xc800] ;  /* 0x00c800040308783b */ /* 0x000e220008000200 */
[----:B------:R-:W-:-:S03]  /*cef80*/  F2FP.F16.E5M2.UNPACK_B R5, R0 ;  /* 0x00000000ff05723e */ /* 0x000fc600020004ff */
[----:B0-----:R-:W-:Y:S04]  /*cef90*/  STL [R1+0x520], R8 ;  /* 0x0005200801007387 */ /* 0x001fe80000100800 */
[----:B------:R0:W-:Y:S04]  /*cefa0*/  STL.64 [R1+0x528], R10 ;  /* 0x0005280a01007387 */ /* 0x0001e80000100a00 */
[----:B0-----:R-:W4:Y:S01]  /*cefb0*/  LDL.LU.64 R10, [R1+0x66a0] ;  /* 0x0066a000010a7983 */ /* 0x001f220000300a00 */
[----:B------:R-:W-:Y:S02]  /*cefc0*/  IMAD.MOV.U32 R22, RZ, RZ, R8 ;  /* 0x000000ffff167224 */ /* 0x000fe400078e0008 */
[----:B------:R-:W-:-:S02]  /*cefd0*/  IMAD.MOV.U32 R0, RZ, RZ, R9 ;  /* 0x000000ffff007224 */ /* 0x000fc400078e0009 */
[----:B------:R-:W4:Y:S01]  /*cefe0*/  LDL.LU.64 R8, [R1+0x6698] ;  /* 0x0066980001087983 */ /* 0x000f220000300a00 */
[----:B------:R-:W-:Y:S01]  /*ceff0*/  IMAD.MOV.U32 R23, RZ, RZ, R21 ;  /* 0x000000ffff177224 */ /* 0x000fe200078e0015 */
[----:B--2---:R-:W-:-:S05]  /*cf000*/  F2FP.F16.E5M2.UNPACK_B R4, R20 ;  /* 0x00000014ff04723e */ /* 0x004fca00020004ff */
[----:B------:R3:W-:Y:S02]  /*cf010*/  STL.64 [R1+0x28], R4 ;  /* 0x0000280401007387 */ /* 0x0007e40000100a00 */
[----:B---3--:R-:W-:Y:S02]  /*cf020*/  HMMA.16816.F32 R4, R12, R4, R16 ;  /* 0x000000040c04723c */ /* 0x008fe40000001810 */
[----:B------:R-:W2:Y:S04]  /*cf030*/  LDL.LU.64 R18, [R1+0x6690] ;  /* 0x0066900001127983 */ /* 0x000ea80000300a00 */
[----:B------:R-:W2:-:S15]  /*cf040*/  LDL.LU.64 R16, [R1+0x6688] ;  /* 0x0066880001107983 */ /* 0x000e9e0000300a00 */
[----:B------:R-:W-:-:S02]  /*cf050*/  NOP ;  /* 0x0000000000007918 */ /* 0x000fc40000000000 */
[----:B------:R-:W-:Y:S04]  /*cf060*/  STL.64 [R1+0x4e0], R4 ;  /* 0x0004e00401007387 */ /* 0x000fe80000100a00 */
[----:B------:R-:W-:Y:S04]  /*cf070*/  STL.64 [R1+0x4e8], R6 ;  /* 0x0004e80601007387 */ /* 0x000fe80000100a00 */
[----:B------:R-:W0:Y:S04]  /*cf080*/  LDSM.16.M88.4 R4, [R3+UR4+0xd000] ;  /* 0x00d000040304783b */ /* 0x000e280008000200 */
[----:B0-----:R-:W-:Y:S04]  /*cf090*/  STL.64 [R1+0x540], R4 ;  /* 0x0005400401007387 */ /* 0x001fe80000100a00 */
[----:B------:R0:W-:Y:S01]  /*cf0a0*/  STL.64 [R1+0x548], R6 ;  /* 0x0005480601007387 */ /* 0x0001e20000100a00 */
[----:B------:R-:W-:-:S02]  /*cf0b0*/  IMAD.MOV.U32 R20, RZ, RZ, R4 ;  /* 0x000000ffff147224 */ /* 0x000fc400078e0004 */
[----:B------:R-:W-:Y:S01]  /*cf0c0*/  IMAD.MOV.U32 R21, RZ, RZ, R5 ;  /* 0x000000ffff157224 */ /* 0x000fe200078e0005 */
[----:B0-----:R-:W3:Y:S04]  /*cf0d0*/  LDL.LU.64 R6, [R1+0x6680] ;  /* 0x0066800001067983 */ /* 0x001ee80000300a00 */
[----:B------:R-:W3:Y:S01]  /*cf0e0*/  LDL.LU.64 R4, [R1+0x6678] ;  /* 0x0066780001047983 */ /* 0x000ee20000300a00 */
[----:B----4-:R-:W-:Y:S02]  /*cf0f0*/  F2FP.F16.E5M2.UNPACK_B R10, R10 ;  /* 0x0000000aff0a723e */ /* 0x010fe400020004ff */
[----:B------:R-:W-:-:S05]  /*cf100*/  F2FP.F16.E5M2.UNPACK_B R11, R11 ;  /* 0x0000000bff0b723e */ /* 0x000fca00020004ff */
[----:B------:R-:W-:Y:S04]  /*cf110*/  STL.64 [R1+0x20], R10 ;  /* 0x0000200a01007387 */ /* 0x000fe80000100a00 */
[----:B------:R-:W-:Y:S04]  /*cf120*/  STL.64 [R1+0x6630], R22 ;  /* 0x0066301601007387 */ /* 0x000fe80000100a00 */
[----:B------:R-:W-:Y:S04]  /*cf130*/  STL.64 [R1+0x6628], R20 ;  /* 0x0066281401007387 */ /* 0x000fe80000100a00 */
[----:B------:R-:W0:Y:S01]  /*cf140*/  LDSM.16.M88.4 R20, [R3+UR4+0xd800] ;  /* 0x00d800040314783b */ /* 0x000e220008000200 */
[----:B------:R-:W-:-:S02]  /*cf150*/  F2FP.F16.E5M2.UNPACK_B R8, R8 ;  /* 0x00000008ff08723e */ /* 0x000fc400020004ff */
[----:B------:R-:W-:Y:S01]  /*cf160*/  F2FP.F16.E5M2.UNPACK_B R9, R9 ;  /* 0x00000009ff09723e */ /* 0x000fe200020004ff */
[----:B--2---:R-:W-:-:S15]  /*cf170*/  HMMA.16816.F32 R16, R12, R10, R16 ;  /* 0x0000000a0c10723c */ /* 0x004fde0000001810 */
[----:B------:R-:W-:-:S08]  /*cf180*/  NOP ;  /* 0x0000000000007918 */ /* 0x000fd00000000000 */
[----:B------:R-:W-:Y:S04]  /*cf190*/  STL.64 [R1+0x500], R16 ;  /* 0x0005001001007387 */ /* 0x000fe80000100a00 */
[----:B------:R1:W-:Y:S04]  /*cf1a0*/  STL.64 [R1+0x508], R18 ;  /* 0x0005081201007387 */ /* 0x0003e80000100a00 */
[----:B0-----:R-:W-:Y:S04]  /*cf1b0*/  STL.64 [R1+0x560], R20 ;  /* 0x0005601401007387 */ /* 0x001fe80000100a00 */
[----:B------:R0:W-:Y:S04]  /*cf1c0*/  STL.64 [R1+0x568], R22 ;  /* 0x0005681601007387 */ /* 0x0001e80000100a00 */
[----:B------:R-:W-:Y:S01]  /*cf1d0*/  STL.64 [R1+0x18], R8 ;  /* 0x0000180801007387 */ /* 0x000fe20000100a00 */
[----:B-1----:R-:W-:-:S02]  /*cf1e0*/  IMAD.MOV.U32 R18, RZ, RZ, R20 ;  /* 0x000000ffff127224 */ /* 0x002fc400078e0014 */
[----:B------:R-:W-:Y:S02]  /*cf1f0*/  IMAD.MOV.U32 R19, RZ, RZ, R21 ;  /* 0x000000ffff137224 */ /* 0x000fe400078e0015 */
[----:B0-----:R-:W-:Y:S01]  /*cf200*/  HMMA.16816.F32 R20, R12, R8, R24 ;  /* 0x000000080c14723c */ /* 0x001fe20000001818 */
[----:B------:R-:W0:-:S15]  /*cf210*/  LDSM.16.M88.4 R8, [R3+UR4+0xe000] ;  /* 0x00e000040308783b */ /* 0x000e1e0008000200 */
[----:B------:R-:W-:-:S07]  /*cf220*/  NOP ;  /* 0x0000000000007918 */ /* 0x000fce0000000000 */
[----:B------:R1:W-:Y:S04]  /*cf230*/  STL.64 [R1+0x530], R20 ;  /* 0x0005301401007387 */ /* 0x0003e80000100a00 */
[----:B------:R2:W-:Y:S01]  /*cf240*/  STL.64 [R1+0x538], R22 ;  /* 0x0005381601007387 */ /* 0x0005e20000100a00 */
[----:B---3--:R-:W-:Y:S02]  /*cf250*/  F2FP.F16.E5M2.UNPACK_B R4, R4 ;  /* 0x00000004ff04723e */ /* 0x008fe400020004ff */
[----:B------:R-:W-:Y:S01]  /*cf260*/  F2FP.F16.E5M2.UNPACK_B R5, R5 ;  /* 0x00000005ff05723e */ /* 0x000fe200020004ff */
[----:B0-----:R-:W-:Y:S04]  /*cf270*/  STL.64 [R1+0x570], R8 ;  /* 0x0005700801007387 */ /* 0x001fe80000100a00 */
[----:B------:R-:W-:Y:S04]  /*cf280*/  STL.64 [R1+0x578], R10 ;  /* 0x0005780a01007387 */ /* 0x000fe80000100a00 */
[----:B------:R-:W-:Y:S04]  /*cf290*/  STL.64 [R1+0x10], R4 ;  /* 0x0000100401007387 */ /* 0x000fe80000100a00 */
[----:B-1----:R-:W3:Y:S04]  /*cf2a0*/  LDL.LU R20, [R1+0x1850] ;  /* 0x0018500001147983 */ /* 0x002ee80000300800 */
[----:B------:R-:W3:Y:S04]  /*cf2b0*/  LDL.LU R21, [R1+0x1854] ;  /* 0x0018540001157983 */ /* 0x000ee80000300800 */
[----:B--2---:R-:W2:Y:S04]  /*cf2c0*/  LDL.LU R22, [R1+0x1858] ;  /* 0x0018580001167983 */ /* 0x004ea80000300800 */
[----:B------:R-:W2:Y:S04]  /*cf2d0*/  LDL.LU R23, [R1+0x185c] ;  /* 0x00185c0001177983 */ /* 0x000ea80000300800 */
[----:B--2---:R0:W-:Y:S04]  /*cf2e0*/  STL.64 [R1+0x6650], R22 ;  /* 0x0066501601007387 */ /* 0x0041e80000100a00 */
[----:B0-----:R-:W2:Y:S04]  /*cf2f0*/  LDL R23, [R1+0x4c0] ;  /* 0x0004c00001177983 */ /* 0x001ea80000100800 */
[----:B---3--:R-:W-:Y:S04]  /*cf300*/  STL.64 [R1+0x6648], R20 ;  /* 0x0066481401007387 */ /* 0x008fe80000100a00 */
        /* <DEDUP_REMOVED lines=17> */
[----:B------:R-:W-:Y:S01]  /*cf420*/  F2FP.F16.E5M2.UNPACK_B R21, R6 ;  /* 0x00000006ff15723e */ /* 0x000fe200020004ff */
[----:B------:R-:W-:Y:S02]  /*cf430*/  IMAD.MOV.U32 R16, RZ, RZ, R8 ;  /* 0x000000ffff107224 */ /* 0x000fe400078e0008 */
[----:B------:R-:W-:Y:S01]  /*cf440*/  IMAD.MOV.U32 R17, RZ, RZ, R9 ;  /* 0x000000ffff117224 */ /* 0x000fe200078e0009 */
[----:B------:R-:W4:Y:S04]  /*cf450*/  LDL.LU R8, [R1+0x1880] ;  /* 0x0018800001087983 */ /* 0x000f280000300800 */
[----:B------:R-:W4:Y:S04]  /*cf460*/  LDL.LU R9, [R1+0x1884] ;  /* 0x0018840001097983 */ /* 0x000f280000300800 */
[----:B------:R-:W4:Y:S04]  /*cf470*/  LDL.LU R10, [R1+0x1888] ;  /* 0x00188800010a7983 */ /* 0x000f280000300800 */
[----:B------:R-:W4:Y:S04]  /*cf480*/  LDL.LU R11, [R1+0x188c] ;  /* 0x00188c00010b7983 */ /* 0x000f280000300800 */
[----:B------:R-:W-:Y:S04]  /*cf490*/  STL [R1+0x65fc], R17 ;  /* 0x0065fc1101007387 */ /* 0x000fe80000100800 */
[----:B------:R-:W-:Y:S01]  /*cf4a0*/  STL [R1+0x65f8], R16 ;  /* 0x0065f81001007387 */ /* 0x000fe20000100800 */
[----:B---3--:R-:W-:Y:S03]  /*cf4b0*/  HMMA.16816.F32 R4, R12, R4, R24 ;  /* 0x000000040c04723c */ /* 0x008fe60000001818 */
[----:B------:R-:W0:-:S15]  /*cf4c0*/  LDSM.16.M88.4 R24, [R3+UR4+0xe800] ;  /* 0x00e800040318783b */ /* 0x000e1e0008000200 */
[----:B------:R-:W-:-:S05]  /*cf4d0*/  NOP ;  /* 0x0000000000007918 */ /* 0x000fca0000000000 */
[----:B------:R-:W-:Y:S04]  /*cf4e0*/  STL.64 [R1+0x550], R4 ;  /* 0x0005500401007387 */ /* 0x000fe80000100a00 */
[----:B------:R1:W-:Y:S04]  /*cf4f0*/  STL.64 [R1+0x558], R6 ;  /* 0x0005580601007387 */ /* 0x0003e80000100a00 */
[----:B0-----:R-:W-:Y:S01]  /*cf500*/  STL.64 [R1+0x590], R24 ;  /* 0x0005901801007387 */ /* 0x001fe20000100a00 */
[----:B-1----:R-:W-:-:S03]  /*cf510*/  IMAD.MOV.U32 R6, RZ, RZ, R24 ;  /* 0x000000ffff067224 */ /* 0x002fc600078e0018 */
[----:B------:R-:W-:Y:S01]  /*cf520*/  STL.64 [R1+0x598], R26 ;  /* 0x0005981a01007387 */ /* 0x000fe20000100a00 */
[----:B------:R-:W-:-:S03]  /*cf530*/  IMAD.MOV.U32 R7, RZ, RZ, R25 ;  /* 0x000000ffff077224 */ /* 0x000fc600078e0019 */
[----:B------:R-:W0:Y:S04]  /*cf540*/  LDSM.16.M88.4 R24, [R3+UR4+0xf000] ;  /* 0x00f000040318783b */ /* 0x000e280008000200 */
[----:B------:R-:W-:Y:S04]  /*cf550*/  STL.64 [R1+0x8], R20 ;  /* 0x0000081401007387 */ /* 0x000fe80000100a00 */
[----:B0-----:R-:W-:Y:S04]  /*cf560*/  STL.64 [R1+0x5b0], R24 ;  /* 0x0005b01801007387 */ /* 0x001fe80000100a00 */
[----:B------:R0:W-:Y:S01]  /*cf570*/  STL.64 [R1+0x5b8], R26 ;  /* 0x0005b81a01007387 */ /* 0x0001e20000100a00 */
[----:B------:R-:W-:-:S02]  /*cf580*/  IMAD.MOV.U32 R4, RZ, RZ, R24 ;  /* 0x000000ffff047224 */ /* 0x000fc400078e0018 */
[----:B------:R-:W-:Y:S01]  /*cf590*/  IMAD.MOV.U32 R5, RZ, RZ, R25 ;  /* 0x000000ffff057224 */ /* 0x000fe200078e0019 */
[----:B0-----:R-:W3:Y:S04]  /*cf5a0*/  LDL.LU.64 R26, [R1+0x6670] ;  /* 0x00667000011a7983 */ /* 0x001ee80000300a00 */
[----:B------:R-:W3:Y:S01]  /*cf5b0*/  LDL.LU.64 R24, [R1+0x6668] ;  /* 0x0066680001187983 */ /* 0x000ee20000300a00 */
[----:B--2---:R-:W-:-:S03]  /*cf5c0*/  F2FP.F16.E5M2.UNPACK_B R16, R23 ;  /* 0x00000017ff10723e */ /* 0x004fc600020004ff */
[----:B------:R-:W-:Y:S04]  /*cf5d0*/  STL.64 [R1+0x65f0], R6 ;  /* 0x0065f00601007387 */ /* 0x000fe80000100a00 */
[----:B------:R0:W-:Y:S04]  /*cf5e0*/  STL.64 [R1+0x65e8], R4 ;  /* 0x0065e80401007387 */ /* 0x0001e80000100a00 */
[----:B0-----:R-:W2:Y:S04]  /*cf5f0*/  LDL.LU R4, [R1+0x1870] ;  /* 0x0018700001047983 */ /* 0x001ea80000300800 */
[----:B------:R-:W2:Y:S04]  /*cf600*/  LDL.LU R5, [R1+0x1874] ;  /* 0x0018740001057983 */ /* 0x000ea80000300800 */
[----:B------:R-:W2:Y:S04]  /*cf610*/  LDL.LU R6, [R1+0x1878] ;  /* 0x0018780001067983 */ /* 0x000ea80000300800 */
[----:B------:R-:W2:Y:S01]  /*cf620*/  LDL.LU R7, [R1+0x187c] ;  /* 0x00187c0001077983 */ /* 0x000ea20000300800 */
[----:B------:R-:W-:-:S02]  /*cf630*/  F2FP.F16.E5M2.UNPACK_B R17, R29 ;  /* 0x0000001dff11723e */ /* 0x000fc400020004ff */
[----:B------:R-:W-:Y:S01]  /*cf640*/  F2FP.F16.E5M2.UNPACK_B R29, R2 ;  /* 0x00000002ff1d723e */ /* 0x000fe200020004ff */
[----:B---3--:R-:W-:Y:S01]  /*cf650*/  HMMA.16816.F32 R20, R12, R20, R24 ;  /* 0x000000140c14723c */ /* 0x008fe20000001818 */
[----:B------:R-:W3:Y:S04]  /*cf660*/  LDL.LU.64 R26, [R1+0x6660] ;  /* 0x00666000011a7983 */ /* 0x000ee80000300a00 */
[----:B------:R-:W3:Y:S04]  /*cf670*/  LDL.LU.64 R24, [R1+0x6658] ;  /* 0x0066580001187983 */ /* 0x000ee80000300a00 */
[----:B------:R-:W-:-:S14]  /*cf680*/  STL [R1], R16 ;  /* 0x0000001001007387 */ /* 0x000fdc0000100800 */
[----:B------:R-:W-:Y:S04]  /*cf690*/  STL.64 [R1+0x580], R20 ;  /* 0x0005801401007387 */ /* 0x000fe80000100a00 */
[----:B------:R-:W-:Y:S04]  /*cf6a0*/  STL.64 [R1+0x588], R22 ;  /* 0x0005881601007387 */ /* 0x000fe80000100a00 */
[----:B------:R-:W0:Y:S04]  /*cf6b0*/  LDSM.16.M88.4 R20, [R3+UR4+0xf800] ;  /* 0x00f800040314783b */ /* 0x000e280008000200 */
[----:B------:R-:W-:Y:S04]  /*cf6c0*/  STL [R1+0x4], R17 ;  /* 0x0000041101007387 */ /* 0x000fe80000100800 */
[----:B0-----:R-:W-:Y:S04]  /*cf6d0*/  STL.64 [R1+0x5c0], R20 ;  /* 0x0005c01401007387 */ /* 0x001fe80000100a00 */
[----:B------:R0:W-:Y:S01]  /*cf6e0*/  STL.64 [R1+0x5c8], R22 ;  /* 0x0005c81601007387 */ /* 0x0001e20000100a00 */
[----:B------:R-:W-:-:S02]  /*cf6f0*/  IMAD.MOV.U32 R2, RZ, RZ, R20 ;  /* 0x000000ffff027224 */ /* 0x000fc400078e0014 */
[----:B------:R-:W-:Y:S01]  /*cf700*/  IMAD.MOV.U32 R3, RZ, RZ, R21 ;  /* 0x000000ffff037224 */ /* 0x000fe200078e0015 */
[----:B0-----:R-:W4:Y:S04]  /*cf710*/  LDL.LU.64 R22, [R1+0x6650] ;  /* 0x0066500001167983 */ /* 0x001f280000300a00 */
[----:B------:R-:W4:Y:S01]  /*cf720*/  LDL.LU.64 R20, [R1+0x6648] ;  /* 0x0066480001147983 */ /* 0x000f220000300a00 */
[----:B------:R-:W-:-:S03]  /*cf730*/  F2FP.F16.E5M2.UNPACK_B R28, R28 ;  /* 0x0000001cff1c723e */ /* 0x000fc600020004ff */
[----:B------:R-:W-:Y:S01]  /*cf740*/  STL [R1+0x6600], R2 ;  /* 0x0066000201007387 */ /* 0x000fe20000100800 */
[----:B---3--:R-:W-:-:S15]  /*cf750*/  HMMA.16816.F32 R24, R12, R16, R24 ;  /* 0x000000100c18723c */ /* 0x008fde0000001818 */
[----:B------:R-:W-:-:S08]  /*cf760*/  NOP ;  /* 0x0000000000007918 */ /* 0x000fd00000000000 */
[----:B------:R-:W-:Y:S04]  /*cf770*/  STL.64 [R1+0x5a0], R24 ;  /* 0x0005a01801007387 */ /* 0x000fe80000100a00 */
[----:B------:R0:W-:Y:S04]  /*cf780*/  STL.64 [R1+0x5a8], R26 ;  /* 0x0005a81a01007387 */ /* 0x0001e80000100a00 */
[----:B0-----:R-:W3:Y:S04]  /*cf790*/  LDL.LU R26, [R1+0x6640] ;  /* 0x00664000011a7983 */ /* 0x001ee80000300800 */
[----:B------:R-:W2:Y:S01]  /*cf7a0*/  LDL.LU.64 R24, [R1+0x6638] ;  /* 0x0066380001187983 */ /* 0x000ea20000300a00 */
[----:B----4-:R-:W-:-:S15]  /*cf7b0*/  HMMA.16816.F32 R20, R12, R28, R20 ;  /* 0x0000001c0c14723c */ /* 0x010fde0000001814 */
[----:B------:R-:W-:-:S08]  /*cf7c0*/  NOP ;  /* 0x0000000000007918 */ /* 0x000fd00000000000 */
[----:B------:R-:W-:Y:S04]  /*cf7d0*/  STL.64 [R1+0x5d0], R20 ;  /* 0x0005d01401007387 */ /* 0x000fe80000100a00 */
[----:B------:R0:W-:Y:S04]  /*cf7e0*/  STL.64 [R1+0x5d8], R22 ;  /* 0x0005d81601007387 */ /* 0x0001e80000100a00 */
[----:B0-----:R-:W4:Y:S04]  /*cf7f0*/  LDL.LU.64 R22, [R1+0x6630] ;  /* 0x0066300001167983 */ /* 0x001f280000300a00 */
[----:B------:R-:W4:Y:S01]  /*cf800*/  LDL.LU.64 R20, [R1+0x6628] ;  /* 0x0066280001147983 */ /* 0x000f220000300a00 */
[----:B---3--:R-:W-:-:S02]  /*cf810*/  F2FP.F16.E5M2.UNPACK_B R26, R26 ;  /* 0x0000001aff1a723e */ /* 0x008fc400020004ff */
[----:B--2---:R-:W-:-:S07]  /*cf820*/  F2FP.F16.E5M2.UNPACK_B R27, R25 ;  /* 0x00000019ff1b723e */ /* 0x004fce00020004ff */
[----:B------:R-:W-:Y:S01]  /*cf830*/  HMMA.16816.F32 R4, R12, R26, R4 ;  /* 0x0000001a0c04723c */ /* 0x000fe20000001804 */
[----:B------:R-:W-:-:S15]  /*cf840*/  F2FP.F16.E5M2.UNPACK_B R24, R24 ;  /* 0x00000018ff18723e */ /* 0x000fde00020004ff */
[----:B------:R-:W-:-:S07]  /*cf850*/  NOP ;  /* 0x0000000000007918 */ /* 0x000fce0000000000 */
[----:B------:R-:W-:Y:S04]  /*cf860*/  STL.64 [R1+0x5e0], R4 ;  /* 0x0005e00401007387 */ /* 0x000fe80000100a00 */
[----:B------:R0:W-:Y:S04]  /*cf870*/  STL.64 [R1+0x5e8], R6 ;  /* 0x0005e80601007387 */ /* 0x0001e80000100a00 */
[----:B------:R-:W-:Y:S04]  /*cf880*/  STL [R1+0x52d8], R0 ;  /* 0x0052d80001007387 */ /* 0x000fe80000100800 */
[----:B------:R-:W2:Y:S01]  /*cf890*/  LDL.LU R2, [R1+0x2400] ;  /* 0x0024000001027983 */ /* 0x000ea20000300800 */
[----:B----4-:R-:W-:-:S07]  /*cf8a0*/  F2FP.F16.E5M2.UNPACK_B R25, R23 ;  /* 0x00000017ff19723e */ /* 0x010fce00020004ff */
[----:B0-----:R-:W-:Y:S01]  /*cf8b0*/  HMMA.16816.F32 R4, R12, R24, R8 ;  /* 0x000000180c04723c */ /* 0x001fe20000001808 */
[----:B------:R-:W2:-:S15]  /*cf8c0*/  LDL.LU R8, [R1+0x23fc] ;  /* 0x0023fc0001087983 */ /* 0x000e9e0000300800 */
[----:B------:R-:W-:-:S07]  /*cf8d0*/  NOP ;  /* 0x0000000000007918 */ /* 0x000fce0000000000 */
[----:B------:R-:W-:Y:S04]  /*cf8e0*/  STL.64 [R1+0x5f0], R4 ;  /* 0x0005f00401007387 */ /* 0x000fe80000100a00 */
[----:B------:R-:W-:Y:S04]  /*cf8f0*/  STL.64 [R1+0x5f8], R6 ;  /* 0x0005f80601007387 */ /* 0x000fe80000100a00 */
[----:B------:R-:W3:Y:S04]  /*cf900*/  LDL.LU R17, [R1+0x2408] ;  /* 0x0024080001117983 */ /* 0x000ee80000300800 */
[----:B------:R-:W4:Y:S04]  /*cf910*/  LDL.LU R9, [R1+0x2404] ;  /* 0x0024040001097983 */ /* 0x000f280000300800 */
[----:B------:R-:W3:Y:S04]  /*cf920*/  LDL.LU R16, [R1+0x2410] ;  /* 0x0024100001107983 */ /* 0x000ee80000300800 */
        /* <DEDUP_REMOVED lines=26> */
[----:B------:R-:W2:Y:S01]  /*cfad0*/  LDL.LU R27, [R1+0x1a0c] ;  /* 0x001a0c00011b7983 */ /* 0x000ea20000300800 */
[----:B------:R-:W-:Y:S01]  /*cfae0*/  HMMA.16816.F32 R16, R12, R22, R16 ;  /* 0x000000160c10723c */ /* 0x000fe20000001810 */
[----:B------:R-:W-:-:S02]  /*cfaf0*/  F2FP.F16.E5M2.UNPACK_B R20, R20 ;  /* 0x00000014ff14723e */ /* 0x000fc400020004ff */
[----:B------:R-:W-:Y:S01]  /*cfb00*/  F2FP.F16.E5M2.UNPACK_B R21, R21 ;  /* 0x00000015ff15723e */ /* 0x000fe200020004ff */
        /* <DEDUP_REMOVED lines=8> */
[----:B0-----:R-:W4:Y:S04]  /*cfb90*/  LDL.LU.64 R18, [R1+0x6620] ;  /* 0x0066200001127983 */ /* 0x001f280000300a00 */
[----:B------:R-:W3:Y:S01]  /*cfba0*/  LDL.LU.64 R16, [R1+0x6618] ;  /* 0x0066180001107983 */ /* 0x000ee20000300a00 */
[----:B------:R-:W-:-:S15]  /*cfbb0*/  HMMA.16816.F32 R4, R12, R20, R4 ;  /* 0x000000140c04723c */ /* 0x000fde0000001804 */
[----:B------:R-:W-:-:S08]  /*cfbc0*/  NOP ;  /* 0x0000000000007918 */ /* 0x000fd00000000000 */
[----:B------:R-:W-:Y:S04]  /*cfbd0*/  STL.64 [R1+0xcb0], R4 ;  /* 0x000cb00401007387 */ /* 0x000fe80000100a00 */
[----:B------:R0:W-:Y:S04]  /*cfbe0*/  STL.64 [R1+0xcb8], R6 ;  /* 0x000cb80601007387 */ /* 0x0001e80000100a00 */
[----:B0-----:R-:W2:Y:S04]  /*cfbf0*/  LDL.LU.64 R6, [R1+0x6610] ;  /* 0x0066100001067983 */ /* 0x001ea80000300a00 */
[----:B------:R-:W2:Y:S04]  /*cfc00*/  LDL.LU.64 R4, [R1+0x6608] ;  /* 0x0066080001047983 */ /* 0x000ea80000300a00 */
[----:B------:R-:W-:Y:S04]  /*cfc10*/  STL.64 [R1+0x63a0], R22 ;  /* 0x0063a01601007387 */ /* 0x000fe80000100a00 */
[----:B------:R0:W-:Y:S01]  /*cfc20*/  STL.64 [R1+0x6398], R20 ;  /* 0x0063981401007387 */ /* 0x0001e20000100a00 */
[----:B------:R-:W-:-:S03]  /*cfc30*/  IMAD R8, R8, 0x100, R2 ;  /* 0x0000010008087824 */ /* 0x000fc600078e0202 */
[----:B0-----:R-:W2:Y:S04]  /*cfc40*/  LDL.LU R20, [R1+0x1a10] ;  /* 0x001a100001147983 */ /* 0x001ea80000300800 */
[----:B------:R-:W2:Y:S04]  /*cfc50*/  LDL.LU R21, [R1+0x1a14] ;  /* 0x001a140001157983 */ /* 0x000ea80000300800 */
[----:B------:R-:W2:Y:S04]  /*cfc60*/  LDL.LU R22, [R1+0x1a18] ;  /* 0x001a180001167983 */ /* 0x000ea80000300800 */
[----:B------:R-:W2:Y:S04]  /*cfc70*/  LDL.LU R23, [R1+0x1a1c] ;  /* 0x001a1c0001177983 */ /* 0x000ea80000300800 */
[----:B------:R-:W2:Y:S01]  /*cfc80*/  LDL.LU R2, [R1+0x6600] ;  /* 0x0066000001027983 */ /* 0x000ea20000300800 */
[----:B---3--:R-:W-:-:S02]  /*cfc90*/  IMAD R9, R9, 0x100, R17 ;  /* 0x0000010009097824 */ /* 0x008fc400078e0211 */
[----:B------:R-:W-:Y:S01]  /*cfca0*/  IMAD R10, R10, 0x100, R16 ;  /* 0x000001000a0a7824 */ /* 0x000fe200078e0210 */
[----:B------:R-:W3:Y:S04]  /*cfcb0*/  LDL.LU R17, [R1+0x65fc] ;  /* 0x0065fc0001117983 */ /* 0x000ee80000300800 */
[----:B------:R-:W3:Y:S01]  /*cfcc0*/  LDL.LU R16, [R1+0x65f8] ;  /* 0x0065f80001107983 */ /* 0x000ee20000300800 */
[----:B----4-:R-:W-:Y:S02]  /*cfcd0*/  F2FP.F16.E5M2.UNPACK_B R18, R18 ;  /* 0x00000012ff12723e */ /* 0x010fe400020004ff */
[----:B------:R-:W-:-:S07]  /*cfce0*/  F2FP.F16.E5M2.UNPACK_B R19, R19 ;  /* 0x00000013ff13723e */ /* 0x000fce00020004ff */
[----:B--2---:R-:W-:-:S15]  /*cfcf0*/  HMMA.16816.F32 R4, R12, R18, R4 ;  /* 0x000000120c04723c */ /* 0x004fde0000001804 */
[----:B------:R-:W-:-:S08]  /*cfd00*/  NOP ;  /* 0x0000000000007918 */ /* 0x000fd00000000000 */
[----:B------:R-:W-:Y:S04]  /*cfd10*/  STL.64 [R1+0xcd0], R4 ;  /* 0x000cd00401007387 */ /* 0x000fe80000100a00 */
[----:B------:R0:W-:Y:S04]  /*cfd20*/  STL.64 [R1+0xcd8], R6 ;  /* 0x000cd80601007387 */ /* 0x0001e80000100a00 */
[----:B0-----:R-:W2:Y:S04]  /*cfd30*/  LDL.LU.64 R6, [R1+0x65f0] ;  /* 0x0065f00001067983 */ /* 0x001ea80000300a00 */
[----:B------:R-:W4:Y:S01]  /*cfd40*/  LDL.LU.64 R4, [R1+0x65e8] ;  /* 0x0065e80001047983 */ /* 0x000f220000300a00 */
[----:B---3--:R-:W-:-:S02]  /*cfd50*/  F2FP.F16.E5M2.UNPACK_B R17, R17 ;  /* 0x00000011ff11723e */ /* 0x008fc400020004ff */
[----:B------:R-:W-:-:S07]  /*cfd60*/  F2FP.F16.E5M2.UNPACK_B R16, R16 ;  /* 0x00000010ff10723e */ /* 0x000fce00020004ff */
[----:B------:R-:W-:-:S15]  /*cfd70*/  HMMA.16816.F32 R24, R12, R16, R24 ;  /* 0x000000100c18723c */ /* 0x000fde0000001818 */
[----:B------:R-:W-:-:S08]  /*cfd80*/  NOP ;  /* 0x0000000000007918 */ /* 0x000fd00000000000 */
[----:B------:R-:W-:Y:S04]  /*cfd90*/  STL.64 [R1+0xcf0], R24 ;  /* 0x000cf01801007387 */ /* 0x000fe80000100a00 */
[----:B------:R0:W-:Y:S04]  /*cfda0*/  STL.64 [R1+0xcf8], R26 ;  /* 0x000cf81a01007387 */ /* 0x0001e80000100a00 */
[----:B0-----:R-:W3:Y:S04]  /*cfdb0*/  LDL.LU.64 R26, [R1+0x65e0] ;  /* 0x0065e000011a7983 */ /* 0x001ee80000300a00 */
[----:B------:R-:W3:Y:S04]  /*cfdc0*/  LDL.LU.64 R24, [R1+0x65d8] ;  /* 0x0065d80001187983 */ /* 0x000ee80000300a00 */
[----:B------:R-:W-:Y:S04]  /*cfdd0*/  STL [R1+0x6374], R16 ;  /* 0x0063741001007387 */ /* 0x000fe80000100800 */
[----:B------:R-:W-:Y:S04]  /*cfde0*/  STL [R1+0x6370], R17 ;  /* 0x0063701101007387 */ /* 0x000fe80000100800 */
[----:B------:R0:W-:Y:S01]  /*cfdf0*/  STL.64 [R1+0x63b8], R18 ;  /* 0x0063b81201007387 */ /* 0x0001e20000100a00 */
[----:B------:R-:W-:Y:S01]  /*cfe00*/  IMAD R11, R11, 0x100, R0 ;  /* 0x000001000b0b7824 */ /* 0x000fe200078e0200 */
[----:B--2---:R-:W-:-:S02]  /*cfe10*/  F2FP.F16.E5M2.UNPACK_B R6, R6 ;  /* 0x00000006ff06723e */ /* 0x004fc400020004ff */
[----:B------:R-:W-:-:S07]  /*cfe20*/  F2FP.F16.E5M2.UNPACK_B R7, R7 ;  /* 0x00000007ff07723e */ /* 0x000fce00020004ff */
[C---:B0-----:R-:W-:Y:S01]  /*cfe30*/  HMMA.16816.F32 R16, R12.reuse, R6, R20 ;  /* 0x000000060c10723c */ /* 0x041fe20000001814 */
[----:B------:R-:W-:Y:S02]  /*cfe40*/  F2FP.F16.E5M2.UNPACK_B R10, R10 ;  /* 0x0000000aff0a723e */ /* 0x000fe400020004ff */
[----:B------:R-:W-:Y:S02]  /*cfe50*/  F2FP.F16.E5M2.UNPACK_B R11, R11 ;  /* 0x0000000bff0b723e */ /* 0x000fe400020004ff */
[----:B----4-:R-:W-:Y:S02]  /*cfe60*/  F2FP.F16.E5M2.UNPACK_B R4, R4 ;  /* 0x00000004ff04723e */ /* 0x010fe400020004ff */
[----:B------:R-:W-:Y:S02]  /*cfe70*/  F2FP.F16.E5M2.UNPACK_B R5, R5 ;  /* 0x00000005ff05723e */ /* 0x000fe400020004ff */
[----:B------:R-:W-:Y:S02]  /*cfe80*/  F2FP.F16.E5M2.UNPACK_B R8, R8 ;  /* 0x00000008ff08723e */ /* 0x000fe400020004ff */
[----:B------:R-:W-:Y:S01]  /*cfe90*/  F2FP.F16.E5M2.UNPACK_B R9, R9 ;  /* 0x00000009ff09723e */ /* 0x000fe200020004ff */
[----:B------:R-:W-:Y:S11]  /*cfea0*/  STL.64 [R1+0x65d0], R10 ;  /* 0x0065d00a01007387 */ /* 0x000ff60000100a00 */
[----:B------:R-:W-:Y:S04]  /*cfeb0*/  STL.64 [R1+0xd00], R16 ;  /* 0x000d001001007387 */ /* 0x000fe80000100a00 */
[----:B------:R-:W-:Y:S04]  /*cfec0*/  STL.64 [R1+0xd08], R18 ;  /* 0x000d081201007387 */ /* 0x000fe80000100a00 */
[----:B------:R3:W-:Y:S04]  /*cfed0*/  STL.64 [R1+0x65c8], R8 ;  /* 0x0065c80801007387 */ /* 0x0007e80000100a00 */
[----:B------:R-:W2:Y:S01]  /*cfee0*/  LDL.LU R20, [R1+0x17e0] ;  /* 0x0017e00001147983 */ /* 0x000ea20000300800 */
[----:B---3--:R-:W-:-:S15]  /*cfef0*/  HMMA.16816.F32 R8, R12, R4, R24 ;  /* 0x000000040c08723c */ /* 0x008fde0000001818 */
[----:B------:R-:W-:-:S08]  /*cff00*/  NOP ;  /* 0x0000000000007918 */ /* 0x000fd00000000000 */
        /* <DEDUP_REMOVED lines=11> */
[----:B---3--:R-:W-:Y:S04]  /*cffc0*/  STL.64 [R1+0x63d8], R26 ;  /* 0x0063d81a01007387 */ /* 0x008fe80000100a00 */
[----:B--2---:R1:W-:Y:S04]  /*cffd0*/  STL.64 [R1+0x63d0], R24 ;  /* 0x0063d01801007387 */ /* 0x0043e80000100a00 */
[----:B------:R-:W2:Y:S04]  /*cffe0*/  LDL R16, [R1] ;  /* 0x0000000001107983 */ /* 0x000ea80000100800 */
[----:B------:R-:W2:Y:S04]  /*cfff0*/  LDL R17, [R1+0x4] ;  /* 0x0000040001117983 */ /* 0x000ea80000100800 */
[----:B0-----:R-:W3:Y:S04]  /*d0000*/  LDL.LU R20, [R1+0x1810] ;  /* 0x0018100001147983 */ /* 0x001ee80000300800 */
[----:B------:R-:W3:Y:S04]  /*d0010*/  LDL.LU R21, [R1+0x1814] ;  /* 0x0018140001157983 */ /* 0x000ee80000300800 */
[----:B------:R-:W4:Y:S04]  /*d0020*/  LDL.LU R22, [R1+0x1818] ;  /* 0x0018180001167983 */ /* 0x000f280000300800 */
[----:B------:R-:W4:Y:S04]  /*d0030*/  LDL.LU R23, [R1+0x181c] ;  /* 0x00181c0001177983 */ /* 0x000f280000300800 */
[----:B----4-:R0:W-:Y:S04]  /*d0040*/  STL.64 [R1+0x63e8], R22 ;  /* 0x0063e81601007387 */ /* 0x0101e80000100a00 */
[----:B---3--:R3:W-:Y:S04]  /*d0050*/  STL.64 [R1+0x63e0], R20 ;  /* 0x0063e01401007387 */ /* 0x0087e80000100a00 */
[----:B------:R-:W4:Y:S04]  /*d0060*/  LDL R18, [R1+0x8] ;  /* 0x0000080001127983 */ /* 0x000f280000100800 */
[----:B------:R-:W4:Y:S04]  /*d0070*/  LDL R19, [R1+0xc] ;  /* 0x00000c0001137983 */ /* 0x000f280000100800 */
[----:B----4-:R-:W-:Y:S04]  /*d0080*/  STL.64 [R1+0x63f8], R18 ;  /* 0x0063f81201007387 */ /* 0x010fe80000100a00 */
[----:B--2---:R-:W-:Y:S04]  /*d0090*/  STL.64 [R1+0x63f0], R16 ;  /* 0x0063f01001007387 */ /* 0x004fe80000100a00 */
[----:B-1----:R-:W2:Y:S04]  /*d00a0*/  LDL.LU R24, [R1+0x1820] ;  /* 0x0018200001187983 */ /* 0x002ea80000300800 */
[----:B------:R-:W2:Y:S04]  /*d00b0*/  LDL.LU R25, [R1+0x1824] ;  /* 0x0018240001197983 */ /* 0x000ea80000300800 */
[----:B------:R-:W4:Y:S04]  /*d00c0*/  LDL.LU R26, [R1+0x1828] ;  /* 0x00182800011a7983 */ /* 0x000f280000300800 */
[----:B------:R-:W4:Y:S04]  /*d00d0*/  LDL.LU R27, [R1+0x182c] ;  /* 0x00182c00011b7983 */ /* 0x000f280000300800 */
[----:B----4-:R-:W-:Y:S04]  /*d00e0*/  STL.64 [R1+0x6408], R26 ;  /* 0x0064081a01007387 */ /* 0x010fe80000100a00 */
[----:B--2---:R1:W-:Y:S04]  /*d00f0*/  STL.64 [R1+0x6400], R24 ;  /* 0x0064001801007387 */ /* 0x0043e80000100a00 */
[----:B0-----:R-:W2:Y:S04]  /*d0100*/  LDL R22, [R1+0x10] ;  /* 0x0000100001167983 */ /* 0x001ea80000100800 */
[----:B------:R-:W2:Y:S04]  /*d0110*/  LDL R23, [R1+0x14] ;  /* 0x0000140001177983 */ /* 0x000ea80000100800 */
[----:B---3--:R-:W3:Y:S04]  /*d0120*/  LDL R20, [R1+0x18] ;  /* 0x0000180001147983 */ /* 0x008ee80000100800 */
[----:B------:R-:W3:Y:S04]  /*d0130*/  LDL R21, [R1+0x1c] ;  /* 0x00001c0001157983 */ /* 0x000ee80000100800 */
[----:B--2---:R0:W-:Y:S04]  /*d0140*/  STL.64 [R1+0x6418], R22 ;  /* 0x0064181601007387 */ /* 0x0041e80000100a00 */
[----:B---3--:R-:W-:Y:S04]  /*d0150*/  STL.64 [R1+0x6410], R20 ;  /* 0x0064101401007387 */ /* 0x008fe80000100a00 */
[----:B-1----:R-:W2:Y:S04]  /*d0160*/  LDL.LU R24, [R1+0x1860] ;  /* 0x0018600001187983 */ /* 0x002ea80000300800 */
[----:B------:R-:W2:Y:S04]  /*d0170*/  LDL.LU R25, [R1+0x1864] ;  /* 0x0018640001197983 */ /* 0x000ea80000300800 */
[----:B------:R-:W3:Y:S04]  /*d0180*/  LDL.LU R26, [R1+0x1868] ;  /* 0x00186800011a7983 */ /* 0x000ee80000300800 */
[----:B------:R-:W3:Y:S04]  /*d0190*/  LDL.LU R27, [R1+0x186c] ;  /* 0x00186c00011b7983 */ /* 0x000ee80000300800 */
[----:B---3--:R-:W-:Y:S04]  /*d01a0*/  STL.64 [R1+0x6428], R26 ;  /* 0x0064281a01007387 */ /* 0x008fe80000100a00 */
[----:B--2---:R1:W-:Y:S04]  /*d01b0*/  STL.64 [R1+0x6420], R24 ;  /* 0x0064201801007387 */ /* 0x0043e80000100a00 */
[----:B0-----:R-:W2:Y:S04]  /*d01c0*/  LDL R22, [R1+0x20] ;  /* 0x0000200001167983 */ /* 0x001ea80000100800 */
        /* <DEDUP_REMOVED lines=156> */
[----:B------:R-:W-:-:S02]  /*d0b90*/  F2FP.F16.E5M2.UNPACK_B R2, R2 ;  /* 0x00000002ff02723e */ /* 0x000fc400020004ff */
[----:B------:R-:W-:-:S07]  /*d0ba0*/  F2FP.F16.E5M2.UNPACK_B R3, R3 ;  /* 0x00000003ff03723e */ /* 0x000fce00020004ff */
[----:B----4-:R-:W-:Y:S01]  /*d0bb0*/  HMMA.16816.F32 R12, R12, R2, R8 ;  /* 0x000000020c0c723c */ /* 0x010fe20000001808 */
        /* <DEDUP_REMOVED lines=151> */
[C---:B--2---:R-:W-:Y:S06]  /*d1530*/  HMMA.16816.F32 R24, R8.reuse, R20, R24 ;  /* 0x000000140818723c */ /* 0x044fec0000001818 */
[----:B---3--:R-:W-:-:S15]  /*d1540*/  HMMA.16816.F32 R20, R8, R22, R16 ;  /* 0x000000160814723c */ /* 0x008fde0000001810 */
[----:B------:R-:W-:-:S02]  /*d1550*/  NOP ;  /* 0x0000000000007918 */ /* 0x000fc40000000000 */
[----:B------:R-:W-:Y:S04]  /*d1560*/  STL.64 [R1+0x1560], R24 ;  /* 0x0015601801007387 */ /* 0x000fe80000100a00 */
[----:B------:R0:W-:Y:S04]  /*d1570*/  STL.64 [R1+0x1568], R26 ;  /* 0x0015681a01007387 */ /* 0x0001e80000100a00 */
[----:B0-----:R-:W2:Y:S04]  /*d1580*/  LDL.LU.64 R26, [R1+0x6408] ;  /* 0x00640800011a7983 */ /* 0x001ea80000300a00 */
[----:B------:R-:W2:Y:S04]  /*d1590*/  LDL.LU.64 R24, [R1+0x6400] ;  /* 0x0064000001187983 */ /* 0x000ea80000300a00 */
[----:B------:R-:W2:Y:S04]  /*d15a0*/  LDL.LU.64 R18, [R1+0x63f8] ;  /* 0x0063f80001127983 */ /* 0x000ea80000300a00 */
[----:B------:R-:W3:Y:S04]  /*d15b0*/  LDL.LU.64 R16, [R1+0x63f0] ;  /* 0x0063f00001107983 */ /* 0x000ee80000300a00 */
        /* <DEDUP_REMOVED lines=14> */
[----:B------:R-:W-:Y:S04]  /*d16a0*/  STL.64 [R1+0x1a10], R16 ;  /* 0x001a101001007387 */ /* 0x000fe80000100a00 */
[----:B------:R0:W-:Y:S04]  /*d16b0*/  STL.64 [R1+0x1a18], R18 ;  /* 0x001a181201007387 */ /* 0x0001e80000100a00 */
[----:B0-----:R-:W4:Y:S01]  /*d16c0*/  LDL.LU.64 R18, [R1+0x63b8] ;  /* 0x0063b80001127983 */ /* 0x001f220000300a00 */
[----:B--2---:R-:W-:-:S15]  /*d16d0*/  HMMA.16816.F32 R24, R8, R28, R24 ;  /* 0x0000001c0818723c */ /* 0x004fde0000001818 */
        /* <DEDUP_REMOVED lines=10> */
[----:B0-----:R-:W2:Y:S01]  /*d1780*/  LDL.LU.64 R22, [R1+0x63a0] ;  /* 0x0063a00001167983 */ /* 0x001ea20000300a00 */
[----:B----4-:R-:W-:Y:S03]  /*d1790*/  HMMA.16816.F32 R12, R8, R24, R12 ;  /* 0x00000018080c723c */ /* 0x010fe6000000180c */
[----:B------:R-:W3:Y:S04]  /*d17a0*/  LDL.LU.64 R20, [R1+0x6398] ;  /* 0x0063980001147983 */ /* 0x000ee80000300a00 */
[----:B------:R-:W-:Y:S04]  /*d17b0*/  STL.64 [R1+0x6230], R26 ;  /* 0x0062301a01007387 */ /* 0x000fe80000100a00 */
[----:B------:R0:W-:-:S12]  /*d17c0*/  STL.64 [R1+0x6228], R24 ;  /* 0x0062281801007387 */ /* 0x0001d80000100a00 */
[----:B------:R1:W-:Y:S04]  /*d17d0*/  STL.64 [R1+0x19e0], R12 ;  /* 0x0019e00c01007387 */ /* 0x0003e80000100a00 */
[----:B------:R-:W-:Y:S04]  /*d17e0*/  STL.64 [R1+0x19e8], R14 ;  /* 0x0019e80e01007387 */ /* 0x000fe80000100a00 */
[----:B0-----:R-:W4:Y:S01]  /*d17f0*/  LDL.LU R24, [R1+0x16d0] ;  /* 0x0016d00001187983 */ /* 0x001f220000300800 */
[----:B--2---:R-:W-:-:S15]  /*d1800*/  HMMA.16816.F32 R4, R8, R22, R4 ;  /* 0x000000160804723c */ /* 0x004fde0000001804 */
[----:B------:R-:W-:-:S08]  /*d1810*/  NOP ;  /* 0x0000000000007918 */ /* 0x000fd00000000000 */
[----:B------:R-:W-:Y:S04]  /*d1820*/  STL.64 [R1+0x19d0], R4 ;  /* 0x0019d00401007387 */ /* 0x000fe80000100a00 */
[----:B------:R-:W-:Y:S04]  /*d1830*/  STL.64 [R1+0x19d8], R6 ;  /* 0x0019d80601007387 */ /* 0x000fe80000100a00 */
[----:B------:R-:W4:Y:S04]  /*d1840*/  LDL.LU R25, [R1+0x16d4] ;  /* 0x0016d40001197983 */ /* 0x000f280000300800 */
[----:B------:R-:W2:Y:S04]  /*d1850*/  LDL.LU R26, [R1+0x16d8] ;  /* 0x0016d800011a7983 */ /* 0x000ea80000300800 */
[----:B------:R-:W2:Y:S04]  /*d1860*/  LDL.LU R27, [R1+0x16dc] ;  /* 0x0016dc00011b7983 */ /* 0x000ea80000300800 */
[----:B------:R-:W3:Y:S04]  /*d1870*/  LDL.LU R16, [R1+0x2420] ;  /* 0x0024200001107983 */ /* 0x000ee80000300800 */
[----:B-1----:R-:W4:Y:S04]  /*d1880*/  LDL.LU R12, [R1+0x241c] ;  /* 0x00241c00010c7983 */ /* 0x002f280000300800 */
[----:B------:R-:W3:Y:S04]  /*d1890*/  LDL.LU R17, [R1+0x2428] ;  /* 0x0024280001117983 */ /* 0x000ee80000300800 */
[----:B------:R-:W-:Y:S04]  /*d18a0*/  STL.64 [R1+0x6390], R18 ;  /* 0x0063901201007387 */ /* 0x000fe80000100a00 */
[----:B---3--:R0:W-:Y:S04]  /*d18b0*/  STL.64 [R1+0x6388], R16 ;  /* 0x0063881001007387 */ /* 0x0081e80000100a00 */
[----:B0-----:R-:W3:Y:S04]  /*d18c0*/  LDL.LU R16, [R1+0x1790] ;  /* 0x0017900001107983 */ /* 0x001ee80000300800 */
[----:B------:R-:W3:Y:S04]  /*d18d0*/  LDL.LU R17, [R1+0x1794] ;  /* 0x0017940001117983 */ /* 0x000ee80000300800 */
        /* <DEDUP_REMOVED lines=15> */
[----:B------:R-:W4:Y:S04]  /*d19d0*/  LDL.LU R0, [R1+0x2434] ;  /* 0x0024340001007983 */ /* 0x000f280000300800 */
[----:B------:R-:W-:Y:S04]  /*d19e0*/  STL.64 [R1+0x6338], R26 ;  /* 0x0063381a01007387 */ /* 0x000fe80000100a00 */
[----:B------:R0:W-:Y:S04]  /*d19f0*/  STL.64 [R1+0x6330], R24 ;  /* 0x0063301801007387 */ /* 0x0001e80000100a00 */
        /* <DEDUP_REMOVED lines=17> */
[----:B------:R-:W3:Y:S04]  /*d1b10*/  LDL.64 R28, [R1+0x98] ;  /* 0x00009800011c7983 */ /* 0x000ee80000100a00 */
[----:B------:R-:W-:Y:S04]  /*d1b20*/  STL.64 [R1+0x19c0], R16 ;  /* 0x0019c01001007387 */ /* 0x000fe80000100a00 */
[----:B------:R0:W-:Y:S04]  /*d1b30*/  STL.64 [R1+0x19c8], R18 ;  /* 0x0019c81201007387 */ /* 0x0001e80000100a00 */
[----:B0-----:R-:W4:Y:S04]  /*d1b40*/  LDL.LU.64 R18, [R1+0x6390] ;  /* 0x0063900001127983 */ /* 0x001f280000300a00 */
[----:B------:R-:W2:Y:S04]  /*d1b50*/  LDL.LU.64 R16, [R1+0x6388] ;  /* 0x0063880001107983 */ /* 0x000ea80000300a00 */
[----:B------:R0:W-:Y:S04]  /*d1b60*/  STL.64 [R1+0x6210], R22 ;  /* 0x0062101601007387 */ /* 0x0001e80000100a00 */
[----:B0-----:R-:W3:Y:S04]  /*d1b70*/  LDL.64 R22, [R1+0xa0] ;  /* 0x0000a00001167983 */ /* 0x001ee80000100a00 */
[----:B------:R0:W-:Y:S04]  /*d1b80*/  STL.64 [R1+0x6208], R20 ;  /* 0x0062081401007387 */ /* 0x0001e80000100a00 */
[----:B0-----:R-:W3:Y:S01]  /*d1b90*/  LDL.64 R20, [R1+0xa8] ;  /* 0x0000a80001147983 */ /* 0x001ee20000100a00 */
[----:B----4-:R-:W-:Y:S01]  /*d1ba0*/  HMMA.16816.F32 R4, R8, R18, R4 ;  /* 0x000000120804723c */ /* 0x010fe20000001804 */
[----:B--2---:R-:W-:-:S02]  /*d1bb0*/  IMAD R12, R12, 0x100, R16 ;  /* 0x000001000c0c7824 */ /* 0x004fc400078e0210 */
[----:B------:R-:W-:-:S15]  /*d1bc0*/  IMAD R13, R13, 0x100, R17 ;  /* 0x000001000d0d7824 */ /* 0x000fde00078e0211 */
[----:B------:R-:W-:-:S05]  /*d1bd0*/  NOP ;  /* 0x0000000000007918 */ /* 0x000fca0000000000 */
[----:B------:R-:W-:Y:S04]  /*d1be0*/  STL.64 [R1+0x19b0], R4 ;  /* 0x0019b00401007387 */ /* 0x000fe80000100a00 */
[----:B------:R0:W-:Y:S04]  /*d1bf0*/  STL.64 [R1+0x19b8], R6 ;  /* 0x0019b80601007387 */ /* 0x0001e80000100a00 */
[----:B0-----:R-:W2:Y:S04]  /*d1c00*/  LDL.LU.64 R6, [R1+0x6380] ;  /* 0x0063800001067983 */ /* 0x001ea80000300a00 */
[----:B------:R-:W2:Y:S04]  /*d1c10*/  LDL.LU.64 R4, [R1+0x6378] ;  /* 0x0063780001047983 */ /* 0x000ea80000300a00 */
[----:B------:R-:W2:Y:S04]  /*d1c20*/  LDL.LU R16, [R1+0x6374] ;  /* 0x0063740001107983 */ /* 0x000ea80000300800 */
[----:B------:R-:W2:Y:S02]  /*d1c30*/  LDL.LU R17, [R1+0x6370] ;  /* 0x0063700001117983 */ /* 0x000ea40000300800 */
[----:B--2---:R-:W-:-:S15]  /*d1c40*/  HMMA.16816.F32 R4, R8, R16, R4 ;  /* 0x000000100804723c */ /* 0x004fde0000001804 */
[----:B------:R-:W-:-:S08]  /*d1c50*/  NOP ;  /* 0x0000000000007918 */ /* 0x000fd00000000000 */
[----:B------:R-:W-:Y:S04]  /*d1c60*/  STL.64 [R1+0x19a0], R4 ;  /* 0x0019a00401007387 */ /* 0x000fe80000100a00 */
[----:B------:R0:W-:Y:S04]  /*d1c70*/  STL.64 [R1+0x19a8], R6 ;  /* 0x0019a80601007387 */ /* 0x0001e80000100a00 */
[----:B0-----:R-:W2:Y:S04]  /*d1c80*/  LDL.LU.64 R6, [R1+0x6368] ;  /* 0x0063680001067983 */ /* 0x001ea80000300a00 */
[----:B------:R-:W4:Y:S04]  /*d1c90*/  LDL.LU.64 R4, [R1+0x6360] ;  /* 0x0063600001047983 */ /* 0x000f280000300a00 */
[----:B------:R0:W-:Y:S04]  /*d1ca0*/  STL [R1+0x61d4], R16 ;  /* 0x0061d41001007387 */ /* 0x0001e80000100800 */
[----:B0-----:R-:W3:Y:S04]  /*d1cb0*/  LDL.LU R16, [R1+0x2430] ;  /* 0x0024300001107983 */ /* 0x001ee80000300800 */
[----:B------:R-:W-:Y:S01]  /*d1cc0*/  STL [R1+0x61d0], R17 ;  /* 0x0061d01101007387 */ /* 0x000fe20000100800 */
        /* <DEDUP_REMOVED lines=11> */
[----:B------:R-:W2:Y:S04]  /*d1d80*/  LDL.LU.64 R24, [R1+0x6340] ;  /* 0x0063400001187983 */ /* 0x000ea80000300a00 */
[----:B------:R-:W-:Y:S04]  /*d1d90*/  STL.64 [R1+0x61c8], R6 ;  /* 0x0061c80601007387 */ /* 0x000fe80000100a00 */
[----:B------:R0:W-:Y:S04]  /*d1da0*/  STL.64 [R1+0x61c0], R4 ;  /* 0x0061c00401007387 */ /* 0x0001e80000100a00 */
[----:B0-----:R-:W4:Y:S04]  /*d1db0*/  LDL.LU R4, [R1+0x16e0] ;  /* 0x0016e00001047983 */ /* 0x001f280000300800 */
[----:B------:R-:W4:Y:S04]  /*d1dc0*/  LDL.LU R5, [R1+0x16e4] ;  /* 0x0016e40001057983 */ /* 0x000f280000300800 */
[----:B------:R-:W4:Y:S04]  /*d1dd0*/  LDL.LU R6, [R1+0x16e8] ;  /* 0x0016e80001067983 */ /* 0x000f280000300800 */
[----:B------:R-:W4:Y:S01]  /*d1de0*/  LDL.LU R7, [R1+0x16ec] ;  /* 0x0016ec0001077983 */ /* 0x000f220000300800 */
[----:B--2---:R-:W-:Y:S03]  /*d1df0*/  HMMA.16816.F32 R8, R8, R2, R24 ;  /* 0x000000020808723c */ /* 0x004fe60000001818 */
[----:B------:R-:W2:Y:S04]  /*d1e00*/  LDL.LU.64 R26, [R1+0x6338] ;  /* 0x00633800011a7983 */ /* 0x000ea80000300a00 */
[----:B------:R-:W2:-:S15]  /*d1e10*/  LDL.LU.64 R24, [R1+0x6330] ;  /* 0x0063300001187983 */ /* 0x000e9e0000300a00 */
[----:B------:R-:W-:-:S01]  /*d1e20*/  NOP ;  /* 0x0000000000007918 */ /* 0x000fc20000000000 */
[----:B------:R0:W-:Y:S04]  /*d1e30*/  STL.64 [R1+0x1970], R8 ;  /* 0x0019700801007387 */ /* 0x0001e80000100a00 */
[----:B------:R1:W-:Y:S04]  /*d1e40*/  STL.64 [R1+0x1978], R10 ;  /* 0x0019780a01007387 */ /* 0x0003e80000100a00 */
[----:B0-----:R-:W2:Y:S04]  /*d1e50*/  LDL.LU R8, [R1+0x1700] ;  /* 0x0017000001087983 */ /* 0x001ea80000300800 */
[----:B------:R-:W2:Y:S04]  /*d1e60*/  LDL.LU R9, [R1+0x1704] ;  /* 0x0017040001097983 */ /* 0x000ea80000300800 */
[----:B-1----:R-:W2:Y:S04]  /*d1e70*/  LDL.LU R10, [R1+0x1708] ;  /* 0x00170800010a7983 */ /* 0x002ea80000300800 */
[----:B------:R-:W2:Y:S01]  /*d1e80*/  LDL.LU R11, [R1+0x170c] ;  /* 0x00170c00010b7983 */ /* 0x000ea20000300800 */
[----:B---3--:R-:W-:-:S02]  /*d1e90*/  IMAD R14, R14, 0x100, R16 ;  /* 0x000001000e0e7824 */ /* 0x008fc400078e0210 */
[----:B------:R-:W-:Y:S01]  /*d1ea0*/  IMAD R15, R0, 0x100, R15 ;  /* 0x00000100000f7824 */ /* 0x000fe200078e020f */
[----:B------:R-:W-:Y:S02]  /*d1eb0*/  F2FP.F16.E5M2.UNPACK_B R12, R12 ;  /* 0x0000000cff0c723e */ /* 0x000fe400020004ff */
[----:B------:R-:W-:Y:S02]  /*d1ec0*/  F2FP.F16.E5M2.UNPACK_B R13, R13 ;  /* 0x0000000dff0d723e */ /* 0x000fe400020004ff */
[----:B------:R-:W-:Y:S02]  /*d1ed0*/  F2FP.F16.E5M2.UNPACK_B R14, R14 ;  /* 0x0000000eff0e723e */ /* 0x000fe400020004ff */
[----:B------:R-:W-:-:S07]  /*d1ee0*/  F2FP.F16.E5M2.UNPACK_B R15, R15 ;  /* 0x0000000fff0f723e */ /* 0x000fce00020004ff */
[----:B----4-:R-:W-:Y:S01]  /*d1ef0*/  HMMA.16816.F32 R4, R12, R22, R4 ;  /* 0x000000160c04723c */ /* 0x010fe20000001804 */
[----:B------:R-:W-:Y:S01]  /*d1f00*/  IMAD.MOV.U32 R0, RZ, RZ, R21 ;  /* 0x000000ffff007224 */ /* 0x000fe200078e0015 */
[----:B------:R0:W-:Y:S04]  /*d1f10*/  STL [R1+0x6144], R2 ;  /* 0x0061440201007387 */ /* 0x0001e80000100800 */
[----:B------:R1:W-:Y:S04]  /*d1f20*/  STL [R1+0x6140], R3 ;  /* 0x0061400301007387 */ /* 0x0003e80000100800 */
[----:B------:R-:W-:Y:S01]  /*d1f30*/  STL [R1+0x6148], R0 ;  /* 0x0061480001007387 */ /* 0x000fe20000100800 */
[----:B0-----:R-:W-:-:S02]  /*d1f40*/  IMAD.MOV.U32 R2, RZ, RZ, R22 ;  /* 0x000000ffff027224 */ /* 0x001fc400078e0016 */
[----:B-1----:R-:W-:Y:S01]  /*d1f50*/  IMAD.MOV.U32 R3, RZ, RZ, R23 ;  /* 0x000000ffff037224 */ /* 0x002fe200078e0017 */
[----:B--2---:R-:W-:-:S15]  /*d1f60*/  HMMA.16816.F32 R8, R12, R20, R8 ;  /* 0x000000140c08723c */ /* 0x004fde0000001808 */
[----:B------:R-:W-:-:S08]  /*d1f70*/  NOP ;  /* 0x0000000000007918 */ /* 0x000fd00000000000 */
[----:B------:R-:W-:Y:S04]  /*d1f80*/  STL.64 [R1+0x1960], R8 ;  /* 0x0019600801007387 */ /* 0x000fe80000100a00 */
[----:B------:R-:W-:Y:S04]  /*d1f90*/  STL.64 [R1+0x1968], R10 ;  /* 0x0019680a01007387 */ /* 0x000fe80000100a00 */
[----:B------:R-:W-:Y:S04]  /*d1fa0*/  STL.64 [R1+0x1950], R4 ;  /* 0x0019500401007387 */ /* 0x000fe80000100a00 */
[----:B------:R0:W-:Y:S04]  /*d1fb0*/  STL.64 [R1+0x1958], R6 ;  /* 0x0019580601007387 */ /* 0x0001e80000100a00 */
[----:B------:R-:W-:Y:S04]  /*d1fc0*/  STL [R1+0x6150], R3 ;  /* 0x0061500301007387 */ /* 0x000fe80000100800 */
[----:B------:R-:W-:Y:S04]  /*d1fd0*/  STL [R1+0x614c], R2 ;  /* 0x00614c0201007387 */ /* 0x000fe80000100800 */
[----:B------:R-:W2:Y:S01]  /*d1fe0*/  LDL.64 R16, [R1+0x70] ;  /* 0x0000700001107983 */ /* 0x000ea20000100a00 */
[----:B0-----:R-:W-:-:S15]  /*d1ff0*/  HMMA.16816.F32 R4, R12, R28, R24 ;  /* 0x0000001c0c04723c */ /* 0x001fde0000001818 */
[----:B------:R-:W-:-:S08]  /*d2000*/  NOP ;  /* 0x0000000000007918 */ /* 0x000fd00000000000 */
[----:B------:R-:W-:Y:S04]  /*d2010*/  STL.64 [R1+0x1940], R4 ;  /* 0x0019400401007387 */ /* 0x000fe80000100a00 */
[----:B------:R-:W-:Y:S04]  /*d2020*/  STL.64 [R1+0x1948], R6 ;  /* 0x0019480601007387 */ /* 0x000fe80000100a00 */
[----:B------:R-:W-:Y:S04]  /*d2030*/  STL.64 [R1+0x62e8], R18 ;  /* 0x0062e81201007387 */ /* 0x000fe80000100a00 */
[----:B--2---:R0:W-:Y:S04]  /*d2040*/  STL.64 [R1+0x62e0], R16 ;  /* 0x0062e01001007387 */ /* 0x0041e80000100a00 */
[----:B------:R-:W2:Y:S04]  /*d2050*/  LDL.LU R8, [R1+0x15e0] ;  /* 0x0015e00001087983 */ /* 0x000ea80000300800 */
[----:B------:R-:W2:Y:S04]  /*d2060*/  LDL.LU R9, [R1+0x15e4] ;  /* 0x0015e40001097983 */ /* 0x000ea80000300800 */
[----:B------:R-:W3:Y:S04]  /*d2070*/  LDL.LU R10, [R1+0x15e8] ;  /* 0x0015e800010a7983 */ /* 0x000ee80000300800 */
[----:B------:R-:W3:Y:S04]  /*d2080*/  LDL.LU R11, [R1+0x15ec] ;  /* 0x0015ec00010b7983 */ /* 0x000ee80000300800 */
[----:B0-----:R-:W4:Y:S04]  /*d2090*/  LDL.LU R16, [R1+0x1670] ;  /* 0x0016700001107983 */ /* 0x001f280000300800 */
[----:B------:R-:W4:Y:S04]  /*d20a0*/  LDL.LU R17, [R1+0x1674] ;  /* 0x0016740001117983 */ /* 0x000f280000300800 */
[----:B----4-:R0:W-:Y:S04]  /*d20b0*/  STL.64 [R1+0x62f0], R16 ;  /* 0x0062f01001007387 */ /* 0x0101e80000100a00 */
[----:B0-----:R-:W4:Y:S04]  /*d20c0*/  LDL.64 R16, [R1+0x80] ;  /* 0x0000800001107983 */ /* 0x001f280000100a00 */
[----:B------:R-:W2:Y:S04]  /*d20d0*/  LDL.LU R18, [R1+0x1678] ;  /* 0x0016780001127983 */ /* 0x000ea80000300800 */
[----:B------:R-:W2:Y:S04]  /*d20e0*/  LDL.LU R19, [R1+0x167c] ;  /* 0x00167c0001137983 */ /* 0x000ea80000300800 */
[----:B--2---:R-:W-:Y:S04]  /*d20f0*/  STL.64 [R1+0x6310], R18 ;  /* 0x0063101201007387 */ /* 0x004fe80000100a00 */
[----:B----4-:R0:W-:Y:S04]  /*d2100*/  STL.64 [R1+0x6308], R16 ;  /* 0x0063081001007387 */ /* 0x0101e80000100a00 */
[----:B0-----:R-:W2:Y:S04]  /*d2110*/  LDL.LU R16, [R1+0x16a0] ;  /* 0x0016a00001107983 */ /* 0x001ea80000300800 */
[----:B------:R-:W2:Y:S04]  /*d2120*/  LDL.LU R17, [R1+0x16a4] ;  /* 0x0016a40001117983 */ /* 0x000ea80000300800 */
[----:B--2---:R0:W-:Y:S04]  /*d2130*/  STL.64 [R1+0x6318], R16 ;  /* 0x0063181001007387 */ /* 0x0041e80000100a00 */
[----:B0-----:R-:W2:Y:S04]  /*d2140*/  LDL.64 R16, [R1+0x90] ;  /* 0x0000900001107983 */ /* 0x001ea80000100a00 */
[----:B------:R-:W4:Y:S04]  /*d2150*/  LDL.LU R18, [R1+0x16a8] ;  /* 0x0016a80001127983 */ /* 0x000f280000300800 */
[----:B------:R-:W4:Y:S04]  /*d2160*/  LDL.LU R19, [R1+0x16ac] ;  /* 0x0016ac0001137983 */ /* 0x000f280000300800 */
        /* <DEDUP_REMOVED lines=31> */
[----:B------:R-:W-:-:S02]  /*d2360*/  IMAD.MOV.U32 R2, RZ, RZ, R17 ;  /* 0x000000ffff027224 */ /* 0x000fc400078e0011 */
[----:B------:R-:W-:Y:S01]  /*d2370*/  IMAD.MOV.U32 R3, RZ, RZ, R16 ;  /* 0x000000ffff037224 */ /* 0x000fe200078e0010 */
[----:B--2---:R-:W-:-:S15]  /*d2380*/  HMMA.16816.F32 R8, R12, R16, R8 ;  /* 0x000000100c08723c */ /* 0x004fde0000001808 */
[----:B------:R-:W-:-:S08]  /*d2390*/  NOP ;  /* 0x0000000000007918 */ /* 0x000fd00000000000 */
[----:B------:R-:W-:Y:S04]  /*d23a0*/  STL.64 [R1+0x1930], R8 ;  /* 0x0019300801007387 */ /* 0x000fe80000100a00 */
[----:B------:R0:W-:Y:S04]  /*d23b0*/  STL.64 [R1+0x1938], R10 ;  /* 0x0019380a01007387 */ /* 0x0001e80000100a00 */
[----:B0-----:R-:W2:Y:S04]  /*d23c0*/  LDL.LU.64 R10, [R1+0x6328] ;  /* 0x00632800010a7983 */ /* 0x001ea80000300a00 */
[----:B------:R-:W2:Y:S04]  /*d23d0*/  LDL.LU.64 R8, [R1+0x6320] ;  /* 0x0063200001087983 */ /* 0x000ea80000300a00 */
[----:B------:R-:W4:Y:S04]  /*d23e0*/  LDL.LU.64 R16, [R1+0x6318] ;  /* 0x0063180001107983 */ /* 0x000f280000300a00 */
[----:B------:R-:W-:Y:S04]  /*d23f0*/  STL [R1+0x615c], R2 ;  /* 0x00615c0201007387 */ /* 0x000fe80000100800 */
[----:B------:R0:W-:Y:S04]  /*d2400*/  STL [R1+0x6158], R3 ;  /* 0x0061580301007387 */ /* 0x0001e80000100800 */
[----:B0-----:R-:W4:Y:S02]  /*d2410*/  LDL.64 R2, [R1+0x88] ;  /* 0x0000880001027983 */ /* 0x001f240000100a00 */
[----:B----4-:R-:W-:-:S15]  /*d2420*/  HMMA.16816.F32 R16, R12, R2, R16 ;  /* 0x000000020c10723c */ /* 0x010fde0000001810 */
[----:B------:R-:W-:-:S08]  /*d2430*/  NOP ;  /* 0x0000000000007918 */ /* 0x000fd00000000000 */
[----:B------:R-:W-:Y:S04]  /*d2440*/  STL.64 [R1+0x1920], R16 ;  /* 0x0019201001007387 */ /* 0x000fe80000100a00 */
[----:B------:R0:W-:Y:S04]  /*d2450*/  STL.64 [R1+0x1928], R18 ;  /* 0x0019281201007387 */ /* 0x0001e80000100a00 */
[----:B0-----:R-:W4:Y:S04]  /*d2460*/  LDL.LU.64 R18, [R1+0x6310] ;  /* 0x0063100001127983 */ /* 0x001f280000300a00 */
[----:B------:R-:W2:Y:S01]  /*d2470*/  LDL.LU.64 R16, [R1+0x6308] ;  /* 0x0063080001107983 */ /* 0x000ea20000300a00 */
[----:B------:R-:W-:-:S05]  /*d2480*/  IMAD.MOV.U32 R0, RZ, RZ, R3 ;  /* 0x000000ffff007224 */ /* 0x000fca00078e0003 */
[----:B------:R-:W-:Y:S01]  /*d2490*/  STL [R1+0x6160], R0 ;  /* 0x0061600001007387 */ /* 0x000fe20000100800 */
[----:B--2---:R-:W-:Y:S06]  /*d24a0*/  HMMA.16816.F32 R8, R12, R16, R8 ;  /* 0x000000100c08723c */ /* 0x004fec0000001808 */
[----:B------:R-:W-:Y:S02]  /*d24b0*/  IMAD.MOV.U32 R3, RZ, RZ, R17 ;  /* 0x000000ffff037224 */ /* 0x000fe400078e0011 */
[----:B------:R-:W-:-:S15]  /*d24c0*/  IMAD.MOV.U32 R2, RZ, RZ, R16 ;  /* 0x000000ffff027224 */ /* 0x000fde00078e0010 */
        /* <DEDUP_REMOVED lines=24> */
[----:B------:R-:W-:Y:S02]  /*d2650*/  IMAD.MOV.U32 R3, RZ, RZ, R16 ;  /* 0x000000ffff037224 */ /* 0x000fe400078e0010 */
        /* <DEDUP_REMOVED lines=19> */
[----:B----4-:R-:W-:Y:S04]  /*d2790*/  STL.64 [R1+0x6288], R18 ;  /* 0x0062881201007387 */ /* 0x010fe80000100a00 */
        /* <DEDUP_REMOVED lines=97> */
[----:B---3--:R-:W-:Y:S01]  /*d2db0*/  IMAD.MOV.U32 R0, RZ, RZ, R21 ;  /* 0x000000ffff007224 */ /* 0x008fe200078e0015 */
[----:B------:R-:W-:Y:S01]  /*d2dc0*/  HMMA.16816.F32 R4, R12, R22, R4 ;  /* 0x000000160c04723c */ /* 0x000fe20000001804 */
        /* <DEDUP_REMOVED lines=8> */
[----:B------:R0:W-:Y:S02]  /*d2e50*/  STL.64 [R1+0x1868], R10 ;  /* 0x0018680a01007387 */ /* 0x0001e40000100a00 */
[----:B0-----:R-:W-:Y:S02]  /*d2e60*/  HMMA.16816.F32 R8, R12, R28, R24 ;  /* 0x0000001c0c08723c */ /* 0x001fe40000001818 */
[----:B------:R0:W-:Y:S04]  /*d2e70*/  STL.64 [R1+0x1850], R4 ;  /* 0x0018500401007387 */ /* 0x0001e80000100a00 */
[----:B------:R1:W-:Y:S04]  /*d2e80*/  STL.64 [R1+0x1858], R6 ;  /* 0x0018580601007387 */ /* 0x0003e80000100a00 */
[----:B------:R-:W-:Y:S04]  /*d2e90*/  STL [R1+0x61b0], R3 ;  /* 0x0061b00301007387 */ /* 0x000fe80000100800 */
[----:B------:R-:W-:Y:S04]  /*d2ea0*/  STL [R1+0x61ac], R2 ;  /* 0x0061ac0201007387 */ /* 0x000fe80000100800 */
[----:B0-----:R-:W2:Y:S05]  /*d2eb0*/  LDL.LU R4, [R1+0x1080] ;  /* 0x0010800001047983 */ /* 0x001eaa0000300800 */
[----:B------:R-:W-:Y:S04]  /*d2ec0*/  STL.64 [R1+0x1840], R8 ;  /* 0x0018400801007387 */ /* 0x000fe80000100a00 */
[----:B------:R-:W-:Y:S04]  /*d2ed0*/  STL.64 [R1+0x1848], R10 ;  /* 0x0018480a01007387 */ /* 0x000fe80000100a00 */
        /* <DEDUP_REMOVED lines=23> */
[----:B------:R-:W2:Y:S04]  /*d3050*/  LDL.64 R10, [R1+0x10] ;  /* 0x00001000010a7983 */ /* 0x000ea80000100a00 */
[----:B----4-:R-:W-:Y:S04]  /*d3060*/  STL.64 [R1+0x6258], R26 ;  /* 0x0062581a01007387 */ /* 0x010fe80000100a00 */
[----:B---3--:R0:W-:Y:S04]  /*d3070*/  STL.64 [R1+0x6250], R24 ;  /* 0x0062501801007387 */ /* 0x0081e80000100a00 */
        /* <DEDUP_REMOVED lines=11> */
[----:B------:R-:W4:Y:S04]  /*d3130*/  LDL.64 R28, [R1] ;  /* 0x00000000011c7983 */ /* 0x000f280000100a00 */
        /* <DEDUP_REMOVED lines=10> */
[----:B------:R-:W2:Y:S04]  /*d31e0*/  LDL.LU R6, [R1+0x10a8] ;  /* 0x0010a80001067983 */ /* 0x000ea80000300800 */
[----:B------:R-:W2:Y:S01]  /*d31f0*/  LDL.LU R7, [R1+0x10ac] ;  /* 0x0010ac0001077983 */ /* 0x000ea20000300800 */
[----:B------:R-:W-:-:S02]  /*d3200*/  IMAD.MOV.U32 R2, RZ, RZ, R11 ;  /* 0x000000ffff027224 */ /* 0x000fc400078e000b */
[----:B------:R-:W-:Y:S01]  /*d3210*/  IMAD.MOV.U32 R3, RZ, RZ, R10 ;  /* 0x000000ffff037224 */ /* 0x000fe200078e000a */
[C---:B---3--:R-:W-:Y:S01]  /*d3220*/  HMMA.16816.F32 R24, R12.reuse, R10, R24 ;  /* 0x0000000a0c18723c */ /* 0x048fe20000001818 */
[----:B--2---:R-:W-:Y:S04]  /*d3230*/  STL.64 [R1+0x6200], R6 ;  /* 0x0062000601007387 */ /* 0x004fe80000100a00 */
        /* <DEDUP_REMOVED lines=16> */
[----:B------:R-:W-:Y:S04]  /*d3340*/  STL [R1+0x61bc], R2 ;  /* 0x0061bc0201007387 */ /* 0x000fe80000100800 */
[----:B------:R0:W-:Y:S04]  /*d3350*/  STL [R1+0x61b8], R3 ;  /* 0x0061b80301007387 */ /* 0x0001e80000100800 */
[----:B0-----:R-:W2:Y:S02]  /*d3360*/  LDL.64 R2, [R1+0x8] ;  /* 0x0000080001027983 */ /* 0x001ea40000100a00 */
        /* <DEDUP_REMOVED lines=15> */
[----:B------:R-:W2:Y:S02]  /*d3460*/  LDL.LU.64 R28, [R1+0x6238] ;  /* 0x00623800011c7983 */ /* 0x000ea40000300a00 */
[----:B--2---:R-:W-:-:S15]  /*d3470*/  HMMA.16816.F32 R24, R12, R28, R24 ;  /* 0x0000001c0c18723c */ /* 0x004fde0000001818 */
        /* <DEDUP_REMOVED lines=35> */
[----:B------:R-:W-:Y:S04]  /*d36b0*/  STL.64 [R1+0x5f08], R22 ;  /* 0x005f081601007387 */ /* 0x000fe80000100a00 */
[----:B------:R0:W-:Y:S01]  /*d36c0*/  STL.64 [R1+0x5f00], R20 ;  /* 0x005f001401007387 */ /* 0x0001e20000100a00 */
[----:B------:R-:W-:-:S02]  /*d36d0*/  IMAD R8, R8, 0x100, R16 ;  /* 0x0000010008087824 */ /* 0x000fc400078e0210 */
[----:B----4-:R-:W-:Y:S01]  /*d36e0*/  IMAD R9, R9, 0x100, R17 ;  /* 0x0000010009097824 */ /* 0x010fe200078e0211 */
        /* <DEDUP_REMOVED lines=16> */
[----:B0-----:R-:W3:Y:S04]  /*d37f0*/  LDL.LU.64 R6, [R1+0x61c8] ;  /* 0x0061c80001067983 */ /* 0x001ee80000300a00 */
[----:B------:R-:W2:Y:S04]  /*d3800*/  LDL.LU.64 R4, [R1+0x61c0] ;  /* 0x0061c00001047983 */ /* 0x000ea80000300a00 */
[----:B------:R0:W-:Y:S04]  /*d3810*/  STL [R1+0x5edc], R16 ;  /* 0x005edc1001007387 */ /* 0x0001e80000100800 */
[----:B0-----:R-:W4:Y:S04]  /*d3820*/  LDL.LU R16, [R1+0x2458] ;  /* 0x0024580001107983 */ /* 0x001f280000300800 */
[----:B------:R0:W-:Y:S04]  /*d3830*/  STL [R1+0x5ed8], R17 ;  /* 0x005ed81101007387 */ /* 0x0001e80000100800 */
[----:B0-----:R-:W3:Y:S04]  /*d3840*/  LDL.LU R17, [R1+0x2450] ;  /* 0x0024500001117983 */ /* 0x001ee80000300800 */
[----:B------:R0:W-:Y:S01]  /*d3850*/  STL.64 [R1+0x5f20], R18 ;  /* 0x005f201201007387 */ /* 0x0001e20000100a00 */
[----:B------:R-:W-:-:S02]  /*d3860*/  F2FP.F16.E5M2.UNPACK_B R8, R8 ;  /* 0x00000008ff08723e */ /* 0x000fc400020004ff */
[----:B------:R-:W-:Y:S01]  /*d3870*/  F2FP.F16.E5M2.UNPACK_B R9, R9 ;  /* 0x00000009ff09723e */ /* 0x000fe200020004ff */
[----:B----4-:R-:W-:Y:S02]  /*d3880*/  IMAD R11, R11, 0x100, R16 ;  /* 0x000001000b0b7824 */ /* 0x010fe400078e0210 */
[----:B---3--:R-:W-:Y:S02]  /*d3890*/  IMAD R10, R10, 0x100, R17 ;  /* 0x000001000a0a7824 */ /* 0x008fe400078e0211 */
[----:B0-----:R-:W-:Y:S01]  /*d38a0*/  HMMA.16816.F32 R16, R12, R6, R20 ;  /* 0x000000060c10723c */ /* 0x001fe20000001814 */
[----:B------:R-:W-:Y:S02]  /*d38b0*/  F2FP.F16.E5M2.UNPACK_B R11, R11 ;  /* 0x0000000bff0b723e */ /* 0x000fe400020004ff */
[----:B------:R-:W-:-:S05]  /*d38c0*/  F2FP.F16.E5M2.UNPACK_B R10, R10 ;  /* 0x0000000aff0a723e */ /* 0x000fca00020004ff */
[----:B------:R-:W-:-:S15]  /*d38d0*/  STL.64 [R1+0x6138], R10 ;  /* 0x0061380a01007387 */ /* 0x000fde0000100a00 */
[----:B------:R-:W-:Y:S04]  /*d38e0*/  STL.64 [R1+0x1790], R16 ;  /* 0x0017901001007387 */ /* 0x000fe80000100a00 */
[----:B------:R-:W-:Y:S04]  /*d38f0*/  STL.64 [R1+0x1798], R18 ;  /* 0x0017981201007387 */ /* 0x000fe80000100a00 */
[----:B------:R2:W-:Y:S04]  /*d3900*/  STL.64 [R1+0x6130], R8 ;  /* 0x0061300801007387 */ /* 0x0005e80000100a00 */
[----:B------:R-:W3:Y:S01]  /*d3910*/  LDL.LU R20, [R1+0xd30] ;  /* 0x000d300001147983 */ /* 0x000ee20000300800 */
        /* <DEDUP_REMOVED lines=12> */
[----:B------:R-:W3:Y:S01]  /*d39e0*/  LDL.LU R27, [R1+0xd5c] ;  /* 0x000d5c00011b7983 */ /* 0x000ee20000300800 */
[----:B------:R-:W-:-:S02]  /*d39f0*/  IMAD.MOV.U32 R16, RZ, RZ, R2 ;  /* 0x000000ffff107224 */ /* 0x000fc400078e0002 */
[----:B------:R-:W-:Y:S01]  /*d3a00*/  IMAD.MOV.U32 R17, RZ, RZ, R3 ;  /* 0x000000ffff117224 */ /* 0x000fe200078e0003 */
[----:B---3--:R-:W-:Y:S04]  /*d3a10*/  STL.64 [R1+0x5f40], R26 ;  /* 0x005f401a01007387 */ /* 0x008fe80000100a00 */
[----:B--2---:R1:W-:Y:S04]  /*d3a20*/  STL.64 [R1+0x5f38], R24 ;  /* 0x005f381801007387 */ /* 0x0043e80000100a00 */
[----:B------:R-:W2:Y:S04]  /*d3a30*/  LDL.LU R2, [R1+0x61bc] ;  /* 0x0061bc0001027983 */ /* 0x000ea80000300800 */
[----:B------:R-:W3:Y:S04]  /*d3a40*/  LDL.LU R3, [R1+0x61b8] ;  /* 0x0061b80001037983 */ /* 0x000ee80000300800 */
[----:B0-----:R-:W4:Y:S04]  /*d3a50*/  LDL.LU R20, [R1+0xd90] ;  /* 0x000d900001147983 */ /* 0x001f280000300800 */
[----:B------:R-:W4:Y:S04]  /*d3a60*/  LDL.LU R21, [R1+0xd94] ;  /* 0x000d940001157983 */ /* 0x000f280000300800 */
[----:B------:R-:W2:Y:S04]  /*d3a70*/  LDL.LU R22, [R1+0xd98] ;  /* 0x000d980001167983 */ /* 0x000ea80000300800 */
[----:B------:R-:W2:Y:S01]  /*d3a80*/  LDL.LU R23, [R1+0xd9c] ;  /* 0x000d9c0001177983 */ /* 0x000ea20000300800 */
[----:B------:R-:W-:-:S03]  /*d3a90*/  IMAD.MOV.U32 R19, RZ, RZ, R0 ;  /* 0x000000ffff137224 */ /* 0x000fc600078e0000 */
[----:B--2---:R3:W-:Y:S04]  /*d3aa0*/  STL.64 [R1+0x5f50], R22 ;  /* 0x005f501601007387 */ /* 0x0047e80000100a00 */
[----:B----4-:R0:W-:Y:S04]  /*d3ab0*/  STL.64 [R1+0x5f48], R20 ;  /* 0x005f481401007387 */ /* 0x0101e80000100a00 */
[----:B------:R-:W2:Y:S04]  /*d3ac0*/  LDL R18, [R1+0x8] ;  /* 0x0000080001127983 */ /* 0x000ea80000100800 */
[----:B------:R-:W4:Y:S04]  /*d3ad0*/  LDL.LU R0, [R1+0x61b4] ;  /* 0x0061b40001007983 */ /* 0x000f280000300800 */
[----:B--2---:R-:W-:Y:S04]  /*d3ae0*/  STL.64 [R1+0x5f60], R18 ;  /* 0x005f601201007387 */ /* 0x004fe80000100a00 */
[----:B------:R-:W-:Y:S04]  /*d3af0*/  STL.64 [R1+0x5f58], R16 ;  /* 0x005f581001007387 */ /* 0x000fe80000100a00 */
[----:B-1----:R-:W2:Y:S04]  /*d3b00*/  LDL.LU R24, [R1+0xdb0] ;  /* 0x000db00001187983 */ /* 0x002ea80000300800 */
        /* <DEDUP_REMOVED lines=9> */
[----:B0-----:R-:W4:Y:S01]  /*d3ba0*/  LDL R20, [R1+0x18] ;  /* 0x0000180001147983 */ /* 0x001f220000100800 */
[----:B------:R-:W-:-:S03]  /*d3bb0*/  IMAD.MOV.U32 R21, RZ, RZ, R0 ;  /* 0x000000ffff157224 */ /* 0x000fc600078e0000 */
[----:B------:R-:W2:Y:S04]  /*d3bc0*/  LDL.LU R0, [R1+0x61a8] ;  /* 0x0061a80001007983 */ /* 0x000ea80000300800 */
[----:B------:R3:W-:Y:S04]  /*d3bd0*/  STL.64 [R1+0x5f80], R22 ;  /* 0x005f801601007387 */ /* 0x0007e80000100a00 */
[----:B----4-:R-:W-:Y:S04]  /*d3be0*/  STL.64 [R1+0x5f78], R20 ;  /* 0x005f781401007387 */ /* 0x010fe80000100a00 */
[----:B-1----:R-:W4:Y:S04]  /*d3bf0*/  LDL.LU R24, [R1+0xe00] ;  /* 0x000e000001187983 */ /* 0x002f280000300800 */
[----:B------:R-:W4:Y:S04]  /*d3c00*/  LDL.LU R25, [R1+0xe04] ;  /* 0x000e040001197983 */ /* 0x000f280000300800 */
[----:B------:R-:W4:Y:S04]  /*d3c10*/  LDL.LU R26, [R1+0xe08] ;  /* 0x000e0800011a7983 */ /* 0x000f280000300800 */
[----:B------:R-:W4:Y:S01]  /*d3c20*/  LDL.LU R27, [R1+0xe0c] ;  /* 0x000e0c00011b7983 */ /* 0x000f220000300800 */
[----:B---3--:R-:W-:-:S02]  /*d3c30*/  IMAD.MOV.U32 R22, RZ, RZ, R2 ;  /* 0x000000ffff167224 */ /* 0x008fc400078e0002 */
[----:B--2---:R-:W-:Y:S01]  /*d3c40*/  IMAD.MOV.U32 R23, RZ, RZ, R3 ;  /* 0x000000ffff177224 */ /* 0x004fe200078e0003 */
[----:B----4-:R-:W-:Y:S04]  /*d3c50*/  STL.64 [R1+0x5f90], R26 ;  /* 0x005f901a01007387 */ /* 0x010fe80000100a00 */
[----:B------:R0:W-:Y:S04]  /*d3c60*/  STL.64 [R1+0x5f88], R24 ;  /* 0x005f881801007387 */ /* 0x0001e80000100a00 */
        /* <DEDUP_REMOVED lines=10> */
[----:B------:R-:W2:Y:S04]  /*d3d10*/  LDL R20, [R1+0x28] ;  /* 0x0000280001147983 */ /* 0x000ea80000100800 */
        /* <DEDUP_REMOVED lines=12> */
[----:B-1----:R-:W4:Y:S01]  /*d3de0*/  LDL R20, [R1+0x38] ;  /* 0x0000380001147983 */ /* 0x002f220000100800 */
        /* <DEDUP_REMOVED lines=19> */
[----:B------:R-:W3:Y:S01]  /*d3f20*/  LDL R20, [R1+0x48] ;  /* 0x0000480001147983 */ /* 0x000ee20000100800 */
        /* <DEDUP_REMOVED lines=20> */
[----:B------:R-:W2:Y:S01]  /*d4070*/  LDL R20, [R1+0x58] ;  /* 0x0000580001147983 */ /* 0x000ea20000100800 */
        /* <DEDUP_REMOVED lines=13> */
[----:B------:R-:W2:Y:S01]  /*d4150*/  LDL R20, [R1+0x68] ;  /* 0x0000680001147983 */ /* 0x000ea20000100800 */
        /* <DEDUP_REMOVED lines=119> */
[----:B------:R-:W2:Y:S01]  /*d48d0*/  LDL.LU.64 R8, [R1+0x6130] ;  /* 0x0061300001087983 */ /* 0x000ea20000300a00 */
[----:B------:R-:W-:-:S03]  /*d48e0*/  IMAD.MOV.U32 R21, RZ, RZ, R0 ;  /* 0x000000ffff157224 */ /* 0x000fc600078e0000 */
        /* <DEDUP_REMOVED lines=1194> */
[----:B0-----:R-:W3:Y:S04]  /*d9390*/  LDL.LU.64 R22, [R1+0xa0] ;  /* 0x0000a00001167983 */ /* 0x001ee80000300a00 */
        /* <DEDUP_REMOVED lines=70> */
[----:B------:R-:W2:Y:S01]  /*d9800*/  LDL.LU.64 R16, [R1+0x70] ;  /* 0x0000700001107983 */ /* 0x000ea20000300a00 */
        /* <DEDUP_REMOVED lines=13> */
[----:B0-----:R-:W4:Y:S04]  /*d98e0*/  LDL.LU.64 R16, [R1+0x80] ;  /* 0x0000800001107983 */ /* 0x001f280000300a00 */
[----:B------:R-:W2:Y:S04]  /*d98f0*/  LDL.LU R18, [R1+0x7c8] ;  /* 0x0007c80001127983 */ /* 0x000ea80000300800 */
[----:B------:R-:W2:Y:S04]  /*d9900*/  LDL.LU R19, [R1+0x7cc] ;  /* 0x0007cc0001137983 */ /* 0x000ea80000300800 */
[----:B--2---:R-:W-:Y:S04]  /*d9910*/  STL.64 [R1+0x59e0], R18 ;  /* 0x0059e01201007387 */ /* 0x004fe80000100a00 */
[----:B----4-:R0:W-:Y:S04]  /*d9920*/  STL.64 [R1+0x59d8], R16 ;  /* 0x0059d81001007387 */ /* 0x0101e80000100a00 */
[----:B0-----:R-:W2:Y:S04]  /*d9930*/  LDL.LU R16, [R1+0x7e0] ;  /* 0x0007e00001107983 */ /* 0x001ea80000300800 */
[----:B------:R-:W2:Y:S04]  /*d9940*/  LDL.LU R17, [R1+0x7e4] ;  /* 0x0007e40001117983 */ /* 0x000ea80000300800 */
[----:B--2---:R0:W-:Y:S04]  /*d9950*/  STL.64 [R1+0x59e8], R16 ;  /* 0x0059e81001007387 */ /* 0x0041e80000100a00 */
[----:B0-----:R-:W2:Y:S04]  /*d9960*/  LDL.LU.64 R16, [R1+0x90] ;  /* 0x0000900001107983 */ /* 0x001ea80000300a00 */
        /* <DEDUP_REMOVED lines=25> */
[----:B------:R-:W3:Y:S01]  /*d9b00*/  LDL.LU.64 R22, [R1+0x60] ;  /* 0x0000600001167983 */ /* 0x000ee20000300a00 */
        /* <DEDUP_REMOVED lines=214> */
[----:B------:R-:W2:Y:S04]  /*da870*/  LDL.LU.64 R10, [R1+0x10] ;  /* 0x00001000010a7983 */ /* 0x000ea80000300a00 */
        /* <DEDUP_REMOVED lines=13> */
[----:B------:R-:W4:Y:S04]  /*da950*/  LDL.LU.64 R28, [R1] ;  /* 0x00000000011c7983 */ /* 0x000f280000300a00 */
        /* <DEDUP_REMOVED lines=109> */
[----:B------:R0:W-:Y:S04]  /*db030*/  STL.64 [R1+0x55c0], R18 ;  /* 0x0055c01201007387 */ /* 0x0001e80000100a00 */
[----:B0-----:R-:W4:Y:S04]  /*db040*/  LDL.LU R18, [R1+0x4cd0] ;  /* 0x004cd00001127983 */ /* 0x001f280000300800 */
[----:B------:R-:W2:Y:S04]  /*db050*/  LDL.LU R19, [R1+0x4cd8] ;  /* 0x004cd80001137983 */ /* 0x000ea80000300800 */
[----:B------:R0:W-:Y:S04]  /*db060*/  STL.64 [R1+0x55b8], R16 ;  /* 0x0055b81001007387 */ /* 0x0001e80000100a00 */
[----:B0-----:R-:W2:Y:S01]  /*db070*/  LDL.LU R16, [R1+0x180] ;  /* 0x0001800001107983 */ /* 0x001ea20000300800 */
[----:B---3--:R-:W-:Y:S01]  /*db080*/  HMMA.16816.F32 R20, R12, R6, R20 ;  /* 0x000000060c14723c */ /* 0x008fe20000001814 */
[----:B----4-:R-:W-:-:S02]  /*db090*/  IMAD R10, R10, 0x100, R18 ;  /* 0x000001000a0a7824 */ /* 0x010fc400078e0212 */
[----:B--2---:R-:W-:-:S15]  /*db0a0*/  IMAD R11, R11, 0x100, R19 ;  /* 0x000001000b0b7824 */ /* 0x004fde00078e0213 */
[----:B------:R-:W-:-:S05]  /*db0b0*/  NOP ;  /* 0x0000000000007918 */ /* 0x000fca0000000000 */
[----:B------:R-:W-:Y:S04]  /*db0c0*/  STL.64 [R1+0xe50], R20 ;  /* 0x000e501401007387 */ /* 0x000fe80000100a00 */
[----:B------:R-:W-:Y:S04]  /*db0d0*/  STL.64 [R1+0xe58], R22 ;  /* 0x000e581601007387 */ /* 0x000fe80000100a00 */
        /* <DEDUP_REMOVED lines=8> */
[----:B--2---:R-:W-:Y:S04]  /*db160*/  STL.64 [R1+0x55f8], R16 ;  /* 0x0055f81001007387 */ /* 0x004fe80000100a00 */
        /* <DEDUP_REMOVED lines=16> */
[----:B------:R-:W4:Y:S01]  /*db270*/  LDL.LU R20, [R1+0x8] ;  /* 0x0000080001147983 */ /* 0x000f220000300800 */
        /* <DEDUP_REMOVED lines=225> */
[----:B------:R-:W-:Y:S04]  /*dc090*/  STL [R1+0x5578], R5 ;  /* 0x0055780501007387 */ /* 0x000fe80000100800 */
        /* <DEDUP_REMOVED lines=8> */
[----:B------:R-:W4:Y:S04]  /*dc120*/  LDL.LU R15, [R1+0x1cc] ;  /* 0x0001cc00010f7983 */ /* 0x000f280000300800 */
        /* <DEDUP_REMOVED lines=167> */
[----:B------:R-:W2:Y:S01]  /*dcba0*/  LDL.LU R28, [R1+0x4d04] ;  /* 0x004d0400011c7983 */ /* 0x000ea20000300800 */
[----:B---3--:R-:W-:Y:S03]  /*dcbb0*/  HMMA.16816.F32 R12, R8, R24, R16 ;  /* 0x00000018080c723c */ /* 0x008fe60000001810 */
[----:B--2---:R-:W-:-:S15]  /*dcbc0*/  STL [R1+0x5550], R28 ;  /* 0x0055501c01007387 */ /* 0x004fde0000100800 */
[----:B------:R-:W-:-:S05]  /*dcbd0*/  NOP ;  /* 0x0000000000007918 */ /* 0x000fca0000000000 */
[----:B------:R-:W-:Y:S04]  /*dcbe0*/  STL.64 [R1+0xc20], R12 ;  /* 0x000c200c01007387 */ /* 0x000fe80000100a00 */
[----:B------:R0:W-:Y:S04]  /*dcbf0*/  STL.64 [R1+0xc28], R14 ;  /* 0x000c280e01007387 */ /* 0x0001e80000100a00 */
[----:B------:R-:W2:Y:S04]  /*dcc00*/  LDL.LU R29, [R1+0x4d10] ;  /* 0x004d1000011d7983 */ /* 0x000ea80000300800 */
[----:B--2---:R-:W-:Y:S04]  /*dcc10*/  STL [R1+0x5554], R29 ;  /* 0x0055541d01007387 */ /* 0x004fe80000100800 */
[----:B0-----:R-:W2:Y:S04]  /*dcc20*/  LDL.LU R14, [R1+0x4d0c] ;  /* 0x004d0c00010e7983 */ /* 0x001ea80000300800 */
[----:B------:R-:W2:Y:S04]  /*dcc30*/  LDL.LU R15, [R1+0x1e0] ;  /* 0x0001e000010f7983 */ /* 0x000ea80000300800 */
        /* <DEDUP_REMOVED lines=11> */
[----:B------:R-:W3:Y:S04]  /*dccf0*/  LDL.LU R2, [R1+0x4ce0] ;  /* 0x004ce00001027983 */ /* 0x000ee80000300800 */
[----:B------:R-:W3:Y:S04]  /*dcd00*/  LDL.LU R3, [R1+0x4ce8] ;  /* 0x004ce80001037983 */ /* 0x000ee80000300800 */
[----:B------:R-:W2:Y:S04]  /*dcd10*/  LDL.LU R4, [R1+0x4cf0] ;  /* 0x004cf00001047983 */ /* 0x000ea80000300800 */
[----:B------:R-:W4:Y:S04]  /*dcd20*/  LDL.LU R12, [R1+0x4cec] ;  /* 0x004cec00010c7983 */ /* 0x000f280000300800 */
[----:B------:R-:W2:Y:S04]  /*dcd30*/  LDL.LU R5, [R1+0x4cf8] ;  /* 0x004cf80001057983 */ /* 0x000ea80000300800 */
        /* <DEDUP_REMOVED lines=20> */
[----:B------:R-:W3:Y:S04]  /*dce80*/  LDL.LU R6, [R1+0x128] ;  /* 0x0001280001067983 */ /* 0x000ee80000300800 */
[----:B------:R-:W3:Y:S04]  /*dce90*/  LDL.LU R7, [R1+0x12c] ;  /* 0x00012c0001077983 */ /* 0x000ee80000300800 */
[----:B------:R-:W4:Y:S04]  /*dcea0*/  LDL.LU R13, [R1+0x4cf4] ;  /* 0x004cf400010d7983 */ /* 0x000f280000300800 */
[----:B------:R-:W-:Y:S04]  /*dceb0*/  STL.64 [R1+0x5590], R14 ;  /* 0x0055900e01007387 */ /* 0x000fe80000100a00 */
[----:B----4-:R0:W-:Y:S04]  /*dcec0*/  STL.64 [R1+0x5588], R12 ;  /* 0x0055880c01007387 */ /* 0x0101e80000100a00 */
[----:B0-----:R-:W4:Y:S04]  /*dced0*/  LDL.LU R12, [R1+0xe0] ;  /* 0x0000e000010c7983 */ /* 0x001f280000300800 */
[----:B------:R-:W4:Y:S04]  /*dcee0*/  LDL.LU R13, [R1+0xe4] ;  /* 0x0000e400010d7983 */ /* 0x000f280000300800 */
[----:B------:R-:W4:Y:S04]  /*dcef0*/  LDL.LU R14, [R1+0xe8] ;  /* 0x0000e800010e7983 */ /* 0x000f280000300800 */
[----:B------:R-:W4:Y:S04]  /*dcf00*/  LDL.LU R15, [R1+0xec] ;  /* 0x0000ec00010f7983 */ /* 0x000f280000300800 */
[----:B------:R-:W4:Y:S04]  /*dcf10*/  LDL.LU R29, [R1+0x1a0] ;  /* 0x0001a000011d7983 */ /* 0x000f280000300800 */
[----:B------:R-:W4:Y:S04]  /*dcf20*/  LDL.LU R28, [R1+0x1a4] ;  /* 0x0001a400011c7983 */ /* 0x000f280000300800 */
        /* <DEDUP_REMOVED lines=17> */
[----:B------:R-:W4:Y:S04]  /*dd040*/  LDL.LU R22, [R1+0x4cfc] ;  /* 0x004cfc0001167983 */ /* 0x000f280000300800 */
[----:B------:R-:W4:Y:S01]  /*dd050*/  LDL.LU R23, [R1+0x4d08] ;  /* 0x004d080001177983 */ /* 0x000f220000300800 */
[----:B---3--:R-:W-:-:S15]  /*dd060*/  HMMA.16816.F32 R16, R8, R20, R16 ;  /* 0x000000140810723c */ /* 0x008fde0000001810 */
[----:B------:R-:W-:-:S08]  /*dd070*/  NOP ;  /* 0x0000000000007918 */ /* 0x000fd00000000000 */
[----:B------:R-:W-:Y:S04]  /*dd080*/  STL.64 [R1+0xc00], R16 ;  /* 0x000c001001007387 */ /* 0x000fe80000100a00 */
[----:B------:R0:W-:Y:S04]  /*dd090*/  STL.64 [R1+0xc08], R18 ;  /* 0x000c081201007387 */ /* 0x0001e80000100a00 */
[----:B0-----:R-:W3:Y:S04]  /*dd0a0*/  LDL.LU.64 R18, [R1+0x55c0] ;  /* 0x0055c00001127983 */ /* 0x001ee80000300a00 */
[----:B------:R-:W2:Y:S04]  /*dd0b0*/  LDL.LU.64 R16, [R1+0x55b8] ;  /* 0x0055b80001107983 */ /* 0x000ea80000300a00 */
[----:B------:R-:W4:Y:S04]  /*dd0c0*/  LDL.LU R20, [R1+0x1d4] ;  /* 0x0001d40001147983 */ /* 0x000f280000300800 */
[----:B------:R-:W4:Y:S01]  /*dd0d0*/  LDL.LU R21, [R1+0x4d00] ;  /* 0x004d000001157983 */ /* 0x000f220000300800 */
[----:B---3--:R-:W-:-:S15]  /*dd0e0*/  HMMA.16816.F32 R4, R8, R18, R4 ;  /* 0x000000120804723c */ /* 0x008fde0000001804 */
[----:B------:R-:W-:-:S08]  /*dd0f0*/  NOP ;  /* 0x0000000000007918 */ /* 0x000fd00000000000 */
        /* <DEDUP_REMOVED lines=18> */
[----:B0-----:R-:W2:Y:S04]  /*dd220*/  LDL.LU.64 R14, [R1+0x5590] ;  /* 0x00559000010e7983 */ /* 0x001ea80000300a00 */
[----:B------:R-:W3:Y:S04]  /*dd230*/  LDL.LU.64 R12, [R1+0x5588] ;  /* 0x00558800010c7983 */ /* 0x000ee80000300a00 */
[----:B------:R-:W4:Y:S04]  /*dd240*/  LDL.LU R6, [R1+0x4cdc] ;  /* 0x004cdc0001067983 */ /* 0x000f280000300800 */
[----:B------:R-:W2:Y:S01]  /*dd250*/  LDL.LU R7, [R1+0x4ce4] ;  /* 0x004ce40001077983 */ /* 0x000ea20000300800 */
[----:B----4-:R-:W-:-:S02]  /*dd260*/  IMAD R6, R6, 0x100, R2 ;  /* 0x0000010006067824 */ /* 0x010fc400078e0202 */
[----:B--2---:R-:W-:Y:S01]  /*dd270*/  IMAD R7, R7, 0x100, R3 ;  /* 0x0000010007077824 */ /* 0x004fe200078e0203 */
[----:B------:R-:W2:Y:S04]  /*dd280*/  LDL.LU R2, [R1+0x5584] ;  /* 0x0055840001027983 */ /* 0x000ea80000300800 */
[----:B------:R-:W2:Y:S01]  /*dd290*/  LDL.LU R3, [R1+0x5580] ;  /* 0x0055800001037983 */ /* 0x000ea20000300800 */
[----:B---3--:R-:W-:Y:S02]  /*dd2a0*/  IMAD R12, R12, 0x100, R4 ;  /* 0x000001000c0c7824 */ /* 0x008fe400078e0204 */
[----:B------:R-:W-:Y:S01]  /*dd2b0*/  IMAD R13, R13, 0x100, R5 ;  /* 0x000001000d0d7824 */ /* 0x000fe200078e0205 */
[----:B------:R-:W3:Y:S04]  /*dd2c0*/  LDL.LU R4, [R1+0x557c] ;  /* 0x00557c0001047983 */ /* 0x000ee80000300800 */
[----:B------:R-:W3:Y:S02]  /*dd2d0*/  LDL.LU R5, [R1+0x5578] ;  /* 0x0055780001057983 */ /* 0x000ee40000300800 */
[----:B---3--:R-:W-:-:S15]  /*dd2e0*/  HMMA.16816.F32 R24, R8, R4, R24 ;  /* 0x000000040818723c */ /* 0x008fde0000001818 */
        /* <DEDUP_REMOVED lines=9> */
[----:B------:R-:W3:Y:S04]  /*dd380*/  LDL.LU R12, [R1+0x1b0] ;  /* 0x0001b000010c7983 */ /* 0x000ee80000300800 */
[----:B------:R-:W4:Y:S01]  /*dd390*/  LDL.LU R13, [R1+0x1b4] ;  /* 0x0001b400010d7983 */ /* 0x000f220000300800 */
[----:B------:R-:W-:-:S02]  /*dd3a0*/  F2FP.F16.E5M2.UNPACK_B R29, R29.H1 ;  /* 0x0000001dff1d723e */ /* 0x000fc400030004ff */
[----:B------:R-:W-:Y:S01]  /*dd3b0*/  F2FP.F16.E5M2.UNPACK_B R28, R28.H1 ;  /* 0x0000001cff1c723e */ /* 0x000fe200030004ff */
[----:B--2---:R-:W-:Y:S01]  /*dd3c0*/  HMMA.16816.F32 R8, R8, R2, R24 ;  /* 0x000000020808723c */ /* 0x004fe20000001818 */
[----:B------:R-:W2:Y:S04]  /*dd3d0*/  LDL.LU.64 R26, [R1+0x5560] ;  /* 0x00556000011a7983 */ /* 0x000ea80000300a00 */
[----:B------:R-:W2:Y:S04]  /*dd3e0*/  LDL.LU.64 R24, [R1+0x5558] ;  /* 0x0055580001187983 */ /* 0x000ea80000300a00 */
[----:B------:R-:W-:-:S14]  /*dd3f0*/  STL [R1+0x400], R29 ;  /* 0x0004001d01007387 */ /* 0x000fdc0000100800 */
[----:B------:R-:W-:Y:S04]  /*dd400*/  STL.64 [R1+0xbb0], R8 ;  /* 0x000bb00801007387 */ /* 0x000fe80000100a00 */
[----:B------:R0:W-:Y:S02]  /*dd410*/  STL.64 [R1+0xbb8], R10 ;  /* 0x000bb80a01007387 */ /* 0x0001e40000100a00 */
[----:B0-----:R-:W-:Y:S02]  /*dd420*/  IMAD.MOV.U32 R10, RZ, RZ, R29 ;  /* 0x000000ffff0a7224 */ /* 0x001fe400078e001d */
[----:B------:R-:W-:Y:S01]  /*dd430*/  IMAD.MOV.U32 R11, RZ, RZ, R28 ;  /* 0x000000ffff0b7224 */ /* 0x000fe200078e001c */
[----:B------:R-:W4:Y:S04]  /*dd440*/  LDL.LU R29, [R1+0x5554] ;  /* 0x00555400011d7983 */ /* 0x000f280000300800 */
[----:B------:R0:W-:Y:S04]  /*dd450*/  STL [R1+0x404], R28 ;  /* 0x0004041c01007387 */ /* 0x0001e80000100800 */
[----:B0-----:R-:W4:Y:S04]  /*dd460*/  LDL.LU R28, [R1+0x5550] ;  /* 0x00555000011c7983 */ /* 0x001f280000300800 */
[----:B------:R-:W4:Y:S01]  /*dd470*/  LDL.LU R3, [R1+0x1d0] ;  /* 0x0001d00001037983 */ /* 0x000f220000300800 */
[----:B--2---:R-:W-:Y:S03]  /*dd480*/  HMMA.16816.F32 R8, R4, R10, R24 ;  /* 0x0000000a0408723c */ /* 0x004fe60000001818 */
[----:B------:R-:W2:Y:S04]  /*dd490*/  LDL.LU.64 R26, [R1+0x5548] ;  /* 0x00554800011a7983 */ /* 0x000ea80000300a00 */
[----:B------:R-:W2:Y:S01]  /*dd4a0*/  LDL.LU.64 R24, [R1+0x5540] ;  /* 0x0055400001187983 */ /* 0x000ea20000300a00 */
[----:B---3--:R-:W-:-:S02]  /*dd4b0*/  F2FP.F16.E5M2.UNPACK_B R12, R12.H1 ;  /* 0x0000000cff0c723e */ /* 0x008fc400030004ff */
[----:B----4-:R-:W-:-:S07]  /*dd4c0*/  F2FP.F16.E5M2.UNPACK_B R13, R13.H1 ;  /* 0x0000000dff0d723e */ /* 0x010fce00030004ff */
[----:B------:R-:W-:Y:S06]  /*dd4d0*/  HMMA.16816.F32 R16, R4, R12, R16 ;  /* 0x0000000c0410723c */ /* 0x000fec0000001810 */
[----:B------:R-:W-:Y:S04]  /*dd4e0*/  STL [R1+0x3f8], R12 ;  /* 0x0003f80c01007387 */ /* 0x000fe80000100800 */
[----:B------:R0:W-:Y:S04]  /*dd4f0*/  STL.64 [R1+0xba0], R8 ;  /* 0x000ba00801007387 */ /* 0x0001e80000100a00 */
[----:B------:R-:W-:Y:S04]  /*dd500*/  STL.64 [R1+0xba8], R10 ;  /* 0x000ba80a01007387 */ /* 0x000fe80000100a00 */
[----:B------:R-:W-:Y:S01]  /*dd510*/  STL [R1+0x3fc], R13 ;  /* 0x0003fc0d01007387 */ /* 0x000fe20000100800 */
[----:B0-----:R-:W-:Y:S01]  /*dd520*/  IMAD R8, R22, 0x100, R21 ;  /* 0x0000010016087824 */ /* 0x001fe200078e0215 */
[----:B------:R-:W-:-:S02]  /*dd530*/  F2FP.F16.E5M2.UNPACK_B R2, R3.H1 ;  /* 0x00000003ff02723e */ /* 0x000fc400030004ff */
[----:B------:R-:W-:Y:S01]  /*dd540*/  F2FP.F16.E5M2.UNPACK_B R3, R20.H1 ;  /* 0x00000014ff03723e */ /* 0x000fe200030004ff */
[----:B------:R-:W-:Y:S02]  /*dd550*/  IMAD R9, R28, 0x100, R23 ;  /* 0x000001001c097824 */ /* 0x000fe400078e0217 */
[----:B------:R-:W-:Y:S04]  /*dd560*/  STL [R1+0x3f0], R2 ;  /* 0x0003f00201007387 */ /* 0x000fe80000100800 */
[----:B------:R-:W-:Y:S04]  /*dd570*/  STL.64 [R1+0xb90], R16 ;  /* 0x000b901001007387 */ /* 0x000fe80000100a00 */
[----:B------:R-:W-:Y:S04]  /*dd580*/  STL.64 [R1+0xb98], R18 ;  /* 0x000b981201007387 */ /* 0x000fe80000100a00 */
[----:B------:R0:W-:Y:S04]  /*dd590*/  STL [R1+0xbc], R8 ;  /* 0x0000bc0801007387 */ /* 0x0001e80000100800 */
[----:B------:R-:W-:Y:S04]  /*dd5a0*/  STL [R1+0x3f4], R3 ;  /* 0x0003f40301007387 */ /* 0x000fe80000100800 */
[----:B------:R-:W-:Y:S01]  /*dd5b0*/  STL [R1+0xd4], R9 ;  /* 0x0000d40901007387 */ /* 0x000fe20000100800 */
[----:B0-----:R-:W-:-:S05]  /*dd5c0*/  IMAD R8, R14, 0x100, R29 ;  /* 0x000001000e087824 */ /* 0x001fca00078e021d */
[----:B------:R2:W-:Y:S01]  /*dd5d0*/  STL [R1+0xd8], R8 ;  /* 0x0000d80801007387 */ /* 0x0005e20000100800 */
[----:B------:R-:W-:Y:S02]  /*dd5e0*/  F2FP.F16.E5M2.UNPACK_B R12, R15.H1 ;  /* 0x0000000fff0c723e */ /* 0x000fe400030004ff */
[----:B------:R-:W-:Y:S01]  /*dd5f0*/  F2FP.F16.E5M2.UNPACK_B R0, R0.H1 ;  /* 0x00000000ff00723e */ /* 0x000fe200030004ff */
[----:B------:R-:W-:Y:S04]  /*dd600*/  STL [R1+0x553c], R4 ;  /* 0x00553c0401007387 */ /* 0x000fe80000100800 */
[----:B------:R-:W-:Y:S01]  /*dd610*/  STL [R1+0x3e8], R12 ;  /* 0x0003e80c01007387 */ /* 0x000fe20000100800 */
[----:B--2---:R-:W-:-:S15]  /*dd620*/  HMMA.16816.F32 R8, R4, R2, R24 ;  /* 0x000000020408723c */ /* 0x004fde0000001818 */
[----:B------:R-:W-:-:S08]  /*dd630*/  NOP ;  /* 0x0000000000007918 */ /* 0x000fd00000000000 */
[----:B------:R-:W-:Y:S04]  /*dd640*/  STL.64 [R1+0xb80], R8 ;  /* 0x000b800801007387 */ /* 0x000fe80000100a00 */
[----:B------:R-:W-:Y:S04]  /*dd650*/  STL.64 [R1+0xb88], R10 ;  /* 0x000b880a01007387 */ /* 0x000fe80000100a00 */
[----:B------:R-:W-:Y:S04]  /*dd660*/  STL [R1+0x5538], R5 ;  /* 0x0055380501007387 */ /* 0x000fe80000100800 */
[----:B------:R-:W-:Y:S04]  /*dd670*/  STL [R1+0x3ec], R0 ;  /* 0x0003ec0001007387 */ /* 0x000fe80000100800 */
[----:B------:R-:W-:Y:S04]  /*dd680*/  STL [R1+0x5534], R6 ;  /* 0x0055340601007387 */ /* 0x000fe80000100800 */
[----:B------:R-:W-:Y:S04]  /*dd690*/  STL [R1+0x5530], R7 ;  /* 0x0055300701007387 */ /* 0x000fe80000100800 */
[----:B------:R-:W2:Y:S04]  /*dd6a0*/  LDL.LU R2, [R1+0x4d44] ;  /* 0x004d440001027983 */ /* 0x000ea80000300800 */
[----:B--2---:R-:W-:Y:S04]  /*dd6b0*/  STL [R1+0x5500], R2 ;  /* 0x0055000201007387 */ /* 0x004fe80000100800 */
[----:B------:R-:W2:Y:S04]  /*dd6c0*/  LDL.LU R16, [R1+0x170] ;  /* 0x0001700001107983 */ /* 0x000ea80000300800 */
[----:B--2---:R0:W-:Y:S04]  /*dd6d0*/  STL [R1+0x54d8], R16 ;  /* 0x0054d81001007387 */ /* 0x0041e80000100800 */
[----:B0-----:R-:W2:Y:S04]  /*dd6e0*/  LDL.LU R16, [R1+0x4d48] ;  /* 0x004d480001107983 */ /* 0x001ea80000300800 */
[----:B------:R-:W2:Y:S04]  /*dd6f0*/  LDL.LU R17, [R1+0x174] ;  /* 0x0001740001117983 */ /* 0x000ea80000300800 */
[----:B------:R-:W3:Y:S04]  /*dd700*/  LDL.LU R18, [R1+0x178] ;  /* 0x0001780001127983 */ /* 0x000ee80000300800 */
[----:B------:R-:W3:Y:S04]  /*dd710*/  LDL.LU R19, [R1+0x17c] ;  /* 0x00017c0001137983 */ /* 0x000ee80000300800 */
[----:B------:R-:W4:Y:S04]  /*dd720*/  LDL.LU R2, [R1+0x4d38] ;  /* 0x004d380001027983 */ /* 0x000f280000300800 */
[----:B----4-:R0:W-:Y:S04]  /*dd730*/  STL [R1+0x5504], R2 ;  /* 0x0055040201007387 */ /* 0x0101e80000100800 */
[----:B0-----:R-:W4:Y:S04]  /*dd740*/  LDL.LU R2, [R1+0x4d2c] ;  /* 0x004d2c0001027983 */ /* 0x001f280000300800 */
[----:B------:R-:W2:Y:S04]  /*dd750*/  LDL.LU R9, [R1+0x4d3c] ;  /* 0x004d3c0001097983 */ /* 0x000ea80000300800 */
[----:B--2---:R0:W-:Y:S04]  /*dd760*/  STL [R1+0x5508], R9 ;  /* 0x0055080901007387 */ /* 0x0041e80000100800 */
[----:B0-----:R-:W2:Y:S04]  /*dd770*/  LDL.LU R9, [R1+0x4d30] ;  /* 0x004d300001097983 */ /* 0x001ea80000300800 */
[----:B------:R-:W4:Y:S04]  /*dd780*/  LDL.LU R10, [R1+0x210] ;  /* 0x00021000010a7983 */ /* 0x000f280000300800 */
[----:B------:R-:W4:Y:S04]  /*dd790*/  LDL.LU R11, [R1+0x214] ;  /* 0x00021400010b7983 */ /* 0x000f280000300800 */
[----:B---3--:R0:W-:Y:S04]  /*dd7a0*/  STL.64 [R1+0x54e8], R18 ;  /* 0x0054e81201007387 */ /* 0x0081e80000100a00 */
[----:B0-----:R-:W3:Y:S04]  /*dd7b0*/  LDL.LU R18, [R1+0x4d34] ;  /* 0x004d340001127983 */ /* 0x001ee80000300800 */
[----:B------:R-:W3:Y:S04]  /*dd7c0*/  LDL.LU R19, [R1+0x4d40] ;  /* 0x004d400001137983 */ /* 0x000ee80000300800 */
[----:B------:R0:W-:Y:S04]  /*dd7d0*/  STL.64 [R1+0x54e0], R16 ;  /* 0x0054e01001007387 */ /* 0x0001e80000100a00 */
[----:B------:R-:W3:Y:S04]  /*dd7e0*/  LDL.LU R3, [R1+0x4d4c] ;  /* 0x004d4c0001037983 */ /* 0x000ee80000300800 */
[----:B------:R-:W2:Y:S04]  /*dd7f0*/  LDL.LU R8, [R1+0x4d58] ;  /* 0x004d580001087983 */ /* 0x000ea80000300800 */
[----:B----4-:R1:W-:Y:S04]  /*dd800*/  STL.64 [R1+0x5518], R10 ;  /* 0x0055180a01007387 */ /* 0x0103e80000100a00 */
[----:B------:R-:W4:Y:S04]  /*dd810*/  LDL.LU R4, [R1+0x4d18] ;  /* 0x004d180001047983 */ /* 0x000f280000300800 */
[----:B------:R-:W4:Y:S04]  /*dd820*/  LDL.LU R5, [R1+0x4d14] ;  /* 0x004d140001057983 */ /* 0x000f280000300800 */
[----:B------:R-:W3:Y:S04]  /*dd830*/  LDL.LU R6, [R1+0x4d20] ;  /* 0x004d200001067983 */ /* 0x000ee80000300800 */
[----:B------:R-:W3:Y:S04]  /*dd840*/  LDL.LU R7, [R1+0x4d1c] ;  /* 0x004d1c0001077983 */ /* 0x000ee80000300800 */
[----:B0-----:R-:W3:Y:S04]  /*dd850*/  LDL.LU R16, [R1+0x200] ;  /* 0x0002000001107983 */ /* 0x001ee80000300800 */
[----:B------:R-:W3:Y:S01]  /*dd860*/  LDL.LU R17, [R1+0x204] ;  /* 0x0002040001117983 */ /* 0x000ee20000300800 */
[----:B-1----:R-:W-:-:S03]  /*dd870*/  IMAD.MOV.U32 R10, RZ, RZ, R12 ;  /* 0x000000ffff0a7224 */ /* 0x002fc600078e000c */
[----:B--2---:R0:W-:Y:S04]  /*dd880*/  STL.64 [R1+0x5510], R8 ;  /* 0x0055100801007387 */ /* 0x0041e80000100a00 */
[----:B0-----:R-:W2:Y:S04]  /*dd890*/  LDL.LU R8, [R1+0x4d28] ;  /* 0x004d280001087983 */ /* 0x001ea80000300800 */
[----:B------:R-:W2:Y:S04]  /*dd8a0*/  LDL.LU R9, [R1+0x4d24] ;  /* 0x004d240001097983 */ /* 0x000ea80000300800 */
[----:B------:R-:W2:Y:S04]  /*dd8b0*/  LDL.LU R13, [R1+0x4d54] ;  /* 0x004d5400010d7983 */ /* 0x000ea80000300800 */
        /* <DEDUP_REMOVED lines=11> */
[----:B------:R-:W4:Y:S01]  /*dd970*/  LDL.LU R23, [R1+0x15c] ;  /* 0x00015c0001177983 */ /* 0x000f220000300800 */
[----:B------:R-:W-:-:S02]  /*dd980*/  IMAD.MOV.U32 R11, RZ, RZ, R0 ;  /* 0x000000ffff0b7224 */ /* 0x000fc400078e0000 */
[----:B------:R-:W-:Y:S02]  /*dd990*/  IMAD R5, R5, 0x100, R4 ;  /* 0x0000010005057824 */ /* 0x000fe400078e0204 */
[----:B------:R-:W-:Y:S01]  /*dd9a0*/  IMAD R7, R7, 0x100, R6 ;  /* 0x0000010007077824 */ /* 0x000fe200078e0206 */
        /* <DEDUP_REMOVED lines=14> */
[----:B------:R-:W3:Y:S04]  /*dda90*/  LDL.LU R4, [R1+0x553c] ;  /* 0x00553c0001047983 */ /* 0x000ee80000300800 */
[----:B------:R0:W-:Y:S04]  /*ddaa0*/  STL [R1+0xc0], R5 ;  /* 0x0000c00501007387 */ /* 0x0001e80000100800 */
[----:B0-----:R-:W3:Y:S04]  /*ddab0*/  LDL.LU R5, [R1+0x5538] ;  /* 0x0055380001057983 */ /* 0x001ee80000300800 */
[----:B------:R-:W3:Y:S04]  /*ddac0*/  LDL.LU R6, [R1+0x5534] ;  /* 0x0055340001067983 */ /* 0x000ee80000300800 */
[----:B------:R0:W-:Y:S04]  /*ddad0*/  STL [R1+0xc8], R7 ;  /* 0x0000c80701007387 */ /* 0x0001e80000100800 */
[----:B0-----:R-:W3:Y:S01]  /*ddae0*/  LDL.LU R7, [R1+0x5530] ;  /* 0x0055300001077983 */ /* 0x001ee20000300800 */
[----:B--2---:R-:W-:-:S05]  /*ddaf0*/  IMAD R8, R9, 0x100, R8 ;  /* 0x0000010009087824 */ /* 0x004fca00078e0208 */
        /* <DEDUP_REMOVED lines=8> */
[----:B------:R-:W4:Y:S02]  /*ddb80*/  LDL.LU.64 R8, [R1+0x5510] ;  /* 0x0055100001087983 */ /* 0x000f240000300a00 */
[----:B----4-:R-:W-:-:S02]  /*ddb90*/  IMAD R2, R2, 0x100, R9 ;  /* 0x0000010002027824 */ /* 0x010fc400078e0209 */
[----:B------:R-:W4:Y:S04]  /*ddba0*/  LDL.LU R9, [R1+0x5508] ;  /* 0x0055080001097983 */ /* 0x000f280000300800 */
[----:B------:R0:W-:Y:S04]  /*ddbb0*/  STL [R1+0xc4], R2 ;  /* 0x0000c40201007387 */ /* 0x0001e80000100800 */
[----:B0-----:R-:W2:Y:S01]  /*ddbc0*/  LDL.LU R2, [R1+0x5504] ;  /* 0x0055040001027983 */ /* 0x001ea20000300800 */
[----:B------:R-:W-:Y:S02]  /*ddbd0*/  F2FP.F16.E5M2.UNPACK_B R16, R16.H1 ;  /* 0x00000010ff10723e */ /* 0x000fe400030004ff */
[----:B------:R-:W-:-:S03]  /*ddbe0*/  F2FP.F16.E5M2.UNPACK_B R17, R17.H1 ;  /* 0x00000011ff11723e */ /* 0x000fc600030004ff */
[----:B------:R-:W-:Y:S01]  /*ddbf0*/  STL [R1+0x3e0], R16 ;  /* 0x0003e01001007387 */ /* 0x000fe20000100800 */
[----:B----4-:R-:W-:Y:S02]  /*ddc00*/  IMAD R9, R9, 0x100, R19 ;  /* 0x0000010009097824 */ /* 0x010fe400078e0213 */
[----:B--2---:R-:W-:Y:S02]  /*ddc10*/  IMAD R18, R18, 0x100, R2 ;  /* 0x0000010012127824 */ /* 0x004fe400078e0202 */
[----:B------:R-:W2:Y:S04]  /*ddc20*/  LDL.LU R2, [R1+0x5500] ;  /* 0x0055000001027983 */ /* 0x000ea80000300800 */
[----:B------:R-:W-:Y:S04]  /*ddc30*/  STL [R1+0x3e4], R17 ;  /* 0x0003e41101007387 */ /* 0x000fe80000100800 */
[----:B------:R0:W-:Y:S02]  /*ddc40*/  STL [R1+0xcc], R18 ;  /* 0x0000cc1201007387 */ /* 0x0001e40000100800 */
[----:B0-----:R-:W-:Y:S02]  /*ddc50*/  HMMA.16816.F32 R16, R4, R16, R20 ;  /* 0x000000100410723c */ /* 0x001fe40000001814 */
[----:B------:R-:W4:Y:S04]  /*ddc60*/  LDL.LU.64 R22, [R1+0x54f8] ;  /* 0x0054f80001167983 */ /* 0x000f280000300a00 */
[----:B------:R-:W4:-:S15]  /*ddc70*/  LDL.LU.64 R20, [R1+0x54f0] ;  /* 0x0054f00001147983 */ /* 0x000f1e0000300a00 */
[----:B------:R-:W-:-:S02]  /*ddc80*/  NOP ;  /* 0x0000000000007918 */ /* 0x000fc40000000000 */
[----:B------:R-:W-:Y:S04]  /*ddc90*/  STL.64 [R1+0xb60], R16 ;  /* 0x000b601001007387 */ /* 0x000fe80000100a00 */
[----:B------:R0:W-:Y:S04]  /*ddca0*/  STL.64 [R1+0xb68], R18 ;  /* 0x000b681201007387 */ /* 0x0001e80000100a00 */
[----:B0-----:R-:W4:Y:S04]  /*ddcb0*/  LDL.LU.64 R18, [R1+0x54e8] ;  /* 0x0054e80001127983 */ /* 0x001f280000300a00 */
[----:B------:R-:W2:Y:S01]  /*ddcc0*/  LDL.LU.64 R16, [R1+0x54e0] ;  /* 0x0054e00001107983 */ /* 0x000ea20000300a00 */
[----:B---3--:R-:W-:-:S02]  /*ddcd0*/  F2FP.F16.E5M2.UNPACK_B R10, R10.H1 ;  /* 0x0000000aff0a723e */ /* 0x008fc400030004ff */
[----:B------:R-:W-:Y:S01]  /*ddce0*/  F2FP.F16.E5M2.UNPACK_B R11, R11.H1 ;  /* 0x0000000bff0b723e */ /* 0x000fe200030004ff */
[----:B--2---:R-:W-:Y:S02]  /*ddcf0*/  IMAD R2, R2, 0x100, R16 ;  /* 0x0000010002027824 */ /* 0x004fe400078e0210 */
[----:B------:R-:W4:Y:S04]  /*ddd00*/  LDL.LU R16, [R1+0x54d8] ;  /* 0x0054d80001107983 */ /* 0x000f280000300800 */
[----:B------:R-:W-:Y:S04]  /*ddd10*/  STL [R1+0x3d8], R10 ;  /* 0x0003d80a01007387 */ /* 0x000fe80000100800 */
[----:B------:R0:W-:Y:S04]  /*ddd20*/  STL [R1+0x5278], R2 ;  /* 0x0052780201007387 */ /* 0x0001e80000100800 */
[----:B0-----:R-:W2:Y:S01]  /*ddd30*/  LDL.LU R2, [R1+0x4d50] ;  /* 0x004d500001027983 */ /* 0x001ea20000300800 */
[----:B------:R-:W-:-:S03]  /*ddd40*/  IMAD R8, R13, 0x100, R8 ;  /* 0x000001000d087824 */ /* 0x000fc600078e0208 */
[----:B------:R-:W-:Y:S01]  /*ddd50*/  STL [R1+0x3dc], R11 ;  /* 0x0003dc0b01007387 */ /* 0x000fe20000100800 */
[----:B------:R-:W-:Y:S01]  /*ddd60*/  F2FP.F16.E5M2.UNPACK_B R0, R0.H1 ;  /* 0x00000000ff00723e */ /* 0x000fe200030004ff */
[----:B----4-:R-:W-:Y:S01]  /*ddd70*/  HMMA.16816.F32 R16, R4, R10, R16 ;  /* 0x0000000a0410723c */ /* 0x010fe20000001810 */
[----:B--2---:R-:W-:Y:S01]  /*ddd80*/  IMAD R3, R3, 0x100, R2 ;  /* 0x0000010003037824 */ /* 0x004fe200078e0202 */
[----:B------:R-:W-:-:S04]  /*ddd90*/  F2FP.F16.E5M2.UNPACK_B R2, R12.H1 ;  /* 0x0000000cff02723e */ /* 0x000fc800030004ff */
[----:B------:R0:W-:Y:S04]  /*ddda0*/  STL [R1+0x52a0], R3 ;  /* 0x0052a00301007387 */ /* 0x0001e80000100800 */
[----:B------:R1:W-:Y:S04]  /*dddb0*/  STL.64 [R1+0x52c8], R8 ;  /* 0x0052c80801007387 */ /* 0x0003e80000100a00 */
[----:B------:R-:W-:Y:S01]  /*dddc0*/  STL [R1+0x3d0], R2 ;  /* 0x0003d00201007387 */ /* 0x000fe20000100800 */
[----:B------:R-:W-:-:S08]  /*dddd0*/  IMAD R10, R21, 0x100, R20 ;  /* 0x00000100150a7824 */ /* 0x000fd000078e0214 */
[----:B------:R-:W-:Y:S01]  /*ddde0*/  STL.64 [R1+0xb50], R16 ;  /* 0x000b501001007387 */ /* 0x000fe20000100a00 */
[----:B0-----:R-:W-:Y:S01]  /*dddf0*/  F2FP.F16.E5M2.UNPACK_B R3, R28.H1 ;  /* 0x0000001cff03723e */ /* 0x001fe200030004ff */
[----:B------:R-:W-:Y:S02]  /*dde00*/  IMAD.MOV.U32 R28, RZ, RZ, R11 ;  /* 0x000000ffff1c7224 */ /* 0x000fe400078e000b */
[----:B------:R-:W-:Y:S01]  /*dde10*/  STL.64 [R1+0xb58], R18 ;  /* 0x000b581201007387 */ /* 0x000fe20000100a00 */
[----:B-1----:R-:W-:Y:S02]  /*dde20*/  IMAD R9, R23, 0x100, R22 ;  /* 0x0000010017097824 */ /* 0x002fe400078e0216 */
[----:B------:R-:W-:Y:S01]  /*dde30*/  IMAD R8, R14, 0x100, R29 ;  /* 0x000001000e087824 */ /* 0x000fe200078e021d */
[----:B------:R-:W-:Y:S04]  /*dde40*/  STL [R1+0x51b8], R28 ;  /* 0x0051b81c01007387 */ /* 0x000fe80000100800 */
[----:B------:R-:W-:Y:S04]  /*dde50*/  STL [R1+0x3d4], R3 ;  /* 0x0003d40301007387 */ /* 0x000fe80000100800 */
[----:B------:R-:W-:Y:S04]  /*dde60*/  STL [R1+0x94], R10 ;  /* 0x0000940a01007387 */ /* 0x000fe80000100800 */
[----:B------:R-:W-:Y:S04]  /*dde70*/  STL [R1+0xa4], R9 ;  /* 0x0000a40901007387 */ /* 0x000fe80000100800 */
[----:B------:R0:W-:Y:S02]  /*dde80*/  STL [R1+0xb0], R8 ;  /* 0x0000b00801007387 */ /* 0x0001e40000100800 */
[----:B0-----:R-:W-:Y:S01]  /*dde90*/  HMMA.16816.F32 R8, R4, R2, R24 ;  /* 0x000000020408723c */ /* 0x001fe20000001818 */
[----:B------:R-:W-:-:S05]  /*ddea0*/  F2FP.F16.E5M2.UNPACK_B R12, R15.H1 ;  /* 0x0000000fff0c723e */ /* 0x000fca00030004ff */
[----:B------:R-:W-:Y:S04]  /*ddeb0*/  STL [R1+0x3c8], R12 ;  /* 0x0003c80c01007387 */ /* 0x000fe80000100800 */
[----:B------:R-:W-:Y:S04]  /*ddec0*/  STL [R1+0x3cc], R0 ;  /* 0x0003cc0001007387 */ /* 0x000fe80000100800 */
[----:B------:R-:W-:Y:S09]  /*dded0*/  STL [R1+0x54d4], R4 ;  /* 0x0054d40401007387 */ /* 0x000ff20000100800 */
[----:B------:R-:W-:Y:S04]  /*ddee0*/  STL.64 [R1+0xb40], R8 ;  /* 0x000b400801007387 */ /* 0x000fe80000100a00 */
[----:B------:R-:W-:Y:S04]  /*ddef0*/  STL.64 [R1+0xb48], R10 ;  /* 0x000b480a01007387 */ /* 0x000fe80000100a00 */
[----:B------:R-:W-:Y:S04]  /*ddf00*/  STL [R1+0x54d0], R5 ;  /* 0x0054d00501007387 */ /* 0x000fe80000100800 */
[----:B------:R-:W-:Y:S04]  /*ddf10*/  STL [R1+0x54cc], R6 ;  /* 0x0054cc0601007387 */ /* 0x000fe80000100800 */
        /* <DEDUP_REMOVED lines=8> */
[----:B--2---:R-:W-:Y:S04]  /*ddfa0*/  STL [R1+0x54a0], R20 ;  /* 0x0054a01401007387 */ /* 0x004fe80000100800 */
[----:B------:R-:W2:Y:S04]  /*ddfb0*/  LDL.LU R21, [R1+0x264] ;  /* 0x0002640001157983 */ /* 0x000ea80000300800 */
[----:B--2---:R-:W-:Y:S04]  /*ddfc0*/  STL [R1+0x54a4], R21 ;  /* 0x0054a41501007387 */ /* 0x004fe80000100800 */
[----:B------:R-:W2:Y:S01]  /*ddfd0*/  LDL.LU R22, [R1+0x268] ;  /* 0x0002680001167983 */ /* 0x000ea20000300800 */
[----:B------:R-:W-:-:S03]  /*ddfe0*/  IMAD.MOV.U32 R29, RZ, RZ, R3 ;  /* 0x000000ffff1d7224 */ /* 0x000fc600078e0003 */
[----:B--2---:R0:W-:Y:S04]  /*ddff0*/  STL [R1+0x54a8], R22 ;  /* 0x0054a81601007387 */ /* 0x0041e80000100800 */
        /* <DEDUP_REMOVED lines=8> */
[----:B0-----:R-:W2:Y:S04]  /*de080*/  LDL.LU R22, [R1+0x4d90] ;  /* 0x004d900001167983 */ /* 0x001ea80000300800 */
[----:B--2---:R0:W-:Y:S04]  /*de090*/  STL.64 [R1+0x54b0], R22 ;  /* 0x0054b01601007387 */ /* 0x0041e80000100a00 */
[----:B0-----:R-:W2:Y:S04]  /*de0a0*/  LDL.64 R22, [R1+0x3c8] ;  /* 0x0003c80001167983 */ /* 0x001ea80000100a00 */
[----:B------:R-:W2:Y:S04]  /*de0b0*/  LDL.LU R21, [R1+0x4d8c] ;  /* 0x004d8c0001157983 */ /* 0x000ea80000300800 */
[----:B------:R-:W2:Y:S04]  /*de0c0*/  LDL.LU R20, [R1+0x4d98] ;  /* 0x004d980001147983 */ /* 0x000ea80000300800 */
[----:B------:R-:W2:Y:S04]  /*de0d0*/  LDL.LU R8, [R1+0x4d9c] ;  /* 0x004d9c0001087983 */ /* 0x000ea80000300800 */
[----:B------:R-:W2:Y:S04]  /*de0e0*/  LDL.LU R9, [R1+0x250] ;  /* 0x0002500001097983 */ /* 0x000ea80000300800 */
[----:B------:R-:W2:Y:S04]  /*de0f0*/  LDL.LU R10, [R1+0x254] ;  /* 0x00025400010a7983 */ /* 0x000ea80000300800 */
[----:B------:R-:W2:Y:S01]  /*de100*/  LDL.LU R11, [R1+0x4da8] ;  /* 0x004da800010b7983 */ /* 0x000ea20000300800 */
[----:B---3--:R-:W-:-:S02]  /*de110*/  IMAD R5, R5, 0x100, R4 ;  /* 0x0000010005057824 */ /* 0x008fc400078e0204 */
[----:B----4-:R-:W-:Y:S01]  /*de120*/  IMAD R7, R7, 0x100, R6 ;  /* 0x0000010007077824 */ /* 0x010fe200078e0206 */
[----:B--2---:R-:W-:Y:S04]  /*de130*/  STL.64 [R1+0x54c0], R10 ;  /* 0x0054c00a01007387 */ /* 0x004fe80000100a00 */
        /* <DEDUP_REMOVED lines=19> */
[----:B0-----:R-:W2:Y:S04]  /*de270*/  LDL.LU R29, [R1+0x4d88] ;  /* 0x004d8800011d7983 */ /* 0x001ea80000300800 */
[----:B------:R-:W3:Y:S04]  /*de280*/  LDL.LU R4, [R1+0x54d4] ;  /* 0x0054d40001047983 */ /* 0x000ee80000300800 */
[----:B------:R0:W-:Y:S04]  /*de290*/  STL [R1+0xa0], R5 ;  /* 0x0000a00501007387 */ /* 0x0001e80000100800 */
[----:B0-----:R-:W3:Y:S04]  /*de2a0*/  LDL.LU R5, [R1+0x54d0] ;  /* 0x0054d00001057983 */ /* 0x001ee80000300800 */
[----:B------:R-:W3:Y:S04]  /*de2b0*/  LDL.LU R6, [R1+0x54cc] ;  /* 0x0054cc0001067983 */ /* 0x000ee80000300800 */
[----:B------:R0:W-:Y:S04]  /*de2c0*/  STL [R1+0xac], R7 ;  /* 0x0000ac0701007387 */ /* 0x0001e80000100800 */
[----:B0-----:R-:W3:Y:S01]  /*de2d0*/  LDL.LU R7, [R1+0x54c8] ;  /* 0x0054c80001077983 */ /* 0x001ee20000300800 */
[----:B------:R-:W-:-:S02]  /*de2e0*/  F2FP.F16.E5M2.UNPACK_B R2, R2.H1 ;  /* 0x00000002ff02723e */ /* 0x000fc400030004ff */
[----:B------:R-:W-:Y:S01]  /*de2f0*/  F2FP.F16.E5M2.UNPACK_B R3, R3.H1 ;  /* 0x00000003ff03723e */ /* 0x000fe200030004ff */
[----:B--2---:R-:W-:Y:S01]  /*de300*/  IMAD R28, R28, 0x100, R29 ;  /* 0x000001001c1c7824 */ /* 0x004fe200078e021d */
[----:B---3--:R-:W-:Y:S04]  /*de310*/  HMMA.16816.F32 R8, R4, R22, R8 ;  /* 0x000000160408723c */ /* 0x008fe80000001808 */
[----:B------:R0:W-:Y:S02]  /*de320*/  STL [R1+0xb4], R28 ;  /* 0x0000b41c01007387 */ /* 0x0001e40000100800 */
[----:B------:R-:W-:Y:S02]  /*de330*/  IMAD.MOV.U32 R29, RZ, RZ, R22 ;  /* 0x000000ffff1d7224 */ /* 0x000fe400078e0016 */
[----:B0-----:R-:W-:-:S15]  /*de340*/  IMAD.MOV.U32 R28, RZ, RZ, R23 ;  /* 0x000000ffff1c7224 */ /* 0x001fde00078e0017 */
[----:B------:R-:W-:Y:S04]  /*de350*/  STL.64 [R1+0xb30], R8 ;  /* 0x000b300801007387 */ /* 0x000fe80000100a00 */
[----:B------:R0:W-:Y:S04]  /*de360*/  STL.64 [R1+0xb38], R10 ;  /* 0x000b380a01007387 */ /* 0x0001e80000100a00 */
[----:B0-----:R-:W2:Y:S04]  /*de370*/  LDL.LU.64 R10, [R1+0x54c0] ;  /* 0x0054c000010a7983 */ /* 0x001ea80000300a00 */
[----:B------:R-:W3:Y:S04]  /*de380*/  LDL.LU.64 R8, [R1+0x54b8] ;  /* 0x0054b80001087983 */ /* 0x000ee80000300a00 */
[----:B------:R-:W4:Y:S04]  /*de390*/  LDL.LU.64 R22, [R1+0x54b0] ;  /* 0x0054b00001167983 */ /* 0x000f280000300a00 */
[----:B------:R-:W-:Y:S04]  /*de3a0*/  STL.64 [R1+0x3c0], R2 ;  /* 0x0003c00201007387 */ /* 0x000fe80000100a00 */
[----:B------:R0:W-:Y:S04]  /*de3b0*/  STL [R1+0x51c4], R29 ;  /* 0x0051c41d01007387 */ /* 0x0001e80000100800 */
[----:B0-----:R-:W3:Y:S04]  /*de3c0*/  LDL.LU R29, [R1+0x4da0] ;  /* 0x004da000011d7983 */ /* 0x001ee80000300800 */
[----:B------:R0:W-:Y:S04]  /*de3d0*/  STL [R1+0x51c0], R28 ;  /* 0x0051c01c01007387 */ /* 0x0001e80000100800 */
[----:B0-----:R-:W2:Y:S01]  /*de3e0*/  LDL.LU R28, [R1+0x4d94] ;  /* 0x004d9400011c7983 */ /* 0x001ea20000300800 */
[----:B----4-:R-:W-:-:S03]  /*de3f0*/  IMAD R21, R21, 0x100, R22 ;  /* 0x0000010015157824 */ /* 0x010fc600078e0216 */
[----:B------:R-:W4:Y:S04]  /*de400*/  LDL.LU R22, [R1+0x54a8] ;  /* 0x0054a80001167983 */ /* 0x000f280000300800 */
[----:B------:R0:W-:Y:S04]  /*de410*/  STL [R1+0x78], R21 ;  /* 0x0000781501007387 */ /* 0x0001e80000100800 */
[----:B0-----:R-:W4:Y:S01]  /*de420*/  LDL.LU R21, [R1+0x54a4] ;  /* 0x0054a40001157983 */ /* 0x001f220000300800 */
[----:B--2---:R-:W-:-:S03]  /*de430*/  IMAD R28, R28, 0x100, R20 ;  /* 0x000001001c1c7824 */ /* 0x004fc600078e0214 */
[----:B------:R-:W4:Y:S04]  /*de440*/  LDL.LU R20, [R1+0x54a0] ;  /* 0x0054a00001147983 */ /* 0x000f280000300800 */
[----:B------:R3:W-:Y:S02]  /*de450*/  STL [R1+0x8c], R28 ;  /* 0x00008c1c01007387 */ /* 0x0007e40000100800 */
[----:B---3--:R-:W-:-:S05]  /*de460*/  IMAD R28, R8, 0x100, R29 ;  /* 0x00000100081c7824 */ /* 0x008fca00078e021d */
[----:B------:R-:W-:Y:S01]  /*de470*/  STL [R1+0xb8], R28 ;  /* 0x0000b81c01007387 */ /* 0x000fe20000100800 */
[----:B----4-:R-:W-:-:S15]  /*de480*/  HMMA.16816.F32 R20, R4, R2, R20 ;  /* 0x000000020414723c */ /* 0x010fde0000001814 */
[----:B------:R-:W-:-:S08]  /*de490*/  NOP ;  /* 0x0000000000007918 */ /* 0x000fd00000000000 */
[----:B------:R-:W-:Y:S04]  /*de4a0*/  STL.64 [R1+0xb20], R20 ;  /* 0x000b201401007387 */ /* 0x000fe80000100a00 */
[----:B------:R0:W-:Y:S04]  /*de4b0*/  STL.64 [R1+0xb28], R22 ;  /* 0x000b281601007387 */ /* 0x0001e80000100a00 */
[----:B0-----:R-:W2:Y:S04]  /*de4c0*/  LDL.LU.64 R22, [R1+0x5498] ;  /* 0x0054980001167983 */ /* 0x001ea80000300a00 */
[----:B------:R-:W2:Y:S01]  /*de4d0*/  LDL.LU.64 R20, [R1+0x5490] ;  /* 0x0054900001147983 */ /* 0x000ea20000300a00 */
[----:B------:R-:W-:-:S02]  /*de4e0*/  F2FP.F16.E5M2.UNPACK_B R8, R9.H1 ;  /* 0x00000009ff08723e */ /* 0x000fc400030004ff */
[----:B------:R-:W-:Y:S01]  /*de4f0*/  F2FP.F16.E5M2.UNPACK_B R9, R10.H1 ;  /* 0x0000000aff09723e */ /* 0x000fe200030004ff */
[----:B------:R-:W-:Y:S02]  /*de500*/  IMAD.MOV.U32 R28, RZ, RZ, R3 ;  /* 0x000000ffff1c7224 */ /* 0x000fe400078e0003 */
[----:B------:R-:W-:Y:S02]  /*de510*/  IMAD.MOV.U32 R29, RZ, RZ, R2 ;  /* 0x000000ffff1d7224 */ /* 0x000fe400078e0002 */
[----:B------:R-:W-:Y:S02]  /*de520*/  IMAD R2, R13, 0x100, R11 ;  /* 0x000001000d027824 */ /* 0x000fe400078e020b */
[----:B------:R-:W-:Y:S01]  /*de530*/  IMAD R10, R16, 0x100, R12 ;  /* 0x00000100100a7824 */ /* 0x000fe200078e020c */
[----:B------:R-:W-:Y:S04]  /*de540*/  STL.64 [R1+0x3b8], R8 ;  /* 0x0003b80801007387 */ /* 0x000fe80000100a00 */
[----:B------:R-:W-:Y:S04]  /*de550*/  STL [R1+0x51f8], R28 ;  /* 0x0051f81c01007387 */ /* 0x000fe80000100800 */
[----:B------:R-:W-:Y:S04]  /*de560*/  STL [R1+0x51d0], R29 ;  /* 0x0051d01d01007387 */ /* 0x000fe80000100800 */
[----:B------:R0:W-:Y:S04]  /*de570*/  STL [R1+0x88], R2 ;  /* 0x0000880201007387 */ /* 0x0001e80000100800 */
[----:B------:R-:W-:Y:S01]  /*de580*/  STL [R1+0x90], R10 ;  /* 0x0000900a01007387 */ /* 0x000fe20000100800 */
[----:B------:R-:W-:Y:S01]  /*de590*/  IMAD R3, R18, 0x100, R17 ;  /* 0x0000010012037824 */ /* 0x000fe200078e0211 */
[----:B------:R-:W-:-:S04]  /*de5a0*/  F2FP.F16.E5M2.UNPACK_B R0, R0.H1 ;  /* 0x00000000ff00723e */ /* 0x000fc800030004ff */
[----:B------:R1:W-:Y:S01]  /*de5b0*/  STL [R1+0x9c], R3 ;  /* 0x00009c0301007387 */ /* 0x0003e20000100800 */
[----:B0-----:R-:W-:-:S05]  /*de5c0*/  F2FP.F16.E5M2.UNPACK_B R2, R19.H1 ;  /* 0x00000013ff02723e */ /* 0x001fca00030004ff */
[----:B------:R-:W-:Y:S01]  /*de5d0*/  STL [R1+0x3b0], R2 ;  /* 0x0003b00201007387 */ /* 0x000fe20000100800 */
[----:B-1----:R-:W-:Y:S01]  /*de5e0*/  IMAD R3, R25, 0x100, R24 ;  /* 0x0000010019037824 */ /* 0x002fe200078e0218 */
[----:B--2---:R-:W-:-:S15]  /*de5f0*/  HMMA.16816.F32 R8, R4, R8, R20 ;  /* 0x000000080408723c */ /* 0x004fde0000001814 */
[----:B------:R-:W-:-:S08]  /*de600*/  NOP ;  /* 0x0000000000007918 */ /* 0x000fd00000000000 */
[----:B------:R0:W-:Y:S04]  /*de610*/  STL.64 [R1+0xb10], R8 ;  /* 0x000b100801007387 */ /* 0x0001e80000100a00 */
[----:B------:R-:W-:Y:S04]  /*de620*/  STL.64 [R1+0xb18], R10 ;  /* 0x000b180a01007387 */ /* 0x000fe80000100a00 */
[----:B------:R1:W-:Y:S04]  /*de630*/  STL [R1+0x5c], R3 ;  /* 0x00005c0301007387 */ /* 0x0003e80000100800 */
[----:B------:R-:W-:Y:S01]  /*de640*/  STL [R1+0x3b4], R0 ;  /* 0x0003b40001007387 */ /* 0x000fe20000100800 */
[----:B0-----:R-:W-:-:S02]  /*de650*/  IMAD R8, R27, 0x100, R26 ;  /* 0x000001001b087824 */ /* 0x001fc400078e021a */
[----:B-1----:R-:W-:-:S03]  /*de660*/  IMAD R3, R15, 0x100, R14 ;  /* 0x000001000f037824 */ /* 0x002fc600078e020e */
[----:B------:R-:W-:Y:S04]  /*de670*/  STL [R1+0x98], R8 ;  /* 0x0000980801007387 */ /* 0x000fe80000100800 */
[----:B------:R-:W2:Y:S04]  /*de680*/  LDL.LU R20, [R1+0x340] ;  /* 0x0003400001147983 */ /* 0x000ea80000300800 */
[----:B------:R-:W-:Y:S04]  /*de690*/  STL [R1+0xa8], R3 ;  /* 0x0000a80301007387 */ /* 0x000fe80000100800 */
        /* <DEDUP_REMOVED lines=9> */
[----:B------:R-:W2:Y:S04]  /*de730*/  LDL.LU R22, [R1+0x328] ;  /* 0x0003280001167983 */ /* 0x000ea80000300800 */
[----:B--2---:R-:W-:Y:S04]  /*de740*/  STL [R1+0x5408], R22 ;  /* 0x0054081601007387 */ /* 0x004fe80000100800 */
[----:B------:R-:W2:Y:S04]  /*de750*/  LDL.LU R23, [R1+0x32c] ;  /* 0x00032c0001177983 */ /* 0x000ea80000300800 */
[----:B------:R-:W3:Y:S04]  /*de760*/  LDL.LU R8, [R1+0x440] ;  /* 0x0004400001087983 */ /* 0x000ee80000300800 */
[----:B---3--:R0:W-:Y:S04]  /*de770*/  STL [R1+0x5430], R8 ;  /* 0x0054300801007387 */ /* 0x0081e80000100800 */
[----:B0-----:R-:W3:Y:S04]  /*de780*/  LDL.LU R8, [R1+0x4df4] ;  /* 0x004df40001087983 */ /* 0x001ee80000300800 */
[----:B---3--:R0:W-:Y:S04]  /*de790*/  STL [R1+0x5438], R8 ;  /* 0x0054380801007387 */ /* 0x0081e80000100800 */
[----:B0-----:R-:W3:Y:S04]  /*de7a0*/  LDL.LU R8, [R1+0x4dec] ;  /* 0x004dec0001087983 */ /* 0x001ee80000300800 */
[----:B------:R-:W4:Y:S04]  /*de7b0*/  LDL.LU R9, [R1+0x444] ;  /* 0x0004440001097983 */ /* 0x000f280000300800 */
[----:B----4-:R0:W-:Y:S04]  /*de7c0*/  STL [R1+0x5434], R9 ;  /* 0x0054340901007387 */ /* 0x0101e80000100800 */
[----:B0-----:R-:W4:Y:S04]  /*de7d0*/  LDL.LU R9, [R1+0x4df8] ;  /* 0x004df80001097983 */ /* 0x001f280000300800 */
[----:B----4-:R0:W-:Y:S04]  /*de7e0*/  STL [R1+0x543c], R9 ;  /* 0x00543c0901007387 */ /* 0x0101e80000100800 */
[----:B0-----:R-:W3:Y:S04]  /*de7f0*/  LDL.LU R9, [R1+0x4df0] ;  /* 0x004df00001097983 */ /* 0x001ee80000300800 */
[----:B------:R-:W2:Y:S04]  /*de800*/  LDL.LU R22, [R1+0x4e08] ;  /* 0x004e080001167983 */ /* 0x000ea80000300800 */
[----:B------:R-:W4:Y:S04]  /*de810*/  LDL.LU R21, [R1+0x4e04] ;  /* 0x004e040001157983 */ /* 0x000f280000300800 */
[----:B------:R-:W4:Y:S04]  /*de820*/  LDL.LU R20, [R1+0x4e10] ;  /* 0x004e100001147983 */ /* 0x000f280000300800 */
[----:B--2---:R0:W-:Y:S04]  /*de830*/  STL.64 [R1+0x5418], R22 ;  /* 0x0054181601007387 */ /* 0x0041e80000100a00 */
[----:B0-----:R-:W2:Y:S04]  /*de840*/  LDL.LU R22, [R1+0x4e00] ;  /* 0x004e000001167983 */ /* 0x001ea80000300800 */
[----:B--2---:R0:W-:Y:S04]  /*de850*/  STL [R1+0x5460], R22 ;  /* 0x0054601601007387 */ /* 0x0041e80000100800 */
[----:B0-----:R-:W2:Y:S04]  /*de860*/  LDL.LU R22, [R1+0x4ddc] ;  /* 0x004ddc0001167983 */ /* 0x001ea80000300800 */
[----:B--2---:R0:W-:Y:S04]  /*de870*/  STL [R1+0x5468], R22 ;  /* 0x0054681601007387 */ /* 0x0041e80000100800 */
[----:B0-----:R-:W2:Y:S04]  /*de880*/  LDL.LU R22, [R1+0x4dd4] ;  /* 0x004dd40001167983 */ /* 0x001ea80000300800 */
[----:B------:R-:W3:Y:S04]  /*de890*/  LDL.LU R23, [R1+0x4dfc] ;  /* 0x004dfc0001177983 */ /* 0x000ee80000300800 */
[----:B---3--:R0:W-:Y:S04]  /*de8a0*/  STL [R1+0x5464], R23 ;  /* 0x0054641701007387 */ /* 0x0081e80000100800 */
[----:B0-----:R-:W3:Y:S04]  /*de8b0*/  LDL.LU R23, [R1+0x4de0] ;  /* 0x004de00001177983 */ /* 0x001ee80000300800 */
[----:B---3--:R0:W-:Y:S04]  /*de8c0*/  STL [R1+0x546c], R23 ;  /* 0x00546c1701007387 */ /* 0x0081e80000100800 */
[----:B0-----:R-:W2:Y:S04]  /*de8d0*/  LDL.LU R23, [R1+0x4dd8] ;  /* 0x004dd80001177983 */ /* 0x001ea80000300800 */
[----:B----4-:R0:W-:Y:S04]  /*de8e0*/  STL.64 [R1+0x5410], R20 ;  /* 0x0054101401007387 */ /* 0x0101e80000100a00 */
[----:B0-----:R-:W3:Y:S04]  /*de8f0*/  LDL.LU R20, [R1+0x430] ;  /* 0x0004300001147983 */ /* 0x001ee80000300800 */
[----:B------:R-:W3:Y:S04]  /*de900*/  LDL.LU R21, [R1+0x434] ;  /* 0x0004340001157983 */ /* 0x000ee80000300800 */
[----:B--2---:R0:W-:Y:S04]  /*de910*/  STL.64 [R1+0x5478], R22 ;  /* 0x0054781601007387 */ /* 0x0041e80000100a00 */
[----:B---3--:R1:W-:Y:S01]  /*de920*/  STL.64 [R1+0x5470], R20 ;  /* 0x0054701401007387 */ /* 0x0083e20000100a00 */
[----:B0-----:R-:W-:-:S03]  /*de930*/  IMAD.MOV.U32 R22, RZ, RZ, R2 ;  /* 0x000000ffff167224 */ /* 0x001fc600078e0002 */
[----:B-1----:R-:W2:Y:S04]  /*de940*/  LDL.LU R20, [R1+0x420] ;  /* 0x0004200001147983 */ /* 0x002ea80000300800 */
[----:B------:R-:W3:Y:S04]  /*de950*/  LDL.LU R21, [R1+0x424] ;  /* 0x0004240001157983 */ /* 0x000ee80000300800 */
[----:B------:R-:W4:Y:S04]  /*de960*/  LDL.LU R29, [R1+0x4e0c] ;  /* 0x004e0c00011d7983 */ /* 0x000f280000300800 */
[----:B------:R-:W4:Y:S04]  /*de970*/  LDL.LU R28, [R1+0x4e18] ;  /* 0x004e1800011c7983 */ /* 0x000f280000300800 */
[----:B------:R-:W4:Y:S04]  /*de980*/  LDL.LU R3, [R1+0x4e14] ;  /* 0x004e140001037983 */ /* 0x000f280000300800 */
[----:B------:R-:W4:Y:S04]  /*de990*/  LDL.LU R2, [R1+0x450] ;  /* 0x0004500001027983 */ /* 0x000f280000300800 */
[----:B------:R-:W2:Y:S04]  /*de9a0*/  LDL.LU R10, [R1+0x454] ;  /* 0x00045400010a7983 */ /* 0x000ea80000300800 */
[----:B------:R-:W2:Y:S04]  /*de9b0*/  LDL.LU R11, [R1+0x4e20] ;  /* 0x004e2000010b7983 */ /* 0x000ea80000300800 */
[----:B--2---:R0:W-:Y:S04]  /*de9c0*/  STL.64 [R1+0x5448], R10 ;  /* 0x0054480a01007387 */ /* 0x0041e80000100a00 */
[----:B0-----:R-:W2:Y:S04]  /*de9d0*/  LDL.LU R10, [R1+0x4de8] ;  /* 0x004de800010a7983 */ /* 0x001ea80000300800 */
[----:B------:R-:W2:Y:S04]  /*de9e0*/  LDL.LU R11, [R1+0x4de4] ;  /* 0x004de400010b7983 */ /* 0x000ea80000300800 */
[----:B------:R-:W-:Y:S04]  /*de9f0*/  STL.64 [R1+0x5440], R8 ;  /* 0x0054400801007387 */ /* 0x000fe80000100a00 */
[----:B------:R-:W4:Y:S04]  /*dea00*/  LDL.LU R13, [R1+0x4e1c] ;  /* 0x004e1c00010d7983 */ /* 0x000f280000300800 */
[----:B------:R-:W4:Y:S04]  /*dea10*/  LDL.LU R12, [R1+0x4e28] ;  /* 0x004e2800010c7983 */ /* 0x000f280000300800 */
[----:B------:R-:W3:Y:S04]  /*dea20*/  LDL.LU R16, [R1+0x4e24] ;  /* 0x004e240001107983 */ /* 0x000ee80000300800 */
        /* <DEDUP_REMOVED lines=20> */
[----:B------:R-:W2:Y:S04]  /*deb70*/  LDL.LU R18, [R1+0x2c8] ;  /* 0x0002c80001127983 */ /* 0x000ea80000300800 */
[----:B------:R-:W2:Y:S01]  /*deb80*/  LDL.LU R19, [R1+0x2cc] ;  /* 0x0002cc0001137983 */ /* 0x000ea20000300800 */
[----:B------:R-:W-:-:S02]  /*deb90*/  F2FP.F16.E5M2.UNPACK_B R8, R20.H1 ;  /* 0x00000014ff08723e */ /* 0x000fc400030004ff */
[----:B------:R-:W-:Y:S01]  /*deba0*/  F2FP.F16.E5M2.UNPACK_B R9, R21.H1 ;  /* 0x00000015ff09723e */ /* 0x000fe200030004ff */
[----:B------:R-:W3:Y:S04]  /*debb0*/  LDL.LU R0, [R1+0x464] ;  /* 0x0004640001007983 */ /* 0x000ee80000300800 */
[----:B------:R-:W3:Y:S04]  /*debc0*/  LDL.LU R24, [R1+0x4e38] ;  /* 0x004e380001187983 */ /* 0x000ee80000300800 */
[----:B------:R-:W3:Y:S04]  /*debd0*/  LDL.LU R25, [R1+0x4e34] ;  /* 0x004e340001197983 */ /* 0x000ee80000300800 */
[----:B------:R-:W3:Y:S04]  /*debe0*/  LDL.LU R26, [R1+0x4e40] ;  /* 0x004e4000011a7983 */ /* 0x000ee80000300800 */
        /* <DEDUP_REMOVED lines=10> */
[----:B------:R-:W3:Y:S01]  /*dec90*/  LDL.LU.64 R20, [R1+0x5470] ;  /* 0x0054700001147983 */ /* 0x000ee20000300a00 */
[----:B----4-:R-:W-:-:S03]  /*deca0*/  IMAD R22, R22, 0x100, R23 ;  /* 0x0000010016167824 */ /* 0x010fc600078e0217 */
[----:B------:R-:W4:Y:S04]  /*decb0*/  LDL.LU R23, [R1+0x546c] ;  /* 0x00546c0001177983 */ /* 0x000f280000300800 */
[----:B------:R0:W-:Y:S04]  /*decc0*/  STL [R1+0x64], R22 ;  /* 0x0000641601007387 */ /* 0x0001e80000100800 */
[----:B0-----:R-:W4:Y:S04]  /*decd0*/  LDL.LU R22, [R1+0x5468] ;  /* 0x0054680001167983 */ /* 0x001f280000300800 */
[----:B------:R-:W-:Y:S01]  /*dece0*/  STL [R1+0x3a8], R8 ;  /* 0x0003a80801007387 */ /* 0x000fe20000100800 */
[----:B------:R-:W-:-:S02]  /*decf0*/  IMAD R10, R11, 0x100, R10 ;  /* 0x000001000b0a7824 */ /* 0x000fc400078e020a */
[----:B----4-:R-:W-:Y:S02]  /*ded00*/  IMAD R22, R22, 0x100, R23 ;  /* 0x0000010016167824 */ /* 0x010fe400078e0217 */
[----:B------:R-:W4:Y:S04]  /*ded10*/  LDL.LU R23, [R1+0x5464] ;  /* 0x0054640001177983 */ /* 0x000f280000300800 */
[----:B------:R0:W-:Y:S04]  /*ded20*/  STL [R1+0x74], R22 ;  /* 0x0000741601007387 */ /* 0x0001e80000100800 */
[----:B0-----:R-:W4:Y:S04]  /*ded30*/  LDL.LU R22, [R1+0x5460] ;  /* 0x0054600001167983 */ /* 0x001f280000300800 */
        /* <DEDUP_REMOVED lines=9> */
[----:B------:R-:W3:Y:S02]  /*dedd0*/  LDL.LU.64 R8, [R1+0x5440] ;  /* 0x0054400001087983 */ /* 0x000ee40000300a00 */
[----:B---3--:R-:W-:-:S02]  /*dede0*/  IMAD R8, R8, 0x100, R9 ;  /* 0x0000010008087824 */ /* 0x008fc400078e0209 */
[----:B------:R-:W3:Y:S04]  /*dedf0*/  LDL.LU R9, [R1+0x543c] ;  /* 0x00543c0001097983 */ /* 0x000ee80000300800 */
[----:B------:R0:W-:Y:S04]  /*dee00*/  STL [R1+0x70], R8 ;  /* 0x0000700801007387 */ /* 0x0001e80000100800 */
[----:B0-----:R-:W3:Y:S01]  /*dee10*/  LDL.LU R8, [R1+0x5438] ;  /* 0x0054380001087983 */ /* 0x001ee20000300800 */
[----:B------:R-:W-:Y:S02]  /*dee20*/  F2FP.F16.E5M2.UNPACK_B R20, R20.H1 ;  /* 0x00000014ff14723e */ /* 0x000fe400030004ff */
[----:B------:R-:W-:Y:S01]  /*dee30*/  F2FP.F16.E5M2.UNPACK_B R21, R21.H1 ;  /* 0x00000015ff15723e */ /* 0x000fe200030004ff */
[----:B----4-:R-:W-:-:S02]  /*dee40*/  IMAD R22, R23, 0x100, R22 ;  /* 0x0000010017167824 */ /* 0x010fc400078e0216 */
[----:B------:R-:W-:Y:S01]  /*dee50*/  STL [R1+0x3a0], R20 ;  /* 0x0003a01401007387 */ /* 0x000fe20000100800 */
[----:B---3--:R-:W-:-:S03]  /*dee60*/  IMAD R8, R8, 0x100, R9 ;  /* 0x0000010008087824 */ /* 0x008fc600078e0209 */
[----:B------:R-:W3:Y:S04]  /*dee70*/  LDL.LU R9, [R1+0x5434] ;  /* 0x0054340001097983 */ /* 0x000ee80000300800 */
        /* <DEDUP_REMOVED lines=12> */
[----:B----4-:R-:W-:Y:S01]  /*def40*/  F2FP.F16.E5M2.UNPACK_B R8, R8.H1 ;  /* 0x00000008ff08723e */ /* 0x010fe200030004ff */
[----:B---3--:R-:W-:-:S02]  /*def50*/  IMAD R21, R21, 0x100, R22 ;  /* 0x0000010015157824 */ /* 0x008fc400078e0216 */
[----:B------:R-:W3:Y:S04]  /*def60*/  LDL.LU R22, [R1+0x5408] ;  /* 0x0054080001167983 */ /* 0x000ee80000300800 */
[----:B------:R0:W-:Y:S01]  /*def70*/  STL [R1+0x44], R21 ;  /* 0x0000441501007387 */ /* 0x0001e20000100800 */
[----:B------:R-:W-:-:S03]  /*def80*/  IMAD R29, R29, 0x100, R20 ;  /* 0x000001001d1d7824 */ /* 0x000fc600078e0214 */
[----:B0-----:R-:W3:Y:S04]  /*def90*/  LDL.LU R21, [R1+0x5404] ;  /* 0x0054040001157983 */ /* 0x001ee80000300800 */
[----:B------:R-:W-:Y:S04]  /*defa0*/  STL [R1+0x398], R8 ;  /* 0x0003980801007387 */ /* 0x000fe80000100800 */
[----:B------:R-:W3:Y:S01]  /*defb0*/  LDL.LU R20, [R1+0x5400] ;  /* 0x0054000001147983 */ /* 0x000ee20000300800 */
[----:B------:R-:W-:Y:S01]  /*defc0*/  F2FP.F16.E5M2.UNPACK_B R9, R9.H1 ;  /* 0x00000009ff09723e */ /* 0x000fe200030004ff */
[----:B------:R-:W-:-:S04]  /*defd0*/  IMAD R28, R3, 0x100, R28 ;  /* 0x00000100031c7824 */ /* 0x000fc800078e021c */
        /* <DEDUP_REMOVED lines=9> */
[----:B------:R-:W-:Y:S01]  /*df070*/  F2FP.F16.E5M2.UNPACK_B R2, R2.H1 ;  /* 0x00000002ff02723e */ /* 0x000fe200030004ff */
[----:B------:R-:W-:Y:S01]  /*df080*/  IMAD R8, R13, 0x100, R11 ;  /* 0x000001000d087824 */ /* 0x000fe200078e020b */
[----:B------:R-:W-:Y:S01]  /*df090*/  F2FP.F16.E5M2.UNPACK_B R3, R10.H1 ;  /* 0x0000000aff03723e */ /* 0x000fe200030004ff */
[----:B--2---:R-:W-:-:S02]  /*df0a0*/  IMAD R9, R16, 0x100, R12 ;  /* 0x0000010010097824 */ /* 0x004fc400078e020c */
[----:B------:R-:W-:Y:S04]  /*df0b0*/  STL [R1+0x390], R2 ;  /* 0x0003900201007387 */ /* 0x000fe80000100800 */
[----:B------:R0:W-:Y:S04]  /*df0c0*/  STL [R1+0x54], R8 ;  /* 0x0000540801007387 */ /* 0x0001e80000100800 */
[----:B------:R-:W-:Y:S04]  /*df0d0*/  STL [R1+0x394], R3 ;  /* 0x0003940301007387 */ /* 0x000fe80000100800 */
[----:B------:R-:W-:Y:S01]  /*df0e0*/  STL [R1+0x60], R9 ;  /* 0x0000600901007387 */ /* 0x000fe20000100800 */
[----:B0-----:R-:W-:-:S05]  /*df0f0*/  IMAD R8, R18, 0x100, R17 ;  /* 0x0000010012087824 */ /* 0x001fca00078e0211 */
[----:B------:R3:W-:Y:S01]  /*df100*/  STL [R1+0x6c], R8 ;  /* 0x00006c0801007387 */ /* 0x0007e20000100800 */
[----:B------:R-:W-:Y:S02]  /*df110*/  F2FP.F16.E5M2.UNPACK_B R12, R19.H1 ;  /* 0x00000013ff0c723e */ /* 0x000fe400030004ff */
[----:B------:R-:W-:-:S03]  /*df120*/  F2FP.F16.E5M2.UNPACK_B R0, R0.H1 ;  /* 0x00000000ff00723e */ /* 0x000fc600030004ff */
[----:B------:R-:W-:Y:S01]  /*df130*/  STL [R1+0x388], R12 ;  /* 0x0003880c01007387 */ /* 0x000fe20000100800 */
[----:B---3--:R-:W-:Y:S07]  /*df140*/  HMMA.16816.F32 R8, R4, R2, R20 ;  /* 0x000000020408723c */ /* 0x008fee0000001814 */
[----:B------:R-:W-:Y:S02]  /*df150*/  IMAD R2, R25, 0x100, R24 ;  /* 0x0000010019027824 */ /* 0x000fe400078e0218 */
[----:B------:R-:W-:-:S14]  /*df160*/  IMAD R3, R27, 0x100, R26 ;  /* 0x000001001b037824 */ /* 0x000fdc00078e021a */
[----:B------:R-:W-:Y:S04]  /*df170*/  STL.64 [R1+0xac0], R8 ;  /* 0x000ac00801007387 */ /* 0x000fe80000100a00 */
[----:B------:R-:W-:Y:S04]  /*df180*/  STL.64 [R1+0xac8], R10 ;  /* 0x000ac80a01007387 */ /* 0x000fe80000100a00 */
[----:B------:R0:W-:Y:S04]  /*df190*/  STL [R1+0x28], R2 ;  /* 0x0000280201007387 */ /* 0x0001e80000100800 */
[----:B------:R-:W-:Y:S04]  /*df1a0*/  STL [R1+0x38c], R0 ;  /* 0x00038c0001007387 */ /* 0x000fe80000100800 */
[----:B------:R-:W-:Y:S04]  /*df1b0*/  STL [R1+0x68], R3 ;  /* 0x0000680301007387 */ /* 0x000fe80000100800 */
[----:B------:R-:W2:Y:S04]  /*df1c0*/  LDL.LU R17, [R1+0x4e98] ;  /* 0x004e980001117983 */ /* 0x000ea80000300800 */
[----:B------:R-:W3:Y:S01]  /*df1d0*/  LDL.LU R18, [R1+0x4e94] ;  /* 0x004e940001127983 */ /* 0x000ee20000300800 */
[----:B0-----:R-:W-:-:S05]  /*df1e0*/  IMAD R2, R15, 0x100, R14 ;  /* 0x000001000f027824 */ /* 0x001fca00078e020e */
[----:B------:R-:W-:Y:S04]  /*df1f0*/  STL [R1+0x7c], R2 ;  /* 0x00007c0201007387 */ /* 0x000fe80000100800 */
[----:B------:R-:W3:Y:S04]  /*df200*/  LDL.LU R19, [R1+0x4ea0] ;  /* 0x004ea00001137983 */ /* 0x000ee80000300800 */
[----:B---3--:R-:W-:Y:S04]  /*df210*/  STL.64 [R1+0x5370], R18 ;  /* 0x0053701201007387 */ /* 0x008fe80000100a00 */
[----:B--2---:R0:W-:Y:S04]  /*df220*/  STL [R1+0x5368], R17 ;  /* 0x0053681101007387 */ /* 0x0041e80000100800 */
[----:B------:R-:W2:Y:S04]  /*df230*/  LDL.LU R16, [R1+0x530] ;  /* 0x0005300001107983 */ /* 0x000ea80000300800 */
[----:B0-----:R-:W2:Y:S04]  /*df240*/  LDL.LU R17, [R1+0x534] ;  /* 0x0005340001117983 */ /* 0x001ea80000300800 */
[----:B------:R-:W3:Y:S04]  /*df250*/  LDL.LU R18, [R1+0x538] ;  /* 0x0005380001127983 */ /* 0x000ee80000300800 */
[----:B------:R-:W3:Y:S04]  /*df260*/  LDL.LU R19, [R1+0x53c] ;  /* 0x00053c0001137983 */ /* 0x000ee80000300800 */
[----:B------:R-:W4:Y:S04]  /*df270*/  LDL.LU R26, [R1+0x4e50] ;  /* 0x004e5000011a7983 */ /* 0x000f280000300800 */
[----:B------:R-:W4:Y:S04]  /*df280*/  LDL.LU R27, [R1+0x4e4c] ;  /* 0x004e4c00011b7983 */ /* 0x000f280000300800 */
[----:B------:R-:W2:Y:S04]  /*df290*/  LDL.LU R2, [R1+0x490] ;  /* 0x0004900001027983 */ /* 0x000ea80000300800 */
[----:B--2---:R0:W-:Y:S04]  /*df2a0*/  STL [R1+0x5398], R2 ;  /* 0x0053980201007387 */ /* 0x0041e80000100800 */
[----:B0-----:R-:W2:Y:S04]  /*df2b0*/  LDL.LU R2, [R1+0x4e6c] ;  /* 0x004e6c0001027983 */ /* 0x001ea80000300800 */
[----:B--2---:R0:W-:Y:S04]  /*df2c0*/  STL [R1+0x53a0], R2 ;  /* 0x0053a00201007387 */ /* 0x0041e80000100800 */
[----:B0-----:R-:W2:Y:S04]  /*df2d0*/  LDL.LU R2, [R1+0x4e64] ;  /* 0x004e640001027983 */ /* 0x001ea80000300800 */
[----:B--2---:R-:W-:Y:S04]  /*df2e0*/  STL [R1+0x53c8], R2 ;  /* 0x0053c80201007387 */ /* 0x004fe80000100800 */
[----:B------:R-:W2:Y:S04]  /*df2f0*/  LDL.LU R3, [R1+0x494] ;  /* 0x0004940001037983 */ /* 0x000ea80000300800 */
[----:B--2---:R0:W-:Y:S04]  /*df300*/  STL [R1+0x539c], R3 ;  /* 0x00539c0301007387 */ /* 0x0041e80000100800 */
[----:B0-----:R-:W2:Y:S04]  /*df310*/  LDL.LU R3, [R1+0x4e70] ;  /* 0x004e700001037983 */ /* 0x001ea80000300800 */
[----:B--2---:R0:W-:Y:S04]  /*df320*/  STL [R1+0x53a4], R3 ;  /* 0x0053a40301007387 */ /* 0x0041e80000100800 */
[----:B0-----:R-:W2:Y:S04]  /*df330*/  LDL.LU R3, [R1+0x4e68] ;  /* 0x004e680001037983 */ /* 0x001ea80000300800 */
[----:B--2---:R-:W-:Y:S04]  /*df340*/  STL [R1+0x53cc], R3 ;  /* 0x0053cc0301007387 */ /* 0x004fe80000100800 */
[----:B---3--:R0:W-:Y:S04]  /*df350*/  STL.64 [R1+0x5380], R18 ;  /* 0x0053801201007387 */ /* 0x0081e80000100a00 */
[----:B0-----:R-:W2:Y:S04]  /*df360*/  LDL.LU R18, [R1+0x4e78] ;  /* 0x004e780001127983 */ /* 0x001ea80000300800 */
[----:B------:R-:W2:Y:S04]  /*df370*/  LDL.LU R19, [R1+0x4e74] ;  /* 0x004e740001137983 */ /* 0x000ea80000300800 */
[----:B------:R-:W-:Y:S04]  /*df380*/  STL.64 [R1+0x5378], R16 ;  /* 0x0053781001007387 */ /* 0x000fe80000100a00 */
        /* <DEDUP_REMOVED lines=16> */
[----:B------:R0:W-:Y:S02]  /*df490*/  STL.64 [R1+0x53d8], R18 ;  /* 0x0053d81201007387 */ /* 0x0001e40000100a00 */
[----:B0-----:R-:W-:-:S02]  /*df4a0*/  IMAD.MOV.U32 R18, RZ, RZ, R12 ;  /* 0x000000ffff127224 */ /* 0x001fc400078e000c */
[----:B--2---:R0:W-:Y:S04]  /*df4b0*/  STL.64 [R1+0x53d0], R16 ;  /* 0x0053d01001007387 */ /* 0x0041e80000100a00 */
[----:B0-----:R-:W2:Y:S04]  /*df4c0*/  LDL.LU R16, [R1+0x470] ;  /* 0x0004700001107983 */ /* 0x001ea80000300800 */
[----:B------:R-:W3:Y:S04]  /*df4d0*/  LDL.LU R17, [R1+0x474] ;  /* 0x0004740001117983 */ /* 0x000ee80000300800 */
[----:B----4-:R0:W-:Y:S04]  /*df4e0*/  STL.64 [R1+0x53b0], R10 ;  /* 0x0053b00a01007387 */ /* 0x0101e80000100a00 */
[----:B0-----:R-:W4:Y:S04]  /*df4f0*/  LDL.LU R10, [R1+0x4e60] ;  /* 0x004e6000010a7983 */ /* 0x001f280000300800 */
[----:B------:R-:W4:Y:S04]  /*df500*/  LDL.LU R11, [R1+0x4e5c] ;  /* 0x004e5c00010b7983 */ /* 0x000f280000300800 */
[----:B------:R-:W-:Y:S04]  /*df510*/  STL.64 [R1+0x53a8], R8 ;  /* 0x0053a80801007387 */ /* 0x000fe80000100a00 */
[----:B------:R-:W4:Y:S04]  /*df520*/  LDL.LU R13, [R1+0x4a0] ;  /* 0x0004a000010d7983 */ /* 0x000f280000300800 */
[----:B------:R-:W4:Y:S04]  /*df530*/  LDL.LU R12, [R1+0x4a4] ;  /* 0x0004a400010c7983 */ /* 0x000f280000300800 */
[----:B------:R-:W2:Y:S04]  /*df540*/  LDL.LU R24, [R1+0x4e9c] ;  /* 0x004e9c0001187983 */ /* 0x000ea80000300800 */
[----:B------:R-:W2:Y:S04]  /*df550*/  LDL.LU R25, [R1+0x4ea8] ;  /* 0x004ea80001197983 */ /* 0x000ea80000300800 */
[----:B------:R-:W-:Y:S04]  /*df560*/  STL.64 [R1+0x53e8], R26 ;  /* 0x0053e81a01007387 */ /* 0x000fe80000100a00 */
[----:B--2---:R0:W-:Y:S04]  /*df570*/  STL.64 [R1+0x53e0], R24 ;  /* 0x0053e01801007387 */ /* 0x0041e80000100a00 */
[----:B0-----:R-:W2:Y:S04]  /*df580*/  LDL.LU R24, [R1+0x360] ;  /* 0x0003600001187983 */ /* 0x001ea80000300800 */
[----:B------:R-:W2:Y:S04]  /*df590*/  LDL.LU R25, [R1+0x364] ;  /* 0x0003640001197983 */ /* 0x000ea80000300800 */
[----:B------:R-:W2:Y:S04]  /*df5a0*/  LDL.LU R26, [R1+0x368] ;  /* 0x00036800011a7983 */ /* 0x000ea80000300800 */
[----:B------:R-:W2:Y:S04]  /*df5b0*/  LDL.LU R27, [R1+0x36c] ;  /* 0x00036c00011b7983 */ /* 0x000ea80000300800 */
[----:B------:R-:W4:Y:S04]  /*df5c0*/  LDL.LU R14, [R1+0x4ea4] ;  /* 0x004ea400010e7983 */ /* 0x000f280000300800 */
[----:B------:R-:W4:Y:S01]  /*df5d0*/  LDL.LU R15, [R1+0x4b0] ;  /* 0x0004b000010f7983 */ /* 0x000f220000300800 */
[----:B------:R-:W-:Y:S01]  /*df5e0*/  IMAD.MOV.U32 R19, RZ, RZ, R0 ;  /* 0x000000ffff137224 */ /* 0x000fe200078e0000 */
[----:B------:R-:W-:-:S02]  /*df5f0*/  F2FP.F16.E5M2.UNPACK_B R8, R16.H1 ;  /* 0x00000010ff08723e */ /* 0x000fc400030004ff */
[----:B---3--:R-:W-:Y:S01]  /*df600*/  F2FP.F16.E5M2.UNPACK_B R9, R17.H1 ;  /* 0x00000011ff09723e */ /* 0x008fe200030004ff */
[----:B----4-:R-:W-:Y:S04]  /*df610*/  STL.64 [R1+0x53c0], R14 ;  /* 0x0053c00e01007387 */ /* 0x010fe80000100a00 */
[----:B------:R0:W-:Y:S01]  /*df620*/  STL.64 [R1+0x53b8], R12 ;  /* 0x0053b80c01007387 */ /* 0x0001e20000100a00 */
[----:B--2---:R-:W-:Y:S03]  /*df630*/  HMMA.16816.F32 R16, R4, R18, R24 ;  /* 0x000000120410723c */ /* 0x004fe60000001818 */
        /* <DEDUP_REMOVED lines=9> */
[----:B------:R-:W2:Y:S04]  /*df6d0*/  LDL.LU.64 R26, [R1+0x53e8] ;  /* 0x0053e800011a7983 */ /* 0x000ea80000300a00 */
[----:B------:R-:W4:Y:S04]  /*df6e0*/  LDL.LU.64 R24, [R1+0x53e0] ;  /* 0x0053e00001187983 */ /* 0x000f280000300a00 */
[----:B------:R-:W-:Y:S04]  /*df6f0*/  STL.64 [R1+0xab0], R16 ;  /* 0x000ab01001007387 */ /* 0x000fe80000100a00 */
[----:B------:R0:W-:Y:S01]  /*df700*/  STL.64 [R1+0xab8], R18 ;  /* 0x000ab81201007387 */ /* 0x0001e20000100a00 */
[----:B------:R-:W-:-:S03]  /*df710*/  IMAD R2, R2, 0x100, R3 ;  /* 0x0000010002027824 */ /* 0x000fc600078e0203 */
[----:B0-----:R-:W3:Y:S04]  /*df720*/  LDL.LU.64 R18, [R1+0x53d8] ;  /* 0x0053d80001127983 */ /* 0x001ee80000300a00 */
[----:B------:R-:W4:Y:S04]  /*df730*/  LDL.LU.64 R16, [R1+0x53d0] ;  /* 0x0053d00001107983 */ /* 0x000f280000300a00 */
[----:B------:R-:W-:Y:S01]  /*df740*/  STL [R1+0x380], R8 ;  /* 0x0003800801007387 */ /* 0x000fe20000100800 */
[----:B------:R-:W-:Y:S02]  /*df750*/  IMAD R10, R11, 0x100, R10 ;  /* 0x000001000b0a7824 */ /* 0x000fe400078e020a */
[----:B--2---:R-:W-:-:S02]  /*df760*/  IMAD R27, R27, 0x100, R26 ;  /* 0x000001001b1b7824 */ /* 0x004fc400078e021a */
[----:B------:R-:W2:Y:S04]  /*df770*/  LDL.LU R26, [R1+0x4eb0] ;  /* 0x004eb000011a7983 */ /* 0x000ea80000300800 */
[----:B------:R0:W-:Y:S04]  /*df780*/  STL [R1+0x30], R27 ;  /* 0x0000301b01007387 */ /* 0x0001e80000100800 */
[----:B------:R-:W-:Y:S04]  /*df790*/  STL [R1+0x384], R9 ;  /* 0x0003840901007387 */ /* 0x000fe80000100800 */
[----:B0-----:R-:W2:Y:S04]  /*df7a0*/  LDL.LU R27, [R1+0x4eac] ;  /* 0x004eac00011b7983 */ /* 0x001ea80000300800 */
[----:B------:R-:W3:Y:S04]  /*df7b0*/  LDL.LU R3, [R1+0x53cc] ;  /* 0x0053cc0001037983 */ /* 0x000ee80000300800 */
[----:B------:R0:W-:Y:S04]  /*df7c0*/  STL [R1+0x40], R2 ;  /* 0x0000400201007387 */ /* 0x0001e80000100800 */
[----:B0-----:R-:W3:Y:S04]  /*df7d0*/  LDL.LU R2, [R1+0x53c8] ;  /* 0x0053c80001027983 */ /* 0x001ee80000300800 */
[----:B------:R0:W-:Y:S02]  /*df7e0*/  STL [R1+0x50], R10 ;  /* 0x0000500a01007387 */ /* 0x0001e40000100800 */
[----:B0-----:R-:W-:Y:S02]  /*df7f0*/  HMMA.16816.F32 R8, R4, R8, R12 ;  /* 0x000000080408723c */ /* 0x001fe4000000180c */
[----:B------:R-:W2:Y:S01]  /*df800*/  LDL.LU.64 R14, [R1+0x53c0] ;  /* 0x0053c000010e7983 */ /* 0x000ea20000300a00 */
[----:B----4-:R-:W-:-:S03]  /*df810*/  F2FP.F16.E5M2.UNPACK_B R17, R17.H1 ;  /* 0x00000011ff11723e */ /* 0x010fc600030004ff */
[----:B------:R-:W4:-:S15]  /*df820*/  LDL.LU.64 R12, [R1+0x53b8] ;  /* 0x0053b800010c7983 */ /* 0x000f1e0000300a00 */
[----:B------:R-:W-:-:S02]  /*df830*/  NOP ;  /* 0x0000000000007918 */ /* 0x000fc40000000000 */
[----:B------:R-:W-:Y:S04]  /*df840*/  STL.64 [R1+0xaa0], R8 ;  /* 0x000aa00801007387 */ /* 0x000fe80000100a00 */
[----:B------:R0:W-:Y:S04]  /*df850*/  STL.64 [R1+0xaa8], R10 ;  /* 0x000aa80a01007387 */ /* 0x0001e80000100a00 */
[----:B0-----:R-:W2:Y:S04]  /*df860*/  LDL.LU.64 R10, [R1+0x53b0] ;  /* 0x0053b000010a7983 */ /* 0x001ea80000300a00 */
[----:B------:R-:W2:Y:S04]  /*df870*/  LDL.LU.64 R8, [R1+0x53a8] ;  /* 0x0053a80001087983 */ /* 0x000ea80000300a00 */
[----:B------:R-:W-:Y:S01]  /*df880*/  STL [R1+0x37c], R17 ;  /* 0x00037c1101007387 */ /* 0x000fe20000100800 */
[----:B---3--:R-:W-:-:S03]  /*df890*/  IMAD R2, R2, 0x100, R3 ;  /* 0x0000010002027824 */ /* 0x008fc600078e0203 */
[----:B------:R-:W3:Y:S04]  /*df8a0*/  LDL.LU R3, [R1+0x53a4] ;  /* 0x0053a40001037983 */ /* 0x000ee80000300800 */
[----:B------:R0:W-:Y:S04]  /*df8b0*/  STL [R1+0x34], R2 ;  /* 0x0000340201007387 */ /* 0x0001e80000100800 */
[----:B0-----:R-:W3:Y:S01]  /*df8c0*/  LDL.LU R2, [R1+0x53a0] ;  /* 0x0053a00001027983 */ /* 0x001ee20000300800 */
[----:B------:R-:W-:Y:S01]  /*df8d0*/  F2FP.F16.E5M2.UNPACK_B R16, R16.H1 ;  /* 0x00000010ff10723e */ /* 0x000fe200030004ff */
[----:B------:R-:W-:-:S04]  /*df8e0*/  IMAD R18, R19, 0x100, R18 ;  /* 0x0000010013127824 */ /* 0x000fc800078e0212 */
[----:B------:R-:W-:Y:S01]  /*df8f0*/  STL [R1+0x378], R16 ;  /* 0x0003781001007387 */ /* 0x000fe20000100800 */
[----:B---3--:R-:W-:-:S03]  /*df900*/  IMAD R2, R2, 0x100, R3 ;  /* 0x0000010002027824 */ /* 0x008fc600078e0203 */
[----:B------:R-:W3:Y:S04]  /*df910*/  LDL.LU R3, [R1+0x539c] ;  /* 0x00539c0001037983 */ /* 0x000ee80000300800 */
[----:B------:R0:W-:Y:S04]  /*df920*/  STL [R1+0x48], R2 ;  /* 0x0000480201007387 */ /* 0x0001e80000100800 */
[----:B0-----:R-:W4:Y:S04]  /*df930*/  LDL.LU R2, [R1+0x5398] ;  /* 0x0053980001027983 */ /* 0x001f280000300800 */
        /* <DEDUP_REMOVED lines=9> */
[----:B------:R-:W-:Y:S01]  /*df9d0*/  IMAD R28, R28, 0x100, R29 ;  /* 0x000001001c1c7824 */ /* 0x000fe200078e021d */
[----:B---3--:R-:W-:-:S02]  /*df9e0*/  F2FP.F16.E5M2.UNPACK_B R3, R3.H1 ;  /* 0x00000003ff03723e */ /* 0x008fc400030004ff */
[----:B----4-:R-:W-:-:S05]  /*df9f0*/  F2FP.F16.E5M2.UNPACK_B R2, R2.H1 ;  /* 0x00000002ff02723e */ /* 0x010fca00030004ff */
[----:B------:R-:W-:Y:S04]  /*dfa00*/  STL [R1+0x370], R2 ;  /* 0x0003700201007387 */ /* 0x000fe80000100800 */
[----:B------:R-:W-:Y:S04]  /*dfa10*/  STL [R1+0x1c], R28 ;  /* 0x00001c1c01007387 */ /* 0x000fe80000100800 */
[----:B------:R-:W-:Y:S01]  /*dfa20*/  STL [R1+0x374], R3 ;  /* 0x0003740301007387 */ /* 0x000fe20000100800 */
[----:B--2---:R-:W-:Y:S02]  /*dfa30*/  IMAD R10, R11, 0x100, R10 ;  /* 0x000001000b0a7824 */ /* 0x004fe400078e020a */
[----:B------:R-:W-:-:S05]  /*dfa40*/  IMAD R8, R9, 0x100, R8 ;  /* 0x0000010009087824 */ /* 0x000fca00078e0208 */
[----:B------:R-:W-:Y:S04]  /*dfa50*/  STL [R1+0x24], R8 ;  /* 0x0000240801007387 */ /* 0x000fe80000100800 */
[----:B------:R-:W-:Y:S01]  /*dfa60*/  STL [R1+0x460], R10 ;  /* 0x0004600a01007387 */ /* 0x000fe20000100800 */
[----:B------:R-:W-:-:S15]  /*dfa70*/  HMMA.16816.F32 R16, R4, R2, R16 ;  /* 0x000000020410723c */ /* 0x000fde0000001810 */
[----:B------:R-:W-:-:S08]  /*dfa80*/  NOP ;  /* 0x0000000000007918 */ /* 0x000fd00000000000 */
[----:B------:R-:W-:Y:S04]  /*dfa90*/  STL.64 [R1+0xa80], R16 ;  /* 0x000a801001007387 */ /* 0x000fe80000100a00 */
[----:B------:R0:W-:Y:S04]  /*dfaa0*/  STL.64 [R1+0xa88], R18 ;  /* 0x000a881201007387 */ /* 0x0001e80000100a00 */
[----:B0-----:R-:W2:Y:S04]  /*dfab0*/  LDL.LU.64 R18, [R1+0x5370] ;  /* 0x0053700001127983 */ /* 0x001ea80000300a00 */
[----:B------:R-:W2:Y:S01]  /*dfac0*/  LDL.LU R17, [R1+0x5368] ;  /* 0x0053680001117983 */ /* 0x000ea20000300800 */
[----:B------:R-:W-:-:S02]  /*dfad0*/  F2FP.F16.E5M2.UNPACK_B R8, R13.H1 ;  /* 0x0000000dff08723e */ /* 0x000fc400030004ff */
[----:B------:R-:W-:-:S03]  /*dfae0*/  F2FP.F16.E5M2.UNPACK_B R9, R12.H1 ;  /* 0x0000000cff09723e */ /* 0x000fc600030004ff */
[----:B------:R-:W-:Y:S01]  /*dfaf0*/  STL [R1+0x368], R8 ;  /* 0x0003680801007387 */ /* 0x000fe20000100800 */
[----:B------:R-:W-:Y:S01]  /*dfb00*/  F2FP.F16.E5M2.UNPACK_B R0, R0.H1 ;  /* 0x00000000ff00723e */ /* 0x000fe200030004ff */
[----:B--2---:R-:W-:-:S05]  /*dfb10*/  IMAD R3, R18, 0x100, R17 ;  /* 0x0000010012037824 */ /* 0x004fca00078e0211 */
[----:B------:R-:W-:Y:S04]  /*dfb20*/  STL [R1+0x20], R3 ;  /* 0x0000200301007387 */ /* 0x000fe80000100800 */
[----:B------:R0:W-:Y:S02]  /*dfb30*/  STL [R1+0x36c], R9 ;  /* 0x00036c0901007387 */ /* 0x0001e40000100800 */
[----:B0-----:R-:W-:Y:S01]  /*dfb40*/  HMMA.16816.F32 R8, R4, R8, R20 ;  /* 0x000000080408723c */ /* 0x001fe20000001814 */
[----:B------:R-:W-:Y:S02]  /*dfb50*/  IMAD R2, R24, 0x100, R19 ;  /* 0x0000010018027824 */ /* 0x000fe400078e0213 */
[----:B------:R-:W-:-:S03]  /*dfb60*/  IMAD R3, R14, 0x100, R25 ;  /* 0x000001000e037824 */ /* 0x000fc600078e0219 */
[----:B------:R0:W-:Y:S04]  /*dfb70*/  STL [R1+0x38], R2 ;  /* 0x0000380201007387 */ /* 0x0001e80000100800 */
[----:B------:R1:W-:Y:S04]  /*dfb80*/  STL [R1+0x4c], R3 ;  /* 0x00004c0301007387 */ /* 0x0003e80000100800 */
[----:B------:R-:W-:Y:S01]  /*dfb90*/  STL [R1+0x5364], R6 ;  /* 0x0053640601007387 */ /* 0x000fe20000100800 */
[----:B0-----:R-:W-:-:S05]  /*dfba0*/  F2FP.F16.E5M2.UNPACK_B R2, R15.H1 ;  /* 0x0000000fff02723e */ /* 0x001fca00030004ff */
[----:B------:R-:W-:Y:S04]  /*dfbb0*/  STL [R1+0x360], R2 ;  /* 0x0003600201007387 */ /* 0x000fe80000100800 */
[----:B------:R-:W-:Y:S04]  /*dfbc0*/  STL.64 [R1+0xa70], R8 ;  /* 0x000a700801007387 */ /* 0x000fe80000100a00 */
[----:B------:R-:W-:Y:S04]  /*dfbd0*/  STL.64 [R1+0xa78], R10 ;  /* 0x000a780a01007387 */ /* 0x000fe80000100a00 */
[----:B------:R-:W-:Y:S04]  /*dfbe0*/  STL [R1+0x5360], R7 ;  /* 0x0053600701007387 */ /* 0x000fe80000100800 */
[----:B------:R-:W-:Y:S04]  /*dfbf0*/  STL [R1+0x364], R0 ;  /* 0x0003640001007387 */ /* 0x000fe80000100800 */
[----:B------:R-:W2:Y:S04]  /*dfc00*/  LDL.LU R14, [R1+0x4f28] ;  /* 0x004f2800010e7983 */ /* 0x000ea80000300800 */
[----:B------:R-:W2:Y:S01]  /*dfc10*/  LDL.LU R15, [R1+0x4f24] ;  /* 0x004f2400010f7983 */ /* 0x000ea20000300800 */
[----:B-1----:R-:W-:-:S03]  /*dfc20*/  IMAD R3, R27, 0x100, R26 ;  /* 0x000001001b037824 */ /* 0x002fc600078e021a */
[----:B--2---:R0:W-:Y:S04]  /*dfc30*/  STL.64 [R1+0x52d0], R14 ;  /* 0x0052d00e01007387 */ /* 0x0041e80000100a00 */
[----:B------:R-:W2:Y:S04]  /*dfc40*/  LDL.LU R12, [R1+0x5e0] ;  /* 0x0005e000010c7983 */ /* 0x000ea80000300800 */
[----:B------:R-:W-:Y:S04]  /*dfc50*/  STL [R1], R3 ;  /* 0x0000000301007387 */ /* 0x000fe80000100800 */
[----:B------:R-:W2:Y:S04]  /*dfc60*/  LDL.LU R13, [R1+0x5e4] ;  /* 0x0005e400010d7983 */ /* 0x000ea80000300800 */
[----:B0-----:R-:W3:Y:S04]  /*dfc70*/  LDL.LU R14, [R1+0x5e8] ;  /* 0x0005e800010e7983 */ /* 0x001ee80000300800 */
[----:B------:R-:W3:Y:S04]  /*dfc80*/  LDL.LU R15, [R1+0x5ec] ;  /* 0x0005ec00010f7983 */ /* 0x000ee80000300800 */
[----:B------:R-:W4:Y:S04]  /*dfc90*/  LDL.LU R8, [R1+0x4f0] ;  /* 0x0004f00001087983 */ /* 0x000f280000300800 */
[----:B----4-:R0:W-:Y:S04]  /*dfca0*/  STL [R1+0x5300], R8 ;  /* 0x0053000801007387 */ /* 0x0101e80000100800 */
[----:B0-----:R-:W4:Y:S04]  /*dfcb0*/  LDL.LU R8, [R1+0x4ee4] ;  /* 0x004ee40001087983 */ /* 0x001f280000300800 */
[----:B----4-:R0:W-:Y:S04]  /*dfcc0*/  STL [R1+0x5308], R8 ;  /* 0x0053080801007387 */ /* 0x0101e80000100800 */
[----:B0-----:R-:W4:Y:S04]  /*dfcd0*/  LDL.LU R8, [R1+0x4edc] ;  /* 0x004edc0001087983 */ /* 0x001f280000300800 */
[----:B------:R-:W2:Y:S04]  /*dfce0*/  LDL.LU R9, [R1+0x4f4] ;  /* 0x0004f40001097983 */ /* 0x000ea80000300800 */
[----:B--2---:R0:W-:Y:S04]  /*dfcf0*/  STL [R1+0x5304], R9 ;  /* 0x0053040901007387 */ /* 0x0041e80000100800 */
[----:B0-----:R-:W2:Y:S04]  /*dfd00*/  LDL.LU R9, [R1+0x4ee8] ;  /* 0x004ee80001097983 */ /* 0x001ea80000300800 */
[----:B--2---:R0:W-:Y:S04]  /*dfd10*/  STL [R1+0x530c], R9 ;  /* 0x00530c0901007387 */ /* 0x0041e80000100800 */
[----:B0-----:R-:W4:Y:S04]  /*dfd20*/  LDL.LU R9, [R1+0x4ee0] ;  /* 0x004ee00001097983 */ /* 0x001f280000300800 */
[----:B---3--:R0:W-:Y:S04]  /*dfd30*/  STL.64 [R1+0x52e8], R14 ;  /* 0x0052e80e01007387 */ /* 0x0081e80000100a00 */
        /* <DEDUP_REMOVED lines=10> */
[----:B------:R0:W-:Y:S04]  /*dfde0*/  STL.64 [R1+0x52e0], R12 ;  /* 0x0052e00c01007387 */ /* 0x0001e80000100a00 */
[----:B0-----:R-:W3:Y:S04]  /*dfdf0*/  LDL.LU R12, [R1+0x4d0] ;  /* 0x0004d000010c7983 */ /* 0x001ee80000300800 */
[----:B------:R-:W3:Y:S04]  /*dfe00*/  LDL.LU R13, [R1+0x4d4] ;  /* 0x0004d400010d7983 */ /* 0x000ee80000300800 */
[----:B--2---:R0:W-:Y:S04]  /*dfe10*/  STL.64 [R1+0x5348], R14 ;  /* 0x0053480e01007387 */ /* 0x0041e80000100a00 */
[----:B------:R-:W2:Y:S04]  /*dfe20*/  LDL.LU R6, [R1+0x4eb8] ;  /* 0x004eb80001067983 */ /* 0x000ea80000300800 */
[----:B------:R-:W2:Y:S01]  /*dfe30*/  LDL.LU R7, [R1+0x4eb4] ;  /* 0x004eb40001077983 */ /* 0x000ea20000300800 */
[----:B0-----:R-:W-:-:S03]  /*dfe40*/  IMAD.MOV.U32 R15, RZ, RZ, R0 ;  /* 0x000000ffff0f7224 */ /* 0x001fc600078e0000 */
[----:B---3--:R0:W-:Y:S01]  /*dfe50*/  STL.64 [R1+0x5340], R12 ;  /* 0x0053400c01007387 */ /* 0x0081e20000100a00 */
[----:B------:R-:W-:-:S03]  /*dfe60*/  IMAD.MOV.U32 R14, RZ, RZ, R2 ;  /* 0x000000ffff0e7224 */ /* 0x000fc600078e0002 */
[----:B0-----:R-:W3:Y:S04]  /*dfe70*/  LDL.LU R12, [R1+0x4c0] ;  /* 0x0004c000010c7983 */ /* 0x001ee80000300800 */
[----:B------:R-:W3:Y:S04]  /*dfe80*/  LDL.LU R13, [R1+0x4c4] ;  /* 0x0004c400010d7983 */ /* 0x000ee80000300800 */
[----:B------:R-:W3:Y:S04]  /*dfe90*/  LDL.LU R0, [R1+0x4ef8] ;  /* 0x004ef80001007983 */ /* 0x000ee80000300800 */
[----:B------:R-:W3:Y:S04]  /*dfea0*/  LDL.LU R29, [R1+0x4ef4] ;  /* 0x004ef400011d7983 */ /* 0x000ee80000300800 */
[----:B------:R-:W3:Y:S04]  /*dfeb0*/  LDL.LU R28, [R1+0x4f00] ;  /* 0x004f0000011c7983 */ /* 0x000ee80000300800 */
[----:B------:R-:W3:Y:S04]  /*dfec0*/  LDL.LU R3, [R1+0x4efc] ;  /* 0x004efc0001037983 */ /* 0x000ee80000300800 */
[----:B------:R-:W3:Y:S04]  /*dfed0*/  LDL.LU R2, [R1+0x4f08] ;  /* 0x004f080001027983 */ /* 0x000ee80000300800 */
[----:B------:R-:W4:Y:S04]  /*dfee0*/  LDL.LU R10, [R1+0x4f04] ;  /* 0x004f0400010a7983 */ /* 0x000f280000300800 */
[----:B------:R-:W4:Y:S04]  /*dfef0*/  LDL.LU R11, [R1+0x510] ;  /* 0x00051000010b7983 */ /* 0x000f280000300800 */
[----:B----4-:R0:W-:Y:S04]  /*dff00*/  STL.64 [R1+0x5318], R10 ;  /* 0x0053180a01007387 */ /* 0x0101e80000100a00 */
[----:B0-----:R-:W4:Y:S04]  /*dff10*/  LDL.LU R10, [R1+0x4ed8] ;  /* 0x004ed800010a7983 */ /* 0x001f280000300800 */
[----:B------:R-:W4:Y:S04]  /*dff20*/  LDL.LU R11, [R1+0x4ed4] ;  /* 0x004ed400010b7983 */ /* 0x000f280000300800 */
[----:B------:R0:W-:Y:S04]  /*dff30*/  STL.64 [R1+0x5310], R8 ;  /* 0x0053100801007387 */ /* 0x0001e80000100a00 */
[----:B0-----:R-:W3:Y:S04]  /*dff40*/  LDL.LU R8, [R1+0x4ec0] ;  /* 0x004ec00001087983 */ /* 0x001ee80000300800 */
        /* <DEDUP_REMOVED lines=17> */
[----:B------:R-:W-:-:S03]  /*e0060*/  IMAD R7, R7, 0x100, R6 ;  /* 0x0000010007077824 */ /* 0x000fc600078e0206 */
        /* <DEDUP_REMOVED lines=14> */
[----:B------:R-:W2:Y:S04]  /*e0150*/  LDL.LU R6, [R1+0x5364] ;  /* 0x0053640001067983 */ /* 0x000ea80000300800 */
[----:B------:R0:W-:Y:S04]  /*e0160*/  STL [R1+0x3c], R7 ;  /* 0x00003c0701007387 */ /* 0x0001e80000100800 */
[----:B0-----:R-:W2:Y:S01]  /*e0170*/  LDL.LU R7, [R1+0x5360] ;  /* 0x0053600001077983 */ /* 0x001ea20000300800 */
[----:B---3--:R-:W-:Y:S01]  /*e0180*/  IMAD R9, R9, 0x100, R8 ;  /* 0x0000010009097824 */ /* 0x008fe200078e0208 */
[----:B------:R-:W-:-:S04]  /*e0190*/  F2FP.F16.E5M2.UNPACK_B R8, R12.H1 ;  /* 0x0000000cff08723e */ /* 0x000fc800030004ff */
[----:B------:R0:W-:Y:S02]  /*e01a0*/  STL [R1+0x450], R9 ;  /* 0x0004500901007387 */ /* 0x0001e40000100800 */
[----:B0-----:R-:W-:Y:S02]  /*e01b0*/  F2FP.F16.E5M2.UNPACK_B R9, R13.H1 ;  /* 0x0000000dff09723e */ /* 0x001fe400030004ff */
[----:B--2---:R-:W-:Y:S01]  /*e01c0*/  HMMA.16816.F32 R12, R4, R14, R16 ;  /* 0x0000000e040c723c */ /* 0x004fe20000001810 */
[----:B------:R-:W2:Y:S04]  /*e01d0*/  LDL.LU.64 R18, [R1+0x5358] ;  /* 0x0053580001127983 */ /* 0x000ea80000300a00 */
[----:B------:R-:W2:-:S15]  /*e01e0*/  LDL.LU.64 R16, [R1+0x5350] ;  /* 0x0053500001107983 */ /* 0x000e9e0000300a00 */
[----:B------:R-:W-:-:S03]  /*e01f0*/  NOP ;  /* 0x0000000000007918 */ /* 0x000fc60000000000 */
[----:B------:R-:W-:Y:S04]  /*e0200*/  STL.64 [R1+0xa60], R12 ;  /* 0x000a600c01007387 */ /* 0x000fe80000100a00 */
[----:B------:R0:W-:Y:S04]  /*e0210*/  STL.64 [R1+0xa68], R14 ;  /* 0x000a680e01007387 */ /* 0x0001e80000100a00 */
[----:B0-----:R-:W3:Y:S04]  /*e0220*/  LDL.LU.64 R14, [R1+0x5348] ;  /* 0x00534800010e7983 */ /* 0x001ee80000300a00 */
[----:B------:R-:W4:Y:S01]  /*e0230*/  LDL.LU.64 R12, [R1+0x5340] ;  /* 0x00534000010c7983 */ /* 0x000f220000300a00 */
[----:B---3--:R-:W-:-:S03]  /*e0240*/  IMAD R14, R14, 0x100, R15 ;  /* 0x000001000e0e7824 */ /* 0x008fc600078e020f */
[----:B------:R-:W3:Y:S04]  /*e0250*/  LDL.LU R15, [R1+0x533c] ;  /* 0x00533c00010f7983 */ /* 0x000ee80000300800 */
[----:B------:R0:W-:Y:S04]  /*e0260*/  STL [R1+0x10], R14 ;  /* 0x0000100e01007387 */ /* 0x0001e80000100800 */
[----:B0-----:R-:W3:Y:S04]  /*e0270*/  LDL.LU R14, [R1+0x5338] ;  /* 0x00533800010e7983 */ /* 0x001ee80000300800 */
[----:B------:R-:W-:Y:S01]  /*e0280*/  STL [R1+0x358], R8 ;  /* 0x0003580801007387 */ /* 0x000fe20000100800 */
[----:B------:R-:W-:-:S02]  /*e0290*/  IMAD R10, R11, 0x100, R10 ;  /* 0x000001000b0a7824 */ /* 0x000fc400078e020a */
[----:B---3--:R-:W-:Y:S02]  /*e02a0*/  IMAD R14, R14, 0x100, R15 ;  /* 0x000001000e0e7824 */ /* 0x008fe400078e020f */
[----:B------:R-:W3:Y:S04]  /*e02b0*/  LDL.LU R15, [R1+0x5334] ;  /* 0x00533400010f7983 */ /* 0x000ee80000300800 */
[----:B------:R0:W-:Y:S04]  /*e02c0*/  STL [R1+0x18], R14 ;  /* 0x0000180e01007387 */ /* 0x0001e80000100800 */
[----:B0-----:R-:W3:Y:S04]  /*e02d0*/  LDL.LU R14, [R1+0x5330] ;  /* 0x00533000010e7983 */ /* 0x001ee80000300800 */
        /* <DEDUP_REMOVED lines=9> */
[----:B------:R-:W4:Y:S02]  /*e0370*/  LDL.LU.64 R8, [R1+0x5310] ;  /* 0x0053100001087983 */ /* 0x000f240000300a00 */
[----:B----4-:R-:W-:-:S02]  /*e0380*/  IMAD R8, R8, 0x100, R9 ;  /* 0x0000010008087824 */ /* 0x010fc400078e0209 */
[----:B------:R-:W4:Y:S04]  /*e0390*/  LDL.LU R9, [R1+0x530c] ;  /* 0x00530c0001097983 */ /* 0x000f280000300800 */
[----:B------:R0:W-:Y:S04]  /*e03a0*/  STL [R1+0x14], R8 ;  /* 0x0000140801007387 */ /* 0x0001e80000100800 */
[----:B0-----:R-:W4:Y:S01]  /*e03b0*/  LDL.LU R8, [R1+0x5308] ;  /* 0x0053080001087983 */ /* 0x001f220000300800 */
[----:B------:R-:W-:Y:S02]  /*e03c0*/  F2FP.F16.E5M2.UNPACK_B R12, R12.H1 ;  /* 0x0000000cff0c723e */ /* 0x000fe400030004ff */
[----:B------:R-:W-:Y:S01]  /*e03d0*/  F2FP.F16.E5M2.UNPACK_B R13, R13.H1 ;  /* 0x0000000dff0d723e */ /* 0x000fe200030004ff */
[----:B---3--:R-:W-:-:S02]  /*e03e0*/  IMAD R14, R15, 0x100, R14 ;  /* 0x000001000f0e7824 */ /* 0x008fc400078e020e */
[----:B------:R-:W-:Y:S01]  /*e03f0*/  STL [R1+0x350], R12 ;  /* 0x0003500c01007387 */ /* 0x000fe20000100800 */
[----:B----4-:R-:W-:-:S03]  /*e0400*/  IMAD R8, R8, 0x100, R9 ;  /* 0x0000010008087824 */ /* 0x010fc600078e0209 */
        /* <DEDUP_REMOVED lines=13> */
[----:B------:R-:W-:-:S02]  /*e04e0*/  IMAD R29, R29, 0x100, R0 ;  /* 0x000001001d1d7824 */ /* 0x000fc400078e0200 */
[----:B------:R-:W-:Y:S01]  /*e04f0*/  IMAD R3, R3, 0x100, R28 ;  /* 0x0000010003037824 */ /* 0x000fe200078e021c */
[----:B------:R-:W2:Y:S01]  /*e0500*/  LDL.LU R0, [R1+0x52d8] ;  /* 0x0052d80001007983 */ /* 0x000ea20000300800 */
[----:B------:R-:W-:Y:S01]  /*e0510*/  IMAD R10, R10, 0x100, R2 ;  /* 0x000001000a0a7824 */ /* 0x000fe200078e0202 */
[----:B------:R-:W-:Y:S02]  /*e0520*/  F2FP.F16.E5M2.UNPACK_B R2, R11.H1 ;  /* 0x0000000bff02723e */ /* 0x000fe400030004ff */
[----:B---3--:R-:W-:Y:S02]  /*e0530*/  F2FP.F16.E5M2.UNPACK_B R9, R9.H1 ;  /* 0x00000009ff09723e */ /* 0x008fe400030004ff */
[----:B----4-:R-:W-:-:S05]  /*e0540*/  F2FP.F16.E5M2.UNPACK_B R8, R8.H1 ;  /* 0x00000008ff08723e */ /* 0x010fca00030004ff */
[----:B------:R-:W-:Y:S04]  /*e0550*/  STL [R1+0x348], R8 ;  /* 0x0003480801007387 */ /* 0x000fe80000100800 */
[----:B------:R-:W-:Y:S04]  /*e0560*/  STL [R1+0x4], R29 ;  /* 0x0000041d01007387 */ /* 0x000fe80000100800 */
[----:B------:R-:W-:Y:S04]  /*e0570*/  STL [R1+0x34c], R9 ;  /* 0x00034c0901007387 */ /* 0x000fe80000100800 */
[----:B------:R2:W-:Y:S04]  /*e0580*/  STL [R1+0x8], R3 ;  /* 0x0000080301007387 */ /* 0x0005e80000100800 */
[----:B------:R0:W-:Y:S01]  /*e0590*/  STL [R1+0x444], R10 ;  /* 0x0004440a01007387 */ /* 0x0001e20000100800 */
[----:B--2---:R-:W-:Y:S01]  /*e05a0*/  F2FP.F16.E5M2.UNPACK_B R3, R16.H1 ;  /* 0x00000010ff03723e */ /* 0x004fe200030004ff */
[----:B0-----:R-:W-:Y:S02]  /*e05b0*/  HMMA.16816.F32 R8, R4, R8, R12 ;  /* 0x000000080408723c */ /* 0x001fe4000000180c */
[----:B------:R-:W2:Y:S01]  /*e05c0*/  LDL.LU.64 R14, [R1+0x52d0] ;  /* 0x0052d000010e7983 */ /* 0x000ea20000300a00 */
[----:B------:R-:W-:-:S15]  /*e05d0*/  F2FP.F16.E5M2.UNPACK_B R16, R23.H1 ;  /* 0x00000017ff10723e */ /* 0x000fde00030004ff */
[----:B------:R-:W-:-:S05]  /*e05e0*/  NOP ;  /* 0x0000000000007918 */ /* 0x000fca0000000000 */
[----:B------:R0:W-:Y:S04]  /*e05f0*/  STL.64 [R1+0xa30], R8 ;  /* 0x000a300801007387 */ /* 0x0001e80000100a00 */
[----:B------:R1:W-:Y:S04]  /*e0600*/  STL.64 [R1+0xa38], R10 ;  /* 0x000a380a01007387 */ /* 0x0003e80000100a00 */
[----:B0-----:R-:W3:Y:S01]  /*e0610*/  LDL.LU.64 R8, [R1+0x52c8] ;  /* 0x0052c80001087983 */ /* 0x001ee20000300a00 */
[----:B-1----:R-:W-:-:S03]  /*e0620*/  IMAD R10, R18, 0x100, R17 ;  /* 0x00000100120a7824 */ /* 0x002fc600078e0211 */
[----:B------:R-:W-:Y:S01]  /*e0630*/  STL [R1+0x340], R2 ;  /* 0x0003400201007387 */ /* 0x000fe20000100800 */
[----:B------:R-:W-:-:S03]  /*e0640*/  IMAD R11, R20, 0x100, R19 ;  /* 0x00000100140b7824 */ /* 0x000fc600078e0213 */
[----:B------:R0:W-:Y:S02]  /*e0650*/  STL [R1+0xc], R10 ;  /* 0x00000c0a01007387 */ /* 0x0001e40000100800 */
[----:B0-----:R-:W-:Y:S02]  /*e0660*/  IMAD R10, R22, 0x100, R21 ;  /* 0x00000100160a7824 */ /* 0x001fe400078e0215 */
[----:B------:R-:W-:Y:S06]  /*e0670*/  HMMA.16816.F32 R20, R4, R2, R24 ;  /* 0x000000020414723c */ /* 0x000fec0000001818 */
[----:B------:R-:W-:Y:S04]  /*e0680*/  STL [R1+0x344], R3 ;  /* 0x0003440301007387 */ /* 0x000fe80000100800 */
[----:B------:R-:W-:Y:S04]  /*e0690*/  STL [R1+0x414], R11 ;  /* 0x0004140b01007387 */ /* 0x000fe80000100800 */
[----:B------:R2:W-:Y:S04]  /*e06a0*/  STL [R1+0x424], R10 ;  /* 0x0004240a01007387 */ /* 0x0005e80000100800 */
[----:B------:R-:W-:Y:S05]  /*e06b0*/  STL [R1+0x338], R16 ;  /* 0x0003381001007387 */ /* 0x000fea0000100800 */
[----:B------:R0:W-:Y:S04]  /*e06c0*/  STL.64 [R1+0xa20], R20 ;  /* 0x000a201401007387 */ /* 0x0001e80000100a00 */
[----:B------:R1:W-:Y:S04]  /*e06d0*/  STL.64 [R1+0xa28], R22 ;  /* 0x000a281601007387 */ /* 0x0003e80000100a00 */
[----:B------:R-:W4:Y:S01]  /*e06e0*/  LDL.LU R29, [R1+0x4f70] ;  /* 0x004f7000011d7983 */ /* 0x000f220000300800 */
[----:B------:R-:W-:-:S05]  /*e06f0*/  F2FP.F16.E5M2.UNPACK_B R0, R0.H1 ;  /* 0x00000000ff00723e */ /* 0x000fca00030004ff */
[----:B------:R-:W-:Y:S01]  /*e0700*/  STL [R1+0x33c], R0 ;  /* 0x00033c0001007387 */ /* 0x000fe20000100800 */
[----:B--2---:R-:W-:-:S03]  /*e0710*/  IMAD R10, R15, 0x100, R14 ;  /* 0x000001000f0a7824 */ /* 0x004fc600078e020e */
[----:B----4-:R2:W-:Y:S04]  /*e0720*/  STL [R1+0x52a4], R29 ;  /* 0x0052a41d01007387 */ /* 0x0105e80000100800 */
[----:B------:R-:W4:Y:S04]  /*e0730*/  LDL.LU R11, [R1+0x4f6c] ;  /* 0x004f6c00010b7983 */ /* 0x000f280000300800 */
[----:B------:R-:W3:Y:S04]  /*e0740*/  LDL.LU R28, [R1+0x4f78] ;  /* 0x004f7800011c7983 */ /* 0x000ee80000300800 */
[----:B------:R-:W4:Y:S04]  /*e0750*/  LDL.LU R15, [R1+0x4f74] ;  /* 0x004f7400010f7983 */ /* 0x000f280000300800 */
[----:B0-----:R-:W3:Y:S04]  /*e0760*/  LDL.LU R20, [R1+0xcf0] ;  /* 0x000cf00001147983 */ /* 0x001ee80000300800 */
[----:B------:R-:W3:Y:S04]  /*e0770*/  LDL.LU R21, [R1+0xcf4] ;  /* 0x000cf40001157983 */ /* 0x000ee80000300800 */
[----:B-1----:R-:W3:Y:S04]  /*e0780*/  LDL.LU R22, [R1+0xcf8] ;  /* 0x000cf80001167983 */ /* 0x002ee80000300800 */
[----:B------:R-:W3:Y:S04]  /*e0790*/  LDL.LU R23, [R1+0xcfc] ;  /* 0x000cfc0001177983 */ /* 0x000ee80000300800 */
[----:B--2---:R-:W2:Y:S04]  /*e07a0*/  LDL.LU R29, [R1+0x4f40] ;  /* 0x004f4000011d7983 */ /* 0x004ea80000300800 */
[----:B------:R-:W3:Y:S04]  /*e07b0*/  LDL.LU R12, [R1+0x4f3c] ;  /* 0x004f3c00010c7983 */ /* 0x000ee80000300800 */
[----:B------:R-:W2:Y:S04]  /*e07c0*/  LDL.LU R3, [R1+0x4f48] ;  /* 0x004f480001037983 */ /* 0x000ea80000300800 */
[----:B------:R-:W4:Y:S04]  /*e07d0*/  LDL.LU R14, [R1+0x4f44] ;  /* 0x004f4400010e7983 */ /* 0x000f280000300800 */
[----:B------:R-:W2:Y:S04]  /*e07e0*/  LDL.LU R2, [R1+0x4f58] ;  /* 0x004f580001027983 */ /* 0x000ea80000300800 */
[----:B------:R-:W3:Y:S04]  /*e07f0*/  LDL.LU R13, [R1+0x4f54] ;  /* 0x004f5400010d7983 */ /* 0x000ee80000300800 */
[----:B----4-:R0:W-:Y:S04]  /*e0800*/  STL.64 [R1+0x52b0], R14 ;  /* 0x0052b00e01007387 */ /* 0x0101e80000100a00 */
[----:B------:R-:W4:Y:S04]  /*e0810*/  LDL.LU R26, [R1+0x540] ;  /* 0x00054000011a7983 */ /* 0x000f280000300800 */
[----:B------:R-:W2:Y:S04]  /*e0820*/  LDL.LU R27, [R1+0x544] ;  /* 0x00054400011b7983 */ /* 0x000ea80000300800 */
[----:B---3--:R1:W-:Y:S01]  /*e0830*/  STL.64 [R1+0x52a8], R12 ;  /* 0x0052a80c01007387 */ /* 0x0083e20000100a00 */
[----:B0-----:R-:W-:-:S03]  /*e0840*/  IMAD.MOV.U32 R15, RZ, RZ, R0 ;  /* 0x000000ffff0f7224 */ /* 0x001fc600078e0000 */
[----:B-1----:R-:W3:Y:S04]  /*e0850*/  LDL.LU R12, [R1+0x4f38] ;  /* 0x004f3800010c7983 */ /* 0x002ee80000300800 */
[----:B------:R-:W3:Y:S04]  /*e0860*/  LDL.LU R13, [R1+0x4f34] ;  /* 0x004f3400010d7983 */ /* 0x000ee80000300800 */
[----:B------:R-:W2:Y:S04]  /*e0870*/  LDL.LU R0, [R1+0x4f60] ;  /* 0x004f600001007983 */ /* 0x000ea80000300800 */
[----:B------:R-:W4:Y:S04]  /*e0880*/  LDL.LU R18, [R1+0x570] ;  /* 0x0005700001127983 */ /* 0x000f280000300800 */
[----:B------:R-:W4:Y:S04]  /*e0890*/  LDL.LU R19, [R1+0x574] ;  /* 0x0005740001137983 */ /* 0x000f280000300800 */
[----:B------:R0:W-:Y:S04]  /*e08a0*/  STL.64 [R1+0x5260], R22 ;  /* 0x0052601601007387 */ /* 0x0001e80000100a00 */
[----:B0-----:R-:W3:Y:S04]  /*e08b0*/  LDL.LU R22, [R1+0x4f5c] ;  /* 0x004f5c0001167983 */ /* 0x001ee80000300800 */
[----:B------:R-:W3:Y:S04]  /*e08c0*/  LDL.LU R23, [R1+0x4f68] ;  /* 0x004f680001177983 */ /* 0x000ee80000300800 */
[----:B------:R0:W-:Y:S04]  /*e08d0*/  STL.64 [R1+0x5258], R20 ;  /* 0x0052581401007387 */ /* 0x0001e80000100a00 */
[----:B0-----:R-:W2:Y:S04]  /*e08e0*/  LDL.LU R20, [R1+0x560] ;  /* 0x0005600001147983 */ /* 0x001ea80000300800 */
[----:B------:R-:W2:Y:S01]  /*e08f0*/  LDL.LU R21, [R1+0x564] ;  /* 0x0005640001157983 */ /* 0x000ea20000300800 */
[----:B------:R-:W-:-:S03]  /*e0900*/  IMAD.MOV.U32 R14, RZ, RZ, R16 ;  /* 0x000000ffff0e7224 */ /* 0x000fc600078e0010 */
        /* <DEDUP_REMOVED lines=8> */
[----:B----4-:R0:W-:Y:S04]  /*e0990*/  STL.64 [R1+0x5288], R18 ;  /* 0x0052881201007387 */ /* 0x0101e80000100a00 */
[----:B0-----:R-:W4:Y:S04]  /*e09a0*/  LDL.LU R18, [R1+0x4f50] ;  /* 0x004f500001127983 */ /* 0x001f280000300800 */
[----:B------:R-:W4:Y:S04]  /*e09b0*/  LDL.LU R19, [R1+0x4f4c] ;  /* 0x004f4c0001137983 */ /* 0x000f280000300800 */
[----:B---3--:R0:W-:Y:S04]  /*e09c0*/  STL.64 [R1+0x5280], R16 ;  /* 0x0052801001007387 */ /* 0x0081e80000100a00 */
[----:B0-----:R-:W3:Y:S04]  /*e09d0*/  LDL.LU R16, [R1+0x4f30] ;  /* 0x004f300001107983 */ /* 0x001ee80000300800 */
[----:B------:R-:W3:Y:S04]  /*e09e0*/  LDL.LU R17, [R1+0x4f2c] ;  /* 0x004f2c0001117983 */ /* 0x000ee80000300800 */
[----:B------:R-:W4:Y:S04]  /*e09f0*/  LDL.LU R24, [R1+0x590] ;  /* 0x0005900001187983 */ /* 0x000f280000300800 */
[----:B------:R-:W4:Y:S04]  /*e0a00*/  LDL.LU R25, [R1+0x594] ;  /* 0x0005940001197983 */ /* 0x000f280000300800 */
[----:B------:R-:W-:Y:S04]  /*e0a10*/  STL [R1+0x5050], R10 ;  /* 0x0050500a01007387 */ /* 0x000fe80000100800 */
[----:B------:R-:W-:Y:S04]  /*e0a20*/  STL [R1+0x5270], R11 ;  /* 0x0052700b01007387 */ /* 0x000fe80000100800 */
[----:B------:R0:W-:Y:S04]  /*e0a30*/  STL.64 [R1+0x5268], R8 ;  /* 0x0052680801007387 */ /* 0x0001e80000100a00 */
[----:B0-----:R-:W2:Y:S04]  /*e0a40*/  LDL.LU R8, [R1+0xcd0] ;  /* 0x000cd00001087983 */ /* 0x001ea80000300800 */
[----:B------:R-:W2:Y:S04]  /*e0a50*/  LDL.LU R9, [R1+0xcd4] ;  /* 0x000cd40001097983 */ /* 0x000ea80000300800 */
[----:B------:R-:W4:Y:S04]  /*e0a60*/  LDL.LU R10, [R1+0xcd8] ;  /* 0x000cd800010a7983 */ /* 0x000f280000300800 */
[----:B------:R-:W4:Y:S01]  /*e0a70*/  LDL.LU R11, [R1+0xcdc] ;  /* 0x000cdc00010b7983 */ /* 0x000f220000300800 */
[----:B------:R-:W-:-:S02]  /*e0a80*/  IMAD R12, R13, 0x100, R12 ;  /* 0x000001000d0c7824 */ /* 0x000fc400078e020c */
[----:B---3--:R-:W-:Y:S01]  /*e0a90*/  IMAD R17, R17, 0x100, R16 ;  /* 0x0000010011117824 */ /* 0x008fe200078e0210 */
[----:B----4-:R-:W-:Y:S04]  /*e0aa0*/  STL.64 [R1+0x5298], R10 ;  /* 0x0052980a01007387 */ /* 0x010fe80000100a00 */
[----:B--2---:R0:W-:Y:S04]  /*e0ab0*/  STL.64 [R1+0x5290], R8 ;  /* 0x0052900801007387 */ /* 0x0041e80000100a00 */
[----:B0-----:R-:W2:Y:S04]  /*e0ac0*/  LDL.LU R8, [R1+0xcb0] ;  /* 0x000cb00001087983 */ /* 0x001ea80000300800 */
[----:B------:R-:W2:Y:S04]  /*e0ad0*/  LDL.LU R9, [R1+0xcb4] ;  /* 0x000cb40001097983 */ /* 0x000ea80000300800 */
[----:B------:R-:W2:Y:S04]  /*e0ae0*/  LDL.LU R10, [R1+0xcb8] ;  /* 0x000cb800010a7983 */ /* 0x000ea80000300800 */
[----:B------:R-:W2:Y:S04]  /*e0af0*/  LDL.LU R11, [R1+0xcbc] ;  /* 0x000cbc00010b7983 */ /* 0x000ea80000300800 */
[----:B------:R-:W-:Y:S04]  /*e0b00*/  STL [R1+0x420], R17 ;  /* 0x0004201101007387 */ /* 0x000fe80000100800 */
[----:B------:R0:W-:Y:S02]  /*e0b10*/  STL [R1+0x430], R12 ;  /* 0x0004300c01007387 */ /* 0x0001e40000100800 */
[----:B0-----:R-:W-:Y:S01]  /*e0b20*/  HMMA.16816.F32 R12, R4, R14, R20 ;  /* 0x0000000e040c723c */ /* 0x001fe20000001814 */
[----:B------:R-:W-:-:S02]  /*e0b30*/  F2FP.F16.E5M2.UNPACK_B R16, R26.H1 ;  /* 0x0000001aff10723e */ /* 0x000fc400030004ff */
[----:B------:R-:W-:Y:S01]  /*e0b40*/  F2FP.F16.E5M2.UNPACK_B R17, R27.H1 ;  /* 0x0000001bff11723e */ /* 0x000fe200030004ff */
[----:B------:R-:W3:Y:S04]  /*e0b50*/  LDL.LU R26, [R1+0x4f88] ;  /* 0x004f8800011a7983 */ /* 0x000ee80000300800 */
[----:B------:R-:W3:Y:S04]  /*e0b60*/  LDL.LU R27, [R1+0x4f84] ;  /* 0x004f8400011b7983 */ /* 0x000ee80000300800 */
[----:B------:R-:W-:Y:S04]  /*e0b70*/  STL [R1+0x330], R16 ;  /* 0x0003301001007387 */ /* 0x000fe80000100800 */
[----:B------:R-:W4:Y:S04]  /*e0b80*/  LDL.LU.64 R22, [R1+0x52c0] ;  /* 0x0052c00001167983 */ /* 0x000f280000300a00 */
[----:B------:R-:W2:Y:S04]  /*e0b90*/  LDL.LU.64 R20, [R1+0x52b8] ;  /* 0x0052b80001147983 */ /* 0x000ea80000300a00 */
[----:B------:R-:W-:Y:S04]  /*e0ba0*/  STL.64 [R1+0xa10], R12 ;  /* 0x000a100c01007387 */ /* 0x000fe80000100a00 */
[----:B------:R0:W-:Y:S04]  /*e0bb0*/  STL.64 [R1+0xa18], R14 ;  /* 0x000a180e01007387 */ /* 0x0001e80000100a00 */
[----:B0-----:R-:W3:Y:S04]  /*e0bc0*/  LDL.LU.64 R14, [R1+0x52b0] ;  /* 0x0052b000010e7983 */ /* 0x001ee80000300a00 */
[----:B------:R-:W4:Y:S01]  /*e0bd0*/  LDL.LU.64 R12, [R1+0x52a8] ;  /* 0x0052a800010c7983 */ /* 0x000f220000300a00 */
[----:B------:R-:W-:-:S03]  /*e0be0*/  IMAD R18, R19, 0x100, R18 ;  /* 0x0000010013127824 */ /* 0x000fc600078e0212 */
[----:B------:R-:W-:Y:S01]  /*e0bf0*/  STL [R1+0x334], R17 ;  /* 0x0003341101007387 */ /* 0x000fe20000100800 */
[----:B--2---:R-:W-:Y:S01]  /*e0c00*/  F2FP.F16.E5M2.UNPACK_B R20, R20.H1 ;  /* 0x00000014ff14723e */ /* 0x004fe200030004ff */
[----:B---3--:R-:W-:Y:S02]  /*e0c10*/  IMAD R14, R14, 0x100, R3 ;  /* 0x000001000e0e7824 */ /* 0x008fe400078e0203 */
[----:B----4-:R-:W-:Y:S02]  /*e0c20*/  IMAD R12, R12, 0x100, R29 ;  /* 0x000001000c0c7824 */ /* 0x010fe400078e021d */
[----:B------:R-:W2:Y:S04]  /*e0c30*/  LDL.LU R29, [R1+0x52a4] ;  /* 0x0052a400011d7983 */ /* 0x000ea80000300800 */
[----:B------:R-:W3:Y:S04]  /*e0c40*/  LDL.LU R3, [R1+0x52a0] ;  /* 0x0052a00001037983 */ /* 0x000ee80000300800 */
[----:B------:R0:W-:Y:S02]  /*e0c50*/  STL [R1+0x40c], R18 ;  /* 0x00040c1201007387 */ /* 0x0001e40000100800 */
[----:B0-----:R-:W-:Y:S02]  /*e0c60*/  HMMA.16816.F32 R16, R4, R16, R8 ;  /* 0x000000100410723c */ /* 0x001fe40000001808 */
[----:B------:R-:W4:Y:S04]  /*e0c70*/  LDL.LU.64 R10, [R1+0x5298] ;  /* 0x00529800010a7983 */ /* 0x000f280000300a00 */
[----:B------:R-:W4:Y:S01]  /*e0c80*/  LDL.LU.64 R8, [R1+0x5290] ;  /* 0x0052900001087983 */ /* 0x000f220000300a00 */
[----:B------:R-:W-:-:S02]  /*e0c90*/  IMAD R13, R13, 0x100, R2 ;  /* 0x000001000d0d7824 */ /* 0x000fc400078e0202 */
[----:B------:R-:W-:-:S14]  /*e0ca0*/  IMAD R22, R22, 0x100, R0 ;  /* 0x0000010016167824 */ /* 0x000fdc00078e0200 */
[----:B------:R-:W-:Y:S04]  /*e0cb0*/  STL.64 [R1+0xa00], R16 ;  /* 0x000a001001007387 */ /* 0x000fe80000100a00 */
[----:B------:R0:W-:Y:S04]  /*e0cc0*/  STL.64 [R1+0xa08], R18 ;  /* 0x000a081201007387 */ /* 0x0001e80000100a00 */
[----:B0-----:R-:W2:Y:S04]  /*e0cd0*/  LDL.LU.64 R18, [R1+0x5288] ;  /* 0x0052880001127983 */ /* 0x001ea80000300a00 */
[----:B------:R-:W3:Y:S04]  /*e0ce0*/  LDL.LU.64 R16, [R1+0x5280] ;  /* 0x0052800001107983 */ /* 0x000ee80000300a00 */
[----:B------:R-:W3:Y:S04]  /*e0cf0*/  LDL.LU R2, [R1+0x5278] ;  /* 0x0052780001027983 */ /* 0x000ee80000300800 */
[----:B------:R-:W-:Y:S04]  /*e0d00*/  STL [R1+0x328], R20 ;  /* 0x0003281401007387 */ /* 0x000fe80000100800 */
[----:B------:R-:W4:Y:S01]  /*e0d10*/  LDL.LU R0, [R1+0x5274] ;  /* 0x0052740001007983 */ /* 0x000f220000300800 */
[----:B------:R-:W-:-:S05]  /*e0d20*/  F2FP.F16.E5M2.UNPACK_B R21, R21.H1 ;  /* 0x00000015ff15723e */ /* 0x000fca00030004ff */
[----:B------:R-:W-:Y:S04]  /*e0d30*/  STL [R1+0x32c], R21 ;  /* 0x00032c1501007387 */ /* 0x000fe80000100800 */
[----:B------:R0:W-:Y:S01]  /*e0d40*/  STL [R1+0x408], R22 ;  /* 0x0004081601007387 */ /* 0x0001e20000100800 */
[----:B----4-:R-:W-:Y:S02]  /*e0d50*/  IMAD R0, R0, 0x100, R23 ;  /* 0x0000010000007824 */ /* 0x010fe400078e0217 */
[----:B0-----:R-:W-:Y:S03]  /*e0d60*/  HMMA.16816.F32 R20, R4, R20, R8 ;  /* 0x000000140414723c */ /* 0x001fe60000001808 */
[----:B------:R-:W-:Y:S04]  /*e0d70*/  STL [R1+0x5054], R0 ;  /* 0x0050540001007387 */ /* 0x000fe80000100800 */
[----:B------:R-:W4:Y:S04]  /*e0d80*/  LDL.LU R11, [R1+0x5270] ;  /* 0x00527000010b7983 */ /* 0x000f280000300800 */
[----:B------:R-:W3:-:S12]  /*e0d90*/  LDL.LU.64 R8, [R1+0x5268] ;  /* 0x0052680001087983 */ /* 0x000ed80000300a00 */
[----:B------:R-:W-:Y:S04]  /*e0da0*/  STL.64 [R1+0x9f0], R20 ;  /* 0x0009f01401007387 */ /* 0x000fe80000100a00 */
[----:B------:R0:W-:Y:S04]  /*e0db0*/  STL.64 [R1+0x9f8], R22 ;  /* 0x0009f81601007387 */ /* 0x0001e80000100a00 */
[----:B0-----:R-:W3:Y:S04]  /*e0dc0*/  LDL.LU.64 R22, [R1+0x5260] ;  /* 0x0052600001167983 */ /* 0x001ee80000300a00 */
[----:B------:R-:W3:Y:S01]  /*e0dd0*/  LDL.LU.64 R20, [R1+0x5258] ;  /* 0x0052580001147983 */ /* 0x000ee20000300a00 */
[----:B--2---:R-:W-:-:S02]  /*e0de0*/  F2FP.F16.E5M2.UNPACK_B R18, R18.H1 ;  /* 0x00000012ff12723e */ /* 0x004fc400030004ff */
[----:B------:R-:W-:Y:S01]  /*e0df0*/  F2FP.F16.E5M2.UNPACK_B R19, R19.H1 ;  /* 0x00000013ff13723e */ /* 0x000fe200030004ff */
[----:B------:R-:W-:Y:S02]  /*e0e00*/  IMAD R15, R15, 0x100, R28 ;  /* 0x000001000f0f7824 */ /* 0x000fe400078e021c */
[----:B------:R-:W-:Y:S01]  /*e0e10*/  STL [R1+0x320], R18 ;  /* 0x0003201201007387 */ /* 0x000fe20000100800 */
[----:B------:R-:W-:Y:S02]  /*e0e20*/  F2FP.F16.E5M2.UNPACK_B R10, R24.H1 ;  /* 0x00000018ff0a723e */ /* 0x000fe400030004ff */
[----:B------:R-:W-:Y:S01]  /*e0e30*/  F2FP.F16.E5M2.UNPACK_B R0, R25.H1 ;  /* 0x00000019ff00723e */ /* 0x000fe200030004ff */
[----:B----4-:R-:W-:-:S05]  /*e0e40*/  IMAD R11, R11, 0x100, R29 ;  /* 0x000001000b0b7824 */ /* 0x010fca00078e021d */
[----:B------:R-:W-:Y:S04]  /*e0e50*/  STL [R1+0x5078], R11 ;  /* 0x0050780b01007387 */ /* 0x000fe80000100800 */
[----:B------:R-:W-:Y:S04]  /*e0e60*/  STL [R1+0x324], R19 ;  /* 0x0003241301007387 */ /* 0x000fe80000100800 */
[----:B------:R-:W-:Y:S04]  /*e0e70*/  STL.64 [R1+0x5018], R14 ;  /* 0x0050180e01007387 */ /* 0x000fe80000100a00 */
[----:B------:R3:W-:Y:S02]  /*e0e80*/  STL.64 [R1+0x5010], R12 ;  /* 0x0050100c01007387 */ /* 0x0007e40000100a00 */
[----:B---3--:R-:W-:Y:S02]  /*e0e90*/  HMMA.16816.F32 R12, R4, R18, R20 ;  /* 0x00000012040c723c */ /* 0x008fe40000001814 */
[----:B------:R-:W2:Y:S04]  /*e0ea0*/  LDL.LU R18, [R1+0x4f8c] ;  /* 0x004f8c0001127983 */ /* 0x000ea80000300800 */
[----:B------:R-:W-:-:S15]  /*e0eb0*/  STL [R1+0x318], R10 ;  /* 0x0003180a01007387 */ /* 0x000fde0000100800 */
[----:B------:R-:W-:-:S02]  /*e0ec0*/  NOP ;  /* 0x0000000000007918 */ /* 0x000fc40000000000 */
[----:B------:R0:W-:Y:S04]  /*e0ed0*/  STL.64 [R1+0x9e0], R12 ;  /* 0x0009e00c01007387 */ /* 0x0001e80000100a00 */
[----:B------:R1:W-:Y:S04]  /*e0ee0*/  STL.64 [R1+0x9e8], R14 ;  /* 0x0009e80e01007387 */ /* 0x0003e80000100a00 */
[----:B------:R-:W3:Y:S04]  /*e0ef0*/  LDL.LU R29, [R1+0x4f98] ;  /* 0x004f9800011d7983 */ /* 0x000ee80000300800 */
[----:B------:R-:W-:Y:S04]  /*e0f00*/  STL [R1+0x31c], R0 ;  /* 0x00031c0001007387 */ /* 0x000fe80000100800 */
[----:B------:R-:W3:Y:S04]  /*e0f10*/  LDL.LU R19, [R1+0x4f94] ;  /* 0x004f940001137983 */ /* 0x000ee80000300800 */
[----:B------:R-:W4:Y:S04]  /*e0f20*/  LDL.LU R25, [R1+0x4fb4] ;  /* 0x004fb40001197983 */ /* 0x000f280000300800 */
[----:B------:R-:W2:Y:S04]  /*e0f30*/  LDL.LU R22, [R1+0x4fbc] ;  /* 0x004fbc0001167983 */ /* 0x000ea80000300800 */
[----:B------:R-:W4:Y:S04]  /*e0f40*/  LDL.LU R28, [R1+0x5b4] ;  /* 0x0005b400011c7983 */ /* 0x000f280000300800 */
[----:B------:R-:W3:Y:S04]  /*e0f50*/  LDL.LU R20, [R1+0x4f9c] ;  /* 0x004f9c0001147983 */ /* 0x000ee80000300800 */
[----:B0-----:R-:W2:Y:S04]  /*e0f60*/  LDL.LU R13, [R1+0x4fa8] ;  /* 0x004fa800010d7983 */ /* 0x001ea80000300800 */
[----:B------:R-:W4:Y:S04]  /*e0f70*/  LDL.LU R24, [R1+0x4fa4] ;  /* 0x004fa40001187983 */ /* 0x000f280000300800 */
[----:B-1----:R-:W3:Y:S04]  /*e0f80*/  LDL.LU R14, [R1+0x4fb0] ;  /* 0x004fb000010e7983 */ /* 0x002ee80000300800 */
[----:B------:R-:W4:Y:S04]  /*e0f90*/  LDL.LU R21, [R1+0x4fac] ;  /* 0x004fac0001157983 */ /* 0x000f280000300800 */
[----:B------:R-:W3:Y:S04]  /*e0fa0*/  LDL.LU R15, [R1+0x5c0] ;  /* 0x0005c000010f7983 */ /* 0x000ee80000300800 */
[----:B------:R-:W4:Y:S04]  /*e0fb0*/  LDL.LU R11, [R1+0x5c4] ;  /* 0x0005c400010b7983 */ /* 0x000f280000300800 */
[----:B------:R-:W2:Y:S01]  /*e0fc0*/  LDL.LU R12, [R1+0x4fc8] ;  /* 0x004fc800010c7983 */ /* 0x000ea20000300800 */
[----:B------:R-:W-:-:S02]  /*e0fd0*/  IMAD R16, R17, 0x100, R16 ;  /* 0x0000010011107824 */ /* 0x000fc400078e0210 */
[----:B------:R-:W-:Y:S01]  /*e0fe0*/  IMAD R17, R27, 0x100, R26 ;  /* 0x000001001b117824 */ /* 0x000fe200078e021a */
[----:B---3--:R-:W-:Y:S04]  /*e0ff0*/  STL.64 [R1+0x5240], R14 ;  /* 0x0052400e01007387 */ /* 0x008fe80000100a00 */
[----:B--2---:R0:W-:Y:S04]  /*e1000*/  STL.64 [R1+0x5238], R12 ;  /* 0x0052380c01007387 */ /* 0x0041e80000100a00 */
[----:B0-----:R-:W2:Y:S04]  /*e1010*/  LDL.LU R12, [R1+0x4f90] ;  /* 0x004f9000010c7983 */ /* 0x001ea80000300800 */
[----:B------:R-:W3:Y:S01]  /*e1020*/  LDL.LU R13, [R1+0x5b0] ;  /* 0x0005b000010d7983 */ /* 0x000ee20000300800 */
[----:B------:R-:W-:-:S03]  /*e1030*/  IMAD.MOV.U32 R15, RZ, RZ, R0 ;  /* 0x000000ffff0f7224 */ /* 0x000fc600078e0000 */
[----:B------:R-:W3:Y:S04]  /*e1040*/  LDL.LU R26, [R1+0x4fc4] ;  /* 0x004fc400011a7983 */ /* 0x000ee80000300800 */
[----:B------:R-:W3:Y:S04]  /*e1050*/  LDL.LU R0, [R1+0x4fd0] ;  /* 0x004fd00001007983 */ /* 0x000ee80000300800 */
[----:B------:R-:W4:Y:S01]  /*e1060*/  LDL.LU R23, [R1+0x4fcc] ;  /* 0x004fcc0001177983 */ /* 0x000f220000300800 */
[----:B------:R-:W-:-:S03]  /*e1070*/  IMAD.MOV.U32 R14, RZ, RZ, R10 ;  /* 0x000000ffff0e7224 */ /* 0x000fc600078e000a */
[----:B----4-:R-:W-:Y:S04]  /*e1080*/  STL.64 [R1+0x5250], R22 ;  /* 0x0052501601007387 */ /* 0x010fe80000100a00 */
[----:B------:R0:W-:Y:S04]  /*e1090*/  STL.64 [R1+0x5248], R20 ;  /* 0x0052481401007387 */ /* 0x0001e80000100a00 */
[----:B0-----:R-:W4:Y:S04]  /*e10a0*/  LDL.LU R20, [R1+0xd00] ;  /* 0x000d000001147983 */ /* 0x001f280000300800 */
[----:B------:R-:W4:Y:S04]  /*e10b0*/  LDL.LU R21, [R1+0xd04] ;  /* 0x000d040001157983 */ /* 0x000f280000300800 */
[----:B------:R-:W4:Y:S04]  /*e10c0*/  LDL.LU R22, [R1+0xd08] ;  /* 0x000d080001167983 */ /* 0x000f280000300800 */
[----:B------:R-:W4:Y:S04]  /*e10d0*/  LDL.LU R23, [R1+0xd0c] ;  /* 0x000d0c0001177983 */ /* 0x000f280000300800 */
[----:B------:R-:W3:Y:S01]  /*e10e0*/  LDL.LU R10, [R1+0x4fd8] ;  /* 0x004fd800010a7983 */ /* 0x000ee20000300800 */
[----:B--2---:R-:W-:-:S02]  /*e10f0*/  IMAD R18, R18, 0x100, R12 ;  /* 0x0000010012127824 */ /* 0x004fc400078e020c */
[----:B------:R-:W-:Y:S01]  /*e1100*/  IMAD R19, R19, 0x100, R29 ;  /* 0x0000010013137824 */ /* 0x000fe200078e021d */
[----:B---3--:R0:W-:Y:S04]  /*e1110*/  STL [R1+0x5228], R10 ;  /* 0x0052280a01007387 */ /* 0x0081e80000100800 */
[----:B0-----:R-:W2:Y:S04]  /*e1120*/  LDL.LU R10, [R1+0x4fa0] ;  /* 0x004fa000010a7983 */ /* 0x001ea80000300800 */
[----:B------:R-:W-:Y:S04]  /*e1130*/  STL.64 [R1+0x5220], R8 ;  /* 0x0052200801007387 */ /* 0x000fe80000100a00 */
[----:B------:R-:W3:Y:S04]  /*e1140*/  LDL.LU R27, [R1+0x4fd4] ;  /* 0x004fd400011b7983 */ /* 0x000ee80000300800 */
[----:B------:R-:W3:Y:S04]  /*e1150*/  LDL.LU R29, [R1+0x1a8] ;  /* 0x0001a800011d7983 */ /* 0x000ee80000300800 */
[----:B------:R0:W-:Y:S04]  /*e1160*/  STL.64 [R1+0x4ff0], R18 ;  /* 0x004ff01201007387 */ /* 0x0001e80000100a00 */
[----:B0-----:R-:W2:Y:S04]  /*e1170*/  LDL.LU R18, [R1+0x4fb8] ;  /* 0x004fb80001127983 */ /* 0x001ea80000300800 */
[----:B------:R-:W2:Y:S01]  /*e1180*/  LDL.LU R19, [R1+0x4fc0] ;  /* 0x004fc00001137983 */ /* 0x000ea20000300800 */
[----:B------:R-:W-:-:S02]  /*e1190*/  F2FP.F16.E5M2.UNPACK_B R8, R13.H1 ;  /* 0x0000000dff08723e */ /* 0x000fc400030004ff */
[----:B----4-:R-:W-:Y:S01]  /*e11a0*/  HMMA.16816.F32 R12, R4, R14, R20 ;  /* 0x0000000e040c723c */ /* 0x010fe20000001814 */
[----:B------:R0:W-:Y:S01]  /*e11b0*/  STL.64 [R1+0x4fe8], R16 ;  /* 0x004fe81001007387 */ /* 0x0001e20000100a00 */
[----:B------:R-:W-:-:S03]  /*e11c0*/  F2FP.F16.E5M2.UNPACK_B R9, R28.H1 ;  /* 0x0000001cff09723e */ /* 0x000fc600030004ff */
[----:B--2---:R1:W-:Y:S04]  /*e11d0*/  STL.64 [R1+0x5230], R18 ;  /* 0x0052301201007387 */ /* 0x0043e80000100a00 */
[----:B0-----:R-:W2:Y:S04]  /*e11e0*/  LDL.LU R16, [R1+0xd40] ;  /* 0x000d400001107983 */ /* 0x001ea80000300800 */
[----:B------:R-:W2:Y:S04]  /*e11f0*/  LDL.LU R17, [R1+0xd44] ;  /* 0x000d440001117983 */ /* 0x000ea80000300800 */
[----:B-1----:R-:W2:Y:S04]  /*e1200*/  LDL.LU R18, [R1+0xd48] ;  /* 0x000d480001127983 */ /* 0x002ea80000300800 */
[----:B------:R-:W2:Y:S04]  /*e1210*/  LDL.LU R19, [R1+0xd4c] ;  /* 0x000d4c0001137983 */ /* 0x000ea80000300800 */
[----:B------:R-:W4:Y:S04]  /*e1220*/  LDL.LU R28, [R1+0x1ac] ;  /* 0x0001ac00011c7983 */ /* 0x000f280000300800 */
[----:B------:R-:W3:Y:S04]  /*e1230*/  LDL.LU.64 R22, [R1+0x5250] ;  /* 0x0052500001167983 */ /* 0x000ee80000300a00 */
[----:B------:R-:W2:Y:S04]  /*e1240*/  LDL.LU.64 R20, [R1+0x5248] ;  /* 0x0052480001147983 */ /* 0x000ea80000300a00 */
[----:B------:R-:W-:Y:S04]  /*e1250*/  STL.64 [R1+0x9d0], R12 ;  /* 0x0009d00c01007387 */ /* 0x000fe80000100a00 */
[----:B------:R0:W-:Y:S04]  /*e1260*/  STL.64 [R1+0x9d8], R14 ;  /* 0x0009d80e01007387 */ /* 0x0001e80000100a00 */
[----:B0-----:R-:W4:Y:S04]  /*e1270*/  LDL.LU.64 R14, [R1+0x5240] ;  /* 0x00524000010e7983 */ /* 0x001f280000300a00 */
[----:B------:R-:W3:Y:S04]  /*e1280*/  LDL.LU.64 R12, [R1+0x5238] ;  /* 0x00523800010c7983 */ /* 0x000ee80000300a00 */
[----:B------:R-:W-:Y:S04]  /*e1290*/  STL [R1+0x310], R8 ;  /* 0x0003100801007387 */ /* 0x000fe80000100800 */
[----:B------:R-:W-:Y:S01]  /*e12a0*/  STL [R1+0x314], R9 ;  /* 0x0003140901007387 */ /* 0x000fe20000100800 */
[----:B--2---:R-:W-:-:S02]  /*e12b0*/  IMAD R20, R20, 0x100, R10 ;  /* 0x0000010014147824 */ /* 0x004fc400078e020a */
[----:B----4-:R-:W-:Y:S02]  /*e12c0*/  IMAD R21, R21, 0x100, R14 ;  /* 0x0000010015157824 */ /* 0x010fe400078e020e */
[----:B---3--:R-:W-:Y:S02]  /*e12d0*/  IMAD R24, R24, 0x100, R13 ;  /* 0x0000010018187824 */ /* 0x008fe400078e020d */
[----:B------:R-:W2:Y:S04]  /*e12e0*/  LDL.LU R13, [R1+0x1b8] ;  /* 0x0001b800010d7983 */ /* 0x000ea80000300800 */
[----:B------:R-:W3:Y:S04]  /*e12f0*/  LDL.LU R14, [R1+0x1bc] ;  /* 0x0001bc00010e7983 */ /* 0x000ee80000300800 */
[----:B------:R0:W-:Y:S02]  /*e1300*/  STL.64 [R1+0x4ff8], R20 ;  /* 0x004ff81401007387 */ /* 0x0001e40000100a00 */
[----:B0-----:R-:W-:-:S02]  /*e1310*/  F2FP.F16.E5M2.UNPACK_B R21, R11.H1 ;  /* 0x0000000bff15723e */ /* 0x001fc400030004ff */
[----:B------:R-:W-:Y:S01]  /*e1320*/  HMMA.16816.F32 R8, R4, R8, R16 ;  /* 0x000000080408723c */ /* 0x000fe20000001810 */
[----:B------:R-:W-:Y:S02]  /*e1330*/  F2FP.F16.E5M2.UNPACK_B R20, R15.H1 ;  /* 0x0000000fff14723e */ /* 0x000fe400030004ff */
[----:B------:R-:W4:Y:S04]  /*e1340*/  LDL.LU R15, [R1+0x1d8] ;  /* 0x0001d800010f7983 */ /* 0x000f280000300800 */
[----:B------:R-:W2:-:S15]  /*e1350*/  LDL.LU.64 R18, [R1+0x5230] ;  /* 0x0052300001127983 */ /* 0x000e9e0000300a00 */
[----:B------:R-:W-:-:S01]  /*e1360*/  NOP ;  /* 0x0000000000007918 */ /* 0x000fc20000000000 */
[----:B------:R-:W-:Y:S04]  /*e1370*/  STL.64 [R1+0x9c0], R8 ;  /* 0x0009c00801007387 */ /* 0x000fe80000100a00 */
[----:B------:R0:W-:Y:S04]  /*e1380*/  STL.64 [R1+0x9c8], R10 ;  /* 0x0009c80a01007387 */ /* 0x0001e80000100a00 */
[----:B0-----:R-:W3:Y:S04]  /*e1390*/  LDL.LU R10, [R1+0x5228] ;  /* 0x00522800010a7983 */ /* 0x001ee80000300800 */
[----:B------:R-:W4:Y:S04]  /*e13a0*/  LDL.LU.64 R8, [R1+0x5220] ;  /* 0x0052200001087983 */ /* 0x000f280000300a00 */
[----:B------:R-:W-:Y:S04]  /*e13b0*/  STL [R1+0x110], R20 ;  /* 0x0001101401007387 */ /* 0x000fe80000100800 */
[----:B------:R-:W4:Y:S01]  /*e13c0*/  LDL.LU R11, [R1+0x1dc] ;  /* 0x0001dc00010b7983 */ /* 0x000f220000300800 */
[----:B------:R-:W-:-:S03]  /*e13d0*/  IMAD R23, R23, 0x100, R0 ;  /* 0x0000010017177824 */ /* 0x000fc600078e0200 */
[----:B------:R-:W-:Y:S04]  /*e13e0*/  STL [R1+0x114], R21 ;  /* 0x0001141501007387 */ /* 0x000fe80000100800 */
[----:B------:R-:W4:Y:S01]  /*e13f0*/  LDL.LU R17, [R1+0x1e8] ;  /* 0x0001e80001117983 */ /* 0x000f220000300800 */
[----:B------:R-:W-:Y:S02]  /*e1400*/  IMAD R26, R26, 0x100, R12 ;  /* 0x000001001a1a7824 */ /* 0x000fe400078e020c */
[----:B--2---:R-:W-:Y:S02]  /*e1410*/  IMAD R22, R22, 0x100, R19 ;  /* 0x0000010016167824 */ /* 0x004fe400078e0213 */
[----:B------:R-:W-:-:S03]  /*e1420*/  IMAD R25, R25, 0x100, R18 ;  /* 0x0000010019197824 */ /* 0x000fc600078e0212 */
[----:B------:R-:W-:Y:S04]  /*e1430*/  STL [R1+0x50d8], R22 ;  /* 0x0050d81601007387 */ /* 0x000fe80000100800 */
[----:B------:R-:W2:Y:S04]  /*e1440*/  LDL.LU R18, [R1+0x1ec] ;  /* 0x0001ec0001127983 */ /* 0x000ea80000300800 */
[----:B------:R-:W-:Y:S04]  /*e1450*/  STL [R1+0x50dc], R23 ;  /* 0x0050dc1701007387 */ /* 0x000fe80000100800 */
[----:B------:R-:W2:Y:S01]  /*e1460*/  LDL.LU R0, [R1+0x208] ;  /* 0x0002080001007983 */ /* 0x000ea20000300800 */
[----:B---3--:R-:W-:-:S03]  /*e1470*/  IMAD R27, R27, 0x100, R10 ;  /* 0x000001001b1b7824 */ /* 0x008fc600078e020a */
[----:B------:R-:W3:Y:S04]  /*e1480*/  LDL.LU R10, [R1+0x20c] ;  /* 0x00020c00010a7983 */ /* 0x000ee80000300800 */
[----:B------:R-:W-:Y:S04]  /*e1490*/  STL.64 [R1+0x5008], R26 ;  /* 0x0050081a01007387 */ /* 0x000fe80000100a00 */
[----:B------:R0:W-:Y:S04]  /*e14a0*/  STL.64 [R1+0x5000], R24 ;  /* 0x0050001801007387 */ /* 0x0001e80000100a00 */
[----:B0-----:R-:W4:Y:S04]  /*e14b0*/  LDL.LU R24, [R1+0xd20] ;  /* 0x000d200001187983 */ /* 0x001f280000300800 */
[----:B------:R-:W4:Y:S04]  /*e14c0*/  LDL.LU R25, [R1+0xd24] ;  /* 0x000d240001197983 */ /* 0x000f280000300800 */
[----:B------:R-:W4:Y:S04]  /*e14d0*/  LDL.LU R26, [R1+0xd28] ;  /* 0x000d2800011a7983 */ /* 0x000f280000300800 */
[----:B------:R-:W4:Y:S04]  /*e14e0*/  LDL.LU R27, [R1+0xd2c] ;  /* 0x000d2c00011b7983 */ /* 0x000f280000300800 */
[----:B------:R-:W3:Y:S04]  /*e14f0*/  LDL.LU R19, [R1+0x218] ;  /* 0x0002180001137983 */ /* 0x000ee80000300800 */
[----:B------:R-:W3:Y:S01]  /*e1500*/  LDL.LU R12, [R1+0x21c] ;  /* 0x00021c00010c7983 */ /* 0x000ee20000300800 */
[----:B----4-:R-:W-:-:S15]  /*e1510*/  HMMA.16816.F32 R4, R4, R20, R24 ;  /* 0x000000140404723c */ /* 0x010fde0000001818 */
[----:B------:R-:W-:-:S08]  /*e1520*/  NOP ;  /* 0x0000000000007918 */ /* 0x000fd00000000000 */
[----:B------:R0:W-:Y:S04]  /*e1530*/  STL.64 [R1+0x9b0], R4 ;  /* 0x0009b00401007387 */ /* 0x0001e80000100a00 */
[----:B------:R1:W-:Y:S01]  /*e1540*/  STL.64 [R1+0x9b8], R6 ;  /* 0x0009b80601007387 */ /* 0x0003e20000100a00 */
[-C--:B0-----:R-:W-:Y:S02]  /*e1550*/  F2FP.F16.E5M2.UNPACK_B R4, R29.reuse ;  /* 0x0000001dff04723e */ /* 0x081fe400020004ff */
[----:B-1----:R-:W-:Y:S02]  /*e1560*/  F2FP.F16.E5M2.UNPACK_B R6, R29.H1 ;  /* 0x0000001dff06723e */ /* 0x002fe400030004ff */
[-C--:B------:R-:W-:Y:S01]  /*e1570*/  F2FP.F16.E5M2.UNPACK_B R5, R28.reuse ;  /* 0x0000001cff05723e */ /* 0x080fe200020004ff */
[----:B------:R0:W-:Y:S04]  /*e1580*/  STL [R1+0x308], R4 ;  /* 0x0003080401007387 */ /* 0x0001e80000100800 */
[----:B------:R1:W-:Y:S04]  /*e1590*/  STL [R1+0x300], R6 ;  /* 0x0003000601007387 */ /* 0x0003e80000100800 */
[----:B------:R-:W4:Y:S04]  /*e15a0*/  LDL.LU R29, [R1+0x228] ;  /* 0x00022800011d7983 */ /* 0x000f280000300800 */
[----:B------:R2:W-:Y:S01]  /*e15b0*/  STL [R1+0x30c], R5 ;  /* 0x00030c0501007387 */ /* 0x0005e20000100800 */
[----:B0-----:R-:W-:-:S03]  /*e15c0*/  F2FP.F16.E5M2.UNPACK_B R4, R28.H1 ;  /* 0x0000001cff04723e */ /* 0x001fc600030004ff */
[----:B------:R-:W4:Y:S04]  /*e15d0*/  LDL.LU R28, [R1+0x22c] ;  /* 0x00022c00011c7983 */ /* 0x000f280000300800 */
[----:B------:R0:W-:Y:S01]  /*e15e0*/  STL [R1+0x304], R4 ;  /* 0x0003040401007387 */ /* 0x0001e20000100800 */
[-C--:B-1----:R-:W-:Y:S02]  /*e15f0*/  F2FP.F16.E5M2.UNPACK_B R6, R13.reuse.H1 ;  /* 0x0000000dff06723e */ /* 0x082fe400030004ff */
[----:B--2---:R-:W-:Y:S02]  /*e1600*/  F2FP.F16.E5M2.UNPACK_B R5, R14 ;  /* 0x0000000eff05723e */ /* 0x004fe400020004ff */
[----:B0-----:R-:W-:-:S05]  /*e1610*/  F2FP.F16.E5M2.UNPACK_B R4, R13 ;  /* 0x0000000dff04723e */ /* 0x001fca00020004ff */
[----:B------:R0:W-:Y:S04]  /*e1620*/  STL [R1+0x2f8], R4 ;  /* 0x0002f80401007387 */ /* 0x0001e80000100800 */
[----:B------:R1:W-:Y:S04]  /*e1630*/  STL [R1+0x2f0], R6 ;  /* 0x0002f00601007387 */ /* 0x0003e80000100800 */
[----:B------:R-:W2:Y:S04]  /*e1640*/  LDL.LU R13, [R1+0x248] ;  /* 0x00024800010d7983 */ /* 0x000ea80000300800 */
[----:B------:R3:W-:Y:S01]  /*e1650*/  STL [R1+0x2fc], R5 ;  /* 0x0002fc0501007387 */ /* 0x0007e20000100800 */
[----:B0-----:R-:W-:-:S03]  /*e1660*/  F2FP.F16.E5M2.UNPACK_B R4, R14.H1 ;  /* 0x0000000eff04723e */ /* 0x001fc600030004ff */
[----:B------:R-:W2:Y:S04]  /*e1670*/  LDL.LU R14, [R1+0x24c] ;  /* 0x00024c00010e7983 */ /* 0x000ea80000300800 */
[----:B------:R0:W-:Y:S01]  /*e1680*/  STL [R1+0x2f4], R4 ;  /* 0x0002f40401007387 */ /* 0x0001e20000100800 */
[----:B-1----:R-:W-:Y:S02]  /*e1690*/  F2FP.F16.E5M2.UNPACK_B R6, R15.H1 ;  /* 0x0000000fff06723e */ /* 0x002fe400030004ff */
[----:B---3--:R-:W-:Y:S02]  /*e16a0*/  F2FP.F16.E5M2.UNPACK_B R5, R11 ;  /* 0x0000000bff05723e */ /* 0x008fe400020004ff */
[----:B0-----:R-:W-:-:S05]  /*e16b0*/  F2FP.F16.E5M2.UNPACK_B R4, R15 ;  /* 0x0000000fff04723e */ /* 0x001fca00020004ff */
[----:B------:R0:W-:Y:S04]  /*e16c0*/  STL [R1+0x2e8], R4 ;  /* 0x0002e80401007387 */ /* 0x0001e80000100800 */
[----:B------:R1:W-:Y:S04]  /*e16d0*/  STL [R1+0x2e0], R6 ;  /* 0x0002e00601007387 */ /* 0x0003e80000100800 */
[----:B------:R-:W3:Y:S04]  /*e16e0*/  LDL.LU R15, [R1+0x278] ;  /* 0x00027800010f7983 */ /* 0x000ee80000300800 */
[----:B------:R1:W-:Y:S01]  /*e16f0*/  STL [R1+0x2ec], R5 ;  /* 0x0002ec0501007387 */ /* 0x0003e20000100800 */
[----:B0-----:R-:W-:-:S03]  /*e1700*/  F2FP.F16.E5M2.UNPACK_B R4, R11.H1 ;  /* 0x0000000bff04723e */ /* 0x001fc600030004ff */
[----:B------:R-:W3:Y:S04]  /*e1710*/  LDL.LU R11, [R1+0x27c] ;  /* 0x00027c00010b7983 */ /* 0x000ee80000300800 */
[----:B------:R0:W-:Y:S01]  /*e1720*/  STL [R1+0x2e4], R4 ;  /* 0x0002e40401007387 */ /* 0x0001e20000100800 */
[-C--:B-1----:R-:W-:Y:S02]  /*e1730*/  F2FP.F16.E5M2.UNPACK_B R6, R17.reuse.H1 ;  /* 0x00000011ff06723e */ /* 0x082fe400030004ff */
[----:B------:R-:W-:Y:S02]  /*e1740*/  F2FP.F16.E5M2.UNPACK_B R5, R18 ;  /* 0x00000012ff05723e */ /* 0x000fe400020004ff */
[----:B0-----:R-:W-:-:S05]  /*e1750*/  F2FP.F16.E5M2.UNPACK_B R4, R17 ;  /* 0x00000011ff04723e */ /* 0x001fca00020004ff */
[----:B------:R0:W-:Y:S04]  /*e1760*/  STL [R1+0x2d8], R4 ;  /* 0x0002d80401007387 */ /* 0x0001e80000100800 */
[----:B------:R1:W-:Y:S04]  /*e1770*/  STL [R1+0x2d0], R6 ;  /* 0x0002d00601007387 */ /* 0x0003e80000100800 */
[----:B------:R-:W3:Y:S04]  /*e1780*/  LDL.LU R17, [R1+0x258] ;  /* 0x0002580001117983 */ /* 0x000ee80000300800 */
[----:B------:R1:W-:Y:S01]  /*e1790*/  STL [R1+0x2dc], R5 ;  /* 0x0002dc0501007387 */ /* 0x0003e20000100800 */
[----:B0-----:R-:W-:-:S02]  /*e17a0*/  F2FP.F16.E5M2.UNPACK_B R4, R18.H1 ;  /* 0x00000012ff04723e */ /* 0x001fc400030004ff */
[----:B-1----:R-:W-:Y:S01]  /*e17b0*/  F2FP.F16.E5M2.UNPACK_B R6, R0 ;  /* 0x00000000ff06723e */ /* 0x002fe200020004ff */
[----:B------:R-:W3:Y:S04]  /*e17c0*/  LDL.LU R18, [R1+0x25c] ;  /* 0x00025c0001127983 */ /* 0x000ee80000300800 */
[----:B------:R0:W-:Y:S01]  /*e17d0*/  STL [R1+0x2d4], R4 ;  /* 0x0002d40401007387 */ /* 0x0001e20000100800 */
[----:B------:R-:W-:-:S03]  /*e17e0*/  F2FP.F16.E5M2.UNPACK_B R5, R10 ;  /* 0x0000000aff05723e */ /* 0x000fc600020004ff */
[----:B------:R1:W-:Y:S01]  /*e17f0*/  STL [R1+0x2c8], R6 ;  /* 0x0002c80601007387 */ /* 0x0003e20000100800 */
[----:B0-----:R-:W-:-:S03]  /*e1800*/  F2FP.F16.E5M2.UNPACK_B R4, R0.H1 ;  /* 0x00000000ff04723e */ /* 0x001fc600030004ff */
[----:B------:R-:W3:Y:S04]  /*e1810*/  LDL.LU R0, [R1+0x418] ;  /* 0x0004180001007983 */ /* 0x000ee80000300800 */
[----:B------:R0:W-:Y:S04]  /*e1820*/  STL [R1+0x2c0], R4 ;  /* 0x0002c00401007387 */ /* 0x0001e80000100800 */
[----:B------:R0:W-:Y:S01]  /*e1830*/  STL [R1+0x2cc], R5 ;  /* 0x0002cc0501007387 */ /* 0x0001e20000100800 */
[----:B-1----:R-:W-:Y:S02]  /*e1840*/  F2FP.F16.E5M2.UNPACK_B R6, R19 ;  /* 0x00000013ff06723e */ /* 0x002fe400020004ff */
[----:B0-----:R-:W-:-:S02]  /*e1850*/  F2FP.F16.E5M2.UNPACK_B R4, R10.H1 ;  /* 0x0000000aff04723e */ /* 0x001fc400030004ff */
[----:B------:R-:W3:Y:S04]  /*e1860*/  LDL.LU R10, [R1+0x41c] ;  /* 0x00041c00010a7983 */ /* 0x000ee80000300800 */
[----:B------:R0:W-:Y:S01]  /*e1870*/  STL [R1+0x2c4], R4 ;  /* 0x0002c40401007387 */ /* 0x0001e20000100800 */
[----:B------:R-:W-:-:S03]  /*e1880*/  F2FP.F16.E5M2.UNPACK_B R5, R12 ;  /* 0x0000000cff05723e */ /* 0x000fc600020004ff */
[----:B------:R-:W-:Y:S01]  /*e1890*/  STL [R1+0x2b8], R6 ;  /* 0x0002b80601007387 */ /* 0x000fe20000100800 */
[----:B0-----:R-:W-:-:S03]  /*e18a0*/  F2FP.F16.E5M2.UNPACK_B R4, R19.H1 ;  /* 0x00000013ff04723e */ /* 0x001fc600030004ff */
[----:B------:R-:W3:Y:S04]  /*e18b0*/  LDL.LU R19, [R1+0x428] ;  /* 0x0004280001137983 */ /* 0x000ee80000300800 */
[----:B------:R0:W-:Y:S04]  /*e18c0*/  STL [R1+0x2b0], R4 ;  /* 0x0002b00401007387 */ /* 0x0001e80000100800 */
[----:B------:R1:W-:Y:S01]  /*e18d0*/  STL [R1+0x2bc], R5 ;  /* 0x0002bc0501007387 */ /* 0x0003e20000100800 */
[----:B0-----:R-:W-:-:S03]  /*e18e0*/  F2FP.F16.E5M2.UNPACK_B R4, R12.H1 ;  /* 0x0000000cff04723e */ /* 0x001fc600030004ff */
[----:B------:R-:W3:Y:S04]  /*e18f0*/  LDL.LU R12, [R1+0x42c] ;  /* 0x00042c00010c7983 */ /* 0x000ee80000300800 */
[----:B------:R0:W-:Y:S01]  /*e1900*/  STL [R1+0x2b4], R4 ;  /* 0x0002b40401007387 */ /* 0x0001e20000100800 */
[-C--:B----4-:R-:W-:Y:S02]  /*e1910*/  F2FP.F16.E5M2.UNPACK_B R6, R29.reuse ;  /* 0x0000001dff06723e */ /* 0x090fe400020004ff */
[----:B-1----:R-:W-:-:S03]  /*e1920*/  F2FP.F16.E5M2.UNPACK_B R5, R29.H1 ;  /* 0x0000001dff05723e */ /* 0x002fc600030004ff */
[----:B------:R-:W-:Y:S04]  /*e1930*/  STL [R1+0x2a8], R6 ;  /* 0x0002a80601007387 */ /* 0x000fe80000100800 */
[----:B------:R-:W4:Y:S01]  /*e1940*/  LDL.LU R29, [R1+0x438] ;  /* 0x00043800011d7983 */ /* 0x000f220000300800 */
[----:B0-----:R-:W-:-:S03]  /*e1950*/  F2FP.F16.E5M2.UNPACK_B R4, R28 ;  /* 0x0000001cff04723e */ /* 0x001fc600020004ff */
[----:B------:R0:W-:Y:S04]  /*e1960*/  STL [R1+0x2a0], R5 ;  /* 0x0002a00501007387 */ /* 0x0001e80000100800 */
[----:B------:R2:W-:Y:S01]  /*e1970*/  STL [R1+0x2ac], R4 ;  /* 0x0002ac0401007387 */ /* 0x0005e20000100800 */
[----:B0-----:R-:W-:-:S03]  /*e1980*/  F2FP.F16.E5M2.UNPACK_B R5, R28.H1 ;  /* 0x0000001cff05723e */ /* 0x001fc600030004ff */
[----:B------:R-:W4:Y:S04]  /*e1990*/  LDL.LU R28, [R1+0x43c] ;  /* 0x00043c00011c7983 */ /* 0x000f280000300800 */
[----:B------:R0:W-:Y:S01]  /*e19a0*/  STL [R1+0x2a4], R5 ;  /* 0x0002a40501007387 */ /* 0x0001e20000100800 */
[-C--:B--2---:R-:W-:Y:S02]  /*e19b0*/  F2FP.F16.E5M2.UNPACK_B R4, R13.reuse ;  /* 0x0000000dff04723e */ /* 0x084fe400020004ff */
[----:B------:R-:W-:-:S03]  /*e19c0*/  F2FP.F16.E5M2.UNPACK_B R6, R13.H1 ;  /* 0x0000000dff06723e */ /* 0x000fc600030004ff */
[----:B------:R1:W-:Y:S04]  /*e19d0*/  STL [R1+0x290], R4 ;  /* 0x0002900401007387 */ /* 0x0003e80000100800 */
[----:B------:R3:W-:Y:S04]  /*e19e0*/  STL [R1+0x288], R6 ;  /* 0x0002880601007387 */ /* 0x0007e80000100800 */
[----:B------:R-:W2:Y:S01]  /*e19f0*/  LDL.LU R13, [R1+0x448] ;  /* 0x00044800010d7983 */ /* 0x000ea20000300800 */
[-C--:B0-----:R-:W-:Y:S02]  /*e1a00*/  F2FP.F16.E5M2.UNPACK_B R5, R14.reuse ;  /* 0x0000000eff05723e */ /* 0x081fe400020004ff */
[----:B-1----:R-:W-:-:S03]  /*e1a10*/  F2FP.F16.E5M2.UNPACK_B R4, R14.H1 ;  /* 0x0000000eff04723e */ /* 0x002fc600030004ff */
[----:B------:R-:W-:Y:S04]  /*e1a20*/  STL [R1+0x294], R5 ;  /* 0x0002940501007387 */ /* 0x000fe80000100800 */
[----:B------:R-:W2:Y:S04]  /*e1a30*/  LDL.LU R14, [R1+0x44c] ;  /* 0x00044c00010e7983 */ /* 0x000ea80000300800 */
[----:B------:R0:W-:Y:S01]  /*e1a40*/  STL [R1+0x28c], R4 ;  /* 0x00028c0401007387 */ /* 0x0001e20000100800 */
[-C--:B---3--:R-:W-:Y:S02]  /*e1a50*/  F2FP.F16.E5M2.UNPACK_B R6, R15.reuse.H1 ;  /* 0x0000000fff06723e */ /* 0x088fe400030004ff */
[----:B0-----:R-:W-:-:S05]  /*e1a60*/  F2FP.F16.E5M2.UNPACK_B R4, R15 ;  /* 0x0000000fff04723e */ /* 0x001fca00020004ff */
[----:B------:R0:W-:Y:S01]  /*e1a70*/  STL [R1+0x280], R4 ;  /* 0x0002800401007387 */ /* 0x0001e20000100800 */
[----:B------:R-:W-:-:S03]  /*e1a80*/  F2FP.F16.E5M2.UNPACK_B R5, R11 ;  /* 0x0000000bff05723e */ /* 0x000fc600020004ff */
[----:B------:R1:W-:Y:S04]  /*e1a90*/  STL [R1+0x278], R6 ;  /* 0x0002780601007387 */ /* 0x0003e80000100800 */
[----:B------:R-:W3:Y:S01]  /*e1aa0*/  LDL.LU R15, [R1+0x458] ;  /* 0x00045800010f7983 */ /* 0x000ee20000300800 */
[----:B0-----:R-:W-:-:S03]  /*e1ab0*/  F2FP.F16.E5M2.UNPACK_B R4, R11.H1 ;  /* 0x0000000bff04723e */ /* 0x001fc600030004ff */
[----:B------:R-:W-:Y:S04]  /*e1ac0*/  STL [R1+0x284], R5 ;  /* 0x0002840501007387 */ /* 0x000fe80000100800 */
[----:B------:R-:W3:Y:S04]  /*e1ad0*/  LDL.LU R11, [R1+0x45c] ;  /* 0x00045c00010b7983 */ /* 0x000ee80000300800 */
[----:B------:R0:W-:Y:S01]  /*e1ae0*/  STL [R1+0x27c], R4 ;  /* 0x00027c0401007387 */ /* 0x0001e20000100800 */
[-C--:B-1----:R-:W-:Y:S02]  /*e1af0*/  F2FP.F16.E5M2.UNPACK_B R6, R17.reuse.H1 ;  /* 0x00000011ff06723e */ /* 0x082fe400030004ff */
[----:B0-----:R-:W-:-:S05]  /*e1b00*/  F2FP.F16.E5M2.UNPACK_B R4, R17 ;  /* 0x00000011ff04723e */ /* 0x001fca00020004ff */
[----:B------:R0:W-:Y:S01]  /*e1b10*/  STL [R1+0x270], R4 ;  /* 0x0002700401007387 */ /* 0x0001e20000100800 */
[----:B------:R-:W-:-:S03]  /*e1b20*/  F2FP.F16.E5M2.UNPACK_B R5, R18 ;  /* 0x00000012ff05723e */ /* 0x000fc600020004ff */
[----:B------:R1:W-:Y:S04]  /*e1b30*/  STL [R1+0x268], R6 ;  /* 0x0002680601007387 */ /* 0x0003e80000100800 */
[----:B------:R1:W-:Y:S01]  /*e1b40*/  STL [R1+0x274], R5 ;  /* 0x0002740501007387 */ /* 0x0003e20000100800 */
[----:B0-----:R-:W-:Y:S02]  /*e1b50*/  F2FP.F16.E5M2.UNPACK_B R4, R18.H1 ;  /* 0x00000012ff04723e */ /* 0x001fe400030004ff */
[----:B-1----:R-:W-:-:S03]  /*e1b60*/  F2FP.F16.E5M2.UNPACK_B R6, R0 ;  /* 0x00000000ff06723e */ /* 0x002fc600020004ff */
[----:B------:R0:W-:Y:S01]  /*e1b70*/  STL [R1+0x26c], R4 ;  /* 0x00026c0401007387 */ /* 0x0001e20000100800 */
[----:B------:R-:W-:-:S03]  /*e1b80*/  F2FP.F16.E5M2.UNPACK_B R5, R0.H1 ;  /* 0x00000000ff05723e */ /* 0x000fc600030004ff */
[----:B------:R-:W-:Y:S04]  /*e1b90*/  STL [R1+0x260], R6 ;  /* 0x0002600601007387 */ /* 0x000fe80000100800 */
[----:B------:R-:W3:Y:S04]  /*e1ba0*/  LDL.LU R0, [R1+0x468] ;  /* 0x0004680001007983 */ /* 0x000ee80000300800 */
[----:B------:R1:W-:Y:S01]  /*e1bb0*/  STL [R1+0x258], R5 ;  /* 0x0002580501007387 */ /* 0x0003e20000100800 */
[-C--:B0-----:R-:W-:Y:S02]  /*e1bc0*/  F2FP.F16.E5M2.UNPACK_B R4, R10.reuse ;  /* 0x0000000aff04723e */ /* 0x081fe400020004ff */
[----:B-1----:R-:W-:-:S03]  /*e1bd0*/  F2FP.F16.E5M2.UNPACK_B R5, R10.H1 ;  /* 0x0000000aff05723e */ /* 0x002fc600030004ff */
[----:B------:R0:W-:Y:S04]  /*e1be0*/  STL [R1+0x264], R4 ;  /* 0x0002640401007387 */ /* 0x0001e80000100800 */
[----:B------:R-:W3:Y:S04]  /*e1bf0*/  LDL.LU R10, [R1+0x46c] ;  /* 0x00046c00010a7983 */ /* 0x000ee80000300800 */
[----:B------:R1:W-:Y:S01]  /*e1c00*/  STL [R1+0x25c], R5 ;  /* 0x00025c0501007387 */ /* 0x0003e20000100800 */
[-C--:B------:R-:W-:Y:S02]  /*e1c10*/  F2FP.F16.E5M2.UNPACK_B R6, R19.reuse.H1 ;  /* 0x00000013ff06723e */ /* 0x080fe400030004ff */
[----:B0-----:R-:W-:-:S05]  /*e1c20*/  F2FP.F16.E5M2.UNPACK_B R4, R19 ;  /* 0x00000013ff04723e */ /* 0x001fca00020004ff */
[----:B------:R0:W-:Y:S04]  /*e1c30*/  STL [R1+0x250], R4 ;  /* 0x0002500401007387 */ /* 0x0001e80000100800 */
[----:B------:R4:W-:Y:S04]  /*e1c40*/  STL [R1+0x248], R6 ;  /* 0x0002480601007387 */ /* 0x0009e80000100800 */
[----:B------:R-:W3:Y:S01]  /*e1c50*/  LDL.LU R22, [R1+0x478] ;  /* 0x0004780001167983 */ /* 0x000ee20000300800 */
[-C--:B-1----:R-:W-:Y:S02]  /*e1c60*/  F2FP.F16.E5M2.UNPACK_B R5, R12.reuse ;  /* 0x0000000cff05723e */ /* 0x082fe400020004ff */
[----:B0-----:R-:W-:-:S03]  /*e1c70*/  F2FP.F16.E5M2.UNPACK_B R4, R12.H1 ;  /* 0x0000000cff04723e */ /* 0x001fc600030004ff */
[----:B------:R-:W-:Y:S04]  /*e1c80*/  STL [R1+0x254], R5 ;  /* 0x0002540501007387 */ /* 0x000fe80000100800 */
[----:B------:R-:W3:Y:S04]  /*e1c90*/  LDL.LU R20, [R1+0x47c] ;  /* 0x00047c0001147983 */ /* 0x000ee80000300800 */
[----:B------:R0:W-:Y:S01]  /*e1ca0*/  STL [R1+0x24c], R4 ;  /* 0x00024c0401007387 */ /* 0x0001e20000100800 */
[-C--:B----4-:R-:W-:Y:S02]  /*e1cb0*/  F2FP.F16.E5M2.UNPACK_B R6, R29.reuse ;  /* 0x0000001dff06723e */ /* 0x090fe400020004ff */
[----:B0-----:R-:W-:-:S03]  /*e1cc0*/  F2FP.F16.E5M2.UNPACK_B R4, R29.H1 ;  /* 0x0000001dff04723e */ /* 0x001fc600030004ff */
[----:B------:R-:W-:Y:S04]  /*e1cd0*/  STL [R1+0x240], R6 ;  /* 0x0002400601007387 */ /* 0x000fe80000100800 */
[----:B------:R-:W4:Y:S04]  /*e1ce0*/  LDL.LU R21, [R1+0x488] ;  /* 0x0004880001157983 */ /* 0x000f280000300800 */
[----:B------:R0:W-:Y:S01]  /*e1cf0*/  STL [R1+0x238], R4 ;  /* 0x0002380401007387 */ /* 0x0001e20000100800 */
[-C--:B------:R-:W-:Y:S02]  /*e1d00*/  F2FP.F16.E5M2.UNPACK_B R5, R28.reuse ;  /* 0x0000001cff05723e */ /* 0x080fe400020004ff */
[----:B0-----:R-:W-:-:S03]  /*e1d10*/  F2FP.F16.E5M2.UNPACK_B R4, R28.H1 ;  /* 0x0000001cff04723e */ /* 0x001fc600030004ff */
[----:B------:R-:W-:Y:S04]  /*e1d20*/  STL [R1+0x244], R5 ;  /* 0x0002440501007387 */ /* 0x000fe80000100800 */
[----:B------:R-:W4:Y:S04]  /*e1d30*/  LDL.LU R29, [R1+0x48c] ;  /* 0x00048c00011d7983 */ /* 0x000f280000300800 */
[----:B------:R-:W4:Y:S04]  /*e1d40*/  LDL.LU R28, [R1+0x498] ;  /* 0x00049800011c7983 */ /* 0x000f280000300800 */
[----:B------:R0:W-:Y:S01]  /*e1d50*/  STL [R1+0x23c], R4 ;  /* 0x00023c0401007387 */ /* 0x0001e20000100800 */
[----:B--2---:R-:W-:-:S05]  /*e1d60*/  F2FP.F16.E5M2.UNPACK_B R6, R13 ;  /* 0x0000000dff06723e */ /* 0x004fca00020004ff */
[----:B------:R-:W-:Y:S01]  /*e1d70*/  STL [R1+0x230], R6 ;  /* 0x0002300601007387 */ /* 0x000fe20000100800 */
[----:B0-----:R-:W-:-:S03]  /*e1d80*/  F2FP.F16.E5M2.UNPACK_B R4, R13.H1 ;  /* 0x0000000dff04723e */ /* 0x001fc600030004ff */
[----:B------:R-:W2:Y:S01]  /*e1d90*/  LDL.LU R16, [R1+0x49c] ;  /* 0x00049c0001107983 */ /* 0x000ea20000300800 */
[----:B------:R-:W-:-:S03]  /*e1da0*/  F2FP.F16.E5M2.UNPACK_B R5, R14 ;  /* 0x0000000eff05723e */ /* 0x000fc600020004ff */
[----:B------:R0:W-:Y:S04]  /*e1db0*/  STL [R1+0x228], R4 ;  /* 0x0002280401007387 */ /* 0x0001e80000100800 */
[----:B------:R-:W-:Y:S04]  /*e1dc0*/  STL [R1+0x234], R5 ;  /* 0x0002340501007387 */ /* 0x000fe80000100800 */
[----:B------:R-:W2:Y:S04]  /*e1dd0*/  LDL.LU R17, [R1+0x4a8] ;  /* 0x0004a80001117983 */ /* 0x000ea80000300800 */
[----:B------:R-:W2:Y:S01]  /*e1de0*/  LDL.LU R18, [R1+0x4ac] ;  /* 0x0004ac0001127983 */ /* 0x000ea20000300800 */
[----:B0-----:R-:W-:-:S05]  /*e1df0*/  F2FP.F16.E5M2.UNPACK_B R4, R14.H1 ;  /* 0x0000000eff04723e */ /* 0x001fca00030004ff */
[----:B------:R0:W-:Y:S01]  /*e1e00*/  STL [R1+0x22c], R4 ;  /* 0x00022c0401007387 */ /* 0x0001e20000100800 */
[-C--:B---3--:R-:W-:Y:S02]  /*e1e10*/  F2FP.F16.E5M2.UNPACK_B R6, R15.reuse ;  /* 0x0000000fff06723e */ /* 0x088fe400020004ff */
[----:B0-----:R-:W-:-:S03]  /*e1e20*/  F2FP.F16.E5M2.UNPACK_B R4, R15.H1 ;  /* 0x0000000fff04723e */ /* 0x001fc600030004ff */
[----:B------:R-:W-:Y:S04]  /*e1e30*/  STL [R1+0x220], R6 ;  /* 0x0002200601007387 */ /* 0x000fe80000100800 */
[----:B------:R-:W3:Y:S01]  /*e1e40*/  LDL.LU R19, [R1+0x4b8] ;  /* 0x0004b80001137983 */ /* 0x000ee20000300800 */
[----:B------:R-:W-:-:S03]  /*e1e50*/  F2FP.F16.E5M2.UNPACK_B R5, R11 ;  /* 0x0000000bff05723e */ /* 0x000fc600020004ff */
[----:B------:R0:W-:Y:S04]  /*e1e60*/  STL [R1+0x218], R4 ;  /* 0x0002180401007387 */ /* 0x0001e80000100800 */
[----:B------:R1:W-:Y:S04]  /*e1e70*/  STL [R1+0x224], R5 ;  /* 0x0002240501007387 */ /* 0x0003e80000100800 */
[----:B------:R-:W3:Y:S04]  /*e1e80*/  LDL.LU R12, [R1+0x4bc] ;  /* 0x0004bc00010c7983 */ /* 0x000ee80000300800 */
[----:B------:R-:W3:Y:S01]  /*e1e90*/  LDL.LU R13, [R1+0x4c8] ;  /* 0x0004c800010d7983 */ /* 0x000ee20000300800 */
[----:B0-----:R-:W-:-:S05]  /*e1ea0*/  F2FP.F16.E5M2.UNPACK_B R4, R11.H1 ;  /* 0x0000000bff04723e */ /* 0x001fca00030004ff */
[----:B------:R0:W-:Y:S04]  /*e1eb0*/  STL [R1+0x21c], R4 ;  /* 0x00021c0401007387 */ /* 0x0001e80000100800 */
[----:B------:R-:W3:Y:S01]  /*e1ec0*/  LDL.LU R14, [R1+0x4cc] ;  /* 0x0004cc00010e7983 */ /* 0x000ee20000300800 */
[-C--:B-1----:R-:W-:Y:S02]  /*e1ed0*/  F2FP.F16.E5M2.UNPACK_B R5, R0.reuse ;  /* 0x00000000ff05723e */ /* 0x082fe400020004ff */
[----:B0-----:R-:W-:-:S03]  /*e1ee0*/  F2FP.F16.E5M2.UNPACK_B R4, R0.H1 ;  /* 0x00000000ff04723e */ /* 0x001fc600030004ff */
[----:B------:R-:W-:Y:S04]  /*e1ef0*/  STL [R1+0x210], R5 ;  /* 0x0002100501007387 */ /* 0x000fe80000100800 */
[----:B------:R-:W3:Y:S04]  /*e1f00*/  LDL.LU R15, [R1+0x4d8] ;  /* 0x0004d800010f7983 */ /* 0x000ee80000300800 */
[----:B------:R0:W-:Y:S01]  /*e1f10*/  STL [R1+0x208], R4 ;  /* 0x0002080401007387 */ /* 0x0001e20000100800 */
[-C--:B------:R-:W-:Y:S02]  /*e1f20*/  F2FP.F16.E5M2.UNPACK_B R0, R10.reuse ;  /* 0x0000000aff00723e */ /* 0x080fe400020004ff */
[----:B0-----:R-:W-:-:S03]  /*e1f30*/  F2FP.F16.E5M2.UNPACK_B R4, R10.H1 ;  /* 0x0000000aff04723e */ /* 0x001fc600030004ff */
[----:B------:R0:W-:Y:S04]  /*e1f40*/  STL [R1+0x214], R0 ;  /* 0x0002140001007387 */ /* 0x0001e80000100800 */
[----:B------:R-:W3:Y:S04]  /*e1f50*/  LDL.LU R11, [R1+0x4dc] ;  /* 0x0004dc00010b7983 */ /* 0x000ee80000300800 */
[----:B0-----:R-:W3:Y:S04]  /*e1f60*/  LDL.LU R0, [R1+0x4f8] ;  /* 0x0004f80001007983 */ /* 0x001ee80000300800 */
[----:B------:R0:W-:Y:S01]  /*e1f70*/  STL [R1+0x20c], R4 ;  /* 0x00020c0401007387 */ /* 0x0001e20000100800 */
[----:B------:R-:W-:-:S03]  /*e1f80*/  F2FP.F16.E5M2.UNPACK_B R5, R22 ;  /* 0x00000016ff05723e */ /* 0x000fc600020004ff */
[----:B------:R-:W3:Y:S04]  /*e1f90*/  LDL.LU R10, [R1+0x4fc] ;  /* 0x0004fc00010a7983 */ /* 0x000ee80000300800 */
[----:B------:R1:W-:Y:S01]  /*e1fa0*/  STL [R1+0x200], R5 ;  /* 0x0002000501007387 */ /* 0x0003e20000100800 */
[----:B0-----:R-:W-:Y:S02]  /*e1fb0*/  F2FP.F16.E5M2.UNPACK_B R4, R22.H1 ;  /* 0x00000016ff04723e */ /* 0x001fe400030004ff */
[----:B------:R-:W-:-:S03]  /*e1fc0*/  F2FP.F16.E5M2.UNPACK_B R6, R20 ;  /* 0x00000014ff06723e */ /* 0x000fc600020004ff */
[----:B------:R4:W-:Y:S01]  /*e1fd0*/  STL [R1+0x1f8], R4 ;  /* 0x0001f80401007387 */ /* 0x0009e20000100800 */
[----:B-1----:R-:W-:-:S03]  /*e1fe0*/  F2FP.F16.E5M2.UNPACK_B R5, R20.H1 ;  /* 0x00000014ff05723e */ /* 0x002fc600030004ff */
[----:B------:R0:W-:Y:S04]  /*e1ff0*/  STL [R1+0x204], R6 ;  /* 0x0002040601007387 */ /* 0x0001e80000100800 */
[----:B------:R1:W-:Y:S01]  /*e2000*/  STL [R1+0x1fc], R5 ;  /* 0x0001fc0501007387 */ /* 0x0003e20000100800 */
[-C--:B----4-:R-:W-:Y:S02]  /*e2010*/  F2FP.F16.E5M2.UNPACK_B R4, R21.reuse ;  /* 0x00000015ff04723e */ /* 0x090fe400020004ff */
[----:B0-----:R-:W-:-:S03]  /*e2020*/  F2FP.F16.E5M2.UNPACK_B R6, R21.H1 ;  /* 0x00000015ff06723e */ /* 0x001fc600030004ff */
[----:B------:R0:W-:Y:S04]  /*e2030*/  STL [R1+0x1f0], R4 ;  /* 0x0001f00401007387 */ /* 0x0001e80000100800 */
[----:B------:R4:W-:Y:S01]  /*e2040*/  STL [R1+0x1e8], R6 ;  /* 0x0001e80601007387 */ /* 0x0009e20000100800 */
[-C--:B-1----:R-:W-:Y:S02]  /*e2050*/  F2FP.F16.E5M2.UNPACK_B R5, R29.reuse ;  /* 0x0000001dff05723e */ /* 0x082fe400020004ff */
[----:B0-----:R-:W-:Y:S02]  /*e2060*/  F2FP.F16.E5M2.UNPACK_B R4, R29.H1 ;  /* 0x0000001dff04723e */ /* 0x001fe400030004ff */
[-C--:B----4-:R-:W-:Y:S01]  /*e2070*/  F2FP.F16.E5M2.UNPACK_B R6, R28.reuse ;  /* 0x0000001cff06723e */ /* 0x090fe200020004ff */
[----:B------:R-:W4:Y:S04]  /*e2080*/  LDL.LU R29, [R1+0x518] ;  /* 0x00051800011d7983 */ /* 0x000f280000300800 */
[----:B------:R0:W-:Y:S04]  /*e2090*/  STL [R1+0x1f4], R5 ;  /* 0x0001f40501007387 */ /* 0x0001e80000100800 */
[----:B------:R2:W-:Y:S04]  /*e20a0*/  STL [R1+0x1ec], R4 ;  /* 0x0001ec0401007387 */ /* 0x0005e80000100800 */
[----:B------:R1:W-:Y:S01]  /*e20b0*/  STL [R1+0x1e0], R6 ;  /* 0x0001e00601007387 */ /* 0x0003e20000100800 */
[----:B0-----:R-:W-:-:S03]  /*e20c0*/  F2FP.F16.E5M2.UNPACK_B R5, R28.H1 ;  /* 0x0000001cff05723e */ /* 0x001fc600030004ff */
[----:B------:R-:W4:Y:S01]  /*e20d0*/  LDL R28, [R1+0x51c] ;  /* 0x00051c00011c7983 */ /* 0x000f220000100800 */
[----:B--2---:R-:W-:-:S03]  /*e20e0*/  F2FP.F16.E5M2.UNPACK_B R4, R16 ;  /* 0x00000010ff04723e */ /* 0x004fc600020004ff */
[----:B------:R0:W-:Y:S04]  /*e20f0*/  STL [R1+0x1d8], R5 ;  /* 0x0001d80501007387 */ /* 0x0001e80000100800 */
[----:B------:R2:W-:Y:S01]  /*e2100*/  STL [R1+0x1e4], R4 ;  /* 0x0001e40401007387 */ /* 0x0005e20000100800 */
[-C--:B-1----:R-:W-:Y:S02]  /*e2110*/  F2FP.F16.E5M2.UNPACK_B R6, R17.reuse.H1 ;  /* 0x00000011ff06723e */ /* 0x082fe400030004ff */
[----:B0-----:R-:W-:Y:S02]  /*e2120*/  F2FP.F16.E5M2.UNPACK_B R5, R16.H1 ;  /* 0x00000010ff05723e */ /* 0x001fe400030004ff */
[----:B--2---:R-:W-:-:S03]  /*e2130*/  F2FP.F16.E5M2.UNPACK_B R4, R17 ;  /* 0x00000011ff04723e */ /* 0x004fc600020004ff */
[----:B------:R0:W-:Y:S04]  /*e2140*/  STL [R1+0x1dc], R5 ;  /* 0x0001dc0501007387 */ /* 0x0001e80000100800 */
[----:B------:R1:W-:Y:S04]  /*e2150*/  STL [R1+0x1d0], R4 ;  /* 0x0001d00401007387 */ /* 0x0003e80000100800 */
[----:B------:R3:W-:Y:S01]  /*e2160*/  STL [R1+0x1c8], R6 ;  /* 0x0001c80601007387 */ /* 0x0007e20000100800 */
[-C--:B0-----:R-:W-:Y:S02]  /*e2170*/  F2FP.F16.E5M2.UNPACK_B R5, R18.reuse ;  /* 0x00000012ff05723e */ /* 0x081fe400020004ff */
[----:B-1----:R-:W-:-:S02]  /*e2180*/  F2FP.F16.E5M2.UNPACK_B R4, R18.H1 ;  /* 0x00000012ff04723e */ /* 0x002fc400030004ff */
[-C--:B---3--:R-:W-:Y:S01]  /*e2190*/  F2FP.F16.E5M2.UNPACK_B R6, R19.reuse ;  /* 0x00000013ff06723e */ /* 0x088fe200020004ff */
[----:B------:R0:W-:Y:S04]  /*e21a0*/  STL [R1+0x1d4], R5 ;  /* 0x0001d40501007387 */ /* 0x0001e80000100800 */
[----:B------:R1:W-:Y:S04]  /*e21b0*/  STL [R1+0x1cc], R4 ;  /* 0x0001cc0401007387 */ /* 0x0003e80000100800 */
[----:B------:R2:W-:Y:S01]  /*e21c0*/  STL [R1+0x1c0], R6 ;  /* 0x0001c00601007387 */ /* 0x0005e20000100800 */
[----:B0-----:R-:W-:-:S02]  /*e21d0*/  F2FP.F16.E5M2.UNPACK_B R5, R19.H1 ;  /* 0x00000013ff05723e */ /* 0x001fc400030004ff */
[-C--:B-1----:R-:W-:Y:S02]  /*e21e0*/  F2FP.F16.E5M2.UNPACK_B R4, R12.reuse ;  /* 0x0000000cff04723e */ /* 0x082fe400020004ff */
[----:B--2---:R-:W-:Y:S01]  /*e21f0*/  F2FP.F16.E5M2.UNPACK_B R6, R12.H1 ;  /* 0x0000000cff06723e */ /* 0x004fe200030004ff */
[----:B------:R0:W-:Y:S04]  /*e2200*/  STL [R1+0x1b8], R5 ;  /* 0x0001b80501007387 */ /* 0x0001e80000100800 */
[----:B------:R1:W-:Y:S04]  /*e2210*/  STL [R1+0x1c4], R4 ;  /* 0x0001c40401007387 */ /* 0x0003e80000100800 */
[----:B------:R2:W-:Y:S01]  /*e2220*/  STL [R1+0x1bc], R6 ;  /* 0x0001bc0601007387 */ /* 0x0005e20000100800 */
[----:B0-----:R-:W-:-:S02]  /*e2230*/  F2FP.F16.E5M2.UNPACK_B R5, R13 ;  /* 0x0000000dff05723e */ /* 0x001fc400020004ff */
[----:B-1----:R-:W-:Y:S02]  /*e2240*/  F2FP.F16.E5M2.UNPACK_B R4, R13.H1 ;  /* 0x0000000dff04723e */ /* 0x002fe400030004ff */
[-C--:B--2---:R-:W-:Y:S01]  /*e2250*/  F2FP.F16.E5M2.UNPACK_B R6, R14.reuse ;  /* 0x0000000eff06723e */ /* 0x084fe200020004ff */
        /* <DEDUP_REMOVED lines=10> */
[----:B-1----:R-:W-:-:S03]  /*e2300*/  F2FP.F16.E5M2.UNPACK_B R4, R11.H1 ;  /* 0x0000000bff04723e */ /* 0x002fc600030004ff */
[----:B------:R0:W-:Y:S04]  /*e2310*/  STL [R1+0x1a4], R5 ;  /* 0x0001a40501007387 */ /* 0x0001e80000100800 */
[----:B------:R1:W-:Y:S01]  /*e2320*/  STL [R1+0x19c], R4 ;  /* 0x00019c0401007387 */ /* 0x0003e20000100800 */
[-C--:B--2---:R-:W-:Y:S02]  /*e2330*/  F2FP.F16.E5M2.UNPACK_B R6, R0.reuse ;  /* 0x00000000ff06723e */ /* 0x084fe400020004ff */
[----:B------:R-:W-:Y:S02]  /*e2340*/  F2FP.F16.E5M2.UNPACK_B R16, R9 ;  /* 0x00000009ff10723e */ /* 0x000fe400020004ff */
[----:B0-----:R-:W-:Y:S02]  /*e2350*/  F2FP.F16.E5M2.UNPACK_B R5, R0.H1 ;  /* 0x00000000ff05723e */ /* 0x001fe400030004ff */
[----:B-1----:R-:W-:-:S02]  /*e2360*/  F2FP.F16.E5M2.UNPACK_B R4, R10 ;  /* 0x0000000aff04723e */ /* 0x002fc400020004ff */
[----:B------:R-:W-:Y:S01]  /*e2370*/  F2FP.F16.E5M2.UNPACK_B R0, R10.H1 ;  /* 0x0000000aff00723e */ /* 0x000fe200030004ff */
[----:B------:R-:W-:Y:S04]  /*e2380*/  STL [R1+0x190], R6 ;  /* 0x0001900601007387 */ /* 0x000fe80000100800 */
[----:B------:R-:W-:Y:S04]  /*e2390*/  STL [R1+0x188], R5 ;  /* 0x0001880501007387 */ /* 0x000fe80000100800 */
[----:B------:R-:W-:Y:S01]  /*e23a0*/  STL [R1+0x194], R4 ;  /* 0x0001940401007387 */ /* 0x000fe20000100800 */
[----:B------:R-:W-:-:S03]  /*e23b0*/  F2FP.F16.E5M2.UNPACK_B R17, R2 ;  /* 0x00000002ff11723e */ /* 0x000fc600020004ff */
[----:B------:R4:W-:Y:S01]  /*e23c0*/  STL [R1+0x18c], R0 ;  /* 0x00018c0001007387 */ /* 0x0009e20000100800 */
[----:B------:R-:W-:-:S03]  /*e23d0*/  F2FP.F16.E5M2.UNPACK_B R18, R3 ;  /* 0x00000003ff12723e */ /* 0x000fc600020004ff */
[----:B------:R-:W-:Y:S04]  /*e23e0*/  STL [R1+0xe0], R16 ;  /* 0x0000e01001007387 */ /* 0x000fe80000100800 */
[----:B------:R-:W-:Y:S01]  /*e23f0*/  STL [R1+0xe4], R17 ;  /* 0x0000e41101007387 */ /* 0x000fe20000100800 */
[-C--:B----4-:R-:W-:Y:S02]  /*e2400*/  F2FP.F16.E5M2.UNPACK_B R0, R29.reuse ;  /* 0x0000001dff00723e */ /* 0x090fe400020004ff */
[----:B------:R-:W-:-:S03]  /*e2410*/  F2FP.F16.E5M2.UNPACK_B R2, R29.H1 ;  /* 0x0000001dff02723e */ /* 0x000fc600030004ff */
[----:B------:R0:W-:Y:S04]  /*e2420*/  STL [R1+0x180], R0 ;  /* 0x0001800001007387 */ /* 0x0001e80000100800 */
[----:B------:R-:W-:Y:S04]  /*e2430*/  STL [R1+0xe8], R18 ;  /* 0x0000e81201007387 */ /* 0x000fe80000100800 */
[----:B------:R1:W-:Y:S04]  /*e2440*/  STL [R1+0x178], R2 ;  /* 0x0001780201007387 */ /* 0x0003e80000100800 */
[----:B------:R-:W2:Y:S04]  /*e2450*/  LDL.LU R20, [R1+0x59c] ;  /* 0x00059c0001147983 */ /* 0x000ea80000300800 */
[----:B------:R-:W3:Y:S01]  /*e2460*/  LDL R10, [R1+0x3e0] ;  /* 0x0003e000010a7983 */ /* 0x000ee20000100800 */
[----:B0-----:R-:W-:-:S05]  /*e2470*/  F2FP.F16.E5M2.UNPACK_B R0, R28 ;  /* 0x0000001cff00723e */ /* 0x001fca00020004ff */
[----:B------:R-:W-:Y:S04]  /*e2480*/  STL [R1+0x184], R0 ;  /* 0x0001840001007387 */ /* 0x000fe80000100800 */
[----:B------:R-:W3:Y:S01]  /*e2490*/  LDL R11, [R1+0x3e4] ;  /* 0x0003e400010b7983 */ /* 0x000ee20000100800 */
[----:B------:R-:W-:-:S03]  /*e24a0*/  F2FP.F16.E5M2.UNPACK_B R19, R8 ;  /* 0x00000008ff13723e */ /* 0x000fc600020004ff */
[----:B---3--:R0:W-:Y:S04]  /*e24b0*/  STL.64 [R1+0x51c8], R10 ;  /* 0x0051c80a01007387 */ /* 0x0081e80000100a00 */
[----:B------:R-:W3:Y:S04]  /*e24c0*/  LDL R22, [R1+0x3e8] ;  /* 0x0003e80001167983 */ /* 0x000ee80000100800 */
[----:B------:R-:W3:Y:S04]  /*e24d0*/  LDL R23, [R1+0x3ec] ;  /* 0x0003ec0001177983 */ /* 0x000ee80000100800 */
[----:B------:R-:W4:Y:S04]  /*e24e0*/  LDL.LU R29, [R1+0x568] ;  /* 0x00056800011d7983 */ /* 0x000f280000300800 */
[----:B------:R-:W2:Y:S04]  /*e24f0*/  LDL R4, [R1+0x3f0] ;  /* 0x0003f00001047983 */ /* 0x000ea80000100800 */
[----:B------:R-:W2:Y:S04]  /*e2500*/  LDL R5, [R1+0x3f4] ;  /* 0x0003f40001057983 */ /* 0x000ea80000100800 */
[----:B------:R-:W3:Y:S04]  /*e2510*/  LDL.LU R3, [R1+0x56c] ;  /* 0x00056c0001037983 */ /* 0x000ee80000300800 */
[----:B-1----:R-:W3:Y:S04]  /*e2520*/  LDL.LU R2, [R1+0x578] ;  /* 0x0005780001027983 */ /* 0x002ee80000300800 */
[----:B------:R-:W4:Y:S04]  /*e2530*/  LDL.LU R8, [R1+0x11e0] ;  /* 0x0011e00001087983 */ /* 0x000f280000300800 */
[----:B------:R-:W4:Y:S04]  /*e2540*/  LDL.LU R9, [R1+0x11e4] ;  /* 0x0011e40001097983 */ /* 0x000f280000300800 */
[----:B0-----:R-:W2:Y:S04]  /*e2550*/  LDL.LU R10, [R1+0x11e8] ;  /* 0x0011e800010a7983 */ /* 0x001ea80000300800 */
[----:B------:R-:W2:Y:S04]  /*e2560*/  LDL.LU R11, [R1+0x11ec] ;  /* 0x0011ec00010b7983 */ /* 0x000ea80000300800 */
[----:B--2---:R0:W-:Y:S04]  /*e2570*/  STL.64 [R1+0x51e0], R10 ;  /* 0x0051e00a01007387 */ /* 0x0041e80000100a00 */
[----:B0-----:R-:W2:Y:S04]  /*e2580*/  LDL R10, [R1+0x3f8] ;  /* 0x0003f800010a7983 */ /* 0x001ea80000100800 */
[----:B------:R-:W2:Y:S04]  /*e2590*/  LDL R11, [R1+0x3fc] ;  /* 0x0003fc00010b7983 */ /* 0x000ea80000100800 */
[----:B------:R-:W3:Y:S04]  /*e25a0*/  LDL.LU R28, [R1+0x52c] ;  /* 0x00052c00011c7983 */ /* 0x000ee80000300800 */
[----:B----4-:R0:W-:Y:S04]  /*e25b0*/  STL.64 [R1+0x51d8], R8 ;  /* 0x0051d80801007387 */ /* 0x0101e80000100a00 */
[----:B0-----:R-:W4:Y:S04]  /*e25c0*/  LDL.LU R8, [R1+0x548] ;  /* 0x0005480001087983 */ /* 0x001f280000300800 */
[----:B------:R-:W4:Y:S04]  /*e25d0*/  LDL.LU R9, [R1+0x54c] ;  /* 0x00054c0001097983 */ /* 0x000f280000300800 */
[----:B--2---:R0:W-:Y:S04]  /*e25e0*/  STL.64 [R1+0x5208], R10 ;  /* 0x0052080a01007387 */ /* 0x0041e80000100a00 */
[----:B0-----:R-:W2:Y:S04]  /*e25f0*/  LDL R10, [R1+0x400] ;  /* 0x00040000010a7983 */ /* 0x001ea80000100800 */
[----:B------:R-:W2:Y:S04]  /*e2600*/  LDL R11, [R1+0x404] ;  /* 0x00040400010b7983 */ /* 0x000ea80000100800 */
[----:B----4-:R0:W-:Y:S04]  /*e2610*/  STL.64 [R1+0x5200], R8 ;  /* 0x0052000801007387 */ /* 0x0101e80000100a00 */
[----:B0-----:R-:W4:Y:S04]  /*e2620*/  LDL.LU R8, [R1+0x51c] ;  /* 0x00051c0001087983 */ /* 0x001f280000300800 */
[----:B------:R-:W3:Y:S04]  /*e2630*/  LDL.LU R9, [R1+0x528] ;  /* 0x0005280001097983 */ /* 0x000ee80000300800 */
[----:B------:R-:W2:Y:S04]  /*e2640*/  LDL.LU R6, [R1+0x57c] ;  /* 0x00057c0001067983 */ /* 0x000ea80000300800 */
[----:B------:R-:W2:Y:S04]  /*e2650*/  LDL.LU R7, [R1+0x598] ;  /* 0x0005980001077983 */ /* 0x000ea80000300800 */
[----:B--2---:R-:W-:Y:S04]  /*e2660*/  STL.64 [R1+0x51f0], R6 ;  /* 0x0051f00601007387 */ /* 0x004fe80000100a00 */
[----:B------:R0:W-:Y:S04]  /*e2670*/  STL.64 [R1+0x51e8], R4 ;  /* 0x0051e80401007387 */ /* 0x0001e80000100a00 */
[----:B0-----:R-:W2:Y:S04]  /*e2680*/  LDL.LU R4, [R1+0x11d0] ;  /* 0x0011d00001047983 */ /* 0x001ea80000300800 */
[----:B------:R-:W2:Y:S04]  /*e2690*/  LDL.LU R5, [R1+0x11d4] ;  /* 0x0011d40001057983 */ /* 0x000ea80000300800 */
[----:B------:R-:W3:Y:S04]  /*e26a0*/  LDL.LU R6, [R1+0x11d8] ;  /* 0x0011d80001067983 */ /* 0x000ee80000300800 */
[----:B------:R-:W3:Y:S01]  /*e26b0*/  LDL.LU R7, [R1+0x11dc] ;  /* 0x0011dc0001077983 */ /* 0x000ee20000300800 */
[----:B----4-:R-:W-:-:S03]  /*e26c0*/  F2FP.F16.E5M2.UNPACK_B R8, R8.H1 ;  /* 0x00000008ff08723e */ /* 0x010fc600030004ff */
        /* <DEDUP_REMOVED lines=16> */
[----:B------:R-:W-:Y:S04]  /*e27d0*/  STL [R1+0xec], R19 ;  /* 0x0000ec1301007387 */ /* 0x000fe80000100800 */
[----:B------:R0:W-:Y:S02]  /*e27e0*/  STL [R1+0x17c], R8 ;  /* 0x00017c0801007387 */ /* 0x0001e40000100800 */
[----:B0-----:R-:W-:-:S05]  /*e27f0*/  F2FP.F16.E5M2.UNPACK_B R8, R9 ;  /* 0x00000009ff08723e */ /* 0x001fca00020004ff */
[----:B------:R0:W-:Y:S02]  /*e2800*/  STL [R1+0x170], R8 ;  /* 0x0001700801007387 */ /* 0x0001e40000100800 */
[----:B0-----:R-:W-:Y:S02]  /*e2810*/  F2FP.F16.E5M2.UNPACK_B R8, R9.H1 ;  /* 0x00000009ff08723e */ /* 0x001fe400030004ff */
[----:B------:R-:W-:-:S03]  /*e2820*/  F2FP.F16.E5M2.UNPACK_B R9, R28 ;  /* 0x0000001cff09723e */ /* 0x000fc600020004ff */
[----:B------:R-:W-:Y:S04]  /*e2830*/  STL [R1+0x168], R8 ;  /* 0x0001680801007387 */ /* 0x000fe80000100800 */
[----:B------:R2:W-:Y:S01]  /*e2840*/  STL [R1+0x174], R9 ;  /* 0x0001740901007387 */ /* 0x0005e20000100800 */
[----:B------:R-:W-:Y:S01]  /*e2850*/  F2FP.F16.E5M2.UNPACK_B R28, R28.H1 ;  /* 0x0000001cff1c723e */ /* 0x000fe200030004ff */
[----:B--2---:R-:W-:Y:S02]  /*e2860*/  HMMA.16816.F32 R8, R16, R10, R4 ;  /* 0x0000000a1008723c */ /* 0x004fe40000001804 */
[----:B------:R-:W2:Y:S04]  /*e2870*/  LDL.LU.64 R6, [R1+0x5218] ;  /* 0x0052180001067983 */ /* 0x000ea80000300a00 */
[----:B------:R-:W-:Y:S04]  /*e2880*/  STL [R1+0x16c], R28 ;  /* 0x00016c1c01007387 */ /* 0x000fe80000100800 */
[----:B------:R-:W2:-:S13]  /*e2890*/  LDL.LU.64 R4, [R1+0x5210] ;  /* 0x0052100001047983 */ /* 0x000e9a0000300a00 */
[----:B------:R-:W-:Y:S04]  /*e28a0*/  STL.64 [R1+0x9a0], R8 ;  /* 0x0009a00801007387 */ /* 0x000fe80000100a00 */
[----:B------:R0:W-:Y:S04]  /*e28b0*/  STL.64 [R1+0x9a8], R10 ;  /* 0x0009a80a01007387 */ /* 0x0001e80000100a00 */
[----:B0-----:R-:W2:Y:S04]  /*e28c0*/  LDL.LU.64 R10, [R1+0x5208] ;  /* 0x00520800010a7983 */ /* 0x001ea80000300a00 */
[----:B------:R-:W3:Y:S02]  /*e28d0*/  LDL.LU.64 R8, [R1+0x5200] ;  /* 0x0052000001087983 */ /* 0x000ee40000300a00 */
[----:B---3--:R-:W-:-:S02]  /*e28e0*/  F2FP.F16.E5M2.UNPACK_B R28, R8 ;  /* 0x00000008ff1c723e */ /* 0x008fc400020004ff */
[----:B------:R-:W-:-:S03]  /*e28f0*/  F2FP.F16.E5M2.UNPACK_B R8, R8.H1 ;  /* 0x00000008ff08723e */ /* 0x000fc600030004ff */
[----:B------:R0:W-:Y:S04]  /*e2900*/  STL [R1+0x160], R28 ;  /* 0x0001601c01007387 */ /* 0x0001e80000100800 */
[----:B0-----:R-:W3:Y:S04]  /*e2910*/  LDL.LU R28, [R1+0x51f8] ;  /* 0x0051f800011c7983 */ /* 0x001ee80000300800 */
[----:B------:R0:W-:Y:S02]  /*e2920*/  STL [R1+0x158], R8 ;  /* 0x0001580801007387 */ /* 0x0001e40000100800 */
[----:B0-----:R-:W-:-:S05]  /*e2930*/  F2FP.F16.E5M2.UNPACK_B R8, R9 ;  /* 0x00000009ff08723e */ /* 0x001fca00020004ff */
[----:B------:R0:W-:Y:S02]  /*e2940*/  STL [R1+0x164], R8 ;  /* 0x0001640801007387 */ /* 0x0001e40000100800 */
[----:B0-----:R-:W-:Y:S02]  /*e2950*/  F2FP.F16.E5M2.UNPACK_B R8, R9.H1 ;  /* 0x00000009ff08723e */ /* 0x001fe400030004ff */
[----:B------:R-:W-:-:S05]  /*e2960*/  F2FP.F16.E5M2.UNPACK_B R9, R29 ;  /* 0x0000001dff09723e */ /* 0x000fca00020004ff */
[----:B------:R-:W-:Y:S04]  /*e2970*/  STL [R1+0x150], R9 ;  /* 0x0001500901007387 */ /* 0x000fe80000100800 */
[----:B------:R2:W-:Y:S02]  /*e2980*/  STL [R1+0x15c], R8 ;  /* 0x00015c0801007387 */ /* 0x0005e40000100800 */
[----:B--2---:R-:W-:Y:S02]  /*e2990*/  HMMA.16816.F32 R8, R16, R10, R4 ;  /* 0x0000000a1008723c */ /* 0x004fe40000001804 */
[----:B------:R-:W2:Y:S04]  /*e29a0*/  LDL.LU.64 R6, [R1+0x51f0] ;  /* 0x0051f00001067983 */ /* 0x000ea80000300a00 */
[----:B------:R-:W4:-:S15]  /*e29b0*/  LDL.LU.64 R4, [R1+0x51e8] ;  /* 0x0051e80001047983 */ /* 0x000f1e0000300a00 */
[----:B------:R-:W-:-:S02]  /*e29c0*/  NOP ;  /* 0x0000000000007918 */ /* 0x000fc40000000000 */
[----:B------:R-:W-:Y:S04]  /*e29d0*/  STL.64 [R1+0x990], R8 ;  /* 0x0009900801007387 */ /* 0x000fe80000100a00 */
[----:B------:R0:W-:Y:S04]  /*e29e0*/  STL.64 [R1+0x998], R10 ;  /* 0x0009980a01007387 */ /* 0x0001e80000100a00 */
[----:B0-----:R-:W4:Y:S04]  /*e29f0*/  LDL.LU.64 R10, [R1+0x51e0] ;  /* 0x0051e000010a7983 */ /* 0x001f280000300a00 */
[----:B------:R-:W4:Y:S01]  /*e2a00*/  LDL.LU.64 R8, [R1+0x51d8] ;  /* 0x0051d80001087983 */ /* 0x000f220000300a00 */
[----:B------:R-:W-:-:S05]  /*e2a10*/  F2FP.F16.E5M2.UNPACK_B R29, R29.H1 ;  /* 0x0000001dff1d723e */ /* 0x000fca00030004ff */
[----:B------:R0:W-:Y:S02]  /*e2a20*/  STL [R1+0x148], R29 ;  /* 0x0001481d01007387 */ /* 0x0001e40000100800 */
[-C--:B0-----:R-:W-:Y:S02]  /*e2a30*/  F2FP.F16.E5M2.UNPACK_B R29, R3.reuse ;  /* 0x00000003ff1d723e */ /* 0x081fe400020004ff */
[----:B------:R-:W-:-:S03]  /*e2a40*/  F2FP.F16.E5M2.UNPACK_B R3, R3.H1 ;  /* 0x00000003ff03723e */ /* 0x000fc600030004ff */
[----:B------:R0:W-:Y:S04]  /*e2a50*/  STL [R1+0x154], R29 ;  /* 0x0001541d01007387 */ /* 0x0001e80000100800 */
[----:B0-----:R-:W3:Y:S04]  /*e2a60*/  LDL.LU R29, [R1+0x51d0] ;  /* 0x0051d000011d7983 */ /* 0x001ee80000300800 */
[----:B------:R0:W-:Y:S02]  /*e2a70*/  STL [R1+0x14c], R3 ;  /* 0x00014c0301007387 */ /* 0x0001e40000100800 */
[----:B0-----:R-:W-:-:S02]  /*e2a80*/  F2FP.F16.E5M2.UNPACK_B R3, R2 ;  /* 0x00000002ff03723e */ /* 0x001fc400020004ff */
[----:B------:R-:W-:-:S03]  /*e2a90*/  F2FP.F16.E5M2.UNPACK_B R2, R2.H1 ;  /* 0x00000002ff02723e */ /* 0x000fc600030004ff */
[----:B------:R-:W-:Y:S01]  /*e2aa0*/  STL [R1+0x140], R3 ;  /* 0x0001400301007387 */ /* 0x000fe20000100800 */
[----:B----4-:R-:W-:-:S15]  /*e2ab0*/  HMMA.16816.F32 R8, R16, R4, R8 ;  /* 0x000000041008723c */ /* 0x010fde0000001808 */
[----:B------:R-:W-:-:S08]  /*e2ac0*/  NOP ;  /* 0x0000000000007918 */ /* 0x000fd00000000000 */
[----:B------:R-:W-:Y:S04]  /*e2ad0*/  STL.64 [R1+0x980], R8 ;  /* 0x0009800801007387 */ /* 0x000fe80000100a00 */
[----:B------:R-:W-:Y:S04]  /*e2ae0*/  STL [R1+0x138], R2 ;  /* 0x0001380201007387 */ /* 0x000fe80000100800 */
[----:B------:R0:W-:Y:S04]  /*e2af0*/  STL.64 [R1+0x988], R10 ;  /* 0x0009880a01007387 */ /* 0x0001e80000100a00 */
[----:B0-----:R-:W4:Y:S01]  /*e2b00*/  LDL.LU.64 R10, [R1+0x51c8] ;  /* 0x0051c800010a7983 */ /* 0x001f220000300a00 */
[----:B------:R-:W-:Y:S01]  /*e2b10*/  HMMA.16816.F32 R24, R16, R22, R24 ;  /* 0x000000161018723c */ /* 0x000fe20000001818 */
[----:B--2---:R-:W-:-:S02]  /*e2b20*/  F2FP.F16.E5M2.UNPACK_B R2, R6 ;  /* 0x00000006ff02723e */ /* 0x004fc400020004ff */
[----:B------:R-:W-:Y:S02]  /*e2b30*/  F2FP.F16.E5M2.UNPACK_B R3, R6.H1 ;  /* 0x00000006ff03723e */ /* 0x000fe400030004ff */
[-C--:B------:R-:W-:Y:S01]  /*e2b40*/  F2FP.F16.E5M2.UNPACK_B R4, R7.reuse ;  /* 0x00000007ff04723e */ /* 0x080fe200020004ff */
[----:B------:R0:W-:Y:S04]  /*e2b50*/  STL [R1+0x144], R2 ;  /* 0x0001440201007387 */ /* 0x0001e80000100800 */
[----:B------:R1:W-:Y:S04]  /*e2b60*/  STL [R1+0x13c], R3 ;  /* 0x00013c0301007387 */ /* 0x0003e80000100800 */
[----:B------:R2:W-:Y:S01]  /*e2b70*/  STL [R1+0x130], R4 ;  /* 0x0001300401007387 */ /* 0x0005e20000100800 */
[----:B0-----:R-:W-:-:S02]  /*e2b80*/  F2FP.F16.E5M2.UNPACK_B R2, R7.H1 ;  /* 0x00000007ff02723e */ /* 0x001fc400030004ff */
[-C--:B-1----:R-:W-:Y:S02]  /*e2b90*/  F2FP.F16.E5M2.UNPACK_B R3, R20.reuse ;  /* 0x00000014ff03723e */ /* 0x082fe400020004ff */
[----:B--2---:R-:W-:Y:S01]  /*e2ba0*/  F2FP.F16.E5M2.UNPACK_B R4, R21 ;  /* 0x00000015ff04723e */ /* 0x004fe200020004ff */
[----:B------:R0:W-:Y:S04]  /*e2bb0*/  STL [R1+0x128], R2 ;  /* 0x0001280201007387 */ /* 0x0001e80000100800 */
[----:B------:R1:W-:Y:S04]  /*e2bc0*/  STL [R1+0x134], R3 ;  /* 0x0001340301007387 */ /* 0x0003e80000100800 */
[----:B------:R-:W-:Y:S04]  /*e2bd0*/  STL.64 [R1+0x970], R24 ;  /* 0x0009701801007387 */ /* 0x000fe80000100a00 */
[----:B------:R-:W-:Y:S01]  /*e2be0*/  STL.64 [R1+0x978], R26 ;  /* 0x0009781a01007387 */ /* 0x000fe20000100a00 */
[----:B0-----:R-:W-:-:S05]  /*e2bf0*/  F2FP.F16.E5M2.UNPACK_B R2, R20.H1 ;  /* 0x00000014ff02723e */ /* 0x001fca00030004ff */
[----:B------:R0:W-:Y:S04]  /*e2c00*/  STL [R1+0x12c], R2 ;  /* 0x00012c0201007387 */ /* 0x0001e80000100800 */
[----:B------:R4:W-:Y:S01]  /*e2c10*/  STL [R1+0x120], R4 ;  /* 0x0001200401007387 */ /* 0x0009e20000100800 */
[----:B-1----:R-:W-:Y:S02]  /*e2c20*/  F2FP.F16.E5M2.UNPACK_B R3, R21.H1 ;  /* 0x00000015ff03723e */ /* 0x002fe400030004ff */
[-C--:B0-----:R-:W-:Y:S02]  /*e2c30*/  F2FP.F16.E5M2.UNPACK_B R2, R0.reuse ;  /* 0x00000000ff02723e */ /* 0x081fe400020004ff */
[----:B------:R-:W-:Y:S01]  /*e2c40*/  F2FP.F16.E5M2.UNPACK_B R0, R0.H1 ;  /* 0x00000000ff00723e */ /* 0x000fe200030004ff */
[----:B------:R-:W-:Y:S04]  /*e2c50*/  STL [R1+0x118], R3 ;  /* 0x0001180301007387 */ /* 0x000fe80000100800 */
[----:B------:R-:W-:Y:S04]  /*e2c60*/  STL [R1+0x124], R2 ;  /* 0x0001240201007387 */ /* 0x000fe80000100800 */
[----:B------:R-:W-:Y:S01]  /*e2c70*/  STL [R1+0x11c], R0 ;  /* 0x00011c0001007387 */ /* 0x000fe20000100800 */
[----:B----4-:R-:W-:Y:S07]  /*e2c80*/  HMMA.16816.F32 R4, R16, R10, R12 ;  /* 0x0000000a1004723c */ /* 0x010fee000000180c */
[----:B---3--:R-:W-:-:S02]  /*e2c90*/  IMAD.MOV.U32 R12, RZ, RZ, R29 ;  /* 0x000000ffff0c7224 */ /* 0x008fc400078e001d */
[----:B------:R-:W2:Y:S01]  /*e2ca0*/  LDL.LU R29, [R1+0x51c4] ;  /* 0x0051c400011d7983 */ /* 0x000ea20000300800 */
[----:B------:R-:W-:-:S13]  /*e2cb0*/  IMAD.MOV.U32 R13, RZ, RZ, R28 ;  /* 0x000000ffff0d7224 */ /* 0x000fda00078e001c */
[----:B------:R2:W-:Y:S04]  /*e2cc0*/  STL.64 [R1+0x960], R4 ;  /* 0x0009600401007387 */ /* 0x0005e80000100a00 */
[----:B------:R-:W-:Y:S04]  /*e2cd0*/  STL.64 [R1+0x968], R6 ;  /* 0x0009680601007387 */ /* 0x000fe80000100a00 */
[----:B------:R-:W-:Y:S04]  /*e2ce0*/  STL [R1+0x5190], R12 ;  /* 0x0051900c01007387 */ /* 0x000fe80000100800 */
[----:B------:R-:W3:Y:S04]  /*e2cf0*/  LDL.LU R28, [R1+0x51c0] ;  /* 0x0051c000011c7983 */ /* 0x000ee80000300800 */
[----:B------:R-:W4:Y:S04]  /*e2d00*/  LDL.LU R20, [R1+0x1240] ;  /* 0x0012400001147983 */ /* 0x000f280000300800 */
[----:B------:R-:W4:Y:S04]  /*e2d10*/  LDL.LU R21, [R1+0x1244] ;  /* 0x0012440001157983 */ /* 0x000f280000300800 */
[----:B------:R-:W4:Y:S04]  /*e2d20*/  LDL.LU R22, [R1+0x1248] ;  /* 0x0012480001167983 */ /* 0x000f280000300800 */
[----:B------:R-:W4:Y:S01]  /*e2d30*/  LDL.LU R23, [R1+0x124c] ;  /* 0x00124c0001177983 */ /* 0x000f220000300800 */
[----:B--2---:R-:W-:-:S03]  /*e2d40*/  IMAD.MOV.U32 R4, RZ, RZ, R29 ;  /* 0x000000ffff047224 */ /* 0x004fc600078e001d */
[----:B------:R-:W2:Y:S01]  /*e2d50*/  LDL.LU R29, [R1+0x51bc] ;  /* 0x0051bc00011d7983 */ /* 0x000ea20000300800 */
[----:B---3--:R-:W-:-:S03]  /*e2d60*/  IMAD.MOV.U32 R5, RZ, RZ, R28 ;  /* 0x000000ffff057224 */ /* 0x008fc600078e001c */
[----:B------:R-:W3:Y:S04]  /*e2d70*/  LDL.LU R28, [R1+0x51b8] ;  /* 0x0051b800011c7983 */ /* 0x000ee80000300800 */
[----:B----4-:R-:W-:Y:S04]  /*e2d80*/  STL.64 [R1+0x5168], R22 ;  /* 0x0051681601007387 */ /* 0x010fe80000100a00 */
[----:B------:R0:W-:Y:S04]  /*e2d90*/  STL.64 [R1+0x5160], R20 ;  /* 0x0051601401007387 */ /* 0x0001e80000100a00 */
[----:B0-----:R-:W4:Y:S04]  /*e2da0*/  LDL.LU R20, [R1+0x1230] ;  /* 0x0012300001147983 */ /* 0x001f280000300800 */
[----:B------:R-:W4:Y:S04]  /*e2db0*/  LDL.LU R21, [R1+0x1234] ;  /* 0x0012340001157983 */ /* 0x000f280000300800 */
[----:B------:R-:W2:Y:S04]  /*e2dc0*/  LDL.LU R22, [R1+0x1238] ;  /* 0x0012380001167983 */ /* 0x000ea80000300800 */
[----:B------:R-:W2:Y:S04]  /*e2dd0*/  LDL.LU R23, [R1+0x123c] ;  /* 0x00123c0001177983 */ /* 0x000ea80000300800 */
[----:B--2---:R0:W-:Y:S04]  /*e2de0*/  STL.64 [R1+0x5178], R22 ;  /* 0x0051781601007387 */ /* 0x0041e80000100a00 */
[----:B0-----:R-:W2:Y:S01]  /*e2df0*/  LDL R22, [R1+0x3d0] ;  /* 0x0003d00001167983 */ /* 0x001ea20000100800 */
[----:B------:R-:W-:-:S03]  /*e2e00*/  IMAD.MOV.U32 R23, RZ, RZ, R29 ;  /* 0x000000ffff177224 */ /* 0x000fc600078e001d */
[----:B------:R-:W3:Y:S04]  /*e2e10*/  LDL.LU R29, [R1+0x5c8] ;  /* 0x0005c800011d7983 */ /* 0x000ee80000300800 */
[----:B------:R-:W3:Y:S04]  /*e2e20*/  LDL.LU R12, [R1+0xd4] ;  /* 0x0000d400010c7983 */ /* 0x000ee80000300800 */
[----:B----4-:R0:W-:Y:S04]  /*e2e30*/  STL.64 [R1+0x5170], R20 ;  /* 0x0051701401007387 */ /* 0x0101e80000100a00 */
[----:B0-----:R-:W4:Y:S04]  /*e2e40*/  LDL.LU R20, [R1+0xc8] ;  /* 0x0000c80001147983 */ /* 0x001f280000300800 */
[----:B------:R-:W4:Y:S04]  /*e2e50*/  LDL.LU R21, [R1+0xd0] ;  /* 0x0000d00001157983 */ /* 0x000f280000300800 */
[----:B--2---:R0:W-:Y:S04]  /*e2e60*/  STL.64 [R1+0x51a0], R22 ;  /* 0x0051a01601007387 */ /* 0x0041e80000100a00 */
[----:B0-----:R-:W2:Y:S04]  /*e2e70*/  LDL R22, [R1+0x3d8] ;  /* 0x0003d80001167983 */ /* 0x001ea80000100800 */
[----:B------:R-:W2:Y:S04]  /*e2e80*/  LDL.LU R3, [R1+0x5cc] ;  /* 0x0005cc0001037983 */ /* 0x000ea80000300800 */
[----:B----4-:R0:W-:Y:S04]  /*e2e90*/  STL.64 [R1+0x5198], R20 ;  /* 0x0051981401007387 */ /* 0x0101e80000100a00 */
[----:B0-----:R-:W4:Y:S04]  /*e2ea0*/  LDL.LU R21, [R1+0xbc] ;  /* 0x0000bc0001157983 */ /* 0x001f280000300800 */
[----:B------:R-:W4:Y:S04]  /*e2eb0*/  LDL.LU R8, [R1+0x94] ;  /* 0x0000940001087983 */ /* 0x000f280000300800 */
[----:B------:R-:W4:Y:S04]  /*e2ec0*/  LDL.LU R9, [R1+0xa4] ;  /* 0x0000a40001097983 */ /* 0x000f280000300800 */
[----:B------:R-:W3:Y:S04]  /*e2ed0*/  LDL.LU R6, [R1+0xb0] ;  /* 0x0000b00001067983 */ /* 0x000ee80000300800 */
[----:B------:R-:W3:Y:S04]  /*e2ee0*/  LDL.LU R7, [R1+0xa0] ;  /* 0x0000a00001077983 */ /* 0x000ee80000300800 */
[----:B---3--:R-:W-:Y:S04]  /*e2ef0*/  STL.64 [R1+0x5188], R6 ;  /* 0x0051880601007387 */ /* 0x008fe80000100a00 */
[----:B------:R0:W-:Y:S04]  /*e2f00*/  STL.64 [R1+0x5180], R4 ;  /* 0x0051800401007387 */ /* 0x0001e80000100a00 */
[----:B0-----:R-:W3:Y:S04]  /*e2f10*/  LDL.LU R4, [R1+0x1220] ;  /* 0x0012200001047983 */ /* 0x001ee80000300800 */
[----:B------:R-:W3:Y:S04]  /*e2f20*/  LDL.LU R5, [R1+0x1224] ;  /* 0x0012240001057983 */ /* 0x000ee80000300800 */
[----:B------:R-:W4:Y:S04]  /*e2f30*/  LDL.LU R6, [R1+0x1228] ;  /* 0x0012280001067983 */ /* 0x000f280000300800 */
[----:B------:R-:W4:Y:S01]  /*e2f40*/  LDL.LU R7, [R1+0x122c] ;  /* 0x00122c0001077983 */ /* 0x000f220000300800 */
[----:B------:R-:W-:Y:S01]  /*e2f50*/  IMAD.MOV.U32 R23, RZ, RZ, R28 ;  /* 0x000000ffff177224 */ /* 0x000fe200078e001c */
[----:B------:R-:W-:-:S02]  /*e2f60*/  F2FP.F16.E5M2.UNPACK_B R28, R29 ;  /* 0x0000001dff1c723e */ /* 0x000fc400020004ff */
[----:B------:R-:W-:Y:S02]  /*e2f70*/  F2FP.F16.E5M2.UNPACK_B R2, R29.H1 ;  /* 0x0000001dff02723e */ /* 0x000fe400030004ff */
[-C--:B--2---:R-:W-:Y:S01]  /*e2f80*/  F2FP.F16.E5M2.UNPACK_B R29, R3.reuse ;  /* 0x00000003ff1d723e */ /* 0x084fe200020004ff */
[----:B----4-:R-:W-:Y:S04]  /*e2f90*/  STL.64 [R1+0x51b0], R6 ;  /* 0x0051b00601007387 */ /* 0x010fe80000100a00 */
[----:B---3--:R0:W-:Y:S04]  /*e2fa0*/  STL.64 [R1+0x51a8], R4 ;  /* 0x0051a80401007387 */ /* 0x0081e80000100a00 */
        /* <DEDUP_REMOVED lines=13> */
[----:B------:R0:W-:Y:S01]  /*e3080*/  STL [R1+0x507c], R28 ;  /* 0x00507c1c01007387 */ /* 0x0001e20000100800 */
[----:B------:R-:W-:-:S02]  /*e3090*/  F2FP.F16.E5M2.UNPACK_B R3, R3.H1 ;  /* 0x00000003ff03723e */ /* 0x000fc400030004ff */
[----:B------:R-:W-:Y:S01]  /*e30a0*/  F2FP.F16.E5M2.UNPACK_B R21, R21 ;  /* 0x00000015ff15723e */ /* 0x000fe200020004ff */
[----:B0-----:R-:W3:Y:S04]  /*e30b0*/  LDL.LU R28, [R1+0xcc] ;  /* 0x0000cc00011c7983 */ /* 0x001ee80000300800 */
[----:B------:R0:W-:Y:S04]  /*e30c0*/  STL [R1+0x5080], R2 ;  /* 0x0050800201007387 */ /* 0x0001e80000100800 */
[----:B0-----:R-:W4:Y:S04]  /*e30d0*/  LDL.LU R2, [R1+0xc4] ;  /* 0x0000c40001027983 */ /* 0x001f280000300800 */
[----:B------:R0:W-:Y:S04]  /*e30e0*/  STL [R1+0x50a8], R29 ;  /* 0x0050a81d01007387 */ /* 0x0001e80000100800 */
[----:B0-----:R-:W3:Y:S04]  /*e30f0*/  LDL.LU R29, [R1+0xc0] ;  /* 0x0000c000011d7983 */ /* 0x001ee80000300800 */
        /* <DEDUP_REMOVED lines=11> */
[----:B------:R-:W-:-:S05]  /*e31b0*/  F2FP.F16.E5M2.UNPACK_B R12, R12 ;  /* 0x0000000cff0c723e */ /* 0x000fca00020004ff */
[----:B------:R0:W-:Y:S01]  /*e31c0*/  STL [R1+0xf0], R12 ;  /* 0x0000f00c01007387 */ /* 0x0001e20000100800 */
[----:B----4-:R-:W-:-:S03]  /*e31d0*/  F2FP.F16.E5M2.UNPACK_B R3, R3 ;  /* 0x00000003ff03723e */ /* 0x010fc600020004ff */
[----:B0-----:R-:W4:Y:S04]  /*e31e0*/  LDL.LU R12, [R1+0x5190] ;  /* 0x00519000010c7983 */ /* 0x001f280000300800 */
[----:B------:R3:W-:Y:S02]  /*e31f0*/  STL [R1+0x104], R3 ;  /* 0x0001040301007387 */ /* 0x0007e40000100800 */
[----:B---3--:R-:W-:-:S05]  /*e3200*/  F2FP.F16.E5M2.UNPACK_B R3, R29 ;  /* 0x0000001dff03723e */ /* 0x008fca00020004ff */
[----:B------:R0:W-:Y:S01]  /*e3210*/  STL [R1+0xf4], R3 ;  /* 0x0000f40301007387 */ /* 0x0001e20000100800 */
[----:B--2---:R-:W-:Y:S02]  /*e3220*/  F2FP.F16.E5M2.UNPACK_B R29, R20 ;  /* 0x00000014ff1d723e */ /* 0x004fe400020004ff */
[----:B0-----:R-:W-:Y:S02]  /*e3230*/  F2FP.F16.E5M2.UNPACK_B R3, R21 ;  /* 0x00000015ff03723e */ /* 0x001fe400020004ff */
[----:B------:R-:W-:Y:S01]  /*e3240*/  HMMA.16816.F32 R20, R16, R22, R4 ;  /* 0x000000161014723c */ /* 0x000fe20000001804 */
[----:B------:R-:W-:Y:S04]  /*e3250*/  STL [R1+0x108], R29 ;  /* 0x0001081d01007387 */ /* 0x000fe80000100800 */
[----:B------:R-:W2:Y:S04]  /*e3260*/  LDL.LU.64 R6, [R1+0x5188] ;  /* 0x0051880001067983 */ /* 0x000ea80000300a00 */
[----:B------:R-:W-:Y:S04]  /*e3270*/  STL [R1+0xf8], R3 ;  /* 0x0000f80301007387 */ /* 0x000fe80000100800 */
[----:B------:R-:W3:Y:S10]  /*e3280*/  LDL.LU.64 R4, [R1+0x5180] ;  /* 0x0051800001047983 */ /* 0x000ef40000300a00 */
[----:B------:R-:W-:Y:S04]  /*e3290*/  STL.64 [R1+0x940], R20 ;  /* 0x0009401401007387 */ /* 0x000fe80000100a00 */
[----:B------:R0:W-:Y:S04]  /*e32a0*/  STL.64 [R1+0x948], R22 ;  /* 0x0009481601007387 */ /* 0x0001e80000100a00 */
[----:B0-----:R-:W3:Y:S04]  /*e32b0*/  LDL.LU.64 R22, [R1+0x5178] ;  /* 0x0051780001167983 */ /* 0x001ee80000300a00 */
[----:B------:R-:W3:Y:S01]  /*e32c0*/  LDL.LU.64 R20, [R1+0x5170] ;  /* 0x0051700001147983 */ /* 0x000ee20000300a00 */
[----:B------:R-:W-:-:S02]  /*e32d0*/  F2FP.F16.E5M2.UNPACK_B R3, R2 ;  /* 0x00000002ff03723e */ /* 0x000fc400020004ff */
[----:B------:R-:W-:Y:S02]  /*e32e0*/  F2FP.F16.E5M2.UNPACK_B R2, R28 ;  /* 0x0000001cff02723e */ /* 0x000fe400020004ff */
[----:B------:R-:W-:Y:S01]  /*e32f0*/  F2FP.F16.E5M2.UNPACK_B R8, R8 ;  /* 0x00000008ff08723e */ /* 0x000fe200020004ff */
[----:B------:R0:W-:Y:S04]  /*e3300*/  STL [R1+0x10c], R3 ;  /* 0x00010c0301007387 */ /* 0x0001e80000100800 */
[----:B------:R2:W-:Y:S04]  /*e3310*/  STL [R1+0xfc], R2 ;  /* 0x0000fc0201007387 */ /* 0x0005e80000100800 */
[----:B------:R-:W-:Y:S01]  /*e3320*/  STL [R1+0xd0], R8 ;  /* 0x0000d00801007387 */ /* 0x000fe20000100800 */
[----:B0-----:R-:W-:-:S05]  /*e3330*/  F2FP.F16.E5M2.UNPACK_B R3, R9 ;  /* 0x00000009ff03723e */ /* 0x001fca00020004ff */
[----:B------:R-:W-:Y:S01]  /*e3340*/  STL [R1+0xc0], R3 ;  /* 0x0000c00301007387 */ /* 0x000fe20000100800 */
[----:B--2---:R-:W-:Y:S01]  /*e3350*/  F2FP.F16.E5M2.UNPACK_B R2, R6 ;  /* 0x00000006ff02723e */ /* 0x004fe200020004ff */
[----:B---3--:R-:W-:-:S15]  /*e3360*/  HMMA.16816.F32 R20, R16, R4, R20 ;  /* 0x000000041014723c */ /* 0x008fde0000001814 */
[----:B------:R-:W-:-:S08]  /*e3370*/  NOP ;  /* 0x0000000000007918 */ /* 0x000fd00000000000 */
[----:B------:R-:W-:Y:S04]  /*e3380*/  STL.64 [R1+0x930], R20 ;  /* 0x0009301401007387 */ /* 0x000fe80000100a00 */
[----:B------:R-:W-:Y:S04]  /*e3390*/  STL [R1+0xd4], R2 ;  /* 0x0000d40201007387 */ /* 0x000fe80000100800 */
[----:B------:R0:W-:Y:S04]  /*e33a0*/  STL.64 [R1+0x938], R22 ;  /* 0x0009381601007387 */ /* 0x0001e80000100a00 */
[----:B0-----:R-:W4:Y:S04]  /*e33b0*/  LDL.LU.64 R22, [R1+0x5168] ;  /* 0x0051680001167983 */ /* 0x001f280000300a00 */
[----:B------:R-:W4:Y:S01]  /*e33c0*/  LDL.LU.64 R20, [R1+0x5160] ;  /* 0x0051600001147983 */ /* 0x000f220000300a00 */
[----:B------:R-:W-:-:S02]  /*e33d0*/  F2FP.F16.E5M2.UNPACK_B R2, R7 ;  /* 0x00000007ff02723e */ /* 0x000fc400020004ff */
[----:B------:R-:W-:Y:S02]  /*e33e0*/  F2FP.F16.E5M2.UNPACK_B R3, R24 ;  /* 0x00000018ff03723e */ /* 0x000fe400020004ff */
[----:B------:R-:W-:Y:S01]  /*e33f0*/  F2FP.F16.E5M2.UNPACK_B R4, R25 ;  /* 0x00000019ff04723e */ /* 0x000fe200020004ff */
[----:B------:R0:W-:Y:S04]  /*e3400*/  STL [R1+0xc4], R2 ;  /* 0x0000c40201007387 */ /* 0x0001e80000100800 */
[----:B------:R1:W-:Y:S04]  /*e3410*/  STL [R1+0xd8], R3 ;  /* 0x0000d80301007387 */ /* 0x0003e80000100800 */
[----:B------:R2:W-:Y:S01]  /*e3420*/  STL [R1+0xc8], R4 ;  /* 0x0000c80401007387 */ /* 0x0005e20000100800 */
[----:B0-----:R-:W-:-:S02]  /*e3430*/  F2FP.F16.E5M2.UNPACK_B R2, R26 ;  /* 0x0000001aff02723e */ /* 0x001fc400020004ff */
[----:B-1----:R-:W-:-:S03]  /*e3440*/  F2FP.F16.E5M2.UNPACK_B R3, R27 ;  /* 0x0000001bff03723e */ /* 0x002fc600020004ff */
[----:B------:R0:W-:Y:S04]  /*e3450*/  STL [R1+0xdc], R2 ;  /* 0x0000dc0201007387 */ /* 0x0001e80000100800 */
[----:B------:R1:W-:Y:S01]  /*e3460*/  STL [R1+0xcc], R3 ;  /* 0x0000cc0301007387 */ /* 0x0003e20000100800 */
[----:B--2---:R-:W-:Y:S02]  /*e3470*/  F2FP.F16.E5M2.UNPACK_B R4, R15 ;  /* 0x0000000fff04723e */ /* 0x004fe400020004ff */
[----:B0-----:R-:W-:Y:S02]  /*e3480*/  F2FP.F16.E5M2.UNPACK_B R2, R14 ;  /* 0x0000000eff02723e */ /* 0x001fe400020004ff */
[----:B-1----:R-:W-:Y:S01]  /*e3490*/  F2FP.F16.E5M2.UNPACK_B R3, R11 ;  /* 0x0000000bff03723e */ /* 0x002fe200020004ff */
[----:B----4-:R-:W-:-:S15]  /*e34a0*/  HMMA.16816.F32 R20, R16, R12, R20 ;  /* 0x0000000c1014723c */ /* 0x010fde0000001814 */
[----:B------:R-:W-:-:S08]  /*e34b0*/  NOP ;  /* 0x0000000000007918 */ /* 0x000fd00000000000 */
[----:B------:R-:W-:Y:S04]  /*e34c0*/  STL.64 [R1+0x920], R20 ;  /* 0x0009201401007387 */ /* 0x000fe80000100a00 */
[----:B------:R-:W-:Y:S04]  /*e34d0*/  STL.64 [R1+0x928], R22 ;  /* 0x0009281601007387 */ /* 0x000fe80000100a00 */
[----:B------:R0:W-:Y:S04]  /*e34e0*/  STL [R1+0xb0], R2 ;  /* 0x0000b00201007387 */ /* 0x0001e80000100800 */
[----:B------:R1:W-:Y:S04]  /*e34f0*/  STL [R1+0xb4], R4 ;  /* 0x0000b40401007387 */ /* 0x0003e80000100800 */
[----:B------:R-:W-:Y:S01]  /*e3500*/  STL [R1+0xb8], R3 ;  /* 0x0000b80301007387 */ /* 0x000fe20000100800 */
[----:B0-----:R-:W-:-:S02]  /*e3510*/  F2FP.F16.E5M2.UNPACK_B R2, R0 ;  /* 0x00000000ff02723e */ /* 0x001fc400020004ff */
[----:B------:R-:W-:Y:S02]  /*e3520*/  F2FP.F16.E5M2.UNPACK_B R0, R10 ;  /* 0x0000000aff00723e */ /* 0x000fe400020004ff */
[----:B------:R-:W2:Y:S04]  /*e3530*/  LDL R10, [R1+0x390] ;  /* 0x00039000010a7983 */ /* 0x000ea80000100800 */
[----:B------:R-:W-:Y:S04]  /*e3540*/  STL [R1+0xbc], R2 ;  /* 0x0000bc0201007387 */ /* 0x000fe80000100800 */
[----:B------:R-:W-:Y:S04]  /*e3550*/  STL [R1+0xa0], R0 ;  /* 0x0000a00001007387 */ /* 0x000fe80000100800 */
[----:B------:R-:W3:Y:S04]  /*e3560*/  LDL R24, [R1+0x398] ;  /* 0x0003980001187983 */ /* 0x000ee80000100800 */
[----:B------:R-:W2:Y:S04]  /*e3570*/  LDL R11, [R1+0x394] ;  /* 0x00039400010b7983 */ /* 0x000ea80000100800 */
[----:B---3--:R-:W-:Y:S04]  /*e3580*/  STL [R1+0x5100], R24 ;  /* 0x0051001801007387 */ /* 0x008fe80000100800 */
[----:B------:R-:W3:Y:S04]  /*e3590*/  LDL R25, [R1+0x39c] ;  /* 0x00039c0001197983 */ /* 0x000ee80000100800 */
[----:B---3--:R-:W-:Y:S04]  /*e35a0*/  STL [R1+0x5104], R25 ;  /* 0x0051041901007387 */ /* 0x008fe80000100800 */
[----:B-1----:R-:W3:Y:S04]  /*e35b0*/  LDL.LU R4, [R1+0x14c0] ;  /* 0x0014c00001047983 */ /* 0x002ee80000300800 */
[----:B------:R-:W3:Y:S04]  /*e35c0*/  LDL.LU R5, [R1+0x14c4] ;  /* 0x0014c40001057983 */ /* 0x000ee80000300800 */
[----:B------:R-:W4:Y:S04]  /*e35d0*/  LDL.LU R6, [R1+0x14c8] ;  /* 0x0014c80001067983 */ /* 0x000f280000300800 */
[----:B------:R-:W4:Y:S04]  /*e35e0*/  LDL.LU R7, [R1+0x14cc] ;  /* 0x0014cc0001077983 */ /* 0x000f280000300800 */
[----:B----4-:R0:W-:Y:S04]  /*e35f0*/  STL.64 [R1+0x50c0], R6 ;  /* 0x0050c00601007387 */ /* 0x0101e80000100a00 */
[----:B0-----:R-:W4:Y:S04]  /*e3600*/  LDL R6, [R1+0x3a0] ;  /* 0x0003a00001067983 */ /* 0x001f280000100800 */
[----:B------:R-:W4:Y:S04]  /*e3610*/  LDL R7, [R1+0x3a4] ;  /* 0x0003a40001077983 */ /* 0x000f280000100800 */
[----:B------:R-:W2:Y:S04]  /*e3620*/  LDL.LU R23, [R1+0x604] ;  /* 0x0006040001177983 */ /* 0x000ea80000300800 */
[----:B--2---:R-:W-:Y:S04]  /*e3630*/  STL [R1+0x5108], R23 ;  /* 0x0051081701007387 */ /* 0x004fe80000100800 */
[----:B------:R-:W2:Y:S04]  /*e3640*/  LDL.LU R22, [R1+0x54] ;  /* 0x0000540001167983 */ /* 0x000ea80000300800 */
[----:B--2---:R-:W-:Y:S04]  /*e3650*/  STL [R1+0x5130], R22 ;  /* 0x0051301601007387 */ /* 0x004fe80000100800 */
[----:B------:R-:W2:Y:S04]  /*e3660*/  LDL.LU R3, [R1+0x28] ;  /* 0x0000280001037983 */ /* 0x000ea80000300800 */
[----:B--2---:R-:W-:Y:S04]  /*e3670*/  STL [R1+0x5134], R3 ;  /* 0x0051340301007387 */ /* 0x004fe80000100800 */
[----:B---3--:R0:W-:Y:S04]  /*e3680*/  STL.64 [R1+0x50b8], R4 ;  /* 0x0050b80401007387 */ /* 0x0081e80000100a00 */
[----:B0-----:R-:W2:Y:S04]  /*e3690*/  LDL.LU R4, [R1+0x60] ;  /* 0x0000600001047983 */ /* 0x001ea80000300800 */
[----:B------:R-:W2:Y:S04]  /*e36a0*/  LDL.LU R5, [R1+0x6c] ;  /* 0x00006c0001057983 */ /* 0x000ea80000300800 */
[----:B----4-:R0:W-:Y:S04]  /*e36b0*/  STL.64 [R1+0x50e8], R6 ;  /* 0x0050e80601007387 */ /* 0x0101e80000100a00 */
[----:B0-----:R-:W3:Y:S04]  /*e36c0*/  LDL R6, [R1+0x3a8] ;  /* 0x0003a80001067983 */ /* 0x001ee80000100800 */
[----:B------:R-:W3:Y:S04]  /*e36d0*/  LDL R7, [R1+0x3ac] ;  /* 0x0003ac0001077983 */ /* 0x000ee80000100800 */
[----:B------:R-:W4:Y:S04]  /*e36e0*/  LDL.LU R23, [R1+0x70] ;  /* 0x0000700001177983 */ /* 0x000f280000300800 */
[----:B----4-:R-:W-:Y:S04]  /*e36f0*/  STL [R1+0x5138], R23 ;  /* 0x0051381701007387 */ /* 0x010fe80000100800 */
[----:B------:R-:W4:Y:S04]  /*e3700*/  LDL.LU R25, [R1+0x80] ;  /* 0x0000800001197983 */ /* 0x000f280000300800 */
[----:B------:R-:W4:Y:S04]  /*e3710*/  LDL.LU R24, [R1+0x600] ;  /* 0x0006000001187983 */ /* 0x000f280000300800 */
[----:B--2---:R0:W-:Y:S04]  /*e3720*/  STL.64 [R1+0x50e0], R4 ;  /* 0x0050e00401007387 */ /* 0x0041e80000100a00 */
[----:B0-----:R-:W2:Y:S04]  /*e3730*/  LDL.LU R4, [R1+0x44] ;  /* 0x0000440001047983 */ /* 0x001ea80000300800 */
[----:B------:R-:W2:Y:S04]  /*e3740*/  LDL.LU R5, [R1+0x58] ;  /* 0x0000580001057983 */ /* 0x000ea80000300800 */
[----:B---3--:R0:W-:Y:S04]  /*e3750*/  STL.64 [R1+0x5118], R6 ;  /* 0x0051180601007387 */ /* 0x0081e80000100a00 */
[----:B0-----:R-:W3:Y:S04]  /*e3760*/  LDL R6, [R1+0x3b0] ;  /* 0x0003b00001067983 */ /* 0x001ee80000100800 */
[----:B------:R-:W3:Y:S04]  /*e3770*/  LDL R7, [R1+0x3b4] ;  /* 0x0003b40001077983 */ /* 0x000ee80000100800 */
[----:B------:R-:W4:Y:S04]  /*e3780*/  LDL.LU R23, [R1+0x98] ;  /* 0x0000980001177983 */ /* 0x000f280000300800 */
        /* <DEDUP_REMOVED lines=8> */
[----:B--2---:R-:W-:Y:S04]  /*e3810*/  STL.64 [R1+0x5140], R4 ;  /* 0x0051400401007387 */ /* 0x004fe80000100a00 */
[----:B------:R-:W2:Y:S04]  /*e3820*/  LDL.LU R29, [R1+0x68] ;  /* 0x00006800011d7983 */ /* 0x000ea80000300800 */
[----:B------:R-:W2:Y:S04]  /*e3830*/  LDL.LU R2, [R1+0x7c] ;  /* 0x00007c0001027983 */ /* 0x000ea80000300800 */
[----:B------:R-:W2:Y:S04]  /*e3840*/  LDL.LU R28, [R1+0x30] ;  /* 0x00003000011c7983 */ /* 0x000ea80000300800 */
[----:B------:R-:W4:Y:S04]  /*e3850*/  LDL.LU R8, [R1+0x40] ;  /* 0x0000400001087983 */ /* 0x000f280000300800 */
[----:B------:R-:W4:Y:S04]  /*e3860*/  LDL.LU R9, [R1+0x50] ;  /* 0x0000500001097983 */ /* 0x000f280000300800 */
[----:B------:R-:W-:Y:S04]  /*e3870*/  STL.64 [R1+0x50d0], R10 ;  /* 0x0050d00a01007387 */ /* 0x000fe80000100a00 */
[----:B----4-:R0:W-:Y:S04]  /*e3880*/  STL.64 [R1+0x50c8], R8 ;  /* 0x0050c80801007387 */ /* 0x0101e80000100a00 */
        /* <DEDUP_REMOVED lines=31> */
[----:B---3--:R-:W-:Y:S03]  /*e3a80*/  HMMA.16816.F32 R4, R16, R6, R8 ;  /* 0x000000061004723c */ /* 0x008fe60000001808 */
[----:B------:R-:W3:Y:S04]  /*e3a90*/  LDL.LU.64 R10, [R1+0x5158] ;  /* 0x00515800010a7983 */ /* 0x000ee80000300a00 */
[----:B------:R-:W3:-:S15]  /*e3aa0*/  LDL.LU.64 R8, [R1+0x5150] ;  /* 0x0051500001087983 */ /* 0x000ede0000300a00 */
[----:B------:R-:W-:-:S01]  /*e3ab0*/  NOP ;  /* 0x0000000000007918 */ /* 0x000fc20000000000 */
[----:B------:R-:W-:Y:S04]  /*e3ac0*/  STL.64 [R1+0x910], R4 ;  /* 0x0009100401007387 */ /* 0x000fe80000100a00 */
[----:B------:R0:W-:Y:S04]  /*e3ad0*/  STL.64 [R1+0x918], R6 ;  /* 0x0009180601007387 */ /* 0x0001e80000100a00 */
[----:B0-----:R-:W3:Y:S04]  /*e3ae0*/  LDL.LU.64 R6, [R1+0x5148] ;  /* 0x0051480001067983 */ /* 0x001ee80000300a00 */
[----:B------:R-:W2:Y:S01]  /*e3af0*/  LDL.LU.64 R4, [R1+0x5140] ;  /* 0x0051400001047983 */ /* 0x000ea20000300a00 */
[----:B------:R-:W-:-:S02]  /*e3b00*/  F2FP.F16.E5M2.UNPACK_B R23, R23 ;  /* 0x00000017ff17723e */ /* 0x000fc400020004ff */
[----:B------:R-:W-:Y:S02]  /*e3b10*/  F2FP.F16.E5M2.UNPACK_B R3, R3 ;  /* 0x00000003ff03723e */ /* 0x000fe400020004ff */
[----:B------:R-:W-:Y:S01]  /*e3b20*/  F2FP.F16.E5M2.UNPACK_B R22, R22 ;  /* 0x00000016ff16723e */ /* 0x000fe200020004ff */
[----:B------:R0:W-:Y:S04]  /*e3b30*/  STL [R1+0x90], R23 ;  /* 0x0000901701007387 */ /* 0x0001e80000100800 */
[----:B0-----:R-:W4:Y:S04]  /*e3b40*/  LDL.LU R23, [R1+0x5138] ;  /* 0x0051380001177983 */ /* 0x001f280000300800 */
[----:B------:R0:W-:Y:S04]  /*e3b50*/  STL [R1+0xa4], R3 ;  /* 0x0000a40301007387 */ /* 0x0001e80000100800 */
[----:B0-----:R-:W4:Y:S04]  /*e3b60*/  LDL.LU R3, [R1+0x5134] ;  /* 0x0051340001037983 */ /* 0x001f280000300800 */
[----:B------:R0:W-:Y:S04]  /*e3b70*/  STL [R1+0x94], R22 ;  /* 0x0000941601007387 */ /* 0x0001e80000100800 */
[----:B0-----:R-:W4:Y:S01]  /*e3b80*/  LDL.LU R22, [R1+0x5130] ;  /* 0x0051300001167983 */ /* 0x001f220000300800 */
[----:B--2---:R-:W-:-:S02]  /*e3b90*/  F2FP.F16.E5M2.UNPACK_B R5, R5 ;  /* 0x00000005ff05723e */ /* 0x004fc400020004ff */
[----:B------:R-:W-:-:S03]  /*e3ba0*/  F2FP.F16.E5M2.UNPACK_B R4, R4 ;  /* 0x00000004ff04723e */ /* 0x000fc600020004ff */
        /* <DEDUP_REMOVED lines=8> */
[----:B0-----:R-:W2:Y:S04]  /*e3c30*/  LDL.LU.64 R6, [R1+0x5118] ;  /* 0x0051180001067983 */ /* 0x001ea80000300a00 */
[----:B------:R-:W3:Y:S01]  /*e3c40*/  LDL.LU.64 R4, [R1+0x5110] ;  /* 0x0051100001047983 */ /* 0x000ee20000300a00 */
[----:B----4-:R-:W-:-:S02]  /*e3c50*/  F2FP.F16.E5M2.UNPACK_B R23, R23 ;  /* 0x00000017ff17723e */ /* 0x010fc400020004ff */
        /* <DEDUP_REMOVED lines=8> */
[----:B---3--:R-:W-:-:S02]  /*e3ce0*/  F2FP.F16.E5M2.UNPACK_B R5, R5 ;  /* 0x00000005ff05723e */ /* 0x008fc400020004ff */
[----:B------:R-:W-:-:S03]  /*e3cf0*/  F2FP.F16.E5M2.UNPACK_B R4, R4 ;  /* 0x00000004ff04723e */ /* 0x000fc600020004ff */
        /* <DEDUP_REMOVED lines=11> */
[----:B------:R-:W-:-:S03]  /*e3db0*/  F2FP.F16.E5M2.UNPACK_B R22, R22 ;  /* 0x00000016ff16723e */ /* 0x000fc600020004ff */
[----:B------:R0:W-:Y:S04]  /*e3dc0*/  STL [R1+0x8c], R23 ;  /* 0x00008c1701007387 */ /* 0x0001e80000100800 */
[----:B0-----:R-:W4:Y:S04]  /*e3dd0*/  LDL.LU R23, [R1+0x50dc] ;  /* 0x0050dc0001177983 */ /* 0x001f280000300800 */
[----:B------:R0:W-:Y:S04]  /*e3de0*/  STL [R1+0x70], R22 ;  /* 0x0000701601007387 */ /* 0x0001e80000100800 */
[----:B0-----:R-:W4:Y:S01]  /*e3df0*/  LDL.LU R22, [R1+0x50d8] ;  /* 0x0050d80001167983 */ /* 0x001f220000300800 */
[----:B------:R-:W-:-:S02]  /*e3e00*/  F2FP.F16.E5M2.UNPACK_B R3, R3 ;  /* 0x00000003ff03723e */ /* 0x000fc400020004ff */
[----:B---3--:R-:W-:Y:S02]  /*e3e10*/  F2FP.F16.E5M2.UNPACK_B R4, R4 ;  /* 0x00000004ff04723e */ /* 0x008fe400020004ff */
[----:B------:R-:W-:-:S03]  /*e3e20*/  F2FP.F16.E5M2.UNPACK_B R5, R5 ;  /* 0x00000005ff05723e */ /* 0x000fc600020004ff */
[----:B------:R-:W-:Y:S04]  /*e3e30*/  STL [R1+0x60], R4 ;  /* 0x0000600401007387 */ /* 0x000fe80000100800 */
[----:B------:R2:W-:Y:S02]  /*e3e40*/  STL [R1+0x74], R5 ;  /* 0x0000740501007387 */ /* 0x0005e40000100800 */
[----:B--2---:R-:W-:Y:S02]  /*e3e50*/  HMMA.16816.F32 R4, R16, R6, R8 ;  /* 0x000000061004723c */ /* 0x004fe40000001808 */
[----:B------:R-:W2:Y:S04]  /*e3e60*/  LDL.LU.64 R10, [R1+0x50d0] ;  /* 0x0050d000010a7983 */ /* 0x000ea80000300a00 */
[----:B------:R-:W-:Y:S04]  /*e3e70*/  STL [R1+0x64], R3 ;  /* 0x0000640301007387 */ /* 0x000fe80000100800 */
[----:B------:R-:W3:-:S13]  /*e3e80*/  LDL.LU.64 R8, [R1+0x50c8] ;  /* 0x0050c80001087983 */ /* 0x000eda0000300a00 */
[----:B------:R-:W-:Y:S04]  /*e3e90*/  STL.64 [R1+0x8e0], R4 ;  /* 0x0008e00401007387 */ /* 0x000fe80000100a00 */
[----:B------:R0:W-:Y:S04]  /*e3ea0*/  STL.64 [R1+0x8e8], R6 ;  /* 0x0008e80601007387 */ /* 0x0001e80000100a00 */
[----:B0-----:R-:W4:Y:S04]  /*e3eb0*/  LDL.LU.64 R6, [R1+0x50c0] ;  /* 0x0050c00001067983 */ /* 0x001f280000300a00 */
[----:B------:R-:W4:Y:S01]  /*e3ec0*/  LDL.LU.64 R4, [R1+0x50b8] ;  /* 0x0050b80001047983 */ /* 0x000f220000300a00 */
[----:B------:R-:W-:-:S02]  /*e3ed0*/  F2FP.F16.E5M2.UNPACK_B R29, R29 ;  /* 0x0000001dff1d723e */ /* 0x000fc400020004ff */
[----:B------:R-:W-:Y:S02]  /*e3ee0*/  F2FP.F16.E5M2.UNPACK_B R3, R2 ;  /* 0x00000002ff03723e */ /* 0x000fe400020004ff */
[----:B------:R-:W-:Y:S01]  /*e3ef0*/  F2FP.F16.E5M2.UNPACK_B R28, R28 ;  /* 0x0000001cff1c723e */ /* 0x000fe200020004ff */
[----:B------:R-:W-:Y:S04]  /*e3f00*/  STL [R1+0x78], R29 ;  /* 0x0000781d01007387 */ /* 0x000fe80000100800 */
[----:B------:R0:W-:Y:S04]  /*e3f10*/  STL [R1+0x68], R3 ;  /* 0x0000680301007387 */ /* 0x0001e80000100800 */
[----:B------:R-:W-:Y:S01]  /*e3f20*/  STL [R1+0x7c], R28 ;  /* 0x00007c1c01007387 */ /* 0x000fe20000100800 */
[----:B------:R-:W-:-:S02]  /*e3f30*/  F2FP.F16.E5M2.UNPACK_B R0, R0 ;  /* 0x00000000ff00723e */ /* 0x000fc400020004ff */
[----:B---3--:R-:W-:Y:S02]  /*e3f40*/  F2FP.F16.E5M2.UNPACK_B R2, R8 ;  /* 0x00000008ff02723e */ /* 0x008fe400020004ff */
[----:B0-----:R-:W-:-:S03]  /*e3f50*/  F2FP.F16.E5M2.UNPACK_B R3, R9 ;  /* 0x00000009ff03723e */ /* 0x001fc600020004ff */
[----:B------:R0:W-:Y:S04]  /*e3f60*/  STL [R1+0x6c], R2 ;  /* 0x00006c0201007387 */ /* 0x0001e80000100800 */
[----:B------:R1:W-:Y:S01]  /*e3f70*/  STL [R1+0x50], R3 ;  /* 0x0000500301007387 */ /* 0x0003e20000100800 */
[----:B----4-:R-:W-:Y:S01]  /*e3f80*/  HMMA.16816.F32 R4, R16, R24, R4 ;  /* 0x000000181004723c */ /* 0x010fe20000001804 */
[----:B0-----:R-:W-:Y:S02]  /*e3f90*/  F2FP.F16.E5M2.UNPACK_B R2, R26 ;  /* 0x0000001aff02723e */ /* 0x001fe400020004ff */
[----:B-1----:R-:W-:-:S15]  /*e3fa0*/  F2FP.F16.E5M2.UNPACK_B R3, R20 ;  /* 0x00000014ff03723e */ /* 0x002fde00020004ff */
[----:B------:R-:W-:-:S05]  /*e3fb0*/  NOP ;  /* 0x0000000000007918 */ /* 0x000fca0000000000 */
[----:B------:R0:W-:Y:S04]  /*e3fc0*/  STL.64 [R1+0x8d0], R4 ;  /* 0x0008d00401007387 */ /* 0x0001e80000100a00 */
[----:B------:R-:W-:Y:S04]  /*e3fd0*/  STL.64 [R1+0x8d8], R6 ;  /* 0x0008d80601007387 */ /* 0x000fe80000100a00 */
[----:B------:R-:W-:Y:S01]  /*e3fe0*/  STL [R1+0x54], R2 ;  /* 0x0000540201007387 */ /* 0x000fe20000100800 */
[----:B0-----:R-:W-:-:S05]  /*e3ff0*/  F2FP.F16.E5M2.UNPACK_B R4, R27 ;  /* 0x0000001bff04723e */ /* 0x001fca00020004ff */
[----:B------:R2:W-:Y:S02]  /*e4000*/  STL [R1+0x58], R4 ;  /* 0x0000580401007387 */ /* 0x0005e40000100800 */
[----:B--2---:R-:W-:Y:S01]  /*e4010*/  HMMA.16816.F32 R4, R16, R10, R12 ;  /* 0x0000000a1004723c */ /* 0x004fe2000000180c */
[----:B------:R-:W-:Y:S01]  /*e4020*/  F2FP.F16.E5M2.UNPACK_B R2, R21 ;  /* 0x00000015ff02723e */ /* 0x000fe200020004ff */
[----:B------:R-:W-:Y:S04]  /*e4030*/  STL [R1+0x5c], R3 ;  /* 0x00005c0301007387 */ /* 0x000fe80000100800 */
[----:B------:R-:W-:Y:S04]  /*e4040*/  STL [R1+0x40], R2 ;  /* 0x0000400201007387 */ /* 0x000fe80000100800 */
[----:B------:R-:W-:Y:S04]  /*e4050*/  STL [R1+0x50b0], R19 ;  /* 0x0050b01301007387 */ /* 0x000fe80000100800 */
[----:B------:R-:W-:Y:S04]  /*e4060*/  STL [R1+0x30], R0 ;  /* 0x0000300001007387 */ /* 0x000fe80000100800 */
[----:B------:R-:W2:Y:S05]  /*e4070*/  LDL R20, [R1+0x368] ;  /* 0x0003680001147983 */ /* 0x000eaa0000100800 */
[----:B------:R0:W-:Y:S04]  /*e4080*/  STL.64 [R1+0x8c0], R4 ;  /* 0x0008c00401007387 */ /* 0x0001e80000100a00 */
[----:B------:R-:W-:Y:S04]  /*e4090*/  STL.64 [R1+0x8c8], R6 ;  /* 0x0008c80601007387 */ /* 0x000fe80000100a00 */
[----:B------:R-:W2:Y:S04]  /*e40a0*/  LDL R21, [R1+0x36c] ;  /* 0x00036c0001157983 */ /* 0x000ea80000100800 */
[----:B------:R-:W-:Y:S04]  /*e40b0*/  STL.64 [R1+0x5028], R22 ;  /* 0x0050281601007387 */ /* 0x000fe80000100a00 */
[----:B--2---:R-:W-:Y:S04]  /*e40c0*/  STL.64 [R1+0x5020], R20 ;  /* 0x0050201401007387 */ /* 0x004fe80000100a00 */
[----:B------:R-:W2:Y:S04]  /*e40d0*/  LDL R14, [R1+0x370] ;  /* 0x00037000010e7983 */ /* 0x000ea80000100800 */
[----:B------:R-:W2:Y:S04]  /*e40e0*/  LDL R15, [R1+0x374] ;  /* 0x00037400010f7983 */ /* 0x000ea80000100800 */
[----:B0-----:R-:W3:Y:S04]  /*e40f0*/  LDL.LU R4, [R1+0x444] ;  /* 0x0004440001047983 */ /* 0x001ee80000300800 */
[----:B------:R-:W4:Y:S04]  /*e4100*/  LDL.LU R5, [R1+0xc] ;  /* 0x00000c0001057983 */ /* 0x000f280000300800 */
[----:B------:R-:W3:Y:S04]  /*e4110*/  LDL.LU R12, [R1+0x414] ;  /* 0x00041400010c7983 */ /* 0x000ee80000300800 */
[----:B------:R-:W3:Y:S04]  /*e4120*/  LDL.LU R13, [R1+0x424] ;  /* 0x00042400010d7983 */ /* 0x000ee80000300800 */
[----:B--2---:R0:W-:Y:S04]  /*e4130*/  STL.64 [R1+0x5038], R14 ;  /* 0x0050380e01007387 */ /* 0x0041e80000100a00 */
[----:B0-----:R-:W2:Y:S04]  /*e4140*/  LDL R14, [R1+0x378] ;  /* 0x00037800010e7983 */ /* 0x001ea80000100800 */
[----:B------:R-:W2:Y:S04]  /*e4150*/  LDL R15, [R1+0x37c] ;  /* 0x00037c00010f7983 */ /* 0x000ea80000100800 */
[----:B------:R-:W4:Y:S04]  /*e4160*/  LDL.LU R0, [R1+0x14] ;  /* 0x0000140001007983 */ /* 0x000f280000300800 */
[----:B------:R-:W4:Y:S04]  /*e4170*/  LDL.LU R10, [R1+0x434] ;  /* 0x00043400010a7983 */ /* 0x000f280000300800 */
[----:B------:R-:W4:Y:S04]  /*e4180*/  LDL.LU R8, [R1+0x8] ;  /* 0x0000080001087983 */ /* 0x000f280000300800 */
[----:B---3--:R0:W-:Y:S04]  /*e4190*/  STL.64 [R1+0x5030], R12 ;  /* 0x0050300c01007387 */ /* 0x0081e80000100a00 */
[----:B0-----:R-:W3:Y:S04]  /*e41a0*/  LDL.LU R12, [R1+0x440] ;  /* 0x00044000010c7983 */ /* 0x001ee80000300800 */
        /* <DEDUP_REMOVED lines=14> */
[----:B------:R-:W2:Y:S04]  /*e4290*/  LDL.LU R3, [R1+0x20] ;  /* 0x0000200001037983 */ /* 0x000ea80000300800 */
[----:B------:R-:W2:Y:S04]  /*e42a0*/  LDL.LU R29, [R1+0x38] ;  /* 0x00003800011d7983 */ /* 0x000ea80000300800 */
[----:B---3--:R0:W-:Y:S04]  /*e42b0*/  STL.64 [R1+0x5088], R12 ;  /* 0x0050880c01007387 */ /* 0x0081e80000100a00 */
[----:B0-----:R-:W3:Y:S04]  /*e42c0*/  LDL.LU R12, [R1+0x4c] ;  /* 0x00004c00010c7983 */ /* 0x001ee80000300800 */
[----:B------:R-:W3:Y:S04]  /*e42d0*/  LDL.LU R13, [R1] ;  /* 0x00000000010d7983 */ /* 0x000ee80000300800 */
        /* <DEDUP_REMOVED lines=16> */
[----:B------:R-:W-:-:S03]  /*e43e0*/  F2FP.F16.E5M2.UNPACK_B R19, R19 ;  /* 0x00000013ff13723e */ /* 0x000fc600020004ff */
        /* <DEDUP_REMOVED lines=14> */
[----:B0-----:R-:W2:Y:S01]  /*e44d0*/  LDL.LU R19, [R1+0x50b0] ;  /* 0x0050b00001137983 */ /* 0x001ea20000300800 */
[----:B------:R-:W-:-:S02]  /*e44e0*/  F2FP.F16.E5M2.UNPACK_B R3, R3 ;  /* 0x00000003ff03723e */ /* 0x000fc400020004ff */
[----:B------:R-:W-:Y:S02]  /*e44f0*/  F2FP.F16.E5M2.UNPACK_B R29, R29 ;  /* 0x0000001dff1d723e */ /* 0x000fe400020004ff */
[----:B---3--:R-:W-:Y:S02]  /*e4500*/  F2FP.F16.E5M2.UNPACK_B R13, R13 ;  /* 0x0000000dff0d723e */ /* 0x008fe400020004ff */
[----:B------:R-:W-:Y:S01]  /*e4510*/  F2FP.F16.E5M2.UNPACK_B R12, R12 ;  /* 0x0000000cff0c723e */ /* 0x000fe200020004ff */
[----:B------:R0:W-:Y:S04]  /*e4520*/  STL [R1+0x34], R3 ;  /* 0x0000340301007387 */ /* 0x0001e80000100800 */
[----:B0-----:R-:W3:Y:S04]  /*e4530*/  LDL.LU R3, [R1+0x50ac] ;  /* 0x0050ac0001037983 */ /* 0x001ee80000300800 */
        /* <DEDUP_REMOVED lines=11> */
[----:B------:R-:W4:Y:S01]  /*e45f0*/  LDL.LU.64 R12, [R1+0x5088] ;  /* 0x00508800010c7983 */ /* 0x000f220000300a00 */
[----:B------:R-:W-:-:S02]  /*e4600*/  F2FP.F16.E5M2.UNPACK_B R2, R2 ;  /* 0x00000002ff02723e */ /* 0x000fc400020004ff */
[----:B------:R-:W-:Y:S02]  /*e4610*/  F2FP.F16.E5M2.UNPACK_B R28, R28 ;  /* 0x0000001cff1c723e */ /* 0x000fe400020004ff */
[----:B------:R-:W-:Y:S01]  /*e4620*/  F2FP.F16.E5M2.UNPACK_B R11, R11 ;  /* 0x0000000bff0b723e */ /* 0x000fe200020004ff */
[----:B------:R0:W-:Y:S04]  /*e4630*/  STL [R1+0x3c], R2 ;  /* 0x00003c0201007387 */ /* 0x0001e80000100800 */
[----:B0-----:R-:W3:Y:S04]  /*e4640*/  LDL.LU R2, [R1+0x5080] ;  /* 0x0050800001027983 */ /* 0x001ee80000300800 */
[----:B------:R0:W-:Y:S04]  /*e4650*/  STL [R1+0x20], R28 ;  /* 0x0000201c01007387 */ /* 0x0001e80000100800 */
[----:B0-----:R-:W3:Y:S04]  /*e4660*/  LDL.LU R28, [R1+0x507c] ;  /* 0x00507c00011c7983 */ /* 0x001ee80000300800 */
[----:B------:R0:W-:Y:S04]  /*e4670*/  STL [R1+0x24], R11 ;  /* 0x0000240b01007387 */ /* 0x0001e80000100800 */
[----:B0-----:R-:W3:Y:S01]  /*e4680*/  LDL.LU R11, [R1+0x5078] ;  /* 0x00507800010b7983 */ /* 0x001ee20000300800 */
[----:B----4-:R-:W-:-:S02]  /*e4690*/  F2FP.F16.E5M2.UNPACK_B R13, R13 ;  /* 0x0000000dff0d723e */ /* 0x010fc400020004ff */
        /* <DEDUP_REMOVED lines=12> */
[----:B------:R-:W-:-:S03]  /*e4760*/  F2FP.F16.E5M2.UNPACK_B R10, R10 ;  /* 0x0000000aff0a723e */ /* 0x000fc600020004ff */
[----:B------:R0:W-:Y:S04]  /*e4770*/  STL [R1+0x10], R0 ;  /* 0x0000100001007387 */ /* 0x0001e80000100800 */
[----:B0-----:R-:W3:Y:S04]  /*e4780*/  LDL.LU R0, [R1+0x5054] ;  /* 0x0050540001007983 */ /* 0x001ee80000300800 */
[----:B------:R0:W-:Y:S04]  /*e4790*/  STL [R1], R10 ;  /* 0x0000000a01007387 */ /* 0x0001e80000100800 */
[----:B0-----:R-:W3:Y:S01]  /*e47a0*/  LDL.LU R10, [R1+0x5050] ;  /* 0x00505000010a7983 */ /* 0x001ee20000300800 */
[----:B------:R-:W-:-:S02]  /*e47b0*/  F2FP.F16.E5M2.UNPACK_B R8, R8 ;  /* 0x00000008ff08723e */ /* 0x000fc400020004ff */
[----:B----4-:R-:W-:Y:S02]  /*e47c0*/  F2FP.F16.E5M2.UNPACK_B R12, R12 ;  /* 0x0000000cff0c723e */ /* 0x010fe400020004ff */
[----:B------:R-:W-:-:S03]  /*e47d0*/  F2FP.F16.E5M2.UNPACK_B R13, R13 ;  /* 0x0000000dff0d723e */ /* 0x000fc600020004ff */
[----:B------:R-:W-:Y:S04]  /*e47e0*/  STL [R1+0x14], R12 ;  /* 0x0000140c01007387 */ /* 0x000fe80000100800 */
[----:B------:R2:W-:Y:S02]  /*e47f0*/  STL [R1+0x4], R13 ;  /* 0x0000040d01007387 */ /* 0x0005e40000100800 */
[----:B--2---:R-:W-:Y:S02]  /*e4800*/  HMMA.16816.F32 R12, R16, R14, R20 ;  /* 0x0000000e100c723c */ /* 0x004fe40000001814 */
[----:B------:R-:W2:Y:S04]  /*e4810*/  LDL.LU.64 R22, [R1+0x5048] ;  /* 0x0050480001167983 */ /* 0x000ea80000300a00 */
[----:B------:R-:W-:Y:S04]  /*e4820*/  STL [R1+0x18], R8 ;  /* 0x0000180801007387 */ /* 0x000fe80000100800 */
[----:B------:R-:W2:-:S13]  /*e4830*/  LDL.LU.64 R20, [R1+0x5040] ;  /* 0x0050400001147983 */ /* 0x000e9a0000300a00 */
[----:B------:R-:W-:Y:S04]  /*e4840*/  STL.64 [R1+0x890], R12 ;  /* 0x0008900c01007387 */ /* 0x000fe80000100a00 */
[----:B------:R0:W-:Y:S04]  /*e4850*/  STL.64 [R1+0x898], R14 ;  /* 0x0008980e01007387 */ /* 0x0001e80000100a00 */
[----:B0-----:R-:W2:Y:S04]  /*e4860*/  LDL.LU.64 R14, [R1+0x5038] ;  /* 0x00503800010e7983 */ /* 0x001ea80000300a00 */
[----:B------:R-:W4:Y:S01]  /*e4870*/  LDL.LU.64 R12, [R1+0x5030] ;  /* 0x00503000010c7983 */ /* 0x000f220000300a00 */
[----:B------:R-:W-:-:S02]  /*e4880*/  F2FP.F16.E5M2.UNPACK_B R4, R4 ;  /* 0x00000004ff04723e */ /* 0x000fc400020004ff */
[----:B------:R-:W-:-:S03]  /*e4890*/  F2FP.F16.E5M2.UNPACK_B R5, R5 ;  /* 0x00000005ff05723e */ /* 0x000fc600020004ff */
[----:B------:R-:W-:Y:S04]  /*e48a0*/  STL [R1+0x8], R4 ;  /* 0x0000080401007387 */ /* 0x000fe80000100800 */
[----:B------:R3:W-:Y:S02]  /*e48b0*/  STL [R1+0x1c], R5 ;  /* 0x00001c0501007387 */ /* 0x0007e40000100800 */
[----:B---3--:R-:W-:Y:S02]  /*e48c0*/  F2FP.F16.E5M2.UNPACK_B R5, R10 ;  /* 0x0000000aff05723e */ /* 0x008fe400020004ff */
[----:B----4-:R-:W-:Y:S02]  /*e48d0*/  F2FP.F16.E5M2.UNPACK_B R8, R12 ;  /* 0x0000000cff08723e */ /* 0x010fe400020004ff */
[----:B------:R-:W-:-:S02]  /*e48e0*/  F2FP.F16.E5M2.UNPACK_B R4, R13 ;  /* 0x0000000dff04723e */ /* 0x000fc400020004ff */
[C---:B--2---:R-:W-:Y:S01]  /*e48f0*/  HMMA.16816.F32 R12, R16.reuse, R14, R20 ;  /* 0x0000000e100c723c */ /* 0x044fe20000001814 */
[----:B------:R-:W-:Y:S04]  /*e4900*/  STL [R1+0xc], R8 ;  /* 0x00000c0801007387 */ /* 0x000fe80000100800 */
[----:B------:R-:W2:Y:S04]  /*e4910*/  LDL.LU R10, [R1+0x408] ;  /* 0x00040800010a7983 */ /* 0x000ea80000300800 */
[----:B------:R-:W3:Y:S04]  /*e4920*/  LDL.LU.64 R22, [R1+0x5028] ;  /* 0x0050280001167983 */ /* 0x000ee80000300a00 */
[----:B------:R-:W4:Y:S10]  /*e4930*/  LDL.LU.64 R20, [R1+0x5020] ;  /* 0x0050200001147983 */ /* 0x000f340000300a00 */
[----:B------:R-:W-:Y:S04]  /*e4940*/  STL.64 [R1+0x880], R12 ;  /* 0x0008800c01007387 */ /* 0x000fe80000100a00 */
[----:B------:R0:W-:Y:S04]  /*e4950*/  STL.64 [R1+0x888], R14 ;  /* 0x0008880e01007387 */ /* 0x0001e80000100a00 */
[----:B0-----:R-:W2:Y:S04]  /*e4960*/  LDL.LU.64 R14, [R1+0x5018] ;  /* 0x00501800010e7983 */ /* 0x001ea80000300a00 */
[----:B------:R-:W3:Y:S01]  /*e4970*/  LDL.LU.64 R12, [R1+0x5010] ;  /* 0x00501000010c7983 */ /* 0x000ee20000300a00 */
[----:B----4-:R-:W-:Y:S03]  /*e4980*/  HMMA.16816.F32 R16, R16, R20, R24 ;  /* 0x000000141010723c */ /* 0x010fe60000001818 */
[----:B------:R-:W4:Y:S04]  /*e4990*/  LDL.LU.64 R26, [R1+0x5008] ;  /* 0x00500800011a7983 */ /* 0x000f280000300a00 */
[----:B------:R-:W4:Y:S04]  /*e49a0*/  LDL.LU.64 R24, [R1+0x5000] ;  /* 0x0050000001187983 */ /* 0x000f280000300a00 */
[----:B------:R-:W4:-:S12]  /*e49b0*/  LDL.LU.64 R20, [R1+0x4ff8] ;  /* 0x004ff80001147983 */ /* 0x000f180000300a00 */
[----:B------:R-:W-:Y:S04]  /*e49c0*/  STL.64 [R1+0x870], R16 ;  /* 0x0008701001007387 */ /* 0x000fe80000100a00 */
[----:B------:R0:W-:Y:S01]  /*e49d0*/  STL.64 [R1+0x878], R18 ;  /* 0x0008781201007387 */ /* 0x0001e20000100a00 */
[----:B---3--:R-:W-:Y:S02]  /*e49e0*/  F2FP.F16.E5M2.UNPACK_B R8, R12 ;  /* 0x0000000cff08723e */ /* 0x008fe400020004ff */
[----:B--2---:R-:W-:Y:S01]  /*e49f0*/  F2FP.F16.E5M2.UNPACK_B R12, R14 ;  /* 0x0000000eff0c723e */ /* 0x004fe200020004ff */
[----:B0-----:R-:W2:Y:S04]  /*e4a00*/  LDL.LU.64 R18, [R1+0x4ff0] ;  /* 0x004ff00001127983 */ /* 0x001ea80000300a00 */
[----:B------:R-:W3:Y:S01]  /*e4a10*/  LDL.LU.64 R16, [R1+0x4fe8] ;  /* 0x004fe80001107983 */ /* 0x000ee20000300a00 */
[----:B------:R-:W-:-:S03]  /*e4a20*/  F2FP.F16.E5M2.UNPACK_B R14, R0 ;  /* 0x00000000ff0e723e */ /* 0x000fc600020004ff */
[----:B------:R-:W3:Y:S01]  /*e4a30*/  LDL.LU R0, [R1+0x4fe4] ;  /* 0x004fe40001007983 */ /* 0x000ee20000300800 */
[----:B------:R-:W-:Y:S02]  /*e4a40*/  F2FP.F16.E5M2.UNPACK_B R6, R6 ;  /* 0x00000006ff06723e */ /* 0x000fe400020004ff */
[----:B------:R-:W-:Y:S02]  /*e4a50*/  F2FP.F16.E5M2.UNPACK_B R7, R7 ;  /* 0x00000007ff07723e */ /* 0x000fe400020004ff */
[----:B------:R-:W-:Y:S02]  /*e4a60*/  F2FP.F16.E5M2.UNPACK_B R9, R9 ;  /* 0x00000009ff09723e */ /* 0x000fe400020004ff */
[----:B------:R-:W-:Y:S02]  /*e4a70*/  F2FP.F16.E5M2.UNPACK_B R13, R13 ;  /* 0x0000000dff0d723e */ /* 0x000fe400020004ff */
[----:B------:R-:W-:Y:S02]  /*e4a80*/  F2FP.F16.E5M2.UNPACK_B R10, R10 ;  /* 0x0000000aff0a723e */ /* 0x000fe400020004ff */
[----:B------:R-:W-:-:S02]  /*e4a90*/  F2FP.F16.E5M2.UNPACK_B R11, R11 ;  /* 0x0000000bff0b723e */ /* 0x000fc400020004ff */
[----:B------:R-:W-:Y:S02]  /*e4aa0*/  F2FP.F16.E5M2.UNPACK_B R15, R15 ;  /* 0x0000000fff0f723e */ /* 0x000fe400020004ff */
[----:B------:R-:W-:Y:S02]  /*e4ab0*/  F2FP.F16.E5M2.UNPACK_B R22, R22 ;  /* 0x00000016ff16723e */ /* 0x000fe400020004ff */
[----:B------:R-:W-:Y:S02]  /*e4ac0*/  F2FP.F16.E5M2.UNPACK_B R23, R23 ;  /* 0x00000017ff17723e */ /* 0x000fe400020004ff */
[----:B----4-:R-:W-:Y:S02]  /*e4ad0*/  F2FP.F16.E5M2.UNPACK_B R26, R26 ;  /* 0x0000001aff1a723e */ /* 0x010fe400020004ff */
[----:B------:R-:W-:Y:S02]  /*e4ae0*/  F2FP.F16.E5M2.UNPACK_B R24, R24 ;  /* 0x00000018ff18723e */ /* 0x000fe400020004ff */
[----:B------:R-:W-:-:S02]  /*e4af0*/  F2FP.F16.E5M2.UNPACK_B R20, R20 ;  /* 0x00000014ff14723e */ /* 0x000fc400020004ff */
[----:B------:R-:W-:Y:S02]  /*e4b00*/  F2FP.F16.E5M2.UNPACK_B R21, R21 ;  /* 0x00000015ff15723e */ /* 0x000fe400020004ff */
[----:B------:R-:W-:Y:S02]  /*e4b10*/  F2FP.F16.E5M2.UNPACK_B R25, R25 ;  /* 0x00000019ff19723e */ /* 0x000fe400020004ff */
[----:B------:R-:W-:Y:S02]  /*e4b20*/  F2FP.F16.E5M2.UNPACK_B R27, R27 ;  /* 0x0000001bff1b723e */ /* 0x000fe400020004ff */
[----:B--2---:R-:W-:Y:S02]  /*e4b30*/  F2FP.F16.E5M2.UNPACK_B R18, R18 ;  /* 0x00000012ff12723e */ /* 0x004fe400020004ff */
[----:B---3--:R-:W-:Y:S02]  /*e4b40*/  F2FP.F16.E5M2.UNPACK_B R16, R16 ;  /* 0x00000010ff10723e */ /* 0x008fe400020004ff */
[----:B------:R-:W-:-:S02]  /*e4b50*/  F2FP.F16.E5M2.UNPACK_B R17, R17 ;  /* 0x00000011ff11723e */ /* 0x000fc400020004ff */
[----:B------:R-:W-:Y:S01]  /*e4b60*/  F2FP.F16.E5M2.UNPACK_B R19, R19 ;  /* 0x00000013ff13723e */ /* 0x000fe200020004ff */
[----:B------:R-:W-:Y:S04]  /*e4b70*/  STL.64 [R1+0x7ce8], R6 ;  /* 0x007ce80601007387 */ /* 0x000fe80000100a00 */
[----:B------:R-:W-:Y:S04]  /*e4b80*/  STL.64 [R1+0x7ce0], R4 ;  /* 0x007ce00401007387 */ /* 0x000fe80000100a00 */
[----:B------:R-:W-:Y:S04]  /*e4b90*/  STL.64 [R1+0x7ca8], R20 ;  /* 0x007ca81401007387 */ /* 0x000fe80000100a00 */
[----:B------:R-:W-:Y:S04]  /*e4ba0*/  STL.64 [R1+0x7aa0], R16 ;  /* 0x007aa01001007387 */ /* 0x000fe80000100a00 */
[----:B------:R-:W-:Y:S04]  /*e4bb0*/  STL [R1+0x7a9c], R18 ;  /* 0x007a9c1201007387 */ /* 0x000fe80000100800 */
[----:B------:R-:W-:Y:S04]  /*e4bc0*/  STL [R1+0x7a98], R19 ;  /* 0x007a981301007387 */ /* 0x000fe80000100800 */
[----:B------:R0:W-:Y:S04]  /*e4bd0*/  STL [R1+0x76fc], R28 ;  /* 0x0076fc1c01007387 */ /* 0x0001e80000100800 */
[----:B------:R1:W-:Y:S04]  /*e4be0*/  STL [R1+0x76f8], R29 ;  /* 0x0076f81d01007387 */ /* 0x0003e80000100800 */
[----:B0-----:R-:W2:Y:S04]  /*e4bf0*/  LDL.LU R28, [R1+0x310] ;  /* 0x00031000011c7983 */ /* 0x001ea80000300800 */
[----:B-1----:R-:W2:Y:S04]  /*e4c00*/  LDL.LU R29, [R1+0x314] ;  /* 0x00031400011d7983 */ /* 0x002ea80000300800 */
[----:B--2---:R-:W-:Y:S04]  /*e4c10*/  STL.64 [R1+0x85b8], R28 ;  /* 0x0085b81c01007387 */ /* 0x004fe80000100a00 */
[----:B------:R-:W2:Y:S04]  /*e4c20*/  LDL.LU.64 R20, [R1+0x3e8] ;  /* 0x0003e80001147983 */ /* 0x000ea80000300a00 */
[----:B------:R-:W3:Y:S04]  /*e4c30*/  LDL.LU.64 R16, [R1+0x110] ;  /* 0x0001100001107983 */ /* 0x000ee80000300a00 */
[----:B------:R-:W-:Y:S04]  /*e4c40*/  STL.64 [R1+0x6af0], R10 ;  /* 0x006af00a01007387 */ /* 0x000fe80000100a00 */
[----:B------:R-:W-:Y:S04]  /*e4c50*/  STL.64 [R1+0x6ae8], R8 ;  /* 0x006ae80801007387 */ /* 0x000fe80000100a00 */
[----:B------:R0:W-:Y:S04]  /*e4c60*/  STL [R1+0x6984], R22 ;  /* 0x0069841601007387 */ /* 0x0001e80000100800 */
[----:B------:R1:W-:Y:S04]  /*e4c70*/  STL [R1+0x6980], R23 ;  /* 0x0069801701007387 */ /* 0x0003e80000100800 */
[----:B0-----:R-:W4:Y:S04]  /*e4c80*/  LDL.LU R22, [R1+0x3e0] ;  /* 0x0003e00001167983 */ /* 0x001f280000300800 */
[----:B-1----:R-:W4:Y:S04]  /*e4c90*/  LDL.LU R23, [R1+0x3e4] ;  /* 0x0003e40001177983 */ /* 0x002f280000300800 */
[----:B----4-:R-:W-:Y:S04]  /*e4ca0*/  STL.64 [R1+0x8560], R22 ;  /* 0x0085601601007387 */ /* 0x010fe80000100a00 */
[----:B--2---:R0:W-:Y:S04]  /*e4cb0*/  STL.64 [R1+0x8558], R20 ;  /* 0x0085581401007387 */ /* 0x0041e80000100a00 */
[----:B0-----:R-:W2:Y:S04]  /*e4cc0*/  LDL.LU.64 R20, [R1+0xe0] ;  /* 0x0000e00001147983 */ /* 0x001ea80000300a00 */
[----:B------:R-:W2:Y:S04]  /*e4cd0*/  LDL.LU.64 R22, [R1+0xe8] ;  /* 0x0000e80001167983 */ /* 0x000ea80000300a00 */
[----:B------:R0:W-:Y:S04]  /*e4ce0*/  STL [R1+0x64a4], R2 ;  /* 0x0064a40201007387 */ /* 0x0001e80000100800 */
[----:B------:R1:W-:Y:S04]  /*e4cf0*/  STL [R1+0x64a0], R3 ;  /* 0x0064a00301007387 */ /* 0x0003e80000100800 */
[----:B0-----:R-:W4:Y:S04]  /*e4d00*/  LDL.LU R2, [R1+0x328] ;  /* 0x0003280001027983 */ /* 0x001f280000300800 */
[----:B-1----:R-:W4:Y:S04]  /*e4d10*/  LDL.LU R3, [R1+0x32c] ;  /* 0x00032c0001037983 */ /* 0x002f280000300800 */
[----:B------:R0:W-:Y:S04]  /*e4d20*/  STL.64 [R1+0x5988], R14 ;  /* 0x0059880e01007387 */ /* 0x0001e80000100a00 */
[----:B0-----:R-:W3:Y:S04]  /*e4d30*/  LDL.LU R14, [R1+0x320] ;  /* 0x00032000010e7983 */ /* 0x001ee80000300800 */
[----:B------:R-:W3:Y:S04]  /*e4d40*/  LDL.LU R15, [R1+0x324] ;  /* 0x00032400010f7983 */ /* 0x000ee80000300800 */
[----:B------:R0:W-:Y:S04]  /*e4d50*/  STL.64 [R1+0x5980], R12 ;  /* 0x0059800c01007387 */ /* 0x0001e80000100a00 */
[----:B0-----:R-:W2:Y:S04]  /*e4d60*/  LDL.LU R12, [R1+0x330] ;  /* 0x00033000010c7983 */ /* 0x001ea80000300800 */
[----:B------:R-:W2:Y:S04]  /*e4d70*/  LDL.LU R13, [R1+0x334] ;  /* 0x00033400010d7983 */ /* 0x000ea80000300800 */
[----:B---3--:R0:W-:Y:S04]  /*e4d80*/  STL.64 [R1+0x85e8], R14 ;  /* 0x0085e80e01007387 */ /* 0x0081e80000100a00 */
[----:B--2---:R1:W-:Y:S04]  /*e4d90*/  STL.64 [R1+0x85e0], R12 ;  /* 0x0085e00c01007387 */ /* 0x0043e80000100a00 */
[----:B------:R-:W2:Y:S04]  /*e4da0*/  LDL.64 R18, [R1+0x3b8] ;  /* 0x0003b80001127983 */ /* 0x000ea80000100a00 */
[----:B------:R-:W3:Y:S04]  /*e4db0*/  LDL R28, [R1+0x338] ;  /* 0x00033800011c7983 */ /* 0x000ee80000100800 */
[----:B------:R-:W3:Y:S04]  /*e4dc0*/  LDL R29, [R1+0x33c] ;  /* 0x00033c00011d7983 */ /* 0x000ee80000100800 */
[----:B--2---:R-:W-:Y:S04]  /*e4dd0*/  STL.64 [R1+0x8518], R18 ;  /* 0x0085181201007387 */ /* 0x004fe80000100a00 */
[----:B------:R2:W-:Y:S04]  /*e4de0*/  STL.64 [R1+0x85f0], R16 ;  /* 0x0085f01001007387 */ /* 0x0005e80000100a00 */
[----:B0-----:R-:W4:Y:S04]  /*e4df0*/  LDL R14, [R1+0x340] ;  /* 0x00034000010e7983 */ /* 0x001f280000100800 */
[----:B------:R-:W4:Y:S04]  /*e4e00*/  LDL R15, [R1+0x344] ;  /* 0x00034400010f7983 */ /* 0x000f280000100800 */
[----:B-1----:R-:W3:Y:S04]  /*e4e10*/  LDL R12, [R1+0x348] ;  /* 0x00034800010c7983 */ /* 0x002ee80000100800 */
[----:B------:R-:W3:Y:S04]  /*e4e20*/  LDL R13, [R1+0x34c] ;  /* 0x00034c00010d7983 */ /* 0x000ee80000100800 */
[----:B------:R-:W2:Y:S04]  /*e4e30*/  LDL R4, [R1+0x3b0] ;  /* 0x0003b00001047983 */ /* 0x000ea80000100800 */
[----:B------:R-:W2:Y:S04]  /*e4e40*/  LDL R5, [R1+0x3b4] ;  /* 0x0003b40001057983 */ /* 0x000ea80000100800 */
        /* <DEDUP_REMOVED lines=38> */
[----:B------:R-:W2:Y:S04]  /*e50b0*/  LDL.64 R6, [R1+0x3a8] ;  /* 0x0003a80001067983 */ /* 0x000ea80000100a00 */
[----:B--2---:R-:W-:Y:S04]  /*e50c0*/  STL.64 [R1+0x8510], R6 ;  /* 0x0085100601007387 */ /* 0x004fe80000100a00 */
[----:B------:R0:W-:Y:S04]  /*e50d0*/  STL.64 [R1+0x8508], R4 ;  /* 0x0085080401007387 */ /* 0x0001e80000100a00 */
[----:B0-----:R-:W2:Y:S04]  /*e50e0*/  LDL.LU R4, [R1+0x19b0] ;  /* 0x0019b00001047983 */ /* 0x001ea80000300800 */
[----:B------:R-:W2:Y:S04]  /*e50f0*/  LDL.LU R5, [R1+0x19b4] ;  /* 0x0019b40001057983 */ /* 0x000ea80000300800 */
[----:B------:R-:W2:Y:S04]  /*e5100*/  LDL.LU R6, [R1+0x19b8] ;  /* 0x0019b80001067983 */ /* 0x000ea80000300800 */
[----:B------:R-:W2:Y:S04]  /*e5110*/  LDL.LU R7, [R1+0x19bc] ;  /* 0x0019bc0001077983 */ /* 0x000ea80000300800 */
[----:B------:R-:W3:Y:S04]  /*e5120*/  LDL.64 R10, [R1+0x390] ;  /* 0x00039000010a7983 */ /* 0x000ee80000100a00 */
[----:B------:R-:W2:Y:S01]  /*e5130*/  LDL.64 R8, [R1+0x398] ;  /* 0x0003980001087983 */ /* 0x000ea20000100a00 */
[C---:B----4-:R-:W-:Y:S03]  /*e5140*/  HMMA.16816.F32 R12, R20.reuse, R14, R16 ;  /* 0x0000000e140c723c */ /* 0x050fe60000001810 */
[----:B---3--:R-:W-:Y:S04]  /*e5150*/  STL.64 [R1+0x84d8], R10 ;  /* 0x0084d80a01007387 */ /* 0x008fe80000100a00 */
[----:B--2---:R0:W-:Y:S04]  /*e5160*/  STL.64 [R1+0x84d0], R8 ;  /* 0x0084d00801007387 */ /* 0x0041e80000100a00 */
[----:B0-----:R-:W2:Y:S04]  /*e5170*/  LDL.LU R8, [R1+0x19c0] ;  /* 0x0019c00001087983 */ /* 0x001ea80000300800 */
[----:B------:R-:W2:Y:S04]  /*e5180*/  LDL.LU R9, [R1+0x19c4] ;  /* 0x0019c40001097983 */ /* 0x000ea80000300800 */
[----:B------:R-:W2:Y:S04]  /*e5190*/  LDL.LU R10, [R1+0x19c8] ;  /* 0x0019c800010a7983 */ /* 0x000ea80000300800 */
[----:B------:R-:W2:Y:S04]  /*e51a0*/  LDL.LU R11, [R1+0x19cc] ;  /* 0x0019cc00010b7983 */ /* 0x000ea80000300800 */
[----:B------:R0:W-:Y:S04]  /*e51b0*/  STL.64 [R1+0x56b8], R26 ;  /* 0x0056b81a01007387 */ /* 0x0001e80000100a00 */
[----:B0-----:R-:W3:Y:S04]  /*e51c0*/  LDL.LU.64 R26, [R1+0x3f0] ;  /* 0x0003f000011a7983 */ /* 0x001ee80000300a00 */
[----:B------:R0:W-:Y:S04]  /*e51d0*/  STL.64 [R1+0x56b0], R24 ;  /* 0x0056b01801007387 */ /* 0x0001e80000100a00 */
[----:B0-----:R-:W4:Y:S04]  /*e51e0*/  LDL.LU.64 R24, [R1+0x3f8] ;  /* 0x0003f80001187983 */ /* 0x001f280000300a00 */
[----:B---3--:R-:W-:Y:S04]  /*e51f0*/  STL.64 [R1+0x8580], R26 ;  /* 0x0085801a01007387 */ /* 0x008fe80000100a00 */
[----:B----4-:R0:W-:Y:S04]  /*e5200*/  STL.64 [R1+0x8578], R24 ;  /* 0x0085781801007387 */ /* 0x0101e80000100a00 */
[----:B0-----:R-:W3:Y:S04]  /*e5210*/  LDL.LU R24, [R1+0x19d0] ;  /* 0x0019d00001187983 */ /* 0x001ee80000300800 */
[----:B------:R-:W3:Y:S04]  /*e5220*/  LDL.LU R25, [R1+0x19d4] ;  /* 0x0019d40001197983 */ /* 0x000ee80000300800 */
[----:B------:R-:W3:Y:S04]  /*e5230*/  LDL.LU R26, [R1+0x19d8] ;  /* 0x0019d800011a7983 */ /* 0x000ee80000300800 */
[----:B------:R-:W3:Y:S04]  /*e5240*/  LDL.LU R27, [R1+0x19dc] ;  /* 0x0019dc00011b7983 */ /* 0x000ee80000300800 */
[----:B------:R-:W-:Y:S04]  /*e5250*/  STL [R1+0x4fe4], R0 ;  /* 0x004fe40001007387 */ /* 0x000fe80000100800 */
        /* <DEDUP_REMOVED lines=27> */
[----:B------:R-:W4:-:S15]  /*e5410*/  LDL.LU.64 R16, [R1+0x85f0] ;  /* 0x0085f00001107983 */ /* 0x000f1e0000300a00 */
[----:B------:R-:W-:-:S06]  /*e5420*/  NOP ;  /* 0x0000000000007918 */ /* 0x000fcc0000000000 */
[----:B------:R-:W-:Y:S04]  /*e5430*/  STL.64 [R1+0x820], R12 ;  /* 0x0008200c01007387 */ /* 0x000fe80000100a00 */
[----:B------:R0:W-:Y:S04]  /*e5440*/  STL.64 [R1+0x828], R14 ;  /* 0x0008280e01007387 */ /* 0x0001e80000100a00 */
[----:B0-----:R-:W4:Y:S04]  /*e5450*/  LDL.LU.64 R14, [R1+0x85e8] ;  /* 0x0085e800010e7983 */ /* 0x001f280000300a00 */
[----:B------:R-:W2:Y:S01]  /*e5460*/  LDL.LU.64 R12, [R1+0x85e0] ;  /* 0x0085e000010c7983 */ /* 0x000ea20000300a00 */
[----:B---3--:R-:W-:-:S15]  /*e5470*/  HMMA.16816.F32 R24, R20, R28, R24 ;  /* 0x0000001c1418723c */ /* 0x008fde0000001818 */
[----:B------:R-:W-:-:S08]  /*e5480*/  NOP ;  /* 0x0000000000007918 */ /* 0x000fd00000000000 */
[----:B------:R-:W-:Y:S04]  /*e5490*/  STL.64 [R1+0x810], R24 ;  /* 0x0008101801007387 */ /* 0x000fe80000100a00 */
[----:B------:R2:W-:Y:S02]  /*e54a0*/  STL.64 [R1+0x818], R26 ;  /* 0x0008181a01007387 */ /* 0x0005e40000100a00 */
[C---:B--2---:R-:W-:Y:S06]  /*e54b0*/  HMMA.16816.F32 R24, R20.reuse, R12, R8 ;  /* 0x0000000c1418723c */ /* 0x044fec0000001808 */
[----:B------:R-:W-:-:S15]  /*e54c0*/  HMMA.16816.F32 R8, R20, R2, R4 ;  /* 0x000000021408723c */ /* 0x000fde0000001804 */
[----:B------:R-:W-:-:S02]  /*e54d0*/  NOP ;  /* 0x0000000000007918 */ /* 0x000fc40000000000 */
[----:B------:R-:W-:Y:S04]  /*e54e0*/  STL.64 [R1+0x800], R24 ;  /* 0x0008001801007387 */ /* 0x000fe80000100a00 */
[----:B------:R-:W-:Y:S04]  /*e54f0*/  STL.64 [R1+0x808], R26 ;  /* 0x0008081a01007387 */ /* 0x000fe80000100a00 */
[----:B------:R-:W-:Y:S04]  /*e5500*/  STL.64 [R1+0x7f0], R8 ;  /* 0x0007f00801007387 */ /* 0x000fe80000100a00 */
[----:B------:R0:W-:Y:S04]  /*e5510*/  STL.64 [R1+0x7f8], R10 ;  /* 0x0007f80a01007387 */ /* 0x0001e80000100a00 */
[----:B------:R-:W2:Y:S04]  /*e5520*/  LDL R18, [R1+0x3c8] ;  /* 0x0003c80001127983 */ /* 0x000ea80000100800 */
[----:B------:R-:W2:Y:S01]  /*e5530*/  LDL R19, [R1+0x3cc] ;  /* 0x0003cc0001137983 */ /* 0x000ea20000100800 */
[----:B------:R-:W-:-:S03]  /*e5540*/  IMAD.MOV.U32 R6, RZ, RZ, R20 ;  /* 0x000000ffff067224 */ /* 0x000fc600078e0014 */
[----:B0-----:R-:W3:Y:S01]  /*e5550*/  LDL.64 R10, [R1+0x3d0] ;  /* 0x0003d000010a7983 */ /* 0x001ee20000100a00 */
[----:B------:R-:W-:Y:S02]  /*e5560*/  IMAD.MOV.U32 R5, RZ, RZ, R21 ;  /* 0x000000ffff057224 */ /* 0x000fe400078e0015 */
[----:B------:R-:W-:Y:S02]  /*e5570*/  IMAD.MOV.U32 R4, RZ, RZ, R22 ;  /* 0x000000ffff047224 */ /* 0x000fe400078e0016 */
[----:B------:R-:W-:Y:S01]  /*e5580*/  IMAD.MOV.U32 R0, RZ, RZ, R23 ;  /* 0x000000ffff007224 */ /* 0x000fe200078e0017 */
[----:B--2---:R-:W-:Y:S04]  /*e5590*/  STL.64 [R1+0x85b0], R18 ;  /* 0x0085b01201007387 */ /* 0x004fe80000100a00 */
[----:B----4-:R-:W-:Y:S04]  /*e55a0*/  STL.64 [R1+0x85a8], R16 ;  /* 0x0085a81001007387 */ /* 0x010fe80000100a00 */
[----:B------:R-:W2:Y:S04]  /*e55b0*/  LDL R8, [R1+0x3d8] ;  /* 0x0003d80001087983 */ /* 0x000ea80000100800 */
[----:B------:R-:W2:Y:S04]  /*e55c0*/  LDL R9, [R1+0x3dc] ;  /* 0x0003dc0001097983 */ /* 0x000ea80000100800 */
        /* <DEDUP_REMOVED lines=11> */
[----:B---3--:R-:W-:Y:S04]  /*e5680*/  STL.64 [R1+0x8588], R20 ;  /* 0x0085881401007387 */ /* 0x008fe80000100a00 */
[----:B------:R-:W3:Y:S04]  /*e5690*/  LDL.LU R24, [R1+0x1960] ;  /* 0x0019600001187983 */ /* 0x000ee80000300800 */
[----:B------:R-:W3:Y:S04]  /*e56a0*/  LDL.LU R25, [R1+0x1964] ;  /* 0x0019640001197983 */ /* 0x000ee80000300800 */
[----:B------:R-:W4:Y:S04]  /*e56b0*/  LDL.LU R26, [R1+0x1968] ;  /* 0x00196800011a7983 */ /* 0x000f280000300800 */
[----:B------:R-:W4:Y:S04]  /*e56c0*/  LDL.LU R27, [R1+0x196c] ;  /* 0x00196c00011b7983 */ /* 0x000f280000300800 */
[----:B------:R-:W2:Y:S04]  /*e56d0*/  LDL.64 R28, [R1+0x318] ;  /* 0x00031800011c7983 */ /* 0x000ea80000100a00 */
        /* <DEDUP_REMOVED lines=24> */
[----:B--2---:R0:W-:Y:S04]  /*e5860*/  STL.64 [R1+0x8538], R8 ;  /* 0x0085380801007387 */ /* 0x0041e80000100a00 */
[----:B0-----:R-:W2:Y:S04]  /*e5870*/  LDL.LU R8, [R1+0x1920] ;  /* 0x0019200001087983 */ /* 0x001ea80000300800 */
[----:B------:R-:W2:Y:S04]  /*e5880*/  LDL.LU R9, [R1+0x1924] ;  /* 0x0019240001097983 */ /* 0x000ea80000300800 */
[----:B------:R-:W4:Y:S04]  /*e5890*/  LDL.LU R10, [R1+0x1928] ;  /* 0x00192800010a7983 */ /* 0x000f280000300800 */
[----:B------:R-:W4:Y:S01]  /*e58a0*/  LDL.LU R11, [R1+0x192c] ;  /* 0x00192c00010b7983 */ /* 0x000f220000300800 */
[----:B------:R-:W-:-:S02]  /*e58b0*/  IMAD.MOV.U32 R21, RZ, RZ, R5 ;  /* 0x000000ffff157224 */ /* 0x000fc400078e0005 */
[----:B------:R-:W-:Y:S02]  /*e58c0*/  IMAD.MOV.U32 R22, RZ, RZ, R4 ;  /* 0x000000ffff167224 */ /* 0x000fe400078e0004 */
        /* <DEDUP_REMOVED lines=14> */
[----:B------:R-:W-:Y:S04]  /*e59b0*/  STL.64 [R1+0x7e0], R16 ;  /* 0x0007e01001007387 */ /* 0x000fe80000100a00 */
[----:B------:R0:W-:Y:S04]  /*e59c0*/  STL.64 [R1+0x7e8], R18 ;  /* 0x0007e81201007387 */ /* 0x0001e80000100a00 */
[----:B0-----:R-:W4:Y:S04]  /*e59d0*/  LDL.LU.64 R18, [R1+0x85d8] ;  /* 0x0085d80001127983 */ /* 0x001f280000300a00 */
[----:B------:R-:W4:Y:S04]  /*e59e0*/  LDL.LU.64 R16, [R1+0x85d0] ;  /* 0x0085d00001107983 */ /* 0x000f280000300a00 */
[----:B------:R0:W-:Y:S04]  /*e59f0*/  STL.64 [R1+0x8440], R14 ;  /* 0x0084400e01007387 */ /* 0x0001e80000100a00 */
[----:B------:R1:W-:Y:S01]  /*e5a00*/  STL.64 [R1+0x8438], R12 ;  /* 0x0084380c01007387 */ /* 0x0003e20000100a00 */
[----:B------:R-:W-:-:S02]  /*e5a10*/  IMAD.MOV.U32 R2, RZ, RZ, R28 ;  /* 0x000000ffff027224 */ /* 0x000fc400078e001c */
[----:B------:R-:W-:Y:S01]  /*e5a20*/  IMAD.MOV.U32 R3, RZ, RZ, R29 ;  /* 0x000000ffff037224 */ /* 0x000fe200078e001d */
[----:B0-----:R-:W2:Y:S04]  /*e5a30*/  LDL.64 R14, [R1+0xb8] ;  /* 0x0000b800010e7983 */ /* 0x001ea80000100a00 */
[----:B-1----:R-:W2:Y:S01]  /*e5a40*/  LDL.64 R12, [R1+0xb0] ;  /* 0x0000b000010c7983 */ /* 0x002ea20000100a00 */
[----:B----4-:R-:W-:-:S15]  /*e5a50*/  HMMA.16816.F32 R16, R20, R28, R16 ;  /* 0x0000001c1410723c */ /* 0x010fde0000001810 */
[----:B------:R-:W-:-:S08]  /*e5a60*/  NOP ;  /* 0x0000000000007918 */ /* 0x000fd00000000000 */
[----:B------:R-:W-:Y:S04]  /*e5a70*/  STL.64 [R1+0x7d0], R16 ;  /* 0x0007d01001007387 */ /* 0x000fe80000100a00 */
[----:B------:R0:W-:Y:S04]  /*e5a80*/  STL.64 [R1+0x7d8], R18 ;  /* 0x0007d81201007387 */ /* 0x0001e80000100a00 */
[----:B0-----:R-:W4:Y:S04]  /*e5a90*/  LDL.LU.64 R18, [R1+0x85c8] ;  /* 0x0085c80001127983 */ /* 0x001f280000300a00 */
[----:B------:R-:W4:Y:S04]  /*e5aa0*/  LDL.LU.64 R16, [R1+0x85c0] ;  /* 0x0085c00001107983 */ /* 0x000f280000300a00 */
[----:B------:R-:W4:Y:S04]  /*e5ab0*/  LDL.LU.64 R28, [R1+0x85b8] ;  /* 0x0085b800011c7983 */ /* 0x000f280000300a00 */
[----:B------:R0:W-:Y:S04]  /*e5ac0*/  STL.64 [R1+0x8488], R2 ;  /* 0x0084880201007387 */ /* 0x0001e80000100a00 */
[----:B0-----:R-:W2:Y:S01]  /*e5ad0*/  LDL.64 R2, [R1+0x400] ;  /* 0x0004000001027983 */ /* 0x001ea20000100a00 */
[----:B----4-:R-:W-:-:S15]  /*e5ae0*/  HMMA.16816.F32 R16, R20, R28, R16 ;  /* 0x0000001c1410723c */ /* 0x010fde0000001810 */
[----:B------:R-:W-:-:S08]  /*e5af0*/  NOP ;  /* 0x0000000000007918 */ /* 0x000fd00000000000 */
[----:B------:R-:W-:Y:S04]  /*e5b00*/  STL.64 [R1+0x7c0], R16 ;  /* 0x0007c01001007387 */ /* 0x000fe80000100a00 */
[----:B------:R0:W-:Y:S04]  /*e5b10*/  STL.64 [R1+0x7c8], R18 ;  /* 0x0007c81201007387 */ /* 0x0001e80000100a00 */
[----:B0-----:R-:W3:Y:S04]  /*e5b20*/  LDL.LU.64 R18, [R1+0x85b0] ;  /* 0x0085b00001127983 */ /* 0x001ee80000300a00 */
[----:B------:R-:W4:Y:S04]  /*e5b30*/  LDL.LU.64 R16, [R1+0x85a8] ;  /* 0x0085a80001107983 */ /* 0x000f280000300a00 */
        /* <DEDUP_REMOVED lines=53> */
[----:B------:R-:W-:Y:S02]  /*e5e90*/  IMAD.MOV.U32 R3, RZ, RZ, R14 ;  /* 0x000000ffff037224 */ /* 0x000fe400078e000e */
[----:B------:R-:W-:Y:S01]  /*e5ea0*/  IMAD.MOV.U32 R2, RZ, RZ, R15 ;  /* 0x000000ffff027224 */ /* 0x000fe200078e000f */
[----:B--2---:R-:W-:-:S15]  /*e5eb0*/  HMMA.16816.F32 R20, R12, R8, R20 ;  /* 0x000000080c14723c */ /* 0x004fde0000001814 */
[----:B------:R-:W-:-:S08]  /*e5ec0*/  NOP ;  /* 0x0000000000007918 */ /* 0x000fd00000000000 */
[----:B------:R-:W-:Y:S04]  /*e5ed0*/  STL.64 [R1+0x750], R20 ;  /* 0x0007501401007387 */ /* 0x000fe80000100a00 */
[----:B------:R3:W-:Y:S02]  /*e5ee0*/  STL.64 [R1+0x758], R22 ;  /* 0x0007581601007387 */ /* 0x0007e40000100a00 */
[----:B---3--:R-:W-:Y:S06]  /*e5ef0*/  HMMA.16816.F32 R20, R12, R10, R24 ;  /* 0x0000000a0c14723c */ /* 0x008fec0000001818 */
[----:B------:R-:W-:-:S02]  /*e5f00*/  IMAD.MOV.U32 R9, RZ, RZ, R12 ;  /* 0x000000ffff097224 */ /* 0x000fc400078e000c */
[----:B------:R-:W-:-:S15]  /*e5f10*/  IMAD.MOV.U32 R8, RZ, RZ, R13 ;  /* 0x000000ffff087224 */ /* 0x000fde00078e000d */
[----:B------:R0:W-:Y:S04]  /*e5f20*/  STL.64 [R1+0x740], R20 ;  /* 0x0007401401007387 */ /* 0x0001e80000100a00 */
[----:B------:R1:W-:Y:S01]  /*e5f30*/  STL.64 [R1+0x748], R22 ;  /* 0x0007481601007387 */ /* 0x0003e20000100a00 */
[----:B0-----:R-:W-:Y:S02]  /*e5f40*/  IMAD.MOV.U32 R21, RZ, RZ, R10 ;  /* 0x000000ffff157224 */ /* 0x001fe400078e000a */
[----:B------:R-:W-:Y:S02]  /*e5f50*/  IMAD.MOV.U32 R20, RZ, RZ, R11 ;  /* 0x000000ffff147224 */ /* 0x000fe400078e000b */
[----:B-1----:R-:W-:Y:S02]  /*e5f60*/  IMAD.MOV.U32 R22, RZ, RZ, R3 ;  /* 0x000000ffff167224 */ /* 0x002fe400078e0003 */
[----:B------:R-:W-:Y:S01]  /*e5f70*/  IMAD.MOV.U32 R23, RZ, RZ, R2 ;  /* 0x000000ffff177224 */ /* 0x000fe200078e0002 */
[----:B------:R0:W-:Y:S04]  /*e5f80*/  STL.64 [R1+0x8520], R20 ;  /* 0x0085201401007387 */ /* 0x0001e80000100a00 */
[----:B------:R-:W2:Y:S04]  /*e5f90*/  LDL.64 R12, [R1+0x378] ;  /* 0x00037800010c7983 */ /* 0x000ea80000100a00 */
[----:B------:R-:W3:Y:S01]  /*e5fa0*/  LDL R14, [R1+0x370] ;  /* 0x00037000010e7983 */ /* 0x000ee20000100800 */
[----:B0-----:R-:W-:-:S02]  /*e5fb0*/  IMAD.MOV.U32 R20, RZ, RZ, R9 ;  /* 0x000000ffff147224 */ /* 0x001fc400078e0009 */
[----:B------:R-:W-:-:S07]  /*e5fc0*/  IMAD.MOV.U32 R21, RZ, RZ, R8 ;  /* 0x000000ffff157224 */ /* 0x000fce00078e0008 */
[----:B------:R-:W-:-:S15]  /*e5fd0*/  HMMA.16816.F32 R4, R20, R18, R4 ;  /* 0x000000121404723c */ /* 0x000fde0000001804 */
[----:B------:R-:W-:-:S08]  /*e5fe0*/  NOP ;  /* 0x0000000000007918 */ /* 0x000fd00000000000 */
[----:B------:R-:W-:Y:S04]  /*e5ff0*/  STL.64 [R1+0x730], R4 ;  /* 0x0007300401007387 */ /* 0x000fe80000100a00 */
[----:B------:R-:W-:Y:S04]  /*e6000*/  STL.64 [R1+0x738], R6 ;  /* 0x0007380601007387 */ /* 0x000fe80000100a00 */
[----:B------:R-:W3:Y:S04]  /*e6010*/  LDL R15, [R1+0x374] ;  /* 0x00037400010f7983 */ /* 0x000ee80000100800 */
[----:B---3--:R-:W-:Y:S04]  /*e6020*/  STL.64 [R1+0x84a8], R14 ;  /* 0x0084a80e01007387 */ /* 0x008fe80000100a00 */
[----:B--2---:R0:W-:Y:S04]  /*e6030*/  STL.64 [R1+0x84a0], R12 ;  /* 0x0084a00c01007387 */ /* 0x0041e80000100a00 */
[----:B------:R-:W2:Y:S04]  /*e6040*/  LDL R2, [R1+0x380] ;  /* 0x0003800001027983 */ /* 0x000ea80000100800 */
[----:B------:R-:W2:Y:S04]  /*e6050*/  LDL R3, [R1+0x384] ;  /* 0x0003840001037983 */ /* 0x000ea80000100800 */
        /* <DEDUP_REMOVED lines=12> */
[----:B------:R-:W3:Y:S04]  /*e6120*/  LDL.64 R18, [R1+0x3c0] ;  /* 0x0003c00001127983 */ /* 0x000ee80000100a00 */
        /* <DEDUP_REMOVED lines=10> */
[----:B------:R0:W-:Y:S04]  /*e61d0*/  STL.64 [R1+0x84f0], R10 ;  /* 0x0084f00a01007387 */ /* 0x0001e80000100a00 */
[----:B------:R-:W4:Y:S04]  /*e61e0*/  LDL.LU R8, [R1+0x18b0] ;  /* 0x0018b00001087983 */ /* 0x000f280000300800 */
[----:B------:R-:W4:Y:S04]  /*e61f0*/  LDL.LU R9, [R1+0x18b4] ;  /* 0x0018b40001097983 */ /* 0x000f280000300800 */
[----:B0-----:R-:W3:Y:S04]  /*e6200*/  LDL.LU R10, [R1+0x18b8] ;  /* 0x0018b800010a7983 */ /* 0x001ee80000300800 */
        /* <DEDUP_REMOVED lines=28> */
[----:B0-----:R-:W2:Y:S01]  /*e63d0*/  LDL.LU.64 R20, [R1+0x8520] ;  /* 0x0085200001147983 */ /* 0x001ea20000300a00 */
[----:B-1----:R-:W-:-:S02]  /*e63e0*/  IMAD.MOV.U32 R23, RZ, RZ, R18 ;  /* 0x000000ffff177224 */ /* 0x002fc400078e0012 */
[----:B------:R-:W-:Y:S02]  /*e63f0*/  IMAD.MOV.U32 R22, RZ, RZ, R19 ;  /* 0x000000ffff167224 */ /* 0x000fe400078e0013 */
[----:B------:R-:W4:Y:S04]  /*e6400*/  LDL.LU.64 R18, [R1+0x8518] ;  /* 0x0085180001127983 */ /* 0x000f280000300a00 */
[----:B------:R-:W-:Y:S04]  /*e6410*/  STL.64 [R1+0x8420], R22 ;  /* 0x0084201601007387 */ /* 0x000fe80000100a00 */
[----:B--2---:R0:W-:Y:S04]  /*e6420*/  STL.64 [R1+0x8418], R20 ;  /* 0x0084181401007387 */ /* 0x0041e80000100a00 */
        /* <DEDUP_REMOVED lines=52> */
[----:B------:R0:W-:Y:S04]  /*e6770*/  STL.64 [R1+0x82f0], R8 ;  /* 0x0082f00801007387 */ /* 0x0001e80000100a00 */
[----:B0-----:R-:W2:Y:S02]  /*e6780*/  LDL.64 R8, [R1+0x388] ;  /* 0x0003880001087983 */ /* 0x001ea40000100a00 */
[----:B--2---:R-:W-:-:S15]  /*e6790*/  HMMA.16816.F32 R12, R20, R8, R12 ;  /* 0x00000008140c723c */ /* 0x004fde000000180c */
[----:B------:R-:W-:-:S08]  /*e67a0*/  NOP ;  /* 0x0000000000007918 */ /* 0x000fd00000000000 */
[----:B------:R-:W-:Y:S04]  /*e67b0*/  STL.64 [R1+0x6b0], R12 ;  /* 0x0006b00c01007387 */ /* 0x000fe80000100a00 */
[----:B------:R0:W-:Y:S04]  /*e67c0*/  STL.64 [R1+0x6b8], R14 ;  /* 0x0006b80e01007387 */ /* 0x0001e80000100a00 */
[----:B0-----:R-:W2:Y:S04]  /*e67d0*/  LDL.LU.64 R14, [R1+0x84a8] ;  /* 0x0084a800010e7983 */ /* 0x001ea80000300a00 */
[----:B------:R-:W3:Y:S01]  /*e67e0*/  LDL.LU.64 R12, [R1+0x84a0] ;  /* 0x0084a000010c7983 */ /* 0x000ee20000300a00 */
[----:B------:R-:W-:-:S02]  /*e67f0*/  IMAD.MOV.U32 R10, RZ, RZ, R9 ;  /* 0x000000ffff0a7224 */ /* 0x000fc400078e0009 */
[----:B------:R-:W-:-:S03]  /*e6800*/  IMAD.MOV.U32 R11, RZ, RZ, R8 ;  /* 0x000000ffff0b7224 */ /* 0x000fc600078e0008 */
[----:B------:R-:W-:Y:S04]  /*e6810*/  STL [R1+0x831c], R10 ;  /* 0x00831c0a01007387 */ /* 0x000fe80000100800 */
[----:B------:R4:W-:Y:S02]  /*e6820*/  STL [R1+0x8318], R11 ;  /* 0x0083180b01007387 */ /* 0x0009e40000100800 */
[----:B----4-:R-:W-:-:S15]  /*e6830*/  HMMA.16816.F32 R8, R20, R2, R4 ;  /* 0x000000021408723c */ /* 0x010fde0000001804 */
[----:B------:R-:W-:-:S08]  /*e6840*/  NOP ;  /* 0x0000000000007918 */ /* 0x000fd00000000000 */
[----:B------:R-:W-:Y:S04]  /*e6850*/  STL.64 [R1+0x6a0], R8 ;  /* 0x0006a00801007387 */ /* 0x000fe80000100a00 */
[----:B------:R0:W-:Y:S01]  /*e6860*/  STL.64 [R1+0x6a8], R10 ;  /* 0x0006a80a01007387 */ /* 0x0001e20000100a00 */
[----:B---3--:R-:W-:Y:S06]  /*e6870*/  HMMA.16816.F32 R4, R20, R12, R16 ;  /* 0x0000000c1404723c */ /* 0x008fec0000001810 */
[----:B0-----:R-:W-:-:S02]  /*e6880*/  IMAD.MOV.U32 R11, RZ, RZ, R13 ;  /* 0x000000ffff0b7224 */ /* 0x001fc400078e000d */
[----:B------:R-:W-:-:S15]  /*e6890*/  IMAD.MOV.U32 R10, RZ, RZ, R12 ;  /* 0x000000ffff0a7224 */ /* 0x000fde00078e000c */
[----:B------:R0:W-:Y:S04]  /*e68a0*/  STL.64 [R1+0x690], R4 ;  /* 0x0006900401007387 */ /* 0x0001e80000100a00 */
[----:B------:R-:W-:Y:S04]  /*e68b0*/  STL.64 [R1+0x698], R6 ;  /* 0x0006980601007387 */ /* 0x000fe80000100a00 */
[----:B------:R-:W-:Y:S04]  /*e68c0*/  STL [R1+0x8324], R11 ;  /* 0x0083240b01007387 */ /* 0x000fe80000100800 */
[----:B------:R2:W-:Y:S04]  /*e68d0*/  STL [R1+0x8320], R10 ;  /* 0x0083200a01007387 */ /* 0x0005e80000100800 */
[----:B0-----:R-:W3:Y:S01]  /*e68e0*/  LDL.LU R4, [R1+0x17a0] ;  /* 0x0017a00001047983 */ /* 0x001ee20000300800 */
[----:B--2---:R-:W-:-:S15]  /*e68f0*/  HMMA.16816.F32 R8, R20, R14, R24 ;  /* 0x0000000e1408723c */ /* 0x004fde0000001818 */
[----:B------:R-:W-:-:S08]  /*e6900*/  NOP ;  /* 0x0000000000007918 */ /* 0x000fd00000000000 */
[----:B------:R-:W-:Y:S04]  /*e6910*/  STL.64 [R1+0x680], R8 ;  /* 0x0006800801007387 */ /* 0x000fe80000100a00 */
[----:B------:R-:W-:Y:S04]  /*e6920*/  STL.64 [R1+0x688], R10 ;  /* 0x0006880a01007387 */ /* 0x000fe80000100a00 */
[----:B------:R-:W3:Y:S04]  /*e6930*/  LDL.LU R5, [R1+0x17a4] ;  /* 0x0017a40001057983 */ /* 0x000ee80000300800 */
[----:B------:R-:W2:Y:S04]  /*e6940*/  LDL.LU R6, [R1+0x17a8] ;  /* 0x0017a80001067983 */ /* 0x000ea80000300800 */
[----:B------:R-:W2:Y:S04]  /*e6950*/  LDL.LU R7, [R1+0x17ac] ;  /* 0x0017ac0001077983 */ /* 0x000ea80000300800 */
[----:B------:R-:W4:Y:S04]  /*e6960*/  LDL R14, [R1+0x340] ;  /* 0x00034000010e7983 */ /* 0x000f280000100800 */
[----:B------:R-:W4:Y:S04]  /*e6970*/  LDL R15, [R1+0x344] ;  /* 0x00034400010f7983 */ /* 0x000f280000100800 */
[----:B------:R-:W3:Y:S04]  /*e6980*/  LDL.64 R12, [R1+0x348] ;  /* 0x00034800010c7983 */ /* 0x000ee80000100a00 */
[----:B----4-:R0:W-:Y:S04]  /*e6990*/  STL.64 [R1+0x8460], R14 ;  /* 0x0084600e01007387 */ /* 0x0101e80000100a00 */
[----:B------:R-:W4:Y:S04]  /*e69a0*/  LDL R26, [R1+0x360] ;  /* 0x00036000011a7983 */ /* 0x000f280000100800 */
[----:B------:R-:W4:Y:S04]  /*e69b0*/  LDL R27, [R1+0x364] ;  /* 0x00036400011b7983 */ /* 0x000f280000100800 */
[----:B0-----:R-:W2:Y:S04]  /*e69c0*/  LDL R14, [R1+0x350] ;  /* 0x00035000010e7983 */ /* 0x001ea80000100800 */
[----:B------:R-:W2:Y:S04]  /*e69d0*/  LDL R15, [R1+0x354] ;  /* 0x00035400010f7983 */ /* 0x000ea80000100800 */
[----:B------:R-:W4:Y:S04]  /*e69e0*/  LDL.64 R2, [R1+0x368] ;  /* 0x0003680001027983 */ /* 0x000f280000100a00 */
[----:B------:R-:W3:Y:S04]  /*e69f0*/  LDL.LU R16, [R1+0x1820] ;  /* 0x0018200001107983 */ /* 0x000ee80000300800 */
[----:B------:R-:W3:Y:S04]  /*e6a00*/  LDL.LU R17, [R1+0x1824] ;  /* 0x0018240001117983 */ /* 0x000ee80000300800 */
[----:B------:R-:W2:Y:S04]  /*e6a10*/  LDL.LU R18, [R1+0x1828] ;  /* 0x0018280001127983 */ /* 0x000ea80000300800 */
[----:B------:R-:W2:Y:S04]  /*e6a20*/  LDL.LU R19, [R1+0x182c] ;  /* 0x00182c0001137983 */ /* 0x000ea80000300800 */
[----:B--2---:R-:W-:Y:S04]  /*e6a30*/  STL.64 [R1+0x8498], R18 ;  /* 0x0084981201007387 */ /* 0x004fe80000100a00 */
[----:B---3--:R0:W-:Y:S04]  /*e6a40*/  STL.64 [R1+0x8490], R16 ;  /* 0x0084901001007387 */ /* 0x0081e80000100a00 */
[----:B0-----:R-:W4:Y:S04]  /*e6a50*/  LDL.LU R16, [R1+0x1830] ;  /* 0x0018300001107983 */ /* 0x001f280000300800 */
[----:B------:R-:W4:Y:S04]  /*e6a60*/  LDL.LU R17, [R1+0x1834] ;  /* 0x0018340001117983 */ /* 0x000f280000300800 */
[----:B------:R-:W4:Y:S04]  /*e6a70*/  LDL.LU R18, [R1+0x1838] ;  /* 0x0018380001127983 */ /* 0x000f280000300800 */
[----:B------:R-:W4:Y:S04]  /*e6a80*/  LDL.LU R19, [R1+0x183c] ;  /* 0x00183c0001137983 */ /* 0x000f280000300800 */
[----:B------:R-:W2:Y:S04]  /*e6a90*/  LDL.64 R8, [R1+0x358] ;  /* 0x0003580001087983 */ /* 0x000ea80000100a00 */
[----:B------:R0:W-:Y:S04]  /*e6aa0*/  STL.64 [R1+0x8458], R12 ;  /* 0x0084580c01007387 */ /* 0x0001e80000100a00 */
[----:B------:R1:W-:Y:S04]  /*e6ab0*/  STL.64 [R1+0x8478], R14 ;  /* 0x0084780e01007387 */ /* 0x0003e80000100a00 */
[----:B0-----:R-:W2:Y:S04]  /*e6ac0*/  LDL.LU R12, [R1+0x1810] ;  /* 0x00181000010c7983 */ /* 0x001ea80000300800 */
[----:B------:R-:W2:Y:S04]  /*e6ad0*/  LDL.LU R13, [R1+0x1814] ;  /* 0x00181400010d7983 */ /* 0x000ea80000300800 */
[----:B-1----:R-:W2:Y:S04]  /*e6ae0*/  LDL.LU R14, [R1+0x1818] ;  /* 0x00181800010e7983 */ /* 0x002ea80000300800 */
[----:B------:R-:W2:Y:S04]  /*e6af0*/  LDL.LU R15, [R1+0x181c] ;  /* 0x00181c00010f7983 */ /* 0x000ea80000300800 */
[----:B------:R-:W3:Y:S04]  /*e6b00*/  LDL.64 R24, [R1+0x338] ;  /* 0x0003380001187983 */ /* 0x000ee80000100a00 */
[----:B------:R-:W-:Y:S04]  /*e6b10*/  STL.64 [R1+0x8430], R6 ;  /* 0x0084300601007387 */ /* 0x000fe80000100a00 */
        /* <DEDUP_REMOVED lines=11> */
[----:B------:R-:W-:Y:S06]  /*e6bd0*/  HMMA.16816.F32 R16, R20, R2, R16 ;  /* 0x000000021410723c */ /* 0x000fec0000001810 */
[----:B------:R-:W-:-:S02]  /*e6be0*/  IMAD.MOV.U32 R11, RZ, RZ, R2 ;  /* 0x000000ffff0b7224 */ /* 0x000fc400078e0002 */
[----:B------:R-:W-:Y:S01]  /*e6bf0*/  IMAD.MOV.U32 R10, RZ, RZ, R3 ;  /* 0x000000ffff0a7224 */ /* 0x000fe200078e0003 */
        /* <DEDUP_REMOVED lines=8> */
[----:B0-----:R-:W4:Y:S04]  /*e6c80*/  LDL.LU.64 R18, [R1+0x8498] ;  /* 0x0084980001127983 */ /* 0x001f280000300a00 */
[----:B------:R-:W4:Y:S04]  /*e6c90*/  LDL.LU.64 R16, [R1+0x8490] ;  /* 0x0084900001107983 */ /* 0x000f280000300a00 */
[----:B------:R-:W3:Y:S01]  /*e6ca0*/  LDL.LU.64 R2, [R1+0x8488] ;  /* 0x0084880001027983 */ /* 0x000ee20000300a00 */
[C---:B------:R-:W-:Y:S03]  /*e6cb0*/  HMMA.16816.F32 R12, R20.reuse, R8, R12 ;  /* 0x00000008140c723c */ /* 0x040fe6000000180c */
[----:B------:R-:W-:Y:S04]  /*e6cc0*/  STL [R1+0x832c], R10 ;  /* 0x00832c0a01007387 */ /* 0x000fe80000100800 */
[----:B------:R-:W-:Y:S01]  /*e6cd0*/  STL [R1+0x8328], R11 ;  /* 0x0083280b01007387 */ /* 0x000fe20000100800 */
[----:B----4-:R-:W-:Y:S07]  /*e6ce0*/  HMMA.16816.F32 R16, R20, R26, R16 ;  /* 0x0000001a1410723c */ /* 0x010fee0000001810 */
[----:B---3--:R-:W-:-:S02]  /*e6cf0*/  IMAD.MOV.U32 R26, RZ, RZ, R2 ;  /* 0x000000ffff1a7224 */ /* 0x008fc400078e0002 */
[----:B------:R-:W3:Y:S01]  /*e6d00*/  LDL.LU R2, [R1+0x8484] ;  /* 0x0084840001027983 */ /* 0x000ee20000300800 */
[----:B------:R-:W-:-:S13]  /*e6d10*/  IMAD.MOV.U32 R27, RZ, RZ, R3 ;  /* 0x000000ffff1b7224 */ /* 0x000fda00078e0003 */
[----:B------:R0:W-:Y:S04]  /*e6d20*/  STL.64 [R1+0x660], R16 ;  /* 0x0006601001007387 */ /* 0x0001e80000100a00 */
[----:B------:R1:W-:Y:S04]  /*e6d30*/  STL.64 [R1+0x668], R18 ;  /* 0x0006681201007387 */ /* 0x0003e80000100a00 */
[----:B------:R-:W4:Y:S04]  /*e6d40*/  LDL.LU R3, [R1+0x8480] ;  /* 0x0084800001037983 */ /* 0x000f280000300800 */
[----:B0-----:R-:W4:Y:S04]  /*e6d50*/  LDL.LU R16, [R1+0x1790] ;  /* 0x0017900001107983 */ /* 0x001f280000300800 */
[----:B------:R-:W4:Y:S04]  /*e6d60*/  LDL.LU R17, [R1+0x1794] ;  /* 0x0017940001117983 */ /* 0x000f280000300800 */
[----:B-1----:R-:W4:Y:S04]  /*e6d70*/  LDL.LU R18, [R1+0x1798] ;  /* 0x0017980001127983 */ /* 0x002f280000300800 */
[----:B------:R-:W4:Y:S04]  /*e6d80*/  LDL.LU R19, [R1+0x179c] ;  /* 0x00179c0001137983 */ /* 0x000f280000300800 */
[----:B------:R-:W-:Y:S04]  /*e6d90*/  STL.64 [R1+0x650], R12 ;  /* 0x0006500c01007387 */ /* 0x000fe80000100a00 */
[----:B------:R0:W-:Y:S04]  /*e6da0*/  STL.64 [R1+0x658], R14 ;  /* 0x0006580e01007387 */ /* 0x0001e80000100a00 */
[----:B0-----:R-:W2:Y:S01]  /*e6db0*/  LDL.LU.64 R14, [R1+0x8478] ;  /* 0x00847800010e7983 */ /* 0x001ea20000300a00 */
[----:B------:R-:W-:-:S02]  /*e6dc0*/  IMAD.MOV.U32 R11, RZ, RZ, R9 ;  /* 0x000000ffff0b7224 */ /* 0x000fc400078e0009 */
[----:B------:R-:W-:-:S03]  /*e6dd0*/  IMAD.MOV.U32 R10, RZ, RZ, R8 ;  /* 0x000000ffff0a7224 */ /* 0x000fc600078e0008 */
[----:B------:R-:W-:Y:S04]  /*e6de0*/  STL [R1+0x8334], R11 ;  /* 0x0083340b01007387 */ /* 0x000fe80000100800 */
[----:B------:R0:W-:Y:S04]  /*e6df0*/  STL [R1+0x8330], R10 ;  /* 0x0083300a01007387 */ /* 0x0001e80000100800 */
[----:B------:R-:W3:Y:S04]  /*e6e00*/  LDL.LU R8, [R1+0x17f0] ;  /* 0x0017f00001087983 */ /* 0x000ee80000300800 */
[----:B------:R-:W3:Y:S04]  /*e6e10*/  LDL.LU R9, [R1+0x17f4] ;  /* 0x0017f40001097983 */ /* 0x000ee80000300800 */
[----:B0-----:R-:W3:Y:S04]  /*e6e20*/  LDL.LU R10, [R1+0x17f8] ;  /* 0x0017f800010a7983 */ /* 0x001ee80000300800 */
[----:B------:R-:W3:Y:S01]  /*e6e30*/  LDL.LU R11, [R1+0x17fc] ;  /* 0x0017fc00010b7983 */ /* 0x000ee20000300800 */
[----:B--2---:R-:W-:Y:S03]  /*e6e40*/  HMMA.16816.F32 R12, R20, R14, R4 ;  /* 0x0000000e140c723c */ /* 0x004fe60000001804 */
[----:B------:R-:W2:Y:S04]  /*e6e50*/  LDL.LU.64 R6, [R1+0x8470] ;  /* 0x0084700001067983 */ /* 0x000ea80000300a00 */
[----:B------:R-:W2:-:S15]  /*e6e60*/  LDL.LU.64 R4, [R1+0x8468] ;  /* 0x0084680001047983 */ /* 0x000e9e0000300a00 */
[----:B------:R-:W-:-:S01]  /*e6e70*/  NOP ;  /* 0x0000000000007918 */ /* 0x000fc20000000000 */
[----:B------:R-:W-:Y:S04]  /*e6e80*/  STL.64 [R1+0x640], R12 ;  /* 0x0006400c01007387 */ /* 0x000fe80000100a00 */
[----:B------:R0:W-:Y:S04]  /*e6e90*/  STL.64 [R1+0x648], R14 ;  /* 0x0006480e01007387 */ /* 0x0001e80000100a00 */
[----:B0-----:R-:W2:Y:S04]  /*e6ea0*/  LDL.LU.64 R14, [R1+0x8460] ;  /* 0x00846000010e7983 */ /* 0x001ea80000300a00 */
[----:B------:R-:W3:Y:S02]  /*e6eb0*/  LDL.LU.64 R12, [R1+0x8458] ;  /* 0x00845800010c7983 */ /* 0x000ee40000300a00 */
[----:B---3--:R-:W-:-:S15]  /*e6ec0*/  HMMA.16816.F32 R8, R20, R12, R8 ;  /* 0x0000000c1408723c */ /* 0x008fde0000001808 */
[----:B------:R-:W-:-:S08]  /*e6ed0*/  NOP ;  /* 0x0000000000007918 */ /* 0x000fd00000000000 */
[----:B------:R-:W-:Y:S04]  /*e6ee0*/  STL.64 [R1+0x630], R8 ;  /* 0x0006300801007387 */ /* 0x000fe80000100a00 */
[----:B------:R0:W-:Y:S02]  /*e6ef0*/  STL.64 [R1+0x638], R10 ;  /* 0x0006380a01007387 */ /* 0x0001e40000100a00 */
[----:B0-----:R-:W-:Y:S02]  /*e6f00*/  IMAD.MOV.U32 R10, RZ, RZ, R13 ;  /* 0x000000ffff0a7224 */ /* 0x001fe400078e000d */
[----:B------:R-:W-:-:S03]  /*e6f10*/  IMAD.MOV.U32 R11, RZ, RZ, R12 ;  /* 0x000000ffff0b7224 */ /* 0x000fc600078e000c */
[----:B------:R0:W-:Y:S04]  /*e6f20*/  STL [R1+0x833c], R10 ;  /* 0x00833c0a01007387 */ /* 0x0001e80000100800 */
[----:B------:R1:W-:Y:S04]  /*e6f30*/  STL [R1+0x8338], R11 ;  /* 0x0083380b01007387 */ /* 0x0003e80000100800 */
[----:B------:R-:W3:Y:S04]  /*e6f40*/  LDL.LU R8, [R1+0x17d0] ;  /* 0x0017d00001087983 */ /* 0x000ee80000300800 */
[----:B------:R-:W3:Y:S04]  /*e6f50*/  LDL.LU R9, [R1+0x17d4] ;  /* 0x0017d40001097983 */ /* 0x000ee80000300800 */
[----:B0-----:R-:W3:Y:S04]  /*e6f60*/  LDL.LU R10, [R1+0x17d8] ;  /* 0x0017d800010a7983 */ /* 0x001ee80000300800 */
[----:B-1----:R-:W3:Y:S01]  /*e6f70*/  LDL.LU R11, [R1+0x17dc] ;  /* 0x0017dc00010b7983 */ /* 0x002ee20000300800 */
[----:B--2---:R-:W-:Y:S03]  /*e6f80*/  HMMA.16816.F32 R12, R20, R14, R4 ;  /* 0x0000000e140c723c */ /* 0x004fe60000001804 */
[----:B------:R-:W2:Y:S04]  /*e6f90*/  LDL.LU.64 R6, [R1+0x8450] ;  /* 0x0084500001067983 */ /* 0x000ea80000300a00 */
[----:B------:R-:W2:-:S15]  /*e6fa0*/  LDL.LU.64 R4, [R1+0x8448] ;  /* 0x0084480001047983 */ /* 0x000e9e0000300a00 */
[----:B------:R-:W-:-:S01]  /*e6fb0*/  NOP ;  /* 0x0000000000007918 */ /* 0x000fc20000000000 */
        /* <DEDUP_REMOVED lines=8> */
[----:B0-----:R-:W-:Y:S02]  /*e7040*/  IMAD.MOV.U32 R10, RZ, RZ, R24 ;  /* 0x000000ffff0a7224 */ /* 0x001fe400078e0018 */
[----:B------:R-:W-:-:S05]  /*e7050*/  IMAD.MOV.U32 R11, RZ, RZ, R25 ;  /* 0x000000ffff0b7224 */ /* 0x000fca00078e0019 */
[----:B------:R0:W-:Y:S01]  /*e7060*/  STL.64 [R1+0x8350], R10 ;  /* 0x0083500a01007387 */ /* 0x0001e20000100a00 */
[C---:B--2---:R-:W-:Y:S03]  /*e7070*/  HMMA.16816.F32 R4, R20.reuse, R12, R4 ;  /* 0x0000000c1404723c */ /* 0x044fe60000001804 */
[----:B------:R-:W2:Y:S04]  /*e7080*/  LDL.LU R8, [R1+0x17b0] ;  /* 0x0017b00001087983 */ /* 0x000ea80000300800 */
[----:B------:R-:W2:Y:S04]  /*e7090*/  LDL.LU R9, [R1+0x17b4] ;  /* 0x0017b40001097983 */ /* 0x000ea80000300800 */
[----:B0-----:R-:W2:Y:S04]  /*e70a0*/  LDL.LU R10, [R1+0x17b8] ;  /* 0x0017b800010a7983 */ /* 0x001ea80000300800 */
[----:B------:R-:W2:Y:S08]  /*e70b0*/  LDL.LU R11, [R1+0x17bc] ;  /* 0x0017bc00010b7983 */ /* 0x000eb00000300800 */
[----:B------:R-:W-:Y:S04]  /*e70c0*/  STL.64 [R1+0x600], R4 ;  /* 0x0006000401007387 */ /* 0x000fe80000100a00 */
[----:B------:R0:W-:Y:S04]  /*e70d0*/  STL.64 [R1+0x608], R6 ;  /* 0x0006080601007387 */ /* 0x0001e80000100a00 */
[----:B0-----:R-:W3:Y:S04]  /*e70e0*/  LDL.LU.64 R6, [R1+0x8430] ;  /* 0x0084300001067983 */ /* 0x001ee80000300a00 */
[----:B------:R-:W3:Y:S04]  /*e70f0*/  LDL.LU.64 R4, [R1+0x8428] ;  /* 0x0084280001047983 */ /* 0x000ee80000300a00 */
[----:B------:R-:W-:Y:S04]  /*e7100*/  STL [R1+0x8314], R2 ;  /* 0x0083140201007387 */ /* 0x000fe80000100800 */
[----:B----4-:R-:W-:Y:S01]  /*e7110*/  STL [R1+0x8310], R3 ;  /* 0x0083100301007387 */ /* 0x010fe20000100800 */
[----:B--2---:R-:W-:-:S15]  /*e7120*/  HMMA.16816.F32 R8, R20, R2, R8 ;  /* 0x000000021408723c */ /* 0x004fde0000001808 */
[----:B------:R-:W-:-:S08]  /*e7130*/  NOP ;  /* 0x0000000000007918 */ /* 0x000fd00000000000 */
[----:B------:R-:W-:Y:S04]  /*e7140*/  STL.64 [R1+0x5f0], R8 ;  /* 0x0005f00801007387 */ /* 0x000fe80000100a00 */
[----:B------:R3:W-:Y:S02]  /*e7150*/  STL.64 [R1+0x5f8], R10 ;  /* 0x0005f80a01007387 */ /* 0x0007e40000100a00 */
[----:B---3--:R-:W-:Y:S06]  /*e7160*/  HMMA.16816.F32 R8, R20, R14, R4 ;  /* 0x0000000e1408723c */ /* 0x008fec0000001804 */
[----:B------:R-:W-:-:S02]  /*e7170*/  IMAD.MOV.U32 R3, RZ, RZ, R22 ;  /* 0x000000ffff037224 */ /* 0x000fc400078e0016 */
[----:B------:R-:W-:Y:S02]  /*e7180*/  IMAD.MOV.U32 R2, RZ, RZ, R23 ;  /* 0x000000ffff027224 */ /* 0x000fe400078e0017 */
[----:B------:R-:W-:Y:S02]  /*e7190*/  IMAD.MOV.U32 R5, RZ, RZ, R20 ;  /* 0x000000ffff057224 */ /* 0x000fe400078e0014 */
[----:B------:R-:W-:-:S11]  /*e71a0*/  IMAD.MOV.U32 R4, RZ, RZ, R21 ;  /* 0x000000ffff047224 */ /* 0x000fd600078e0015 */
[----:B------:R-:W-:Y:S04]  /*e71b0*/  STL.64 [R1+0x5e0], R8 ;  /* 0x0005e00801007387 */ /* 0x000fe80000100a00 */
[----:B------:R-:W-:Y:S04]  /*e71c0*/  STL.64 [R1+0x5e8], R10 ;  /* 0x0005e80a01007387 */ /* 0x000fe80000100a00 */
[----:B------:R-:W2:Y:S04]  /*e71d0*/  LDL.LU.64 R22, [R1+0x8420] ;  /* 0x0084200001167983 */ /* 0x000ea80000300a00 */
[----:B------:R-:W3:Y:S04]  /*e71e0*/  LDL.LU.64 R20, [R1+0x8418] ;  /* 0x0084180001147983 */ /* 0x000ee80000300a00 */
[----:B------:R-:W-:Y:S04]  /*e71f0*/  STL.64 [R1+0x81e0], R14 ;  /* 0x0081e00e01007387 */ /* 0x000fe80000100a00 */
[----:B------:R0:W-:Y:S04]  /*e7200*/  STL.64 [R1+0x81d8], R12 ;  /* 0x0081d80c01007387 */ /* 0x0001e80000100a00 */
[----:B0-----:R-:W4:Y:S04]  /*e7210*/  LDL.LU.64 R12, [R1+0x80] ;  /* 0x00008000010c7983 */ /* 0x001f280000300a00 */
[----:B------:R-:W2:Y:S04]  /*e7220*/  LDL.LU.64 R14, [R1+0x88] ;  /* 0x00008800010e7983 */ /* 0x000ea80000300a00 */
[----:B--2---:R0:W-:Y:S04]  /*e7230*/  STL.64 [R1+0x83f0], R14 ;  /* 0x0083f00e01007387 */ /* 0x0041e80000100a00 */
[----:B----4-:R1:W-:Y:S01]  /*e7240*/  STL.64 [R1+0x83e8], R12 ;  /* 0x0083e80c01007387 */ /* 0x0103e20000100a00 */
[----:B0-----:R-:W-:-:S02]  /*e7250*/  IMAD.MOV.U32 R14, RZ, RZ, R3 ;  /* 0x000000ffff0e7224 */ /* 0x001fc400078e0003 */
[----:B------:R-:W-:Y:S02]  /*e7260*/  IMAD.MOV.U32 R15, RZ, RZ, R2 ;  /* 0x000000ffff0f7224 */ /* 0x000fe400078e0002 */
[----:B-1----:R-:W-:Y:S02]  /*e7270*/  IMAD.MOV.U32 R12, RZ, RZ, R5 ;  /* 0x000000ffff0c7224 */ /* 0x002fe400078e0005 */
[----:B------:R-:W-:-:S07]  /*e7280*/  IMAD.MOV.U32 R13, RZ, RZ, R4 ;  /* 0x000000ffff0d7224 */ /* 0x000fce00078e0004 */
[----:B------:R-:W-:-:S15]  /*e7290*/  HMMA.16816.F32 R4, R12, R26, R16 ;  /* 0x0000001a0c04723c */ /* 0x000fde0000001810 */
[----:B------:R-:W-:-:S08]  /*e72a0*/  NOP ;  /* 0x0000000000007918 */ /* 0x000fd00000000000 */
[----:B------:R0:W-:Y:S04]  /*e72b0*/  STL.64 [R1+0x5d0], R4 ;  /* 0x0005d00401007387 */ /* 0x0001e80000100a00 */
[----:B------:R1:W-:Y:S04]  /*e72c0*/  STL.64 [R1+0x5d8], R6 ;  /* 0x0005d80601007387 */ /* 0x0003e80000100a00 */
[----:B------:R-:W2:Y:S01]  /*e72d0*/  LDL.64 R10, [R1+0x3c8] ;  /* 0x0003c800010a7983 */ /* 0x000ea20000100a00 */
[----:B------:R-:W-:Y:S02]  /*e72e0*/  IMAD.MOV.U32 R8, RZ, RZ, R23 ;  /* 0x000000ffff087224 */ /* 0x000fe400078e0017 */
[----:B------:R-:W-:-:S02]  /*e72f0*/  IMAD.MOV.U32 R9, RZ, RZ, R22 ;  /* 0x000000ffff097224 */ /* 0x000fc400078e0016 */
[----:B---3--:R-:W-:Y:S02]  /*e7300*/  IMAD.MOV.U32 R3, RZ, RZ, R20 ;  /* 0x000000ffff037224 */ /* 0x008fe400078e0014 */
[----:B------:R-:W-:Y:S01]  /*e7310*/  IMAD.MOV.U32 R2, RZ, RZ, R21 ;  /* 0x000000ffff027224 */ /* 0x000fe200078e0015 */
[----:B--2---:R-:W-:Y:S04]  /*e7320*/  STL.64 [R1+0x8370], R10 ;  /* 0x0083700a01007387 */ /* 0x004fe80000100a00 */
[----:B------:R2:W-:Y:S04]  /*e7330*/  STL.64 [R1+0x8368], R8 ;  /* 0x0083680801007387 */ /* 0x0005e80000100a00 */
[----:B0-----:R-:W3:Y:S04]  /*e7340*/  LDL.LU R4, [R1+0x16d0] ;  /* 0x0016d00001047983 */ /* 0x001ee80000300800 */
[----:B------:R-:W3:Y:S04]  /*e7350*/  LDL.LU R5, [R1+0x16d4] ;  /* 0x0016d40001057983 */ /* 0x000ee80000300800 */
[----:B-1----:R-:W4:Y:S04]  /*e7360*/  LDL.LU R6, [R1+0x16d8] ;  /* 0x0016d80001067983 */ /* 0x002f280000300800 */
[----:B------:R-:W4:Y:S04]  /*e7370*/  LDL.LU R7, [R1+0x16dc] ;  /* 0x0016dc0001077983 */ /* 0x000f280000300800 */
[----:B--2---:R-:W2:Y:S04]  /*e7380*/  LDL.LU R8, [R1+0x1700] ;  /* 0x0017000001087983 */ /* 0x004ea80000300800 */
[----:B------:R-:W2:Y:S04]  /*e7390*/  LDL.LU R9, [R1+0x1704] ;  /* 0x0017040001097983 */ /* 0x000ea80000300800 */
[----:B------:R-:W3:Y:S04]  /*e73a0*/  LDL.LU R10, [R1+0x1708] ;  /* 0x00170800010a7983 */ /* 0x000ee80000300800 */
[----:B------:R-:W3:Y:S04]  /*e73b0*/  LDL.LU R11, [R1+0x170c] ;  /* 0x00170c00010b7983 */ /* 0x000ee80000300800 */
[----:B------:R-:W4:Y:S04]  /*e73c0*/  LDL.LU R20, [R1+0x1740] ;  /* 0x0017400001147983 */ /* 0x000f280000300800 */
[----:B------:R-:W4:Y:S04]  /*e73d0*/  LDL.LU R21, [R1+0x1744] ;  /* 0x0017440001157983 */ /* 0x000f280000300800 */
[----:B------:R-:W2:Y:S04]  /*e73e0*/  LDL.LU R22, [R1+0x1748] ;  /* 0x0017480001167983 */ /* 0x000ea80000300800 */
[----:B------:R-:W2:Y:S01]  /*e73f0*/  LDL.LU R23, [R1+0x174c] ;  /* 0x00174c0001177983 */ /* 0x000ea20000300800 */
[----:B------:R-:W-:-:S02]  /*e7400*/  IMAD.MOV.U32 R26, RZ, RZ, R29 ;  /* 0x000000ffff1a7224 */ /* 0x000fc400078e001d */
[----:B------:R-:W-:Y:S01]  /*e7410*/  IMAD.MOV.U32 R27, RZ, RZ, R0 ;  /* 0x000000ffff1b7224 */ /* 0x000fe200078e0000 */
[----:B------:R-:W3:Y:S04]  /*e7420*/  LDL.LU R29, [R1+0x8410] ;  /* 0x00841000011d7983 */ /* 0x000ee80000300800 */
[----:B------:R-:W-:Y:S04]  /*e7430*/  STL.64 [R1+0x83f8], R26 ;  /* 0x0083f81a01007387 */ /* 0x000fe80000100a00 */
        /* <DEDUP_REMOVED lines=47> */
[----:B0-----:R-:W4:Y:S04]  /*e7730*/  LDL.LU.64 R18, [R1+0x8408] ;  /* 0x0084080001127983 */ /* 0x001f280000300a00 */
[----:B------:R-:W2:Y:S02]  /*e7740*/  LDL.LU.64 R16, [R1+0x8400] ;  /* 0x0084000001107983 */ /* 0x000ea40000300a00 */
[----:B--2---:R-:W-:Y:S02]  /*e7750*/  HMMA.16816.F32 R12, R12, R16, R24 ;  /* 0x000000100c0c723c */ /* 0x004fe40000001818 */
[----:B------:R-:W2:-:S15]  /*e7760*/  LDL.LU.64 R26, [R1+0x83f8] ;  /* 0x0083f800011a7983 */ /* 0x000e9e0000300a00 */
[----:B------:R-:W-:-:S06]  /*e7770*/  NOP ;  /* 0x0000000000007918 */ /* 0x000fcc0000000000 */
[----:B------:R-:W-:Y:S04]  /*e7780*/  STL.64 [R1+0x5b0], R12 ;  /* 0x0005b00c01007387 */ /* 0x000fe80000100a00 */
[----:B------:R0:W-:Y:S04]  /*e7790*/  STL.64 [R1+0x5b8], R14 ;  /* 0x0005b80e01007387 */ /* 0x0001e80000100a00 */
[----:B0-----:R-:W2:Y:S04]  /*e77a0*/  LDL.LU.64 R14, [R1+0x83f0] ;  /* 0x0083f000010e7983 */ /* 0x001ea80000300a00 */
[----:B------:R-:W2:Y:S02]  /*e77b0*/  LDL.LU.64 R12, [R1+0x83e8] ;  /* 0x0083e800010c7983 */ /* 0x000ea40000300a00 */
        /* <DEDUP_REMOVED lines=13> */
[----:B------:R-:W3:Y:S04]  /*e7890*/  LDL.LU.64 R20, [R1+0x83b8] ;  /* 0x0083b80001147983 */ /* 0x000ee80000300a00 */
[----:B------:R0:W-:Y:S04]  /*e78a0*/  STL.64 [R1+0x8168], R24 ;  /* 0x0081681801007387 */ /* 0x0001e80000100a00 */
[----:B0-----:R-:W2:Y:S01]  /*e78b0*/  LDL.64 R24, [R1+0x3d8] ;  /* 0x0003d80001187983 */ /* 0x001ea20000100a00 */
[----:B---3--:R-:W-:-:S15]  /*e78c0*/  HMMA.16816.F32 R20, R12, R26, R20 ;  /* 0x0000001a0c14723c */ /* 0x008fde0000001814 */
[----:B------:R-:W-:-:S08]  /*e78d0*/  NOP ;  /* 0x0000000000007918 */ /* 0x000fd00000000000 */
[----:B------:R-:W-:Y:S04]  /*e78e0*/  STL.64 [R1+0x580], R20 ;  /* 0x0005801401007387 */ /* 0x000fe80000100a00 */
[----:B------:R0:W-:Y:S04]  /*e78f0*/  STL.64 [R1+0x588], R22 ;  /* 0x0005881601007387 */ /* 0x0001e80000100a00 */
[----:B0-----:R-:W3:Y:S04]  /*e7900*/  LDL.LU.64 R22, [R1+0x83b0] ;  /* 0x0083b00001167983 */ /* 0x001ee80000300a00 */
[----:B------:R-:W4:Y:S04]  /*e7910*/  LDL.LU.64 R20, [R1+0x83a8] ;  /* 0x0083a80001147983 */ /* 0x000f280000300a00 */
[----:B------:R-:W-:Y:S04]  /*e7920*/  STL [R1+0x8184], R26 ;  /* 0x0081841a01007387 */ /* 0x000fe80000100800 */
[----:B------:R-:W-:Y:S01]  /*e7930*/  STL [R1+0x8180], R27 ;  /* 0x0081801b01007387 */ /* 0x000fe20000100800 */
        /* <DEDUP_REMOVED lines=24> */
[----:B------:R-:W-:-:S02]  /*e7ac0*/  IMAD.MOV.U32 R26, RZ, RZ, R24 ;  /* 0x000000ffff1a7224 */ /* 0x000fc400078e0018 */
[----:B------:R-:W-:-:S05]  /*e7ad0*/  IMAD.MOV.U32 R27, RZ, RZ, R25 ;  /* 0x000000ffff1b7224 */ /* 0x000fca00078e0019 */
[----:B------:R0:W-:Y:S04]  /*e7ae0*/  STL.64 [R1+0x81e8], R26 ;  /* 0x0081e81a01007387 */ /* 0x0001e80000100a00 */
[----:B------:R-:W4:Y:S04]  /*e7af0*/  LDL.LU R24, [R1+0x16b0] ;  /* 0x0016b00001187983 */ /* 0x000f280000300800 */
[----:B------:R-:W4:Y:S04]  /*e7b00*/  LDL.LU R25, [R1+0x16b4] ;  /* 0x0016b40001197983 */ /* 0x000f280000300800 */
[----:B0-----:R-:W4:Y:S04]  /*e7b10*/  LDL.LU R26, [R1+0x16b8] ;  /* 0x0016b800011a7983 */ /* 0x001f280000300800 */
[----:B------:R-:W4:Y:S01]  /*e7b20*/  LDL.LU R27, [R1+0x16bc] ;  /* 0x0016bc00011b7983 */ /* 0x000f220000300800 */
[----:B--2---:R-:W-:-:S15]  /*e7b30*/  HMMA.16816.F32 R8, R12, R2, R8 ;  /* 0x000000020c08723c */ /* 0x004fde0000001808 */
[----:B------:R-:W-:-:S08]  /*e7b40*/  NOP ;  /* 0x0000000000007918 */ /* 0x000fd00000000000 */
[----:B------:R-:W-:Y:S04]  /*e7b50*/  STL.64 [R1+0x540], R8 ;  /* 0x0005400801007387 */ /* 0x000fe80000100a00 */
[----:B------:R0:W-:Y:S04]  /*e7b60*/  STL.64 [R1+0x548], R10 ;  /* 0x0005480a01007387 */ /* 0x0001e80000100a00 */
[----:B0-----:R-:W3:Y:S04]  /*e7b70*/  LDL.LU.64 R10, [R1+0x8370] ;  /* 0x00837000010a7983 */ /* 0x001ee80000300a00 */
[----:B------:R-:W2:Y:S01]  /*e7b80*/  LDL.LU.64 R8, [R1+0x8368] ;  /* 0x0083680001087983 */ /* 0x000ea20000300a00 */
[----:B---3--:R-:W-:Y:S06]  /*e7b90*/  HMMA.16816.F32 R20, R12, R10, R20 ;  /* 0x0000000a0c14723c */ /* 0x008fec0000001814 */
[----:B------:R-:W-:-:S15]  /*e7ba0*/  IMAD.MOV.U32 R0, RZ, RZ, R11 ;  /* 0x000000ffff007224 */ /* 0x000fde00078e000b */
[----:B------:R-:W-:-:S02]  /*e7bb0*/  NOP ;  /* 0x0000000000007918 */ /* 0x000fc40000000000 */
[----:B------:R0:W-:Y:S04]  /*e7bc0*/  STL.64 [R1+0x530], R20 ;  /* 0x0005301401007387 */ /* 0x0001e80000100a00 */
[----:B------:R-:W-:Y:S01]  /*e7bd0*/  STL.64 [R1+0x538], R22 ;  /* 0x0005381601007387 */ /* 0x000fe20000100a00 */
[----:B0-----:R-:W-:-:S05]  /*e7be0*/  IMAD.MOV.U32 R20, RZ, RZ, R10 ;  /* 0x000000ffff147224 */ /* 0x001fca00078e000a */
[----:B------:R0:W-:Y:S01]  /*e7bf0*/  STL [R1+0x81f0], R20 ;  /* 0x0081f01401007387 */ /* 0x0001e20000100800 */
[C---:B--2---:R-:W-:Y:S03]  /*e7c00*/  HMMA.16816.F32 R8, R12.reuse, R8, R4 ;  /* 0x000000080c08723c */ /* 0x044fe60000001804 */
[----:B0-----:R-:W2:Y:S04]  /*e7c10*/  LDL.LU R20, [R1+0x16c0] ;  /* 0x0016c00001147983 */ /* 0x001ea80000300800 */
[----:B------:R-:W2:Y:S04]  /*e7c20*/  LDL.LU R21, [R1+0x16c4] ;  /* 0x0016c40001157983 */ /* 0x000ea80000300800 */
[----:B------:R-:W2:Y:S04]  /*e7c30*/  LDL.LU R22, [R1+0x16c8] ;  /* 0x0016c80001167983 */ /* 0x000ea80000300800 */
[----:B------:R-:W2:Y:S04]  /*e7c40*/  LDL.LU R23, [R1+0x16cc] ;  /* 0x0016cc0001177983 */ /* 0x000ea80000300800 */
[----:B------:R-:W3:Y:S04]  /*e7c50*/  LDL.LU.64 R6, [R1+0x8360] ;  /* 0x0083600001067983 */ /* 0x000ee80000300a00 */
[----:B------:R-:W3:Y:S04]  /*e7c60*/  LDL.LU.64 R4, [R1+0x8358] ;  /* 0x0083580001047983 */ /* 0x000ee80000300a00 */
[----:B------:R-:W-:Y:S04]  /*e7c70*/  STL.64 [R1+0x520], R8 ;  /* 0x0005200801007387 */ /* 0x000fe80000100a00 */
[----:B------:R0:W-:Y:S04]  /*e7c80*/  STL.64 [R1+0x528], R10 ;  /* 0x0005280a01007387 */ /* 0x0001e80000100a00 */
[----:B0-----:R-:W2:Y:S01]  /*e7c90*/  LDL.LU.64 R10, [R1+0x8350] ;  /* 0x00835000010a7983 */ /* 0x001ea20000300a00 */
[----:B---3--:R-:W-:-:S15]  /*e7ca0*/  HMMA.16816.F32 R4, R12, R18, R4 ;  /* 0x000000120c04723c */ /* 0x008fde0000001804 */
[----:B------:R-:W-:-:S08]  /*e7cb0*/  NOP ;  /* 0x0000000000007918 */ /* 0x000fd00000000000 */
[----:B------:R-:W-:Y:S04]  /*e7cc0*/  STL.64 [R1+0x510], R4 ;  /* 0x0005100401007387 */ /* 0x000fe80000100a00 */
[----:B------:R0:W-:Y:S04]  /*e7cd0*/  STL.64 [R1+0x518], R6 ;  /* 0x0005180601007387 */ /* 0x0001e80000100a00 */
[----:B0-----:R-:W4:Y:S04]  /*e7ce0*/  LDL.LU.64 R6, [R1+0x8348] ;  /* 0x0083480001067983 */ /* 0x001f280000300a00 */
[----:B------:R-:W2:Y:S04]  /*e7cf0*/  LDL.LU.64 R4, [R1+0x8340] ;  /* 0x0083400001047983 */ /* 0x000ea80000300a00 */
[----:B------:R-:W-:Y:S04]  /*e7d00*/  STL.64 [R1+0x81b0], R18 ;  /* 0x0081b01201007387 */ /* 0x000fe80000100a00 */
[----:B------:R4:W-:Y:S02]  /*e7d10*/  STL.64 [R1+0x81a8], R16 ;  /* 0x0081a81001007387 */ /* 0x0009e40000100a00 */
[C---:B----4-:R-:W-:Y:S06]  /*e7d20*/  HMMA.16816.F32 R16, R12.reuse, R6, R24 ;  /* 0x000000060c10723c */ /* 0x050fec0000001818 */
[----:B--2---:R-:W-:-:S15]  /*e7d30*/  HMMA.16816.F32 R20, R12, R4, R20 ;  /* 0x000000040c14723c */ /* 0x004fde0000001814 */
[----:B------:R-:W-:-:S08]  /*e7d40*/  NOP ;  /* 0x0000000000007918 */ /* 0x000fd00000000000 */
[----:B------:R-:W-:Y:S04]  /*e7d50*/  STL.64 [R1+0x500], R20 ;  /* 0x0005001401007387 */ /* 0x000fe80000100a00 */
[----:B------:R-:W-:Y:S04]  /*e7d60*/  STL.64 [R1+0x508], R22 ;  /* 0x0005081601007387 */ /* 0x000fe80000100a00 */
[----:B------:R0:W-:Y:S04]  /*e7d70*/  STL.64 [R1+0x4f0], R16 ;  /* 0x0004f01001007387 */ /* 0x0001e80000100a00 */
[----:B------:R1:W-:Y:S04]  /*e7d80*/  STL.64 [R1+0x4f8], R18 ;  /* 0x0004f81201007387 */ /* 0x0003e80000100a00 */
[----:B0-----:R-:W2:Y:S04]  /*e7d90*/  LDL.LU R16, [R1+0x15b0] ;  /* 0x0015b00001107983 */ /* 0x001ea80000300800 */
[----:B------:R-:W2:Y:S04]  /*e7da0*/  LDL.LU R17, [R1+0x15b4] ;  /* 0x0015b40001117983 */ /* 0x000ea80000300800 */
[----:B-1----:R-:W3:Y:S04]  /*e7db0*/  LDL.LU R18, [R1+0x15b8] ;  /* 0x0015b80001127983 */ /* 0x002ee80000300800 */
[----:B------:R-:W3:Y:S01]  /*e7dc0*/  LDL.LU R19, [R1+0x15bc] ;  /* 0x0015bc0001137983 */ /* 0x000ee20000300800 */
[----:B------:R-:W-:-:S02]  /*e7dd0*/  IMAD.MOV.U32 R9, RZ, RZ, R14 ;  /* 0x000000ffff097224 */ /* 0x000fc400078e000e */
[----:B------:R-:W-:Y:S02]  /*e7de0*/  IMAD.MOV.U32 R8, RZ, RZ, R15 ;  /* 0x000000ffff087224 */ /* 0x000fe400078e000f */
[----:B------:R-:W-:Y:S02]  /*e7df0*/  IMAD.MOV.U32 R14, RZ, RZ, R10 ;  /* 0x000000ffff0e7224 */ /* 0x000fe400078e000a */
[----:B------:R-:W-:Y:S01]  /*e7e00*/  IMAD.MOV.U32 R15, RZ, RZ, R11 ;  /* 0x000000ffff0f7224 */ /* 0x000fe200078e000b */
[----:B---3--:R0:W-:Y:S04]  /*e7e10*/  STL.64 [R1+0x8200], R18 ;  /* 0x0082001201007387 */ /* 0x0081e80000100a00 */
[----:B--2---:R-:W-:Y:S04]  /*e7e20*/  STL.64 [R1+0x81f8], R16 ;  /* 0x0081f81001007387 */ /* 0x004fe80000100a00 */
[----:B------:R-:W2:Y:S04]  /*e7e30*/  LDL.LU R10, [R1+0x833c] ;  /* 0x00833c00010a7983 */ /* 0x000ea80000300800 */
[----:B------:R-:W0:Y:S04]  /*e7e40*/  LDL.LU R11, [R1+0x8338] ;  /* 0x00833800010b7983 */ /* 0x000e280000300800 */
[----:B------:R-:W3:Y:S04]  /*e7e50*/  LDL.LU R24, [R1+0x15d0] ;  /* 0x0015d00001187983 */ /* 0x000ee80000300800 */
[----:B------:R-:W3:Y:S04]  /*e7e60*/  LDL.LU R25, [R1+0x15d4] ;  /* 0x0015d40001197983 */ /* 0x000ee80000300800 */
[----:B------:R-:W4:Y:S04]  /*e7e70*/  LDL.LU R26, [R1+0x15d8] ;  /* 0x0015d800011a7983 */ /* 0x000f280000300800 */
[----:B------:R-:W4:Y:S01]  /*e7e80*/  LDL.LU R27, [R1+0x15dc] ;  /* 0x0015dc00011b7983 */ /* 0x000f220000300800 */
[----:B------:R-:W-:-:S02]  /*e7e90*/  IMAD.MOV.U32 R2, RZ, RZ, R12 ;  /* 0x000000ffff027224 */ /* 0x000fc400078e000c */
[----:B------:R-:W-:Y:S01]  /*e7ea0*/  IMAD.MOV.U32 R3, RZ, RZ, R13 ;  /* 0x000000ffff037224 */ /* 0x000fe200078e000d */
[----:B----4-:R-:W-:Y:S04]  /*e7eb0*/  STL.64 [R1+0x8210], R26 ;  /* 0x0082101a01007387 */ /* 0x010fe80000100a00 */
[----:B---3--:R1:W-:Y:S04]  /*e7ec0*/  STL.64 [R1+0x8208], R24 ;  /* 0x0082081801007387 */ /* 0x0083e80000100a00 */
[----:B------:R-:W3:Y:S04]  /*e7ed0*/  LDL R12, [R1+0x340] ;  /* 0x00034000010c7983 */ /* 0x000ee80000100800 */
[----:B------:R-:W3:Y:S01]  /*e7ee0*/  LDL R13, [R1+0x344] ;  /* 0x00034400010d7983 */ /* 0x000ee20000100800 */
[----:B0-----:R-:W-:-:S03]  /*e7ef0*/  IMAD.MOV.U32 R18, RZ, RZ, R11 ;  /* 0x000000ffff127224 */ /* 0x001fc600078e000b */
[----:B------:R-:W-:Y:S01]  /*e7f00*/  STL.64 [R1+0x8220], R14 ;  /* 0x0082200e01007387 */ /* 0x000fe20000100a00 */
[----:B--2---:R-:W-:-:S03]  /*e7f10*/  IMAD.MOV.U32 R19, RZ, RZ, R10 ;  /* 0x000000ffff137224 */ /* 0x004fc600078e000a */
[----:B---3--:R0:W-:Y:S04]  /*e7f20*/  STL.64 [R1+0x8218], R12 ;  /* 0x0082180c01007387 */ /* 0x0081e80000100a00 */
[----:B------:R-:W2:Y:S04]  /*e7f30*/  LDL.LU R11, [R1+0x8334] ;  /* 0x00833400010b7983 */ /* 0x000ea80000300800 */
[----:B------:R-:W3:Y:S04]  /*e7f40*/  LDL.LU R10, [R1+0x8330] ;  /* 0x00833000010a7983 */ /* 0x000ee80000300800 */
[----:B-1----:R-:W4:Y:S04]  /*e7f50*/  LDL.LU R24, [R1+0x15f0] ;  /* 0x0015f00001187983 */ /* 0x002f280000300800 */
[----:B------:R-:W4:Y:S04]  /*e7f60*/  LDL.LU R25, [R1+0x15f4] ;  /* 0x0015f40001197983 */ /* 0x000f280000300800 */
[----:B------:R-:W2:Y:S04]  /*e7f70*/  LDL.LU R26, [R1+0x15f8] ;  /* 0x0015f800011a7983 */ /* 0x000ea80000300800 */
[----:B------:R-:W2:Y:S04]  /*e7f80*/  LDL.LU R27, [R1+0x15fc] ;  /* 0x0015fc00011b7983 */ /* 0x000ea80000300800 */
[----:B--2---:R3:W-:Y:S04]  /*e7f90*/  STL.64 [R1+0x8230], R26 ;  /* 0x0082301a01007387 */ /* 0x0047e80000100a00 */
[----:B----4-:R-:W-:Y:S04]  /*e7fa0*/  STL.64 [R1+0x8228], R24 ;  /* 0x0082281801007387 */ /* 0x010fe80000100a00 */
[----:B------:R-:W2:Y:S04]  /*e7fb0*/  LDL R16, [R1+0x350] ;  /* 0x0003500001107983 */ /* 0x000ea80000100800 */
[----:B------:R-:W2:Y:S04]  /*e7fc0*/  LDL R17, [R1+0x354] ;  /* 0x0003540001117983 */ /* 0x000ea80000100800 */
[----:B------:R-:W-:Y:S04]  /*e7fd0*/  STL.64 [R1+0x8240], R18 ;  /* 0x0082401201007387 */ /* 0x000fe80000100a00 */
        /* <DEDUP_REMOVED lines=8> */
[----:B--2---:R-:W-:Y:S04]  /*e8060*/  STL.64 [R1+0x8248], R12 ;  /* 0x0082480c01007387 */ /* 0x004fe80000100a00 */
        /* <DEDUP_REMOVED lines=9> */
[----:B------:R-:W2:Y:S01]  /*e8100*/  LDL R25, [R1+0x364] ;  /* 0x0003640001197983 */ /* 0x000ea20000100800 */
[----:B---3--:R-:W-:-:S02]  /*e8110*/  IMAD.MOV.U32 R18, RZ, RZ, R11 ;  /* 0x000000ffff127224 */ /* 0x008fc400078e000b */
[----:B------:R-:W-:Y:S01]  /*e8120*/  IMAD.MOV.U32 R19, RZ, RZ, R10 ;  /* 0x000000ffff137224 */ /* 0x000fe200078e000a */
[----:B------:R-:W-:Y:S04]  /*e8130*/  STL.64 [R1+0x8270], R26 ;  /* 0x0082701a01007387 */ /* 0x000fe80000100a00 */
[----:B--2---:R0:W-:Y:S04]  /*e8140*/  STL.64 [R1+0x8268], R24 ;  /* 0x0082681801007387 */ /* 0x0041e80000100a00 */
[----:B------:R-:W2:Y:S04]  /*e8150*/  LDL.LU R11, [R1+0x8324] ;  /* 0x00832400010b7983 */ /* 0x000ea80000300800 */
[----:B------:R-:W3:Y:S04]  /*e8160*/  LDL.LU R10, [R1+0x8320] ;  /* 0x00832000010a7983 */ /* 0x000ee80000300800 */
[----:B------:R-:W-:Y:S04]  /*e8170*/  STL.64 [R1+0x8278], R18 ;  /* 0x0082781201007387 */ /* 0x000fe80000100a00 */
        /* <DEDUP_REMOVED lines=25> */
[----:B----4-:R-:W-:Y:S04]  /*e8310*/  STL.64 [R1+0x82b0], R24 ;  /* 0x0082b01801007387 */ /* 0x010fe80000100a00 */
[----:B------:R-:W2:Y:S04]  /*e8320*/  LDL R16, [R1+0x380] ;  /* 0x0003800001107983 */ /* 0x000ea80000100800 */
[----:B------:R-:W2:Y:S01]  /*e8330*/  LDL R17, [R1+0x384] ;  /* 0x0003840001117983 */ /* 0x000ea20000100800 */
[----:B---3--:R-:W-:-:S02]  /*e8340*/  IMAD.MOV.U32 R18, RZ, RZ, R11 ;  /* 0x000000ffff127224 */ /* 0x008fc400078e000b */
[----:B------:R-:W-:Y:S01]  /*e8350*/  IMAD.MOV.U32 R19, RZ, RZ, R10 ;  /* 0x000000ffff137224 */ /* 0x000fe200078e000a */
[----:B--2---:R0:W-:Y:S04]  /*e8360*/  STL.64 [R1+0x82c0], R16 ;  /* 0x0082c01001007387 */ /* 0x0041e80000100a00 */
[----:B------:R1:W-:Y:S04]  /*e8370*/  STL.64 [R1+0x82d8], R18 ;  /* 0x0082d81201007387 */ /* 0x0003e80000100a00 */
        /* <DEDUP_REMOVED lines=36> */
[----:B------:R0:W-:Y:S04]  /*e85c0*/  STL.64 [R1+0x80f8], R6 ;  /* 0x0080f80601007387 */ /* 0x0001e80000100a00 */
[----:B------:R1:W-:Y:S04]  /*e85d0*/  STL.64 [R1+0x8110], R4 ;  /* 0x0081100401007387 */ /* 0x0003e80000100a00 */
[----:B0-----:R-:W2:Y:S04]  /*e85e0*/  LDL R6, [R1+0x58] ;  /* 0x0000580001067983 */ /* 0x001ea80000100800 */
[----:B------:R-:W2:Y:S04]  /*e85f0*/  LDL R7, [R1+0x5c] ;  /* 0x00005c0001077983 */ /* 0x000ea80000100800 */
[----:B-1----:R-:W3:Y:S04]  /*e8600*/  LDL R4, [R1+0x50] ;  /* 0x0000500001047983 */ /* 0x002ee80000100800 */
[----:B------:R-:W3:Y:S04]  /*e8610*/  LDL R5, [R1+0x54] ;  /* 0x0000540001057983 */ /* 0x000ee80000100800 */
[----:B--2---:R0:W-:Y:S04]  /*e8620*/  STL.64 [R1+0x8190], R6 ;  /* 0x0081900601007387 */ /* 0x0041e80000100a00 */
[----:B---3--:R1:W-:Y:S01]  /*e8630*/  STL.64 [R1+0x8188], R4 ;  /* 0x0081880401007387 */ /* 0x0083e20000100a00 */
[----:B0-----:R-:W-:-:S02]  /*e8640*/  IMAD.MOV.U32 R6, RZ, RZ, R9 ;  /* 0x000000ffff067224 */ /* 0x001fc400078e0009 */
[----:B------:R-:W-:Y:S02]  /*e8650*/  IMAD.MOV.U32 R7, RZ, RZ, R8 ;  /* 0x000000ffff077224 */ /* 0x000fe400078e0008 */
[----:B-1----:R-:W-:Y:S02]  /*e8660*/  IMAD.MOV.U32 R4, RZ, RZ, R2 ;  /* 0x000000ffff047224 */ /* 0x002fe400078e0002 */
[----:B------:R-:W-:Y:S01]  /*e8670*/  IMAD.MOV.U32 R5, RZ, RZ, R3 ;  /* 0x000000ffff057224 */ /* 0x000fe200078e0003 */
[----:B------:R-:W2:Y:S04]  /*e8680*/  LDL.LU R2, [R1+0x8314] ;  /* 0x0083140001027983 */ /* 0x000ea80000300800 */
[----:B------:R-:W2:Y:S02]  /*e8690*/  LDL.LU R3, [R1+0x8310] ;  /* 0x0083100001037983 */ /* 0x000ea40000300800 */
[----:B------:R-:W-:Y:S02]  /*e86a0*/  HMMA.16816.F32 R8, R4, R10, R16 ;  /* 0x0000000a0408723c */ /* 0x000fe40000001810 */
        /* <DEDUP_REMOVED lines=18> */
[----:B------:R-:W-:Y:S04]  /*e87d0*/  STL.64 [R1+0x80e0], R10 ;  /* 0x0080e00a01007387 */ /* 0x000fe80000100a00 */
[----:B------:R0:W-:Y:S04]  /*e87e0*/  STL.64 [R1+0x80d8], R8 ;  /* 0x0080d80801007387 */ /* 0x0001e80000100a00 */
[----:B0-----:R-:W4:Y:S04]  /*e87f0*/  LDL.LU R8, [R1+0x15c0] ;  /* 0x0015c00001087983 */ /* 0x001f280000300800 */
[----:B------:R-:W4:Y:S04]  /*e8800*/  LDL.LU R9, [R1+0x15c4] ;  /* 0x0015c40001097983 */ /* 0x000f280000300800 */
[----:B------:R-:W4:Y:S04]  /*e8810*/  LDL.LU R10, [R1+0x15c8] ;  /* 0x0015c800010a7983 */ /* 0x000f280000300800 */
[----:B------:R-:W4:Y:S01]  /*e8820*/  LDL.LU R11, [R1+0x15cc] ;  /* 0x0015cc00010b7983 */ /* 0x000f220000300800 */
[----:B---3--:R-:W-:Y:S03]  /*e8830*/  HMMA.16816.F32 R16, R4, R18, R24 ;  /* 0x000000120410723c */ /* 0x008fe60000001818 */
[----:B------:R-:W3:Y:S04]  /*e8840*/  LDL.LU.64 R26, [R1+0x82d0] ;  /* 0x0082d000011a7983 */ /* 0x000ee80000300a00 */
[----:B------:R-:W3:-:S15]  /*e8850*/  LDL.LU.64 R24, [R1+0x82c8] ;  /* 0x0082c80001187983 */ /* 0x000ede0000300a00 */
[----:B------:R-:W-:-:S01]  /*e8860*/  NOP ;  /* 0x0000000000007918 */ /* 0x000fc20000000000 */
        /* <DEDUP_REMOVED lines=30> */
[----:B0-----:R-:W3:Y:S04]  /*e8a50*/  LDL.LU.64 R18, [R1+0x8260] ;  /* 0x0082600001127983 */ /* 0x001ee80000300a00 */
[----:B------:R-:W3:Y:S01]  /*e8a60*/  LDL.LU.64 R16, [R1+0x8258] ;  /* 0x0082580001107983 */ /* 0x000ee20000300a00 */
[----:B--2---:R-:W-:-:S15]  /*e8a70*/  HMMA.16816.F32 R12, R4, R24, R12 ;  /* 0x00000018040c723c */ /* 0x004fde000000180c */
[----:B------:R-:W-:-:S08]  /*e8a80*/  NOP ;  /* 0x0000000000007918 */ /* 0x000fd00000000000 */
[----:B------:R-:W-:Y:S04]  /*e8a90*/  STL.64 [R1+0x460], R12 ;  /* 0x0004600c01007387 */ /* 0x000fe80000100a00 */
[----:B------:R0:W-:Y:S01]  /*e8aa0*/  STL.64 [R1+0x468], R14 ;  /* 0x0004680e01007387 */ /* 0x0001e20000100a00 */
[C---:B---3--:R-:W-:Y:S03]  /*e8ab0*/  HMMA.16816.F32 R24, R4.reuse, R26, R16 ;  /* 0x0000001a0418723c */ /* 0x048fe60000001810 */
[----:B0-----:R-:W2:Y:S04]  /*e8ac0*/  LDL.LU.64 R14, [R1+0x8250] ;  /* 0x00825000010e7983 */ /* 0x001ea80000300a00 */
[----:B------:R-:W2:Y:S04]  /*e8ad0*/  LDL.LU.64 R12, [R1+0x8248] ;  /* 0x00824800010c7983 */ /* 0x000ea80000300a00 */
[----:B------:R-:W3:Y:S04]  /*e8ae0*/  LDL.LU.64 R18, [R1+0x8240] ;  /* 0x0082400001127983 */ /* 0x000ee80000300a00 */
[----:B------:R-:W2:Y:S08]  /*e8af0*/  LDL.LU.64 R16, [R1+0x8238] ;  /* 0x0082380001107983 */ /* 0x000eb00000300a00 */
        /* <DEDUP_REMOVED lines=10> */
[----:B------:R-:W3:Y:S04]  /*e8ba0*/  LDL.LU.64 R12, [R1+0x8218] ;  /* 0x00821800010c7983 */ /* 0x000ee80000300a00 */
[----:B------:R-:W2:Y:S04]  /*e8bb0*/  LDL.LU.64 R26, [R1+0x8210] ;  /* 0x00821000011a7983 */ /* 0x000ea80000300a00 */
[----:B------:R-:W2:Y:S08]  /*e8bc0*/  LDL.LU.64 R24, [R1+0x8208] ;  /* 0x0082080001187983 */ /* 0x000eb00000300a00 */
[----:B------:R-:W-:Y:S04]  /*e8bd0*/  STL.64 [R1+0x430], R16 ;  /* 0x0004301001007387 */ /* 0x000fe80000100a00 */
[----:B------:R0:W-:Y:S04]  /*e8be0*/  STL.64 [R1+0x438], R18 ;  /* 0x0004381201007387 */ /* 0x0001e80000100a00 */
[----:B0-----:R-:W4:Y:S04]  /*e8bf0*/  LDL.LU.64 R18, [R1+0x8200] ;  /* 0x0082000001127983 */ /* 0x001f280000300a00 */
[----:B------:R-:W4:Y:S01]  /*e8c00*/  LDL.LU.64 R16, [R1+0x81f8] ;  /* 0x0081f80001107983 */ /* 0x000f220000300a00 */
[C---:B---3--:R-:W-:Y:S06]  /*e8c10*/  HMMA.16816.F32 R20, R4.reuse, R12, R20 ;  /* 0x0000000c0414723c */ /* 0x048fec0000001814 */
[----:B--2---:R-:W-:-:S15]  /*e8c20*/  HMMA.16816.F32 R12, R4, R14, R24 ;  /* 0x0000000e040c723c */ /* 0x004fde0000001818 */
[----:B------:R-:W-:-:S02]  /*e8c30*/  NOP ;  /* 0x0000000000007918 */ /* 0x000fc40000000000 */
[----:B------:R0:W-:Y:S04]  /*e8c40*/  STL.64 [R1+0x420], R20 ;  /* 0x0004201401007387 */ /* 0x0001e80000100a00 */
[----:B------:R-:W-:Y:S04]  /*e8c50*/  STL.64 [R1+0x428], R22 ;  /* 0x0004281601007387 */ /* 0x000fe80000100a00 */
[----:B0-----:R-:W2:Y:S04]  /*e8c60*/  LDL.LU R20, [R1+0x81f0] ;  /* 0x0081f00001147983 */ /* 0x001ea80000300800 */
[----:B------:R-:W3:Y:S04]  /*e8c70*/  LDL.LU.64 R26, [R1+0x81e8] ;  /* 0x0081e800011a7983 */ /* 0x000ee80000300a00 */
[----:B------:R-:W-:Y:S04]  /*e8c80*/  STL.64 [R1+0x410], R12 ;  /* 0x0004100c01007387 */ /* 0x000fe80000100a00 */
[----:B------:R0:W-:Y:S04]  /*e8c90*/  STL.64 [R1+0x418], R14 ;  /* 0x0004180e01007387 */ /* 0x0001e80000100a00 */
[----:B0-----:R-:W3:Y:S04]  /*e8ca0*/  LDL.LU.64 R14, [R1+0x81e0] ;  /* 0x0081e000010e7983 */ /* 0x001ee80000300a00 */
[----:B------:R-:W2:Y:S01]  /*e8cb0*/  LDL.LU.64 R12, [R1+0x81d8] ;  /* 0x0081d800010c7983 */ /* 0x000ea20000300a00 */
[C---:B----4-:R-:W-:Y:S06]  /*e8cc0*/  HMMA.16816.F32 R16, R4.reuse, R2, R16 ;  /* 0x000000020410723c */ /* 0x050fec0000001810 */
[----:B--2---:R-:W-:Y:S06]  /*e8cd0*/  HMMA.16816.F32 R8, R4, R12, R8 ;  /* 0x0000000c0408723c */ /* 0x004fec0000001808 */
[----:B------:R-:W-:-:S15]  /*e8ce0*/  STL.64 [R1+0x8008], R12 ;  /* 0x0080080c01007387 */ /* 0x000fde0000100a00 */
[----:B------:R-:W-:-:S02]  /*e8cf0*/  NOP ;  /* 0x0000000000007918 */ /* 0x000fc40000000000 */
[----:B------:R0:W-:Y:S04]  /*e8d00*/  STL.64 [R1+0xe0], R8 ;  /* 0x0000e00801007387 */ /* 0x0001e80000100a00 */
[----:B------:R1:W-:Y:S04]  /*e8d10*/  STL.64 [R1+0xe8], R10 ;  /* 0x0000e80a01007387 */ /* 0x0003e80000100a00 */
[----:B0-----:R-:W2:Y:S04]  /*e8d20*/  LDL.64 R8, [R1+0x3d0] ;  /* 0x0003d00001087983 */ /* 0x001ea80000100a00 */
[----:B------:R-:W-:Y:S01]  /*e8d30*/  STL.64 [R1+0xb0], R16 ;  /* 0x0000b01001007387 */ /* 0x000fe20000100a00 */
[----:B-1----:R-:W-:-:S03]  /*e8d40*/  IMAD.MOV.U32 R10, RZ, RZ, R20 ;  /* 0x000000ffff0a7224 */ /* 0x002fc600078e0014 */
[----:B------:R-:W-:Y:S04]  /*e8d50*/  STL.64 [R1+0xb8], R18 ;  /* 0x0000b81201007387 */ /* 0x000fe80000100a00 */
[----:B------:R-:W4:Y:S04]  /*e8d60*/  LDL.LU R20, [R1+0x14e0] ;  /* 0x0014e00001147983 */ /* 0x000f280000300800 */
[----:B------:R-:W4:Y:S04]  /*e8d70*/  LDL.LU R21, [R1+0x14e4] ;  /* 0x0014e40001157983 */ /* 0x000f280000300800 */
[----:B------:R-:W2:Y:S04]  /*e8d80*/  LDL.LU R22, [R1+0x14e8] ;  /* 0x0014e80001167983 */ /* 0x000ea80000300800 */
[----:B------:R-:W2:Y:S04]  /*e8d90*/  LDL.LU R23, [R1+0x14ec] ;  /* 0x0014ec0001177983 */ /* 0x000ea80000300800 */
[----:B------:R-:W4:Y:S04]  /*e8da0*/  LDL.64 R24, [R1+0x400] ;  /* 0x0004000001187983 */ /* 0x000f280000100a00 */
[----:B---3--:R-:W-:Y:S04]  /*e8db0*/  STL.64 [R1+0x81a0], R26 ;  /* 0x0081a01a01007387 */ /* 0x008fe80000100a00 */
[----:B----4-:R-:W-:Y:S04]  /*e8dc0*/  STL.64 [R1+0x8198], R24 ;  /* 0x0081981801007387 */ /* 0x010fe80000100a00 */
[----:B--2---:R-:W-:Y:S04]  /*e8dd0*/  STL.64 [R1+0x8160], R22 ;  /* 0x0081601601007387 */ /* 0x004fe80000100a00 */
        /* <DEDUP_REMOVED lines=26> */
[----:B---3--:R-:W-:Y:S04]  /*e8f80*/  STL.64 [R1+0x8178], R22 ;  /* 0x0081781601007387 */ /* 0x008fe80000100a00 */
[----:B------:R0:W-:Y:S04]  /*e8f90*/  STL.64 [R1+0x8170], R20 ;  /* 0x0081701401007387 */ /* 0x0001e80000100a00 */
        /* <DEDUP_REMOVED lines=17> */
[----:B------:R-:W-:Y:S04]  /*e90b0*/  STL [R1+0x8044], R2 ;  /* 0x0080440201007387 */ /* 0x000fe80000100800 */
[----:B------:R0:W-:Y:S04]  /*e90c0*/  STL [R1+0x8040], R3 ;  /* 0x0080400301007387 */ /* 0x0001e80000100800 */
[----:B0-----:R-:W3:Y:S04]  /*e90d0*/  LDL.64 R2, [R1+0x318] ;  /* 0x0003180001027983 */ /* 0x001ee80000100a00 */
[----:B------:R-:W-:Y:S04]  /*e90e0*/  STL.64 [R1+0x1a00], R16 ;  /* 0x001a001001007387 */ /* 0x000fe80000100a00 */
[----:B------:R0:W-:Y:S04]  /*e90f0*/  STL.64 [R1+0x1a08], R18 ;  /* 0x001a081201007387 */ /* 0x0001e80000100a00 */
[----:B0-----:R-:W3:Y:S04]  /*e9100*/  LDL.LU.64 R18, [R1+0x81d0] ;  /* 0x0081d00001127983 */ /* 0x001ee80000300a00 */
[----:B------:R-:W3:Y:S04]  /*e9110*/  LDL.LU.64 R16, [R1+0x81c8] ;  /* 0x0081c80001107983 */ /* 0x000ee80000300a00 */
[----:B------:R0:W-:Y:S04]  /*e9120*/  STL.64 [R1+0x80c8], R14 ;  /* 0x0080c80e01007387 */ /* 0x0001e80000100a00 */
[----:B------:R-:W4:Y:S04]  /*e9130*/  LDL.LU R12, [R1+0x1470] ;  /* 0x00147000010c7983 */ /* 0x000f280000300800 */
[----:B------:R-:W4:Y:S04]  /*e9140*/  LDL.LU R13, [R1+0x1474] ;  /* 0x00147400010d7983 */ /* 0x000f280000300800 */
[----:B0-----:R-:W4:Y:S04]  /*e9150*/  LDL.LU R14, [R1+0x1478] ;  /* 0x00147800010e7983 */ /* 0x001f280000300800 */
[----:B------:R-:W4:Y:S01]  /*e9160*/  LDL.LU R15, [R1+0x147c] ;  /* 0x00147c00010f7983 */ /* 0x000f220000300800 */
        /* <DEDUP_REMOVED lines=11> */
[----:B------:R-:W2:Y:S04]  /*e9220*/  LDL.LU.64 R16, [R1+0x81a8] ;  /* 0x0081a80001107983 */ /* 0x000ea80000300a00 */
        /* <DEDUP_REMOVED lines=8> */
[----:B------:R-:W3:Y:S04]  /*e92b0*/  LDL.LU.64 R4, [R1+0x8188] ;  /* 0x0081880001047983 */ /* 0x000ee80000300a00 */
[----:B------:R2:W-:Y:S04]  /*e92c0*/  STL [R1+0x7fac], R16 ;  /* 0x007fac1001007387 */ /* 0x0005e80000100800 */
[----:B------:R0:W-:Y:S01]  /*e92d0*/  STL [R1+0x7fa8], R17 ;  /* 0x007fa81101007387 */ /* 0x0001e20000100800 */
[----:B------:R-:W-:-:S02]  /*e92e0*/  IMAD.MOV.U32 R0, RZ, RZ, R3 ;  /* 0x000000ffff007224 */ /* 0x000fc400078e0003 */
[----:B--2---:R-:W-:Y:S02]  /*e92f0*/  IMAD.MOV.U32 R16, RZ, RZ, R26 ;  /* 0x000000ffff107224 */ /* 0x004fe400078e001a */
[----:B------:R-:W2:Y:S01]  /*e9300*/  LDL.LU R26, [R1+0x8184] ;  /* 0x00818400011a7983 */ /* 0x000ea20000300800 */
[----:B0-----:R-:W-:-:S03]  /*e9310*/  IMAD.MOV.U32 R17, RZ, RZ, R27 ;  /* 0x000000ffff117224 */ /* 0x001fc600078e001b */
[----:B------:R-:W2:Y:S01]  /*e9320*/  LDL.LU R27, [R1+0x8180] ;  /* 0x00818000011b7983 */ /* 0x000ea20000300800 */
[----:B----4-:R-:W-:Y:S02]  /*e9330*/  IMAD.MOV.U32 R2, RZ, RZ, R24 ;  /* 0x000000ffff027224 */ /* 0x010fe400078e0018 */
        /* <DEDUP_REMOVED lines=40> */
[----:B------:R0:W-:Y:S04]  /*e95c0*/  STL [R1+0x7f54], R22 ;  /* 0x007f541601007387 */ /* 0x0001e80000100800 */
[----:B------:R1:W-:Y:S04]  /*e95d0*/  STL [R1+0x7f50], R23 ;  /* 0x007f501701007387 */ /* 0x0003e80000100800 */
[----:B------:R-:W3:Y:S04]  /*e95e0*/  LDL.LU R20, [R1+0x1490] ;  /* 0x0014900001147983 */ /* 0x000ee80000300800 */
[----:B------:R-:W3:Y:S04]  /*e95f0*/  LDL.LU R21, [R1+0x1494] ;  /* 0x0014940001157983 */ /* 0x000ee80000300800 */
[----:B0-----:R-:W3:Y:S04]  /*e9600*/  LDL.LU R22, [R1+0x1498] ;  /* 0x0014980001167983 */ /* 0x001ee80000300800 */
[----:B-1----:R-:W3:Y:S01]  /*e9610*/  LDL.LU R23, [R1+0x149c] ;  /* 0x00149c0001177983 */ /* 0x002ee20000300800 */
[C---:B----4-:R-:W-:Y:S06]  /*e9620*/  HMMA.16816.F32 R24, R4.reuse, R8, R24 ;  /* 0x000000080418723c */ /* 0x050fec0000001818 */
[----:B---3--:R-:W-:-:S15]  /*e9630*/  HMMA.16816.F32 R20, R4, R16, R20 ;  /* 0x000000100414723c */ /* 0x008fde0000001814 */
[----:B------:R-:W-:-:S08]  /*e9640*/  NOP ;  /* 0x0000000000007918 */ /* 0x000fd00000000000 */
[----:B------:R-:W-:Y:S04]  /*e9650*/  STL.64 [R1+0x1970], R20 ;  /* 0x0019701401007387 */ /* 0x000fe80000100a00 */
[----:B------:R0:W-:Y:S02]  /*e9660*/  STL.64 [R1+0x1978], R22 ;  /* 0x0019781601007387 */ /* 0x0001e40000100a00 */
[----:B0-----:R-:W-:Y:S02]  /*e9670*/  IMAD.MOV.U32 R22, RZ, RZ, R8 ;  /* 0x000000ffff167224 */ /* 0x001fe400078e0008 */
[----:B------:R-:W-:Y:S02]  /*e9680*/  IMAD.MOV.U32 R23, RZ, RZ, R9 ;  /* 0x000000ffff177224 */ /* 0x000fe400078e0009 */
[----:B--2---:R-:W-:Y:S01]  /*e9690*/  HMMA.16816.F32 R8, R4, R10, R12 ;  /* 0x0000000a0408723c */ /* 0x004fe2000000180c */
[----:B------:R-:W-:Y:S04]  /*e96a0*/  STL.64 [R1+0x1960], R24 ;  /* 0x0019601801007387 */ /* 0x000fe80000100a00 */
[----:B------:R-:W-:Y:S04]  /*e96b0*/  STL.64 [R1+0x1968], R26 ;  /* 0x0019681a01007387 */ /* 0x000fe80000100a00 */
[----:B------:R-:W2:Y:S04]  /*e96c0*/  LDL.64 R20, [R1+0x3c0] ;  /* 0x0003c00001147983 */ /* 0x000ea80000100a00 */
[----:B------:R-:W-:Y:S04]  /*e96d0*/  STL [R1+0x7f5c], R23 ;  /* 0x007f5c1701007387 */ /* 0x000fe80000100800 */
[----:B------:R-:W-:Y:S04]  /*e96e0*/  STL [R1+0x7f58], R22 ;  /* 0x007f581601007387 */ /* 0x000fe80000100800 */
[----:B------:R-:W3:Y:S04]  /*e96f0*/  LDL.LU R4, [R1+0x1450] ;  /* 0x0014500001047983 */ /* 0x000ee80000300800 */
[----:B------:R-:W-:Y:S04]  /*e9700*/  STL.64 [R1+0x1950], R8 ;  /* 0x0019500801007387 */ /* 0x000fe80000100a00 */
[----:B------:R-:W-:Y:S04]  /*e9710*/  STL.64 [R1+0x1958], R10 ;  /* 0x0019580a01007387 */ /* 0x000fe80000100a00 */
        /* <DEDUP_REMOVED lines=17> */
[----:B------:R-:W3:Y:S04]  /*e9830*/  LDL.64 R16, [R1+0x3a0] ;  /* 0x0003a00001107983 */ /* 0x000ee80000100a00 */
[----:B------:R-:W4:Y:S04]  /*e9840*/  LDL.LU R24, [R1+0x1400] ;  /* 0x0014000001187983 */ /* 0x000f280000300800 */
        /* <DEDUP_REMOVED lines=17> */
[----:B------:R-:W4:Y:S01]  /*e9960*/  LDL.LU.64 R4, [R1+0x8118] ;  /* 0x0081180001047983 */ /* 0x000f220000300a00 */
[----:B------:R-:W-:-:S02]  /*e9970*/  IMAD.MOV.U32 R22, RZ, RZ, R21 ;  /* 0x000000ffff167224 */ /* 0x000fc400078e0015 */
[----:B------:R-:W-:-:S03]  /*e9980*/  IMAD.MOV.U32 R23, RZ, RZ, R20 ;  /* 0x000000ffff177224 */ /* 0x000fc600078e0014 */
[----:B------:R0:W-:Y:S04]  /*e9990*/  STL [R1+0x7f64], R22 ;  /* 0x007f641601007387 */ /* 0x0001e80000100800 */
[----:B------:R1:W-:Y:S04]  /*e99a0*/  STL [R1+0x7f60], R23 ;  /* 0x007f601701007387 */ /* 0x0003e80000100800 */
[----:B------:R-:W3:Y:S04]  /*e99b0*/  LDL.LU R20, [R1+0x1430] ;  /* 0x0014300001147983 */ /* 0x000ee80000300800 */
[----:B------:R-:W3:Y:S04]  /*e99c0*/  LDL.LU R21, [R1+0x1434] ;  /* 0x0014340001157983 */ /* 0x000ee80000300800 */
[----:B0-----:R-:W3:Y:S04]  /*e99d0*/  LDL.LU R22, [R1+0x1438] ;  /* 0x0014380001167983 */ /* 0x001ee80000300800 */
[----:B-1----:R-:W3:Y:S01]  /*e99e0*/  LDL.LU R23, [R1+0x143c] ;  /* 0x00143c0001177983 */ /* 0x002ee20000300800 */
[----:B----4-:R-:W-:-:S15]  /*e99f0*/  HMMA.16816.F32 R4, R8, R18, R4 ;  /* 0x000000120804723c */ /* 0x010fde0000001804 */
[----:B------:R-:W-:-:S08]  /*e9a00*/  NOP ;  /* 0x0000000000007918 */ /* 0x000fd00000000000 */
[----:B------:R0:W-:Y:S04]  /*e9a10*/  STL.64 [R1+0x1930], R4 ;  /* 0x0019300401007387 */ /* 0x0001e80000100a00 */
[----:B------:R2:W-:Y:S04]  /*e9a20*/  STL.64 [R1+0x1938], R6 ;  /* 0x0019380601007387 */ /* 0x0005e80000100a00 */
[----:B0-----:R-:W2:Y:S04]  /*e9a30*/  LDL.LU.64 R4, [R1+0x8110] ;  /* 0x0081100001047983 */ /* 0x001ea80000300a00 */
[----:B------:R-:W-:Y:S01]  /*e9a40*/  STL [R1+0x7f68], R18 ;  /* 0x007f681201007387 */ /* 0x000fe20000100800 */
[----:B--2---:R-:W-:Y:S03]  /*e9a50*/  HMMA.16816.F32 R4, R8, R4, R24 ;  /* 0x000000040804723c */ /* 0x004fe60000001818 */
[----:B------:R-:W2:Y:S04]  /*e9a60*/  LDL.LU.64 R26, [R1+0x8108] ;  /* 0x00810800011a7983 */ /* 0x000ea80000300a00 */
[----:B------:R-:W2:-:S15]  /*e9a70*/  LDL.LU.64 R24, [R1+0x8100] ;  /* 0x0081000001187983 */ /* 0x000e9e0000300a00 */
[----:B------:R-:W-:-:S01]  /*e9a80*/  NOP ;  /* 0x0000000000007918 */ /* 0x000fc20000000000 */
[----:B------:R-:W-:Y:S04]  /*e9a90*/  STL.64 [R1+0x1920], R4 ;  /* 0x0019200401007387 */ /* 0x000fe80000100a00 */
[----:B------:R0:W-:Y:S04]  /*e9aa0*/  STL.64 [R1+0x1928], R6 ;  /* 0x0019280601007387 */ /* 0x0001e80000100a00 */
[----:B0-----:R-:W3:Y:S01]  /*e9ab0*/  LDL.LU.64 R6, [R1+0x80f8] ;  /* 0x0080f80001067983 */ /* 0x001ee20000300a00 */
[----:B------:R-:W-:Y:S02]  /*e9ac0*/  IMAD.MOV.U32 R19, RZ, RZ, R10 ;  /* 0x000000ffff137224 */ /* 0x000fe400078e000a */
[----:B------:R-:W-:Y:S01]  /*e9ad0*/  IMAD.MOV.U32 R18, RZ, RZ, R11 ;  /* 0x000000ffff127224 */ /* 0x000fe200078e000b */
[----:B---3--:R-:W-:-:S15]  /*e9ae0*/  HMMA.16816.F32 R20, R8, R6, R20 ;  /* 0x000000060814723c */ /* 0x008fde0000001814 */
[----:B------:R-:W-:-:S08]  /*e9af0*/  NOP ;  /* 0x0000000000007918 */ /* 0x000fd00000000000 */
[----:B------:R0:W-:Y:S04]  /*e9b00*/  STL.64 [R1+0x1910], R20 ;  /* 0x0019101401007387 */ /* 0x0001e80000100a00 */
[----:B------:R1:W-:Y:S04]  /*e9b10*/  STL.64 [R1+0x1918], R22 ;  /* 0x0019181601007387 */ /* 0x0003e80000100a00 */
[----:B------:R-:W3:Y:S01]  /*e9b20*/  LDL.LU.64 R10, [R1+0x80f0] ;  /* 0x0080f000010a7983 */ /* 0x000ee20000300a00 */
[----:B0-----:R-:W-:Y:S02]  /*e9b30*/  IMAD.MOV.U32 R20, RZ, RZ, R6 ;  /* 0x000000ffff147224 */ /* 0x001fe400078e0006 */
[----:B-1----:R-:W-:-:S02]  /*e9b40*/  IMAD.MOV.U32 R23, RZ, RZ, R8 ;  /* 0x000000ffff177224 */ /* 0x002fc400078e0008 */
[----:B------:R-:W-:Y:S02]  /*e9b50*/  IMAD.MOV.U32 R22, RZ, RZ, R9 ;  /* 0x000000ffff167224 */ /* 0x000fe400078e0009 */
[----:B------:R-:W3:Y:S01]  /*e9b60*/  LDL.LU.64 R8, [R1+0x80e8] ;  /* 0x0080e80001087983 */ /* 0x000ee20000300a00 */
[----:B------:R-:W-:-:S03]  /*e9b70*/  IMAD.MOV.U32 R21, RZ, RZ, R7 ;  /* 0x000000ffff157224 */ /* 0x000fc600078e0007 */
[----:B------:R-:W-:Y:S04]  /*e9b80*/  STL [R1+0x7f6c], R20 ;  /* 0x007f6c1401007387 */ /* 0x000fe80000100800 */
[----:B------:R-:W4:Y:S04]  /*e9b90*/  LDL.LU R4, [R1+0x20] ;  /* 0x0000200001047983 */ /* 0x000f280000300800 */
[----:B------:R-:W4:Y:S04]  /*e9ba0*/  LDL.LU R5, [R1+0x24] ;  /* 0x0000240001057983 */ /* 0x000f280000300800 */
[----:B------:R-:W2:Y:S04]  /*e9bb0*/  LDL.LU R6, [R1+0x28] ;  /* 0x0000280001067983 */ /* 0x000ea80000300800 */
[----:B------:R-:W2:Y:S04]  /*e9bc0*/  LDL.LU R7, [R1+0x2c] ;  /* 0x00002c0001077983 */ /* 0x000ea80000300800 */
[----:B--2---:R0:W-:Y:S04]  /*e9bd0*/  STL.64 [R1+0x7f98], R6 ;  /* 0x007f980601007387 */ /* 0x0041e80000100a00 */
[----:B----4-:R1:W-:Y:S01]  /*e9be0*/  STL.64 [R1+0x7f90], R4 ;  /* 0x007f900401007387 */ /* 0x0103e20000100a00 */
[----:B0-----:R-:W-:-:S02]  /*e9bf0*/  IMAD.MOV.U32 R6, RZ, RZ, R19 ;  /* 0x000000ffff067224 */ /* 0x001fc400078e0013 */
[----:B------:R-:W-:Y:S02]  /*e9c00*/  IMAD.MOV.U32 R7, RZ, RZ, R18 ;  /* 0x000000ffff077224 */ /* 0x000fe400078e0012 */
[----:B-1----:R-:W-:Y:S02]  /*e9c10*/  IMAD.MOV.U32 R4, RZ, RZ, R23 ;  /* 0x000000ffff047224 */ /* 0x002fe400078e0017 */
[----:B------:R-:W-:-:S07]  /*e9c20*/  IMAD.MOV.U32 R5, RZ, RZ, R22 ;  /* 0x000000ffff057224 */ /* 0x000fce00078e0016 */
[----:B---3--:R-:W-:-:S15]  /*e9c30*/  HMMA.16816.F32 R8, R4, R16, R8 ;  /* 0x000000100408723c */ /* 0x008fde0000001808 */
[----:B------:R-:W-:-:S08]  /*e9c40*/  NOP ;  /* 0x0000000000007918 */ /* 0x000fd00000000000 */
[----:B------:R-:W-:Y:S04]  /*e9c50*/  STL.64 [R1+0x1900], R8 ;  /* 0x0019000801007387 */ /* 0x000fe80000100a00 */
[----:B------:R0:W-:Y:S04]  /*e9c60*/  STL.64 [R1+0x1908], R10 ;  /* 0x0019080a01007387 */ /* 0x0001e80000100a00 */
[----:B0-----:R-:W2:Y:S04]  /*e9c70*/  LDL.LU.64 R10, [R1+0x80e0] ;  /* 0x0080e000010a7983 */ /* 0x001ea80000300a00 */
[----:B------:R-:W3:Y:S01]  /*e9c80*/  LDL.LU.64 R8, [R1+0x80d8] ;  /* 0x0080d80001087983 */ /* 0x000ee20000300a00 */
[----:B------:R-:W-:-:S02]  /*e9c90*/  IMAD.MOV.U32 R22, RZ, RZ, R16 ;  /* 0x000000ffff167224 */ /* 0x000fc400078e0010 */
[----:B------:R-:W-:Y:S01]  /*e9ca0*/  IMAD.MOV.U32 R23, RZ, RZ, R17 ;  /* 0x000000ffff177224 */ /* 0x000fe200078e0011 */
[----:B---3--:R-:W-:Y:S06]  /*e9cb0*/  HMMA.16816.F32 R24, R4, R8, R24 ;  /* 0x000000080418723c */ /* 0x008fec0000001818 */
[----:B------:R-:W-:Y:S02]  /*e9cc0*/  IMAD.MOV.U32 R20, RZ, RZ, R8 ;  /* 0x000000ffff147224 */ /* 0x000fe400078e0008 */
[----:B------:R-:W-:Y:S02]  /*e9cd0*/  IMAD.MOV.U32 R18, RZ, RZ, R9 ;  /* 0x000000ffff127224 */ /* 0x000fe400078e0009 */
[----:B--2---:R-:W-:-:S13]  /*e9ce0*/  IMAD.MOV.U32 R19, RZ, RZ, R11 ;  /* 0x000000ffff137224 */ /* 0x004fda00078e000b */
[----:B------:R0:W-:Y:S04]  /*e9cf0*/  STL.64 [R1+0x18f0], R24 ;  /* 0x0018f01801007387 */ /* 0x0001e80000100a00 */
[----:B------:R1:W-:Y:S04]  /*e9d00*/  STL.64 [R1+0x18f8], R26 ;  /* 0x0018f81a01007387 */ /* 0x0003e80000100a00 */
[----:B------:R2:W-:Y:S04]  /*e9d10*/  STL.64 [R1+0x7f88], R22 ;  /* 0x007f881601007387 */ /* 0x0005e80000100a00 */
[----:B------:R-:W-:Y:S04]  /*e9d20*/  STL.64 [R1+0x7f80], R20 ;  /* 0x007f801401007387 */ /* 0x000fe80000100a00 */
[----:B------:R-:W-:Y:S04]  /*e9d30*/  STL.64 [R1+0x80d0], R18 ;  /* 0x0080d01201007387 */ /* 0x000fe80000100a00 */
[----:B0-----:R-:W3:Y:S04]  /*e9d40*/  LDL.LU R24, [R1+0x1350] ;  /* 0x0013500001187983 */ /* 0x001ee80000300800 */
[----:B------:R-:W3:Y:S04]  /*e9d50*/  LDL.LU R25, [R1+0x1354] ;  /* 0x0013540001197983 */ /* 0x000ee80000300800 */
[----:B-1----:R-:W4:Y:S04]  /*e9d60*/  LDL.LU R26, [R1+0x1358] ;  /* 0x00135800011a7983 */ /* 0x002f280000300800 */
[----:B------:R-:W4:Y:S04]  /*e9d70*/  LDL.LU R27, [R1+0x135c] ;  /* 0x00135c00011b7983 */ /* 0x000f280000300800 */
[----:B----4-:R-:W-:Y:S04]  /*e9d80*/  STL.64 [R1+0x8050], R26 ;  /* 0x0080501a01007387 */ /* 0x010fe80000100a00 */
[----:B---3--:R0:W-:Y:S04]  /*e9d90*/  STL.64 [R1+0x8048], R24 ;  /* 0x0080481801007387 */ /* 0x0081e80000100a00 */
[----:B--2---:R-:W2:Y:S04]  /*e9da0*/  LDL R22, [R1+0x350] ;  /* 0x0003500001167983 */ /* 0x004ea80000100800 */
[----:B------:R-:W2:Y:S04]  /*e9db0*/  LDL R23, [R1+0x354] ;  /* 0x0003540001177983 */ /* 0x000ea80000100800 */
[----:B0-----:R-:W3:Y:S04]  /*e9dc0*/  LDL.LU R24, [R1+0x1370] ;  /* 0x0013700001187983 */ /* 0x001ee80000300800 */
        /* <DEDUP_REMOVED lines=11> */
[----:B--2---:R-:W-:Y:S01]  /*e9e80*/  STL.64 [R1+0x8070], R22 ;  /* 0x0080701601007387 */ /* 0x004fe20000100a00 */
[----:B------:R-:W-:Y:S03]  /*e9e90*/  HMMA.16816.F32 R12, R4, R10, R12 ;  /* 0x0000000a040c723c */ /* 0x000fe6000000180c */
[----:B---3--:R0:W-:Y:S04]  /*e9ea0*/  STL.64 [R1+0x8068], R20 ;  /* 0x0080681401007387 */ /* 0x0081e80000100a00 */
[----:B0-----:R-:W2:Y:S04]  /*e9eb0*/  LDL.LU R20, [R1+0x1380] ;  /* 0x0013800001147983 */ /* 0x001ea80000300800 */
[----:B------:R-:W2:Y:S04]  /*e9ec0*/  LDL.LU R21, [R1+0x1384] ;  /* 0x0013840001157983 */ /* 0x000ea80000300800 */
[----:B------:R-:W3:Y:S04]  /*e9ed0*/  LDL.LU R22, [R1+0x1388] ;  /* 0x0013880001167983 */ /* 0x000ee80000300800 */
[----:B------:R-:W3:Y:S04]  /*e9ee0*/  LDL.LU R23, [R1+0x138c] ;  /* 0x00138c0001177983 */ /* 0x000ee80000300800 */
[----:B------:R-:W4:Y:S04]  /*e9ef0*/  LDL R26, [R1+0x370] ;  /* 0x00037000011a7983 */ /* 0x000f280000100800 */
[----:B------:R-:W4:Y:S04]  /*e9f00*/  LDL R27, [R1+0x374] ;  /* 0x00037400011b7983 */ /* 0x000f280000100800 */
[----:B------:R-:W2:Y:S04]  /*e9f10*/  LDL.LU R16, [R1+0x13e0] ;  /* 0x0013e00001107983 */ /* 0x000ea80000300800 */
[----:B------:R-:W2:Y:S04]  /*e9f20*/  LDL.LU R17, [R1+0x13e4] ;  /* 0x0013e40001117983 */ /* 0x000ea80000300800 */
[----:B------:R-:W2:Y:S04]  /*e9f30*/  LDL.LU R18, [R1+0x13e8] ;  /* 0x0013e80001127983 */ /* 0x000ea80000300800 */
[----:B------:R-:W2:Y:S04]  /*e9f40*/  LDL.LU R19, [R1+0x13ec] ;  /* 0x0013ec0001137983 */ /* 0x000ea80000300800 */
[----:B------:R-:W3:Y:S01]  /*e9f50*/  LDL.64 R24, [R1+0x378] ;  /* 0x0003780001187983 */ /* 0x000ee20000100a00 */
[----:B------:R-:W-:-:S02]  /*e9f60*/  IMAD.MOV.U32 R9, RZ, RZ, R14 ;  /* 0x000000ffff097224 */ /* 0x000fc400078e000e */
[----:B------:R-:W-:Y:S02]  /*e9f70*/  IMAD.MOV.U32 R8, RZ, RZ, R15 ;  /* 0x000000ffff087224 */ /* 0x000fe400078e000f */
[----:B------:R-:W2:Y:S04]  /*e9f80*/  LDL.64 R14, [R1+0x388] ;  /* 0x00038800010e7983 */ /* 0x000ea80000100a00 */
[----:B----4-:R-:W-:Y:S04]  /*e9f90*/  STL.64 [R1+0x80c0], R26 ;  /* 0x0080c01a01007387 */ /* 0x010fe80000100a00 */
[----:B---3--:R0:W-:Y:S04]  /*e9fa0*/  STL.64 [R1+0x80b8], R24 ;  /* 0x0080b81801007387 */ /* 0x0081e80000100a00 */
[----:B0-----:R-:W3:Y:S04]  /*e9fb0*/  LDL.LU R24, [R1+0x13d0] ;  /* 0x0013d00001187983 */ /* 0x001ee80000300800 */
[----:B------:R-:W3:Y:S04]  /*e9fc0*/  LDL.LU R25, [R1+0x13d4] ;  /* 0x0013d40001197983 */ /* 0x000ee80000300800 */
[----:B------:R-:W3:Y:S04]  /*e9fd0*/  LDL.LU R26, [R1+0x13d8] ;  /* 0x0013d800011a7983 */ /* 0x000ee80000300800 */
[----:B------:R-:W3:Y:S04]  /*e9fe0*/  LDL.LU R27, [R1+0x13dc] ;  /* 0x0013dc00011b7983 */ /* 0x000ee80000300800 */
[----:B------:R-:W-:Y:S04]  /*e9ff0*/  STL.64 [R1+0x8080], R22 ;  /* 0x0080801601007387 */ /* 0x000fe80000100a00 */
        /* <DEDUP_REMOVED lines=11> */
[----:B------:R-:W-:Y:S01]  /*ea0b0*/  HMMA.16816.F32 R16, R4, R14, R16 ;  /* 0x0000000e0410723c */ /* 0x000fe20000001810 */
        /* <DEDUP_REMOVED lines=8> */
[----:B------:R-:W4:Y:S04]  /*ea140*/  LDL.64 R12, [R1+0x348] ;  /* 0x00034800010c7983 */ /* 0x000f280000100a00 */
[----:B------:R0:W-:Y:S04]  /*ea150*/  STL [R1+0x6f14], R8 ;  /* 0x006f140801007387 */ /* 0x0001e80000100800 */
[----:B------:R-:W-:Y:S04]  /*ea160*/  STL [R1+0x6f10], R9 ;  /* 0x006f100901007387 */ /* 0x000fe80000100800 */
[----:B0-----:R-:W4:Y:S04]  /*ea170*/  LDL.LU R8, [R1+0x318] ;  /* 0x0003180001087983 */ /* 0x001f280000300800 */
[----:B------:R-:W-:Y:S04]  /*ea180*/  STL [R1+0x6f0c], R10 ;  /* 0x006f0c0a01007387 */ /* 0x000fe80000100800 */
[----:B------:R0:W-:Y:S04]  /*ea190*/  STL [R1+0x6f08], R11 ;  /* 0x006f080b01007387 */ /* 0x0001e80000100800 */
[----:B0-----:R-:W3:Y:S04]  /*ea1a0*/  LDL.64 R10, [R1+0x380] ;  /* 0x00038000010a7983 */ /* 0x001ee80000100a00 */
[----:B------:R-:W-:Y:S04]  /*ea1b0*/  STL.64 [R1+0x18d0], R16 ;  /* 0x0018d01001007387 */ /* 0x000fe80000100a00 */
[----:B------:R0:W-:Y:S04]  /*ea1c0*/  STL.64 [R1+0x18d8], R18 ;  /* 0x0018d81201007387 */ /* 0x0001e80000100a00 */
[----:B0-----:R-:W2:Y:S01]  /*ea1d0*/  LDL.LU.64 R18, [R1+0x80d0] ;  /* 0x0080d00001127983 */ /* 0x001ea20000300a00 */
[----:B------:R-:W-:-:S02]  /*ea1e0*/  IMAD.MOV.U32 R16, RZ, RZ, R14 ;  /* 0x000000ffff107224 */ /* 0x000fc400078e000e */
[----:B------:R-:W-:Y:S02]  /*ea1f0*/  IMAD.MOV.U32 R17, RZ, RZ, R15 ;  /* 0x000000ffff117224 */ /* 0x000fe400078e000f */
[----:B------:R-:W4:Y:S01]  /*ea200*/  LDL.LU.64 R14, [R1+0x80c8] ;  /* 0x0080c800010e7983 */ /* 0x000f220000300a00 */
[C---:B---3--:R-:W-:Y:S03]  /*ea210*/  HMMA.16816.F32 R24, R4.reuse, R10, R24 ;  /* 0x0000000a0418723c */ /* 0x048fe60000001818 */
        /* <DEDUP_REMOVED lines=19> */
[----:B------:R-:W-:-:S05]  /*ea350*/  IMAD.MOV.U32 R0, RZ, RZ, R25 ;  /* 0x000000ffff007224 */ /* 0x000fca00078e0019 */
[----:B------:R-:W-:Y:S04]  /*ea360*/  STL [R1+0x7e34], R0 ;  /* 0x007e340001007387 */ /* 0x000fe80000100800 */
        /* <DEDUP_REMOVED lines=21> */
[----:B------:R-:W3:-:S15]  /*ea4c0*/  LDL.LU.64 R20, [R1+0x8068] ;  /* 0x0080680001147983 */ /* 0x000ede0000300a00 */
        /* <DEDUP_REMOVED lines=13> */
[----:B--2---:R-:W-:Y:S03]  /*ea5a0*/  HMMA.16816.F32 R20, R4, R22, R16 ;  /* 0x000000160414723c */ /* 0x004fe60000001810 */
[----:B------:R-:W-:Y:S04]  /*ea5b0*/  STL [R1+0x7e44], R0 ;  /* 0x007e440001007387 */ /* 0x000fe80000100800 */
[----:B------:R-:W-:-:S15]  /*ea5c0*/  STL [R1+0x7e40], R10 ;  /* 0x007e400a01007387 */ /* 0x000fde0000100800 */
[----:B------:R-:W-:-:S01]  /*ea5d0*/  NOP ;  /* 0x0000000000007918 */ /* 0x000fc20000000000 */
[----:B------:R-:W-:Y:S04]  /*ea5e0*/  STL.64 [R1+0x1860], R20 ;  /* 0x0018601401007387 */ /* 0x000fe80000100a00 */
[----:B------:R-:W-:Y:S01]  /*ea5f0*/  STL.64 [R1+0x1868], R22 ;  /* 0x0018681601007387 */ /* 0x000fe20000100a00 */
[----:B---3--:R-:W-:-:S15]  /*ea600*/  HMMA.16816.F32 R16, R4, R12, R24 ;  /* 0x0000000c0410723c */ /* 0x008fde0000001818 */
[----:B------:R-:W-:-:S08]  /*ea610*/  NOP ;  /* 0x0000000000007918 */ /* 0x000fd00000000000 */
[----:B------:R0:W-:Y:S04]  /*ea620*/  STL.64 [R1+0x1850], R16 ;  /* 0x0018501001007387 */ /* 0x0001e80000100a00 */
[----:B------:R1:W-:Y:S04]  /*ea630*/  STL.64 [R1+0x1858], R18 ;  /* 0x0018581201007387 */ /* 0x0003e80000100a00 */
        /* <DEDUP_REMOVED lines=8> */
[----:B0-----:R-:W2:Y:S04]  /*ea6c0*/  LDL.LU R16, [R1+0x12f0] ;  /* 0x0012f00001107983 */ /* 0x001ea80000300800 */
[----:B------:R-:W2:Y:S04]  /*ea6d0*/  LDL.LU R17, [R1+0x12f4] ;  /* 0x0012f40001117983 */ /* 0x000ea80000300800 */
[----:B------:R-:W3:Y:S04]  /*ea6e0*/  LDL.LU R18, [R1+0x12f8] ;  /* 0x0012f80001127983 */ /* 0x000ee80000300800 */
[----:B------:R-:W3:Y:S04]  /*ea6f0*/  LDL.LU R19, [R1+0x12fc] ;  /* 0x0012fc0001137983 */ /* 0x000ee80000300800 */
[----:B------:R-:W4:Y:S04]  /*ea700*/  LDL.64 R12, [R1+0x338] ;  /* 0x00033800010c7983 */ /* 0x000f280000100a00 */
[----:B------:R-:W-:Y:S04]  /*ea710*/  STL.64 [R1+0x8028], R14 ;  /* 0x0080280e01007387 */ /* 0x000fe80000100a00 */
        /* <DEDUP_REMOVED lines=32> */
[----:B------:R-:W4:Y:S01]  /*ea920*/  LDL.LU R19, [R1+0x134c] ;  /* 0x00134c0001137983 */ /* 0x000f220000300800 */
[----:B------:R-:W-:-:S02]  /*ea930*/  IMAD.MOV.U32 R26, RZ, RZ, R2 ;  /* 0x000000ffff1a7224 */ /* 0x000fc400078e0002 */
[----:B------:R-:W-:Y:S01]  /*ea940*/  IMAD.MOV.U32 R27, RZ, RZ, R3 ;  /* 0x000000ffff1b7224 */ /* 0x000fe200078e0003 */
[----:B------:R-:W2:Y:S04]  /*ea950*/  LDL.LU R2, [R1+0x8044] ;  /* 0x0080440001027983 */ /* 0x000ea80000300800 */
[----:B------:R-:W2:Y:S04]  /*ea960*/  LDL.LU R3, [R1+0x8040] ;  /* 0x0080400001037983 */ /* 0x000ea80000300800 */
[----:B------:R0:W-:Y:S04]  /*ea970*/  STL.64 [R1+0x7fa0], R26 ;  /* 0x007fa01a01007387 */ /* 0x0001e80000100a00 */
[----:B------:R-:W3:Y:S04]  /*ea980*/  LDL.LU R24, [R1+0x12c0] ;  /* 0x0012c00001187983 */ /* 0x000ee80000300800 */
[----:B------:R-:W3:Y:S04]  /*ea990*/  LDL.LU R25, [R1+0x12c4] ;  /* 0x0012c40001197983 */ /* 0x000ee80000300800 */
[----:B0-----:R-:W3:Y:S04]  /*ea9a0*/  LDL.LU R26, [R1+0x12c8] ;  /* 0x0012c800011a7983 */ /* 0x001ee80000300800 */
[----:B------:R-:W3:Y:S04]  /*ea9b0*/  LDL.LU R27, [R1+0x12cc] ;  /* 0x0012cc00011b7983 */ /* 0x000ee80000300800 */
[----:B------:R-:W3:Y:S04]  /*ea9c0*/  LDL.LU R20, [R1+0x12b0] ;  /* 0x0012b00001147983 */ /* 0x000ee80000300800 */
[----:B------:R-:W3:Y:S04]  /*ea9d0*/  LDL.LU R21, [R1+0x12b4] ;  /* 0x0012b40001157983 */ /* 0x000ee80000300800 */
[----:B------:R-:W3:Y:S04]  /*ea9e0*/  LDL.LU R22, [R1+0x12b8] ;  /* 0x0012b80001167983 */ /* 0x000ee80000300800 */
[----:B------:R-:W3:Y:S04]  /*ea9f0*/  LDL.LU R23, [R1+0x12bc] ;  /* 0x0012bc0001177983 */ /* 0x000ee80000300800 */
[----:B------:R-:W-:Y:S04]  /*eaa00*/  STL [R1+0x7e4c], R10 ;  /* 0x007e4c0a01007387 */ /* 0x000fe80000100800 */
[----:B------:R-:W-:Y:S01]  /*eaa10*/  STL [R1+0x7e48], R0 ;  /* 0x007e480001007387 */ /* 0x000fe20000100800 */
        /* <DEDUP_REMOVED lines=8> */
[----:B----4-:R-:W-:Y:S06]  /*eaaa0*/  HMMA.16816.F32 R16, R4, R12, R16 ;  /* 0x0000000c0410723c */ /* 0x010fec0000001810 */
[----:B------:R-:W-:-:S02]  /*eaab0*/  IMAD.MOV.U32 R10, RZ, RZ, R12 ;  /* 0x000000ffff0a7224 */ /* 0x000fc400078e000c */
[----:B------:R-:W-:-:S15]  /*eaac0*/  IMAD.MOV.U32 R0, RZ, RZ, R13 ;  /* 0x000000ffff007224 */ /* 0x000fde00078e000d */
[----:B------:R-:W-:Y:S04]  /*eaad0*/  STL.64 [R1+0x1830], R16 ;  /* 0x0018301001007387 */ /* 0x000fe80000100a00 */
[----:B------:R0:W-:Y:S04]  /*eaae0*/  STL.64 [R1+0x1838], R18 ;  /* 0x0018381201007387 */ /* 0x0001e80000100a00 */
[----:B0-----:R-:W4:Y:S04]  /*eaaf0*/  LDL.LU.64 R18, [R1+0x8018] ;  /* 0x0080180001127983 */ /* 0x001f280000300a00 */
[----:B------:R-:W4:Y:S04]  /*eab00*/  LDL.LU.64 R16, [R1+0x8010] ;  /* 0x0080100001107983 */ /* 0x000f280000300a00 */
        /* <DEDUP_REMOVED lines=19> */
[----:B------:R0:W-:Y:S02]  /*eac40*/  STL.64 [R1+0x7d58], R14 ;  /* 0x007d580e01007387 */ /* 0x0001e40000100a00 */
[----:B0-----:R-:W-:-:S02]  /*eac50*/  IMAD.MOV.U32 R14, RZ, RZ, R29 ;  /* 0x000000ffff0e7224 */ /* 0x001fc400078e001d */
[----:B------:R-:W3:Y:S04]  /*eac60*/  LDL.LU R29, [R1+0x7fd0] ;  /* 0x007fd000011d7983 */ /* 0x000ee80000300800 */
[----:B------:R-:W-:Y:S01]  /*eac70*/  STL.64 [R1+0x7d50], R12 ;  /* 0x007d500c01007387 */ /* 0x000fe20000100a00 */
[----:B--2---:R-:W-:-:S15]  /*eac80*/  HMMA.16816.F32 R16, R4, R8, R16 ;  /* 0x000000080410723c */ /* 0x004fde0000001810 */
[----:B------:R-:W-:-:S08]  /*eac90*/  NOP ;  /* 0x0000000000007918 */ /* 0x000fd00000000000 */
[----:B------:R-:W-:Y:S04]  /*eaca0*/  STL.64 [R1+0x17f0], R16 ;  /* 0x0017f01001007387 */ /* 0x000fe80000100a00 */
[----:B------:R0:W-:Y:S04]  /*eacb0*/  STL.64 [R1+0x17f8], R18 ;  /* 0x0017f81201007387 */ /* 0x0001e80000100a00 */
[----:B0-----:R-:W3:Y:S04]  /*eacc0*/  LDL.LU.64 R18, [R1+0x7fc8] ;  /* 0x007fc80001127983 */ /* 0x001ee80000300a00 */
[----:B------:R-:W3:Y:S04]  /*eacd0*/  LDL.LU.64 R16, [R1+0x7fc0] ;  /* 0x007fc00001107983 */ /* 0x000ee80000300a00 */
[----:B------:R-:W-:Y:S01]  /*eace0*/  STL [R1+0x7ea8], R10 ;  /* 0x007ea80a01007387 */ /* 0x000fe20000100800 */
[----:B------:R-:W-:-:S03]  /*eacf0*/  IMAD.MOV.U32 R15, RZ, RZ, R11 ;  /* 0x000000ffff0f7224 */ /* 0x000fc600078e000b */
        /* <DEDUP_REMOVED lines=10> */
[----:B------:R-:W4:Y:S02]  /*eada0*/  LDL.LU.64 R16, [R1+0x7fb0] ;  /* 0x007fb00001107983 */ /* 0x000f240000300a00 */
[----:B----4-:R-:W-:-:S02]  /*eadb0*/  IMAD.MOV.U32 R12, RZ, RZ, R16 ;  /* 0x000000ffff0c7224 */ /* 0x010fc400078e0010 */
[----:B------:R-:W4:Y:S01]  /*eadc0*/  LDL.LU R16, [R1+0x7fac] ;  /* 0x007fac0001107983 */ /* 0x000f220000300800 */
[----:B------:R-:W-:-:S03]  /*eadd0*/  IMAD.MOV.U32 R13, RZ, RZ, R17 ;  /* 0x000000ffff0d7224 */ /* 0x000fc600078e0011 */
[----:B------:R-:W4:Y:S04]  /*eade0*/  LDL.LU R17, [R1+0x7fa8] ;  /* 0x007fa80001117983 */ /* 0x000f280000300800 */
[----:B------:R-:W-:Y:S04]  /*eadf0*/  STL.64 [R1+0x7e58], R14 ;  /* 0x007e580e01007387 */ /* 0x000fe80000100a00 */
[----:B------:R0:W-:Y:S04]  /*eae00*/  STL.64 [R1+0x7e50], R12 ;  /* 0x007e500c01007387 */ /* 0x0001e80000100a00 */
[----:B0-----:R-:W2:Y:S04]  /*eae10*/  LDL.LU R12, [R1+0x12a0] ;  /* 0x0012a000010c7983 */ /* 0x001ea80000300800 */
[----:B------:R-:W2:Y:S04]  /*eae20*/  LDL.LU R13, [R1+0x12a4] ;  /* 0x0012a400010d7983 */ /* 0x000ea80000300800 */
[----:B------:R-:W2:Y:S04]  /*eae30*/  LDL.LU R14, [R1+0x12a8] ;  /* 0x0012a800010e7983 */ /* 0x000ea80000300800 */
[----:B------:R-:W2:Y:S01]  /*eae40*/  LDL.LU R15, [R1+0x12ac] ;  /* 0x0012ac00010f7983 */ /* 0x000ea20000300800 */
[----:B----4-:R-:W-:Y:S03]  /*eae50*/  HMMA.16816.F32 R4, R4, R16, R24 ;  /* 0x000000100404723c */ /* 0x010fe60000001818 */
[----:B------:R-:W4:-:S15]  /*eae60*/  LDL.LU.64 R26, [R1+0x7fa0] ;  /* 0x007fa000011a7983 */ /* 0x000f1e0000300a00 */
[----:B------:R-:W-:-:S05]  /*eae70*/  NOP ;  /* 0x0000000000007918 */ /* 0x000fca0000000000 */
[----:B------:R-:W-:Y:S04]  /*eae80*/  STL.64 [R1+0x17d0], R4 ;  /* 0x0017d00401007387 */ /* 0x000fe80000100a00 */
[----:B------:R0:W-:Y:S04]  /*eae90*/  STL.64 [R1+0x17d8], R6 ;  /* 0x0017d80601007387 */ /* 0x0001e80000100a00 */
[----:B0-----:R-:W4:Y:S04]  /*eaea0*/  LDL.LU.64 R6, [R1+0x7f98] ;  /* 0x007f980001067983 */ /* 0x001f280000300a00 */
[----:B------:R-:W4:Y:S04]  /*eaeb0*/  LDL.LU.64 R4, [R1+0x7f90] ;  /* 0x007f900001047983 */ /* 0x000f280000300a00 */
[----:B---3--:R-:W-:Y:S04]  /*eaec0*/  STL [R1+0x7eb8], R19 ;  /* 0x007eb81301007387 */ /* 0x008fe80000100800 */
[----:B------:R-:W-:Y:S01]  /*eaed0*/  STL.64 [R1+0x7eb0], R16 ;  /* 0x007eb01001007387 */ /* 0x000fe20000100a00 */
[----:B----4-:R-:W-:Y:S03]  /*eaee0*/  HMMA.16816.F32 R24, R4, R26, R20 ;  /* 0x0000001a0418723c */ /* 0x010fe60000001814 */
[----:B------:R-:W3:Y:S04]  /*eaef0*/  LDL.LU.64 R22, [R1+0x7f88] ;  /* 0x007f880001167983 */ /* 0x000ee80000300a00 */
[----:B------:R-:W4:-:S15]  /*eaf00*/  LDL.LU.64 R20, [R1+0x7f80] ;  /* 0x007f800001147983 */ /* 0x000f1e0000300a00 */
[----:B------:R-:W-:-:S01]  /*eaf10*/  NOP ;  /* 0x0000000000007918 */ /* 0x000fc20000000000 */
[----:B------:R-:W-:Y:S04]  /*eaf20*/  STL.64 [R1+0x17c0], R24 ;  /* 0x0017c01801007387 */ /* 0x000fe80000100a00 */
[----:B------:R0:W-:Y:S04]  /*eaf30*/  STL.64 [R1+0x17c8], R26 ;  /* 0x0017c81a01007387 */ /* 0x0001e80000100a00 */
[----:B0-----:R-:W2:Y:S04]  /*eaf40*/  LDL.LU.64 R26, [R1+0x7f78] ;  /* 0x007f7800011a7983 */ /* 0x001ea80000300a00 */
[----:B------:R-:W3:Y:S01]  /*eaf50*/  LDL.LU.64 R24, [R1+0x7f70] ;  /* 0x007f700001187983 */ /* 0x000ee20000300a00 */
[C---:B--2---:R-:W-:Y:S06]  /*eaf60*/  HMMA.16816.F32 R8, R4.reuse, R26, R8 ;  /* 0x0000001a0408723c */ /* 0x044fec0000001808 */
[----:B---3--:R-:W-:-:S15]  /*eaf70*/  HMMA.16816.F32 R12, R4, R24, R12 ;  /* 0x00000018040c723c */ /* 0x008fde000000180c */
[----:B------:R-:W-:-:S08]  /*eaf80*/  NOP ;  /* 0x0000000000007918 */ /* 0x000fd00000000000 */
[----:B------:R-:W-:Y:S04]  /*eaf90*/  STL.64 [R1+0x17b0], R12 ;  /* 0x0017b00c01007387 */ /* 0x000fe80000100a00 */
[----:B------:R4:W-:Y:S02]  /*eafa0*/  STL.64 [R1+0x17b8], R14 ;  /* 0x0017b80e01007387 */ /* 0x0009e40000100a00 */
[----:B----4-:R-:W-:Y:S02]  /*eafb0*/  IMAD.MOV.U32 R14, RZ, RZ, R20 ;  /* 0x000000ffff0e7224 */ /* 0x010fe400078e0014 */
[----:B------:R-:W-:Y:S01]  /*eafc0*/  IMAD.MOV.U32 R15, RZ, RZ, R18 ;  /* 0x000000ffff0f7224 */ /* 0x000fe200078e0012 */
[----:B------:R-:W2:Y:S04]  /*eafd0*/  LDL.LU R20, [R1+0x7f6c] ;  /* 0x007f6c0001147983 */ /* 0x000ea80000300800 */
[----:B------:R-:W-:Y:S04]  /*eafe0*/  STL.64 [R1+0x17a0], R8 ;  /* 0x0017a00801007387 */ /* 0x000fe80000100a00 */
[----:B------:R-:W-:Y:S04]  /*eaff0*/  STL.64 [R1+0x17a8], R10 ;  /* 0x0017a80a01007387 */ /* 0x000fe80000100a00 */
[----:B------:R-:W3:Y:S04]  /*eb000*/  LDL.LU R18, [R1+0x7f68] ;  /* 0x007f680001127983 */ /* 0x000ee80000300800 */
[----:B------:R-:W-:Y:S04]  /*eb010*/  STL.64 [R1+0x7e70], R14 ;  /* 0x007e700e01007387 */ /* 0x000fe80000100a00 */
[----:B------:R-:W-:Y:S04]  /*eb020*/  STL.64 [R1+0x7cd8], R26 ;  /* 0x007cd81a01007387 */ /* 0x000fe80000100a00 */
[----:B------:R0:W-:Y:S01]  /*eb030*/  STL.64 [R1+0x7cd0], R24 ;  /* 0x007cd01801007387 */ /* 0x0001e20000100a00 */
[----:B------:R-:W-:-:S02]  /*eb040*/  IMAD.MOV.U32 R12, RZ, RZ, R22 ;  /* 0x000000ffff0c7224 */ /* 0x000fc400078e0016 */
[----:B------:R-:W-:Y:S01]  /*eb050*/  IMAD.MOV.U32 R13, RZ, RZ, R23 ;  /* 0x000000ffff0d7224 */ /* 0x000fe200078e0017 */
[----:B0-----:R-:W4:Y:S04]  /*eb060*/  LDL.LU R24, [R1+0x1120] ;  /* 0x0011200001187983 */ /* 0x001f280000300800 */
[----:B------:R-:W4:Y:S04]  /*eb070*/  LDL.LU R25, [R1+0x1124] ;  /* 0x0011240001197983 */ /* 0x000f280000300800 */
[----:B------:R-:W2:Y:S04]  /*eb080*/  LDL.LU R26, [R1+0x1128] ;  /* 0x00112800011a7983 */ /* 0x000ea80000300800 */
[----:B------:R-:W2:Y:S04]  /*eb090*/  LDL.LU R27, [R1+0x112c] ;  /* 0x00112c00011b7983 */ /* 0x000ea80000300800 */
[----:B------:R-:W4:Y:S04]  /*eb0a0*/  LDL.LU R22, [R1+0x7f64] ;  /* 0x007f640001167983 */ /* 0x000f280000300800 */
[----:B------:R-:W2:Y:S04]  /*eb0b0*/  LDL.LU R23, [R1+0x7f60] ;  /* 0x007f600001177983 */ /* 0x000ea80000300800 */
[----:B------:R-:W3:Y:S04]  /*eb0c0*/  LDL.LU R8, [R1+0x1180] ;  /* 0x0011800001087983 */ /* 0x000ee80000300800 */
[----:B------:R-:W3:Y:S04]  /*eb0d0*/  LDL.LU R9, [R1+0x1184] ;  /* 0x0011840001097983 */ /* 0x000ee80000300800 */
[----:B------:R-:W4:Y:S04]  /*eb0e0*/  LDL.LU R10, [R1+0x1188] ;  /* 0x00118800010a7983 */ /* 0x000f280000300800 */
[----:B------:R-:W4:Y:S04]  /*eb0f0*/  LDL.LU R11, [R1+0x118c] ;  /* 0x00118c00010b7983 */ /* 0x000f280000300800 */
[----:B----4-:R-:W-:Y:S04]  /*eb100*/  STL.64 [R1+0x7ec8], R10 ;  /* 0x007ec80a01007387 */ /* 0x010fe80000100a00 */
[----:B---3--:R0:W-:Y:S04]  /*eb110*/  STL.64 [R1+0x7ec0], R8 ;  /* 0x007ec00801007387 */ /* 0x0081e80000100a00 */
[----:B------:R-:W3:Y:S04]  /*eb120*/  LDL R19, [R1+0x3bc] ;  /* 0x0003bc0001137983 */ /* 0x000ee80000100800 */
[----:B---3--:R-:W-:Y:S04]  /*eb130*/  STL.64 [R1+0x7ed0], R18 ;  /* 0x007ed01201007387 */ /* 0x008fe80000100a00 */
[----:B0-----:R-:W3:Y:S04]  /*eb140*/  LDL.LU R8, [R1+0x1190] ;  /* 0x0011900001087983 */ /* 0x001ee80000300800 */
[----:B------:R-:W3:Y:S04]  /*eb150*/  LDL.LU R9, [R1+0x1194] ;  /* 0x0011940001097983 */ /* 0x000ee80000300800 */
[----:B------:R-:W4:Y:S04]  /*eb160*/  LDL.LU R10, [R1+0x1198] ;  /* 0x00119800010a7983 */ /* 0x000f280000300800 */
[----:B------:R-:W4:Y:S01]  /*eb170*/  LDL.LU R11, [R1+0x119c] ;  /* 0x00119c00010b7983 */ /* 0x000f220000300800 */
[----:B--2---:R-:W-:-:S02]  /*eb180*/  IMAD.MOV.U32 R16, RZ, RZ, R23 ;  /* 0x000000ffff107224 */ /* 0x004fc400078e0017 */
[----:B------:R-:W-:Y:S01]  /*eb190*/  IMAD.MOV.U32 R17, RZ, RZ, R22 ;  /* 0x000000ffff117224 */ /* 0x000fe200078e0016 */
[----:B----4-:R-:W-:Y:S04]  /*eb1a0*/  STL.64 [R1+0x7ee0], R10 ;  /* 0x007ee00a01007387 */ /* 0x010fe80000100a00 */
[----:B---3--:R0:W-:Y:S04]  /*eb1b0*/  STL.64 [R1+0x7ed8], R8 ;  /* 0x007ed80801007387 */ /* 0x0081e80000100a00 */
        /* <DEDUP_REMOVED lines=21> */
[----:B------:R-:W2:Y:S04]  /*eb310*/  LDL.LU R23, [R1+0x7f50] ;  /* 0x007f500001177983 */ /* 0x000ea80000300800 */
[----:B------:R1:W-:Y:S04]  /*eb320*/  STL.64 [R1+0x7f18], R16 ;  /* 0x007f181001007387 */ /* 0x0003e80000100a00 */
[----:B0-----:R-:W3:Y:S04]  /*eb330*/  LDL.LU R8, [R1+0x1250] ;  /* 0x0012500001087983 */ /* 0x001ee80000300800 */
[----:B------:R-:W3:Y:S04]  /*eb340*/  LDL.LU R9, [R1+0x1254] ;  /* 0x0012540001097983 */ /* 0x000ee80000300800 */
[----:B------:R-:W4:Y:S04]  /*eb350*/  LDL.LU R10, [R1+0x1258] ;  /* 0x00125800010a7983 */ /* 0x000f280000300800 */
[----:B------:R-:W4:Y:S04]  /*eb360*/  LDL.LU R11, [R1+0x125c] ;  /* 0x00125c00010b7983 */ /* 0x000f280000300800 */
[----:B----4-:R-:W-:Y:S04]  /*eb370*/  STL.64 [R1+0x7f28], R10 ;  /* 0x007f280a01007387 */ /* 0x010fe80000100a00 */
[----:B---3--:R-:W-:Y:S04]  /*eb380*/  STL.64 [R1+0x7f20], R8 ;  /* 0x007f200801007387 */ /* 0x008fe80000100a00 */
[----:B------:R-:W3:Y:S04]  /*eb390*/  LDL R18, [R1+0x3d8] ;  /* 0x0003d80001127983 */ /* 0x000ee80000100800 */
[----:B------:R-:W3:Y:S04]  /*eb3a0*/  LDL R19, [R1+0x3dc] ;  /* 0x0003dc0001137983 */ /* 0x000ee80000100800 */
[----:B---3--:R0:W-:Y:S04]  /*eb3b0*/  STL.64 [R1+0x7f30], R18 ;  /* 0x007f301201007387 */ /* 0x0081e80000100a00 */
[----:B-1----:R-:W3:Y:S04]  /*eb3c0*/  LDL.LU R16, [R1+0x1270] ;  /* 0x0012700001107983 */ /* 0x002ee80000300800 */
[----:B------:R-:W3:Y:S04]  /*eb3d0*/  LDL.LU R17, [R1+0x1274] ;  /* 0x0012740001117983 */ /* 0x000ee80000300800 */
[----:B0-----:R-:W4:Y:S04]  /*eb3e0*/  LDL.LU R18, [R1+0x1278] ;  /* 0x0012780001127983 */ /* 0x001f280000300800 */
        /* <DEDUP_REMOVED lines=11> */
[----:B------:R0:W-:Y:S04]  /*eb4a0*/  STL.64 [R1+0x7e88], R12 ;  /* 0x007e880c01007387 */ /* 0x0001e80000100a00 */
[----:B0-----:R-:W4:Y:S04]  /*eb4b0*/  LDL.64 R12, [R1+0x3b0] ;  /* 0x0003b000010c7983 */ /* 0x001f280000100a00 */
[----:B------:R-:W-:Y:S04]  /*eb4c0*/  STL.64 [R1+0x7e68], R26 ;  /* 0x007e681a01007387 */ /* 0x000fe80000100a00 */
[----:B------:R0:W-:Y:S04]  /*eb4d0*/  STL.64 [R1+0x7e60], R24 ;  /* 0x007e601801007387 */ /* 0x0001e80000100a00 */
        /* <DEDUP_REMOVED lines=70> */
[----:B0-----:R-:W4:Y:S04]  /*eb940*/  LDL.LU R19, [R1+0x7eb8] ;  /* 0x007eb80001137983 */ /* 0x001f280000300800 */
[----:B------:R-:W4:Y:S01]  /*eb950*/  LDL.LU.64 R16, [R1+0x7eb0] ;  /* 0x007eb00001107983 */ /* 0x000f220000300a00 */
[----:B---3--:R-:W-:-:S15]  /*eb960*/  HMMA.16816.F32 R8, R4, R12, R8 ;  /* 0x0000000c0408723c */ /* 0x008fde0000001808 */
[----:B------:R-:W-:-:S08]  /*eb970*/  NOP ;  /* 0x0000000000007918 */ /* 0x000fd00000000000 */
[----:B------:R-:W-:Y:S04]  /*eb980*/  STL.64 [R1+0x1720], R8 ;  /* 0x0017200801007387 */ /* 0x000fe80000100a00 */
[----:B------:R0:W-:Y:S04]  /*eb990*/  STL.64 [R1+0x1728], R10 ;  /* 0x0017280a01007387 */ /* 0x0001e80000100a00 */
[----:B0-----:R-:W3:Y:S04]  /*eb9a0*/  LDL.LU R10, [R1+0x7ea8] ;  /* 0x007ea800010a7983 */ /* 0x001ee80000300800 */
[----:B------:R-:W4:Y:S01]  /*eb9b0*/  LDL.LU.64 R8, [R1+0x7ea0] ;  /* 0x007ea00001087983 */ /* 0x000f220000300a00 */
[----:B------:R-:W-:-:S02]  /*eb9c0*/  IMAD.MOV.U32 R18, RZ, RZ, R12 ;  /* 0x000000ffff127224 */ /* 0x000fc400078e000c */
[----:B------:R-:W-:Y:S02]  /*eb9d0*/  IMAD.MOV.U32 R11, RZ, RZ, R13 ;  /* 0x000000ffff0b7224 */ /* 0x000fe400078e000d */
[----:B--2---:R-:W-:Y:S03]  /*eb9e0*/  HMMA.16816.F32 R12, R4, R14, R24 ;  /* 0x0000000e040c723c */ /* 0x004fe60000001818 */
[----:B------:R-:W-:Y:S04]  /*eb9f0*/  STL [R1+0x7d28], R11 ;  /* 0x007d280b01007387 */ /* 0x000fe80000100800 */
[----:B----4-:R0:W-:Y:S04]  /*eba00*/  STL.64 [R1+0x7d20], R8 ;  /* 0x007d200801007387 */ /* 0x0101e80000100a00 */
[----:B0-----:R-:W2:Y:S04]  /*eba10*/  LDL R8, [R1+0x390] ;  /* 0x0003900001087983 */ /* 0x001ea80000100800 */
[----:B------:R-:W-:Y:S01]  /*eba20*/  STL [R1+0x7d08], R18 ;  /* 0x007d081201007387 */ /* 0x000fe20000100800 */
[----:B------:R-:W-:-:S03]  /*eba30*/  IMAD.MOV.U32 R9, RZ, RZ, R19 ;  /* 0x000000ffff097224 */ /* 0x000fc600078e0013 */
[----:B------:R0:W-:Y:S04]  /*eba40*/  STL.64 [R1+0x7d00], R16 ;  /* 0x007d001001007387 */ /* 0x0001e80000100a00 */
[----:B0-----:R-:W2:Y:S04]  /*eba50*/  LDL.LU R16, [R1+0x1140] ;  /* 0x0011400001107983 */ /* 0x001ea80000300800 */
[----:B------:R-:W2:Y:S04]  /*eba60*/  LDL.LU R17, [R1+0x1144] ;  /* 0x0011440001117983 */ /* 0x000ea80000300800 */
[----:B------:R-:W2:Y:S04]  /*eba70*/  LDL.LU R18, [R1+0x1148] ;  /* 0x0011480001127983 */ /* 0x000ea80000300800 */
[----:B------:R-:W2:Y:S04]  /*eba80*/  LDL.LU R19, [R1+0x114c] ;  /* 0x00114c0001137983 */ /* 0x000ea80000300800 */
        /* <DEDUP_REMOVED lines=25> */
[----:B----4-:R-:W-:Y:S01]  /*ebc20*/  HMMA.16816.F32 R12, R4, R14, R24 ;  /* 0x0000000e040c723c */ /* 0x010fe20000001818 */
[----:B------:R-:W2:-:S15]  /*ebc30*/  LDL.LU R24, [R1+0x1020] ;  /* 0x0010200001187983 */ /* 0x000e9e0000300800 */
[----:B------:R-:W-:-:S01]  /*ebc40*/  NOP ;  /* 0x0000000000007918 */ /* 0x000fc20000000000 */
[----:B------:R0:W-:Y:S04]  /*ebc50*/  STL.64 [R1+0x16d0], R16 ;  /* 0x0016d01001007387 */ /* 0x0001e80000100a00 */
[----:B------:R1:W-:Y:S04]  /*ebc60*/  STL.64 [R1+0x16d8], R18 ;  /* 0x0016d81201007387 */ /* 0x0003e80000100a00 */
[----:B------:R-:W-:Y:S04]  /*ebc70*/  STL.64 [R1+0x16c0], R12 ;  /* 0x0016c00c01007387 */ /* 0x000fe80000100a00 */
[----:B------:R-:W-:Y:S04]  /*ebc80*/  STL.64 [R1+0x16c8], R14 ;  /* 0x0016c80e01007387 */ /* 0x000fe80000100a00 */
[----:B------:R-:W2:Y:S04]  /*ebc90*/  LDL.LU R25, [R1+0x1024] ;  /* 0x0010240001197983 */ /* 0x000ea80000300800 */
[----:B------:R-:W3:Y:S04]  /*ebca0*/  LDL.LU R26, [R1+0x1028] ;  /* 0x00102800011a7983 */ /* 0x000ee80000300800 */
[----:B------:R-:W3:Y:S04]  /*ebcb0*/  LDL.LU R27, [R1+0x102c] ;  /* 0x00102c00011b7983 */ /* 0x000ee80000300800 */
[----:B0-----:R-:W4:Y:S04]  /*ebcc0*/  LDL.LU R16, [R1+0x1040] ;  /* 0x0010400001107983 */ /* 0x001f280000300800 */
[----:B------:R-:W4:Y:S04]  /*ebcd0*/  LDL.LU R17, [R1+0x1044] ;  /* 0x0010440001117983 */ /* 0x000f280000300800 */
[----:B-1----:R-:W2:Y:S04]  /*ebce0*/  LDL.LU R18, [R1+0x1048] ;  /* 0x0010480001127983 */ /* 0x002ea80000300800 */
        /* <DEDUP_REMOVED lines=12> */
[----:B------:R-:W4:Y:S04]  /*ebdb0*/  LDL.LU R18, [R1+0x1078] ;  /* 0x0010780001127983 */ /* 0x000f280000300800 */
[----:B------:R-:W4:Y:S01]  /*ebdc0*/  LDL.LU R19, [R1+0x107c] ;  /* 0x00107c0001137983 */ /* 0x000f220000300800 */
[----:B------:R-:W-:-:S03]  /*ebdd0*/  IMAD.MOV.U32 R15, RZ, RZ, R0 ;  /* 0x000000ffff0f7224 */ /* 0x000fc600078e0000 */
[----:B------:R-:W3:Y:S04]  /*ebde0*/  LDL.LU R10, [R1+0x7e4c] ;  /* 0x007e4c00010a7983 */ /* 0x000ee80000300800 */
[----:B------:R-:W3:Y:S04]  /*ebdf0*/  LDL.LU R0, [R1+0x7e48] ;  /* 0x007e480001007983 */ /* 0x000ee80000300800 */
[----:B------:R-:W-:Y:S04]  /*ebe00*/  STL.64 [R1+0x7d70], R14 ;  /* 0x007d700e01007387 */ /* 0x000fe80000100a00 */
        /* <DEDUP_REMOVED lines=39> */
[----:B------:R-:W2:Y:S04]  /*ec080*/  LDL R12, [R1+0x360] ;  /* 0x00036000010c7983 */ /* 0x000ea80000100800 */
[----:B------:R-:W2:Y:S04]  /*ec090*/  LDL R13, [R1+0x364] ;  /* 0x00036400010d7983 */ /* 0x000ea80000100800 */
        /* <DEDUP_REMOVED lines=58> */
[----:B------:R-:W3:Y:S04]  /*ec440*/  LDL.LU R21, [R1+0x1004] ;  /* 0x0010040001157983 */ /* 0x000ee80000300800 */
[----:B------:R-:W4:Y:S04]  /*ec450*/  LDL.LU R22, [R1+0x1008] ;  /* 0x0010080001167983 */ /* 0x000f280000300800 */
[----:B------:R-:W4:Y:S01]  /*ec460*/  LDL.LU R23, [R1+0x100c] ;  /* 0x00100c0001177983 */ /* 0x000f220000300800 */
[----:B------:R-:W-:-:S07]  /*ec470*/  IMAD.MOV.U32 R15, RZ, RZ, R0 ;  /* 0x000000ffff0f7224 */ /* 0x000fce00078e0000 */
[C---:B--2---:R-:W-:Y:S01]  /*ec480*/  HMMA.16816.F32 R12, R4.reuse, R14, R16 ;  /* 0x0000000e040c723c */ /* 0x044fe20000001810 */
[----:B----4-:R-:W-:Y:S04]  /*ec490*/  STL.64 [R1+0x7cc8], R22 ;  /* 0x007cc81601007387 */ /* 0x010fe80000100a00 */
[----:B---3--:R0:W-:Y:S04]  /*ec4a0*/  STL.64 [R1+0x7cc0], R20 ;  /* 0x007cc01401007387 */ /* 0x0081e80000100a00 */
        /* <DEDUP_REMOVED lines=70> */
[----:B0-----:R-:W3:Y:S04]  /*ec910*/  LDL.LU.64 R18, [R1+0x7d48] ;  /* 0x007d480001127983 */ /* 0x001ee80000300a00 */
[----:B------:R-:W3:Y:S01]  /*ec920*/  LDL.LU.64 R16, [R1+0x7d40] ;  /* 0x007d400001107983 */ /* 0x000ee20000300a00 */
[C---:B----4-:R-:W-:Y:S03]  /*ec930*/  HMMA.16816.F32 R8, R4.reuse, R14, R8 ;  /* 0x0000000e0408723c */ /* 0x050fe60000001808 */
[----:B------:R0:W-:Y:S04]  /*ec940*/  STL.64 [R1+0x7af8], R12 ;  /* 0x007af80c01007387 */ /* 0x0001e80000100a00 */
[----:B0-----:R-:W4:Y:S01]  /*ec950*/  LDL.LU.64 R12, [R1+0x400] ;  /* 0x00040000010c7983 */ /* 0x001f220000300a00 */
[----:B---3--:R-:W-:-:S15]  /*ec960*/  HMMA.16816.F32 R16, R4, R2, R16 ;  /* 0x000000020410723c */ /* 0x008fde0000001810 */
[----:B------:R-:W-:-:S08]  /*ec970*/  NOP ;  /* 0x0000000000007918 */ /* 0x000fd00000000000 */
[----:B------:R-:W-:Y:S04]  /*ec980*/  STL.64 [R1+0x1610], R16 ;  /* 0x0016101001007387 */ /* 0x000fe80000100a00 */
[----:B------:R0:W-:Y:S04]  /*ec990*/  STL.64 [R1+0x1618], R18 ;  /* 0x0016181201007387 */ /* 0x0001e80000100a00 */
[----:B0-----:R-:W3:Y:S04]  /*ec9a0*/  LDL.LU.64 R18, [R1+0x7d38] ;  /* 0x007d380001127983 */ /* 0x001ee80000300a00 */
[----:B------:R-:W3:Y:S04]  /*ec9b0*/  LDL.LU.64 R16, [R1+0x7d30] ;  /* 0x007d300001107983 */ /* 0x000ee80000300a00 */
[----:B------:R-:W-:Y:S04]  /*ec9c0*/  STL.64 [R1+0x7c50], R2 ;  /* 0x007c500201007387 */ /* 0x000fe80000100a00 */
[----:B------:R-:W-:Y:S04]  /*ec9d0*/  STL.64 [R1+0x1600], R8 ;  /* 0x0016000801007387 */ /* 0x000fe80000100a00 */
[----:B------:R0:W-:Y:S04]  /*ec9e0*/  STL.64 [R1+0x1608], R10 ;  /* 0x0016080a01007387 */ /* 0x0001e80000100a00 */
[----:B0-----:R-:W2:Y:S04]  /*ec9f0*/  LDL.LU R11, [R1+0x7d28] ;  /* 0x007d2800010b7983 */ /* 0x001ea80000300800 */
[----:B------:R-:W3:Y:S02]  /*eca00*/  LDL.LU.64 R8, [R1+0x7d20] ;  /* 0x007d200001087983 */ /* 0x000ee40000300a00 */
        /* <DEDUP_REMOVED lines=12> */
[----:B0-----:R-:W3:Y:S04]  /*ecad0*/  LDL.LU R18, [R1+0x7d08] ;  /* 0x007d080001127983 */ /* 0x001ee80000300800 */
[----:B------:R-:W4:Y:S04]  /*ecae0*/  LDL.LU.64 R16, [R1+0x7d00] ;  /* 0x007d000001107983 */ /* 0x000f280000300a00 */
[----:B------:R-:W-:Y:S01]  /*ecaf0*/  STL.64 [R1+0x7c60], R28 ;  /* 0x007c601c01007387 */ /* 0x000fe20000100a00 */
[----:B----4-:R-:W-:Y:S03]  /*ecb00*/  HMMA.16816.F32 R4, R4, R16, R24 ;  /* 0x000000100404723c */ /* 0x010fe60000001818 */
[----:B------:R-:W4:Y:S04]  /*ecb10*/  LDL.LU.64 R26, [R1+0x7cf8] ;  /* 0x007cf800011a7983 */ /* 0x000f280000300a00 */
[----:B------:R-:W4:-:S15]  /*ecb20*/  LDL.LU.64 R24, [R1+0x7cf0] ;  /* 0x007cf00001187983 */ /* 0x000f1e0000300a00 */
[----:B------:R-:W-:-:S01]  /*ecb30*/  NOP ;  /* 0x0000000000007918 */ /* 0x000fc20000000000 */
        /* <DEDUP_REMOVED lines=22> */
[----:B------:R-:W-:Y:S01]  /*ecca0*/  STL.64 [R1+0x7c78], R16 ;  /* 0x007c781001007387 */ /* 0x000fe20000100a00 */
[----:B------:R-:W-:Y:S01]  /*eccb0*/  IMAD.MOV.U32 R0, RZ, RZ, R13 ;  /* 0x000000ffff007224 */ /* 0x000fe200078e000d */
[----:B----4-:R-:W-:-:S15]  /*eccc0*/  HMMA.16816.F32 R20, R4, R26, R20 ;  /* 0x0000001a0414723c */ /* 0x010fde0000001814 */
[----:B------:R-:W-:-:S08]  /*eccd0*/  NOP ;  /* 0x0000000000007918 */ /* 0x000fd00000000000 */
[----:B------:R-:W-:Y:S04]  /*ecce0*/  STL.64 [R1+0x15a0], R20 ;  /* 0x0015a01401007387 */ /* 0x000fe80000100a00 */
[----:B------:R0:W-:Y:S04]  /*eccf0*/  STL.64 [R1+0x15a8], R22 ;  /* 0x0015a81601007387 */ /* 0x0001e80000100a00 */
[----:B0-----:R-:W2:Y:S04]  /*ecd00*/  LDL.LU.64 R22, [R1+0x7cb8] ;  /* 0x007cb80001167983 */ /* 0x001ea80000300a00 */
[----:B------:R-:W4:Y:S04]  /*ecd10*/  LDL.LU.64 R20, [R1+0x7cb0] ;  /* 0x007cb00001147983 */ /* 0x000f280000300a00 */
[----:B------:R-:W3:Y:S04]  /*ecd20*/  LDL.64 R12, [R1+0x398] ;  /* 0x00039800010c7983 */ /* 0x000ee80000100a00 */
[----:B------:R-:W-:Y:S04]  /*ecd30*/  STL.64 [R1+0x7c18], R14 ;  /* 0x007c180e01007387 */ /* 0x000fe80000100a00 */
[----:B---3--:R0:W-:Y:S04]  /*ecd40*/  STL.64 [R1+0x7c10], R12 ;  /* 0x007c100c01007387 */ /* 0x0081e80000100a00 */
[----:B0-----:R-:W3:Y:S04]  /*ecd50*/  LDL.LU R12, [R1+0xff0] ;  /* 0x000ff000010c7983 */ /* 0x001ee80000300800 */
[----:B------:R-:W3:Y:S04]  /*ecd60*/  LDL.LU R13, [R1+0xff4] ;  /* 0x000ff400010d7983 */ /* 0x000ee80000300800 */
[----:B------:R-:W3:Y:S04]  /*ecd70*/  LDL.LU R14, [R1+0xff8] ;  /* 0x000ff800010e7983 */ /* 0x000ee80000300800 */
[----:B------:R-:W3:Y:S01]  /*ecd80*/  LDL.LU R15, [R1+0xffc] ;  /* 0x000ffc00010f7983 */ /* 0x000ee20000300800 */
[----:B------:R-:W-:-:S02]  /*ecd90*/  IMAD.MOV.U32 R25, RZ, RZ, R26 ;  /* 0x000000ffff197224 */ /* 0x000fc400078e001a */
[----:B------:R-:W-:Y:S02]  /*ecda0*/  IMAD.MOV.U32 R24, RZ, RZ, R27 ;  /* 0x000000ffff187224 */ /* 0x000fe400078e001b */
[----:B----4-:R-:W-:Y:S02]  /*ecdb0*/  IMAD.MOV.U32 R27, RZ, RZ, R20 ;  /* 0x000000ffff1b7224 */ /* 0x010fe400078e0014 */
[----:B------:R-:W-:Y:S01]  /*ecdc0*/  IMAD.MOV.U32 R26, RZ, RZ, R21 ;  /* 0x000000ffff1a7224 */ /* 0x000fe200078e0015 */
[----:B---3--:R-:W-:-:S15]  /*ecdd0*/  HMMA.16816.F32 R12, R4, R20, R12 ;  /* 0x00000014040c723c */ /* 0x008fde000000180c */
[----:B------:R-:W-:-:S08]  /*ecde0*/  NOP ;  /* 0x0000000000007918 */ /* 0x000fd00000000000 */
[----:B------:R-:W-:Y:S04]  /*ecdf0*/  STL.64 [R1+0x1590], R12 ;  /* 0x0015900c01007387 */ /* 0x000fe80000100a00 */
[----:B------:R-:W-:Y:S04]  /*ece00*/  STL.64 [R1+0x1598], R14 ;  /* 0x0015980e01007387 */ /* 0x000fe80000100a00 */
[----:B------:R-:W3:Y:S04]  /*ece10*/  LDL.LU.64 R20, [R1+0x7ca8] ;  /* 0x007ca80001147983 */ /* 0x000ee80000300a00 */
[----:B------:R-:W-:Y:S04]  /*ece20*/  STL.64 [R1+0x7ab8], R26 ;  /* 0x007ab81a01007387 */ /* 0x000fe80000100a00 */
[----:B------:R0:W-:Y:S04]  /*ece30*/  STL.64 [R1+0x7ab0], R24 ;  /* 0x007ab01801007387 */ /* 0x0001e80000100a00 */
[----:B0-----:R-:W4:Y:S04]  /*ece40*/  LDL.LU R24, [R1+0xf50] ;  /* 0x000f500001187983 */ /* 0x001f280000300800 */
[----:B------:R-:W4:Y:S04]  /*ece50*/  LDL.LU R25, [R1+0xf54] ;  /* 0x000f540001197983 */ /* 0x000f280000300800 */
[----:B------:R-:W2:Y:S04]  /*ece60*/  LDL.LU R26, [R1+0xf58] ;  /* 0x000f5800011a7983 */ /* 0x000ea80000300800 */
[----:B------:R-:W2:Y:S04]  /*ece70*/  LDL.LU R27, [R1+0xf5c] ;  /* 0x000f5c00011b7983 */ /* 0x000ea80000300800 */
[----:B--2---:R0:W-:Y:S02]  /*ece80*/  STL.64 [R1+0x7c28], R26 ;  /* 0x007c281a01007387 */ /* 0x0041e40000100a00 */
[----:B0-----:R-:W-:-:S02]  /*ece90*/  IMAD.MOV.U32 R26, RZ, RZ, R18 ;  /* 0x000000ffff1a7224 */ /* 0x001fc400078e0012 */
[----:B------:R-:W-:-:S05]  /*ecea0*/  IMAD.MOV.U32 R27, RZ, RZ, R11 ;  /* 0x000000ffff1b7224 */ /* 0x000fca00078e000b */
[----:B------:R0:W-:Y:S04]  /*eceb0*/  STL.64 [R1+0x7c80], R26 ;  /* 0x007c801a01007387 */ /* 0x0001e80000100a00 */
[----:B----4-:R-:W-:Y:S04]  /*ecec0*/  STL.64 [R1+0x7c20], R24 ;  /* 0x007c201801007387 */ /* 0x010fe80000100a00 */
[----:B------:R-:W2:Y:S04]  /*eced0*/  LDL.LU R12, [R1+0xf70] ;  /* 0x000f7000010c7983 */ /* 0x000ea80000300800 */
[----:B------:R-:W2:Y:S04]  /*ecee0*/  LDL.LU R13, [R1+0xf74] ;  /* 0x000f7400010d7983 */ /* 0x000ea80000300800 */
[----:B------:R-:W4:Y:S04]  /*ecef0*/  LDL.LU R14, [R1+0xf78] ;  /* 0x000f7800010e7983 */ /* 0x000f280000300800 */
[----:B------:R-:W4:Y:S04]  /*ecf00*/  LDL.LU R15, [R1+0xf7c] ;  /* 0x000f7c00010f7983 */ /* 0x000f280000300800 */
[----:B0-----:R-:W3:Y:S04]  /*ecf10*/  LDL.LU.64 R26, [R1+0x3d8] ;  /* 0x0003d800011a7983 */ /* 0x001ee80000300a00 */
        /* <DEDUP_REMOVED lines=16> */
[----:B------:R-:W4:Y:S04]  /*ed020*/  LDL.LU.64 R28, [R1+0x3c8] ;  /* 0x0003c800011c7983 */ /* 0x000f280000300a00 */
        /* <DEDUP_REMOVED lines=10> */
[----:B------:R-:W2:Y:S04]  /*ed0d0*/  LDL.LU.64 R2, [R1+0x3c0] ;  /* 0x0003c00001027983 */ /* 0x000ea80000300a00 */
[----:B------:R-:W3:Y:S04]  /*ed0e0*/  LDL.64 R24, [R1+0x3b8] ;  /* 0x0003b80001187983 */ /* 0x000ee80000100a00 */
        /* <DEDUP_REMOVED lines=9> */
[----:B0-----:R-:W3:Y:S04]  /*ed180*/  LDL.LU R12, [R1+0xf90] ;  /* 0x000f9000010c7983 */ /* 0x001ee80000300800 */
[----:B------:R-:W3:Y:S04]  /*ed190*/  LDL.LU R13, [R1+0xf94] ;  /* 0x000f9400010d7983 */ /* 0x000ee80000300800 */
[----:B------:R-:W3:Y:S04]  /*ed1a0*/  LDL.LU R14, [R1+0xf98] ;  /* 0x000f9800010e7983 */ /* 0x000ee80000300800 */
[----:B------:R-:W3:Y:S04]  /*ed1b0*/  LDL.LU R15, [R1+0xf9c] ;  /* 0x000f9c00010f7983 */ /* 0x000ee80000300800 */
[----:B------:R-:W-:Y:S04]  /*ed1c0*/  STL.64 [R1+0x1580], R16 ;  /* 0x0015801001007387 */ /* 0x000fe80000100a00 */
[----:B------:R0:W-:Y:S04]  /*ed1d0*/  STL.64 [R1+0x1588], R18 ;  /* 0x0015881201007387 */ /* 0x0001e80000100a00 */
[----:B0-----:R-:W2:Y:S04]  /*ed1e0*/  LDL.LU.64 R18, [R1+0x7ca0] ;  /* 0x007ca00001127983 */ /* 0x001ea80000300a00 */
[----:B------:R-:W2:Y:S04]  /*ed1f0*/  LDL.LU.64 R16, [R1+0x7c98] ;  /* 0x007c980001107983 */ /* 0x000ea80000300a00 */
[----:B------:R0:W-:Y:S04]  /*ed200*/  STL.64 [R1+0x7a38], R22 ;  /* 0x007a381601007387 */ /* 0x0001e80000100a00 */
[----:B0-----:R-:W4:Y:S04]  /*ed210*/  LDL.LU.64 R22, [R1+0x3d0] ;  /* 0x0003d00001167983 */ /* 0x001f280000300a00 */
[----:B------:R-:W-:Y:S01]  /*ed220*/  STL.64 [R1+0x7a30], R20 ;  /* 0x007a301401007387 */ /* 0x000fe20000100a00 */
        /* <DEDUP_REMOVED lines=8> */
[----:B------:R-:W2:Y:S01]  /*ed2b0*/  LDL.LU.64 R26, [R1+0x7c80] ;  /* 0x007c8000011a7983 */ /* 0x000ea20000300a00 */
[----:B----4-:R-:W-:-:S15]  /*ed2c0*/  HMMA.16816.F32 R16, R4, R22, R16 ;  /* 0x000000160410723c */ /* 0x010fde0000001810 */
[----:B------:R-:W-:-:S08]  /*ed2d0*/  NOP ;  /* 0x0000000000007918 */ /* 0x000fd00000000000 */
[----:B------:R0:W-:Y:S04]  /*ed2e0*/  STL.64 [R1+0x1560], R16 ;  /* 0x0015601001007387 */ /* 0x0001e80000100a00 */
[----:B------:R1:W-:Y:S04]  /*ed2f0*/  STL.64 [R1+0x1568], R18 ;  /* 0x0015681201007387 */ /* 0x0003e80000100a00 */
[----:B0-----:R-:W4:Y:S01]  /*ed300*/  LDL.LU.64 R16, [R1+0x7c78] ;  /* 0x007c780001107983 */ /* 0x001f220000300a00 */
[----:B------:R-:W-:Y:S01]  /*ed310*/  HMMA.16816.F32 R8, R4, R28, R8 ;  /* 0x0000001c0408723c */ /* 0x000fe20000001808 */
[----:B-1----:R-:W-:-:S02]  /*ed320*/  IMAD.MOV.U32 R18, RZ, RZ, R22 ;  /* 0x000000ffff127224 */ /* 0x002fc400078e0016 */
[----:B------:R-:W-:-:S05]  /*ed330*/  IMAD.MOV.U32 R19, RZ, RZ, R23 ;  /* 0x000000ffff137224 */ /* 0x000fca00078e0017 */
[----:B------:R0:W-:Y:S04]  /*ed340*/  STL.64 [R1+0x7ad0], R18 ;  /* 0x007ad01201007387 */ /* 0x0001e80000100a00 */
[----:B0-----:R-:W2:Y:S04]  /*ed350*/  LDL R18, [R1+0x3a0] ;  /* 0x0003a00001127983 */ /* 0x001ea80000100800 */
[----:B------:R-:W2:Y:S04]  /*ed360*/  LDL R19, [R1+0x3a4] ;  /* 0x0003a40001137983 */ /* 0x000ea80000100800 */
[----:B----4-:R0:W-:Y:S04]  /*ed370*/  STL.64 [R1+0x7ac8], R16 ;  /* 0x007ac81001007387 */ /* 0x0101e80000100a00 */
[----:B0-----:R-:W4:Y:S04]  /*ed380*/  LDL.64 R16, [R1+0x3a8] ;  /* 0x0003a80001107983 */ /* 0x001f280000100a00 */
[----:B------:R-:W-:Y:S04]  /*ed390*/  STL.64 [R1+0x1550], R8 ;  /* 0x0015500801007387 */ /* 0x000fe80000100a00 */
[----:B------:R0:W-:Y:S04]  /*ed3a0*/  STL.64 [R1+0x1558], R10 ;  /* 0x0015580a01007387 */ /* 0x0001e80000100a00 */
[----:B0-----:R-:W2:Y:S04]  /*ed3b0*/  LDL.LU.64 R10, [R1+0x7c70] ;  /* 0x007c7000010a7983 */ /* 0x001ea80000300a00 */
[----:B------:R-:W2:Y:S01]  /*ed3c0*/  LDL.LU.64 R8, [R1+0x7c68] ;  /* 0x007c680001087983 */ /* 0x000ea20000300a00 */
[----:B---3--:R-:W-:Y:S01]  /*ed3d0*/  HMMA.16816.F32 R12, R4, R24, R12 ;  /* 0x00000018040c723c */ /* 0x008fe2000000180c */
[----:B------:R-:W-:-:S02]  /*ed3e0*/  IMAD.MOV.U32 R23, RZ, RZ, R28 ;  /* 0x000000ffff177224 */ /* 0x000fc400078e001c */
[----:B------:R-:W-:Y:S02]  /*ed3f0*/  IMAD.MOV.U32 R22, RZ, RZ, R29 ;  /* 0x000000ffff167224 */ /* 0x000fe400078e001d */
[----:B------:R-:W3:Y:S04]  /*ed400*/  LDL.LU.64 R28, [R1+0x7c60] ;  /* 0x007c6000011c7983 */ /* 0x000ee80000300a00 */
        /* <DEDUP_REMOVED lines=8> */
[----:B------:R0:W-:Y:S04]  /*ed490*/  STL.64 [R1+0x1540], R8 ;  /* 0x0015400801007387 */ /* 0x0001e80000100a00 */
[----:B------:R1:W-:Y:S01]  /*ed4a0*/  STL.64 [R1+0x1548], R10 ;  /* 0x0015480a01007387 */ /* 0x0003e20000100a00 */
[----:B0-----:R-:W-:Y:S02]  /*ed4b0*/  IMAD.MOV.U32 R8, RZ, RZ, R2 ;  /* 0x000000ffff087224 */ /* 0x001fe400078e0002 */
[----:B------:R-:W-:Y:S01]  /*ed4c0*/  IMAD.MOV.U32 R9, RZ, RZ, R3 ;  /* 0x000000ffff097224 */ /* 0x000fe200078e0003 */
[----:B-1----:R-:W2:Y:S04]  /*ed4d0*/  LDL.LU R10, [R1+0x7c58] ;  /* 0x007c5800010a7983 */ /* 0x002ea80000300800 */
[----:B------:R-:W2:Y:S04]  /*ed4e0*/  LDL.LU.64 R2, [R1+0x7c50] ;  /* 0x007c500001027983 */ /* 0x000ea80000300a00 */
        /* <DEDUP_REMOVED lines=13> */
[----:B------:R-:W2:Y:S01]  /*ed5c0*/  LDL.LU.64 R24, [R1+0x7c20] ;  /* 0x007c200001187983 */ /* 0x000ea20000300a00 */
[----:B----4-:R-:W-:-:S15]  /*ed5d0*/  HMMA.16816.F32 R12, R4, R16, R12 ;  /* 0x00000010040c723c */ /* 0x010fde000000180c */
[----:B------:R-:W-:-:S08]  /*ed5e0*/  NOP ;  /* 0x0000000000007918 */ /* 0x000fd00000000000 */
[----:B------:R-:W-:Y:S04]  /*ed5f0*/  STL.64 [R1+0x1510], R12 ;  /* 0x0015100c01007387 */ /* 0x000fe80000100a00 */
[----:B------:R0:W-:Y:S04]  /*ed600*/  STL.64 [R1+0x1518], R14 ;  /* 0x0015180e01007387 */ /* 0x0001e80000100a00 */
[----:B0-----:R-:W4:Y:S04]  /*ed610*/  LDL.LU.64 R14, [R1+0x7c18] ;  /* 0x007c1800010e7983 */ /* 0x001f280000300a00 */
[----:B------:R-:W2:Y:S01]  /*ed620*/  LDL.LU.64 R12, [R1+0x7c10] ;  /* 0x007c1000010c7983 */ /* 0x000ea20000300a00 */
[----:B---3--:R-:W-:Y:S01]  /*ed630*/  HMMA.16816.F32 R20, R4, R18, R20 ;  /* 0x000000120414723c */ /* 0x008fe20000001814 */
[----:B------:R-:W-:-:S05]  /*ed640*/  IMAD.MOV.U32 R11, RZ, RZ, R17 ;  /* 0x000000ffff0b7224 */ /* 0x000fca00078e0011 */
[----:B------:R-:W-:-:S15]  /*ed650*/  STL [R1+0x79ec], R11 ;  /* 0x0079ec0b01007387 */ /* 0x000fde0000100800 */
[----:B------:R-:W-:-:S02]  /*ed660*/  NOP ;  /* 0x0000000000007918 */ /* 0x000fc40000000000 */
[----:B------:R0:W-:Y:S04]  /*ed670*/  STL.64 [R1+0x1500], R20 ;  /* 0x0015001401007387 */ /* 0x0001e80000100a00 */
[----:B------:R1:W-:Y:S04]  /*ed680*/  STL.64 [R1+0x1508], R22 ;  /* 0x0015081601007387 */ /* 0x0003e80000100a00 */
[----:B0-----:R-:W3:Y:S01]  /*ed690*/  LDL.LU R20, [R1+0xe70] ;  /* 0x000e700001147983 */ /* 0x001ee20000300800 */
[----:B--2---:R-:W-:-:S15]  /*ed6a0*/  HMMA.16816.F32 R16, R4, R12, R24 ;  /* 0x0000000c0410723c */ /* 0x004fde0000001818 */
[----:B------:R-:W-:-:S08]  /*ed6b0*/  NOP ;  /* 0x0000000000007918 */ /* 0x000fd00000000000 */
[----:B------:R-:W-:Y:S04]  /*ed6c0*/  STL.64 [R1+0x14f0], R16 ;  /* 0x0014f01001007387 */ /* 0x000fe80000100a00 */
[----:B------:R-:W-:Y:S04]  /*ed6d0*/  STL.64 [R1+0x14f8], R18 ;  /* 0x0014f81201007387 */ /* 0x000fe80000100a00 */
[----:B------:R-:W3:Y:S04]  /*ed6e0*/  LDL.LU R21, [R1+0xe74] ;  /* 0x000e740001157983 */ /* 0x000ee80000300800 */
[----:B-1----:R-:W2:Y:S04]  /*ed6f0*/  LDL.LU R22, [R1+0xe78] ;  /* 0x000e780001167983 */ /* 0x002ea80000300800 */
        /* <DEDUP_REMOVED lines=13> */
[----:B---3--:R0:W-:Y:S04]  /*ed7d0*/  STL.64 [R1+0x7b18], R22 ;  /* 0x007b181601007387 */ /* 0x0081e80000100a00 */
[----:B0-----:R-:W3:Y:S04]  /*ed7e0*/  LDL R22, [R1+0x340] ;  /* 0x0003400001167983 */ /* 0x001ee80000100800 */
[----:B------:R-:W3:Y:S04]  /*ed7f0*/  LDL R23, [R1+0x344] ;  /* 0x0003440001177983 */ /* 0x000ee80000100800 */
[----:B--2---:R0:W-:Y:S04]  /*ed800*/  STL.64 [R1+0x7b10], R20 ;  /* 0x007b101401007387 */ /* 0x0041e80000100a00 */
[----:B0-----:R-:W2:Y:S01]  /*ed810*/  LDL.64 R20, [R1+0x348] ;  /* 0x0003480001147983 */ /* 0x001ea20000100a00 */
[----:B------:R-:W-:-:S03]  /*ed820*/  IMAD.MOV.U32 R11, RZ, RZ, R13 ;  /* 0x000000ffff0b7224 */ /* 0x000fc600078e000d */
[----:B---3--:R-:W-:Y:S04]  /*ed830*/  STL.64 [R1+0x7b48], R22 ;  /* 0x007b481601007387 */ /* 0x008fe80000100a00 */
[----:B--2---:R-:W-:Y:S04]  /*ed840*/  STL.64 [R1+0x7b40], R20 ;  /* 0x007b401401007387 */ /* 0x004fe80000100a00 */
[----:B------:R-:W2:Y:S04]  /*ed850*/  LDL.64 R12, [R1+0x338] ;  /* 0x00033800010c7983 */ /* 0x000ea80000100a00 */
        /* <DEDUP_REMOVED lines=27> */
[----:B------:R-:W4:Y:S04]  /*eda10*/  LDL.64 R26, [R1+0x378] ;  /* 0x00037800011a7983 */ /* 0x000f280000100a00 */
[----:B0-----:R-:W3:Y:S04]  /*eda20*/  LDL R22, [R1+0x370] ;  /* 0x0003700001167983 */ /* 0x001ee80000100800 */
[----:B------:R-:W3:Y:S04]  /*eda30*/  LDL R23, [R1+0x374] ;  /* 0x0003740001177983 */ /* 0x000ee80000100800 */
[----:B----4-:R-:W-:Y:S04]  /*eda40*/  STL.64 [R1+0x7bc8], R26 ;  /* 0x007bc81a01007387 */ /* 0x010fe80000100a00 */
[----:B--2---:R0:W-:Y:S04]  /*eda50*/  STL.64 [R1+0x7ba0], R20 ;  /* 0x007ba01401007387 */ /* 0x0041e80000100a00 */
[----:B---3--:R1:W-:Y:S04]  /*eda60*/  STL.64 [R1+0x7bc0], R22 ;  /* 0x007bc01601007387 */ /* 0x0083e80000100a00 */
[----:B0-----:R-:W2:Y:S04]  /*eda70*/  LDL.LU R20, [R1+0xf10] ;  /* 0x000f100001147983 */ /* 0x001ea80000300800 */
[----:B------:R-:W2:Y:S04]  /*eda80*/  LDL.LU R21, [R1+0xf14] ;  /* 0x000f140001157983 */ /* 0x000ea80000300800 */
[----:B-1----:R-:W3:Y:S04]  /*eda90*/  LDL.LU R22, [R1+0xf18] ;  /* 0x000f180001167983 */ /* 0x002ee80000300800 */
[----:B------:R-:W3:Y:S04]  /*edaa0*/  LDL.LU R23, [R1+0xf1c] ;  /* 0x000f1c0001177983 */ /* 0x000ee80000300800 */
        /* <DEDUP_REMOVED lines=15> */
[----:B0-----:R-:W4:Y:S04]  /*edba0*/  LDL R22, [R1+0x390] ;  /* 0x0003900001167983 */ /* 0x001f280000100800 */
[----:B------:R-:W4:Y:S04]  /*edbb0*/  LDL R23, [R1+0x394] ;  /* 0x0003940001177983 */ /* 0x000f280000100800 */
[----:B---3--:R-:W-:Y:S04]  /*edbc0*/  STL.64 [R1+0x7bf0], R20 ;  /* 0x007bf01401007387 */ /* 0x008fe80000100a00 */
[----:B------:R-:W3:Y:S04]  /*edbd0*/  LDL.64 R26, [R1+0x388] ;  /* 0x00038800011a7983 */ /* 0x000ee80000100a00 */
        /* <DEDUP_REMOVED lines=36> */
[----:B------:R-:W4:Y:S04]  /*ede20*/  LDL.LU.64 R26, [R1+0x7c08] ;  /* 0x007c0800011a7983 */ /* 0x000f280000300a00 */
        /* <DEDUP_REMOVED lines=20> */
[----:B--2---:R-:W-:-:S15]  /*edf70*/  HMMA.16816.F32 R20, R4, R26, R20 ;  /* 0x0000001a0414723c */ /* 0x004fde0000001814 */
[----:B------:R-:W-:-:S08]  /*edf80*/  NOP ;  /* 0x0000000000007918 */ /* 0x000fd00000000000 */
[----:B------:R-:W-:Y:S04]  /*edf90*/  STL.64 [R1+0x14b0], R20 ;  /* 0x0014b01401007387 */ /* 0x000fe80000100a00 */
[----:B------:R0:W-:Y:S04]  /*edfa0*/  STL.64 [R1+0x14b8], R22 ;  /* 0x0014b81601007387 */ /* 0x0001e80000100a00 */
[----:B0-----:R-:W2:Y:S01]  /*edfb0*/  LDL.LU.64 R22, [R1+0x7bc0] ;  /* 0x007bc00001167983 */ /* 0x001ea20000300a00 */
[----:B------:R-:W-:-:S03]  /*edfc0*/  IMAD.MOV.U32 R11, RZ, RZ, R27 ;  /* 0x000000ffff0b7224 */ /* 0x000fc600078e001b */
[----:B------:R-:W4:Y:S04]  /*edfd0*/  LDL.LU R24, [R1+0xe50] ;  /* 0x000e500001187983 */ /* 0x000f280000300800 */
[----:B------:R-:W4:Y:S04]  /*edfe0*/  LDL.LU R25, [R1+0xe54] ;  /* 0x000e540001197983 */ /* 0x000f280000300800 */
[----:B------:R-:W4:Y:S04]  /*edff0*/  LDL.LU R26, [R1+0xe58] ;  /* 0x000e5800011a7983 */ /* 0x000f280000300800 */
[----:B------:R-:W4:Y:S04]  /*ee000*/  LDL.LU R27, [R1+0xe5c] ;  /* 0x000e5c00011b7983 */ /* 0x000f280000300800 */
        /* <DEDUP_REMOVED lines=53> */
[----:B------:R-:W-:Y:S04]  /*ee360*/  STL.64 [R1+0x1440], R20 ;  /* 0x0014401401007387 */ /* 0x000fe80000100a00 */
[----:B------:R0:W-:Y:S04]  /*ee370*/  STL.64 [R1+0x1448], R22 ;  /* 0x0014481601007387 */ /* 0x0001e80000100a00 */
[----:B0-----:R-:W4:Y:S04]  /*ee380*/  LDL.LU.64 R22, [R1+0x7b18] ;  /* 0x007b180001167983 */ /* 0x001f280000300a00 */
[----:B------:R-:W4:Y:S01]  /*ee390*/  LDL.LU.64 R20, [R1+0x7b10] ;  /* 0x007b100001147983 */ /* 0x000f220000300a00 */
[----:B---3--:R-:W-:Y:S01]  /*ee3a0*/  IMAD.MOV.U32 R11, RZ, RZ, R13 ;  /* 0x000000ffff0b7224 */ /* 0x008fe200078e000d */
[----:B----4-:R-:W-:-:S15]  /*ee3b0*/  HMMA.16816.F32 R20, R4, R12, R20 ;  /* 0x0000000c0414723c */ /* 0x010fde0000001814 */
        /* <DEDUP_REMOVED lines=23> */
[----:B------:R0:W-:Y:S02]  /*ee530*/  STL.64 [R1+0x7868], R14 ;  /* 0x0078680e01007387 */ /* 0x0001e40000100a00 */
[----:B0-----:R-:W-:-:S02]  /*ee540*/  IMAD.MOV.U32 R14, RZ, RZ, R8 ;  /* 0x000000ffff0e7224 */ /* 0x001fc400078e0008 */
[----:B------:R-:W3:Y:S01]  /*ee550*/  LDL.LU R8, [R1+0x7ac4] ;  /* 0x007ac40001087983 */ /* 0x000ee20000300800 */
[----:B------:R-:W-:-:S03]  /*ee560*/  IMAD.MOV.U32 R15, RZ, RZ, R9 ;  /* 0x000000ffff0f7224 */ /* 0x000fc600078e0009 */
[----:B------:R-:W3:Y:S04]  /*ee570*/  LDL.LU R9, [R1+0x7ac0] ;  /* 0x007ac00001097983 */ /* 0x000ee80000300800 */
[----:B------:R2:W-:Y:S04]  /*ee580*/  STL.64 [R1+0x7880], R12 ;  /* 0x0078800c01007387 */ /* 0x0005e80000100a00 */
[----:B------:R-:W-:Y:S01]  /*ee590*/  STL.64 [R1+0x7a10], R14 ;  /* 0x007a100e01007387 */ /* 0x000fe20000100a00 */
[----:B--2---:R-:W-:Y:S02]  /*ee5a0*/  IMAD.MOV.U32 R12, RZ, RZ, R23 ;  /* 0x000000ffff0c7224 */ /* 0x004fe400078e0017 */
[----:B------:R-:W-:-:S05]  /*ee5b0*/  IMAD.MOV.U32 R13, RZ, RZ, R22 ;  /* 0x000000ffff0d7224 */ /* 0x000fca00078e0016 */
        /* <DEDUP_REMOVED lines=11> */
[----:B--2---:R-:W-:-:S15]  /*ee670*/  HMMA.16816.F32 R12, R4, R28, R12 ;  /* 0x0000001c040c723c */ /* 0x004fde000000180c */
[----:B------:R-:W-:-:S08]  /*ee680*/  NOP ;  /* 0x0000000000007918 */ /* 0x000fd00000000000 */
[----:B------:R-:W-:Y:S04]  /*ee690*/  STL.64 [R1+0x13e0], R12 ;  /* 0x0013e00c01007387 */ /* 0x000fe80000100a00 */
[----:B------:R0:W-:Y:S02]  /*ee6a0*/  STL.64 [R1+0x13e8], R14 ;  /* 0x0013e80e01007387 */ /* 0x0001e40000100a00 */
[----:B0-----:R-:W-:Y:S02]  /*ee6b0*/  IMAD.MOV.U32 R14, RZ, RZ, R21 ;  /* 0x000000ffff0e7224 */ /* 0x001fe400078e0015 */
[----:B------:R-:W-:Y:S02]  /*ee6c0*/  IMAD.MOV.U32 R15, RZ, RZ, R20 ;  /* 0x000000ffff0f7224 */ /* 0x000fe400078e0014 */
[----:B---3--:R-:W-:-:S02]  /*ee6d0*/  IMAD.MOV.U32 R22, RZ, RZ, R27 ;  /* 0x000000ffff167224 */ /* 0x008fc400078e001b */
[----:B------:R-:W-:-:S05]  /*ee6e0*/  IMAD.MOV.U32 R23, RZ, RZ, R26 ;  /* 0x000000ffff177224 */ /* 0x000fca00078e001a */
[----:B------:R-:W-:Y:S04]  /*ee6f0*/  STL.64 [R1+0x7a50], R22 ;  /* 0x007a501601007387 */ /* 0x000fe80000100a00 */
[----:B------:R0:W-:Y:S04]  /*ee700*/  STL.64 [R1+0x7a28], R14 ;  /* 0x007a280e01007387 */ /* 0x0001e80000100a00 */
[----:B------:R-:W2:Y:S04]  /*ee710*/  LDL.LU R12, [R1+0xde0] ;  /* 0x000de000010c7983 */ /* 0x000ea80000300800 */
[----:B------:R-:W2:Y:S04]  /*ee720*/  LDL.LU R13, [R1+0xde4] ;  /* 0x000de400010d7983 */ /* 0x000ea80000300800 */
[----:B0-----:R-:W3:Y:S04]  /*ee730*/  LDL.LU R14, [R1+0xde8] ;  /* 0x000de800010e7983 */ /* 0x001ee80000300800 */
[----:B------:R-:W3:Y:S01]  /*ee740*/  LDL.LU R15, [R1+0xdec] ;  /* 0x000dec00010f7983 */ /* 0x000ee20000300800 */
[----:B----4-:R-:W-:-:S02]  /*ee750*/  IMAD.MOV.U32 R20, RZ, RZ, R25 ;  /* 0x000000ffff147224 */ /* 0x010fc400078e0019 */
[----:B------:R-:W-:Y:S02]  /*ee760*/  IMAD.MOV.U32 R21, RZ, RZ, R24 ;  /* 0x000000ffff157224 */ /* 0x000fe400078e0018 */
[----:B------:R-:W4:Y:S04]  /*ee770*/  LDL.LU R24, [R1+0xe30] ;  /* 0x000e300001187983 */ /* 0x000f280000300800 */
[----:B------:R-:W4:Y:S04]  /*ee780*/  LDL.LU R25, [R1+0xe34] ;  /* 0x000e340001197983 */ /* 0x000f280000300800 */
        /* <DEDUP_REMOVED lines=26> */
[----:B------:R-:W-:Y:S01]  /*ee930*/  IMAD.MOV.U32 R20, RZ, RZ, R10 ;  /* 0x000000ffff147224 */ /* 0x000fe200078e000a */
[----:B----4-:R-:W-:Y:S01]  /*ee940*/  HMMA.16816.F32 R24, R4, R16, R24 ;  /* 0x000000100418723c */ /* 0x010fe20000001818 */
[----:B------:R-:W-:-:S05]  /*ee950*/  IMAD.MOV.U32 R21, RZ, RZ, R0 ;  /* 0x000000ffff157224 */ /* 0x000fca00078e0000 */
[----:B------:R-:W-:Y:S02]  /*ee960*/  IMAD.MOV.U32 R10, RZ, RZ, R16 ;  /* 0x000000ffff0a7224 */ /* 0x000fe400078e0010 */
[----:B------:R-:W-:Y:S01]  /*ee970*/  IMAD.MOV.U32 R0, RZ, RZ, R17 ;  /* 0x000000ffff007224 */ /* 0x000fe200078e0011 */
[----:B---3--:R-:W-:Y:S04]  /*ee980*/  STL.64 [R1+0x7a90], R14 ;  /* 0x007a900e01007387 */ /* 0x008fe80000100a00 */
[----:B--2---:R0:W-:Y:S04]  /*ee990*/  STL.64 [R1+0x7a88], R12 ;  /* 0x007a880c01007387 */ /* 0x0041e80000100a00 */
[----:B0-----:R-:W2:Y:S04]  /*ee9a0*/  LDL.LU R12, [R1+0xe20] ;  /* 0x000e2000010c7983 */ /* 0x001ea80000300800 */
[----:B------:R-:W2:Y:S04]  /*ee9b0*/  LDL.LU R13, [R1+0xe24] ;  /* 0x000e2400010d7983 */ /* 0x000ea80000300800 */
[----:B------:R-:W2:Y:S04]  /*ee9c0*/  LDL.LU R14, [R1+0xe28] ;  /* 0x000e2800010e7983 */ /* 0x000ea80000300800 */
[----:B------:R-:W2:Y:S04]  /*ee9d0*/  LDL.LU R15, [R1+0xe2c] ;  /* 0x000e2c00010f7983 */ /* 0x000ea80000300800 */
[----:B------:R-:W2:Y:S04]  /*ee9e0*/  LDL.LU.64 R16, [R1+0x7aa0] ;  /* 0x007aa00001107983 */ /* 0x000ea80000300a00 */
        /* <DEDUP_REMOVED lines=10> */
[----:B------:R-:W-:Y:S04]  /*eea90*/  STL [R1+0x7860], R10 ;  /* 0x0078600a01007387 */ /* 0x000fe80000100800 */
[----:B------:R0:W-:Y:S02]  /*eeaa0*/  STL.64 [R1+0x7858], R8 ;  /* 0x0078580801007387 */ /* 0x0001e40000100a00 */
[----:B0-----:R-:W-:-:S02]  /*eeab0*/  IMAD.MOV.U32 R8, RZ, RZ, R18 ;  /* 0x000000ffff087224 */ /* 0x001fc400078e0012 */
[----:B------:R-:W2:Y:S01]  /*eeac0*/  LDL.LU R18, [R1+0x7a9c] ;  /* 0x007a9c0001127983 */ /* 0x000ea20000300800 */
[----:B------:R-:W-:-:S03]  /*eead0*/  IMAD.MOV.U32 R9, RZ, RZ, R19 ;  /* 0x000000ffff097224 */ /* 0x000fc600078e0013 */
[----:B------:R-:W2:Y:S04]  /*eeae0*/  LDL.LU R19, [R1+0x7a98] ;  /* 0x007a980001137983 */ /* 0x000ea80000300800 */
        /* <DEDUP_REMOVED lines=35> */
[----:B--2---:R-:W-:-:S15]  /*eed20*/  HMMA.16816.F32 R12, R16, R22, R12 ;  /* 0x00000016100c723c */ /* 0x004fde000000180c */
[----:B------:R-:W-:-:S08]  /*eed30*/  NOP ;  /* 0x0000000000007918 */ /* 0x000fd00000000000 */
[----:B------:R0:W-:Y:S04]  /*eed40*/  STL.64 [R1+0x13a8], R14 ;  /* 0x0013a80e01007387 */ /* 0x0001e80000100a00 */
[----:B0-----:R-:W2:Y:S01]  /*eed50*/  LDL.LU.64 R14, [R1+0x7a28] ;  /* 0x007a2800010e7983 */ /* 0x001ea20000300a00 */
[----:B------:R-:W-:Y:S02]  /*eed60*/  IMAD.MOV.U32 R22, RZ, RZ, R12 ;  /* 0x000000ffff167224 */ /* 0x000fe400078e000c */
[----:B------:R-:W-:-:S05]  /*eed70*/  IMAD.MOV.U32 R23, RZ, RZ, R13 ;  /* 0x000000ffff177224 */ /* 0x000fca00078e000d */
[----:B------:R-:W-:Y:S04]  /*eed80*/  STL.64 [R1+0x69a0], R22 ;  /* 0x0069a01601007387 */ /* 0x000fe80000100a00 */
[----:B---3--:R0:W-:Y:S04]  /*eed90*/  STL.64 [R1+0x6998], R20 ;  /* 0x0069981401007387 */ /* 0x0081e80000100a00 */
        /* <DEDUP_REMOVED lines=16> */
[----:B0-----:R-:W3:Y:S01]  /*eeea0*/  LDL.LU R20, [R1+0xbf0] ;  /* 0x000bf00001147983 */ /* 0x001ee20000300800 */
[C---:B--2---:R-:W-:Y:S06]  /*eeeb0*/  HMMA.16816.F32 R4, R16.reuse, R14, R4 ;  /* 0x0000000e1004723c */ /* 0x044fec0000001804 */
[----:B----4-:R-:W-:-:S15]  /*eeec0*/  HMMA.16816.F32 R24, R16, R12, R24 ;  /* 0x0000000c1018723c */ /* 0x010fde0000001818 */
[----:B------:R-:W-:-:S08]  /*eeed0*/  NOP ;  /* 0x0000000000007918 */ /* 0x000fd00000000000 */
[----:B------:R-:W-:Y:S04]  /*eeee0*/  STL.64 [R1+0x1370], R24 ;  /* 0x0013701801007387 */ /* 0x000fe80000100a00 */
[----:B------:R-:W-:Y:S04]  /*eeef0*/  STL.64 [R1+0x1378], R26 ;  /* 0x0013781a01007387 */ /* 0x000fe80000100a00 */
[----:B------:R-:W-:Y:S04]  /*eef00*/  STL.64 [R1+0x1360], R4 ;  /* 0x0013600401007387 */ /* 0x000fe80000100a00 */
[----:B------:R-:W-:Y:S04]  /*eef10*/  STL.64 [R1+0x1368], R6 ;  /* 0x0013680601007387 */ /* 0x000fe80000100a00 */
[----:B------:R-:W3:Y:S04]  /*eef20*/  LDL.LU R21, [R1+0xbf4] ;  /* 0x000bf40001157983 */ /* 0x000ee80000300800 */
[----:B-1----:R-:W2:Y:S04]  /*eef30*/  LDL.LU R22, [R1+0xbf8] ;  /* 0x000bf80001167983 */ /* 0x002ea80000300800 */
[----:B------:R-:W2:Y:S04]  /*eef40*/  LDL.LU R23, [R1+0xbfc] ;  /* 0x000bfc0001177983 */ /* 0x000ea80000300800 */
[----:B------:R-:W4:Y:S01]  /*eef50*/  LDL.LU R14, [R1+0x338] ;  /* 0x00033800010e7983 */ /* 0x000f220000300800 */
[----:B------:R-:W-:-:S03]  /*eef60*/  IMAD.MOV.U32 R15, RZ, RZ, R11 ;  /* 0x000000ffff0f7224 */ /* 0x000fc600078e000b */
[----:B------:R-:W3:Y:S04]  /*eef70*/  LDL.LU R11, [R1+0x7a04] ;  /* 0x007a0400010b7983 */ /* 0x000ee80000300800 */
[----:B----4-:R-:W-:Y:S04]  /*eef80*/  STL.64 [R1+0x7898], R14 ;  /* 0x0078980e01007387 */ /* 0x010fe80000100a00 */
[----:B--2---:R-:W-:Y:S04]  /*eef90*/  STL.64 [R1+0x7878], R22 ;  /* 0x0078781601007387 */ /* 0x004fe80000100a00 */
[----:B---3--:R0:W-:Y:S04]  /*eefa0*/  STL.64 [R1+0x7870], R20 ;  /* 0x0078701401007387 */ /* 0x0081e80000100a00 */
        /* <DEDUP_REMOVED lines=78> */
[----:B------:R-:W4:Y:S04]  /*ef490*/  LDL.LU R6, [R1+0x388] ;  /* 0x0003880001067983 */ /* 0x000f280000300800 */
[----:B------:R-:W2:Y:S04]  /*ef4a0*/  LDL.LU R11, [R1+0x79f0] ;  /* 0x0079f000010b7983 */ /* 0x000ea80000300800 */
[----:B------:R-:W3:Y:S04]  /*ef4b0*/  LDL.LU R4, [R1+0x390] ;  /* 0x0003900001047983 */ /* 0x000ee80000300800 */
[----:B------:R-:W3:Y:S04]  /*ef4c0*/  LDL.LU R5, [R1+0x394] ;  /* 0x0003940001057983 */ /* 0x000ee80000300800 */
[----:B----4-:R2:W-:Y:S04]  /*ef4d0*/  STL.64 [R1+0x7980], R6 ;  /* 0x0079800601007387 */ /* 0x0105e80000100a00 */
[----:B---3--:R0:W-:Y:S04]  /*ef4e0*/  STL.64 [R1+0x7978], R4 ;  /* 0x0079780401007387 */ /* 0x0081e80000100a00 */
[----:B------:R-:W3:Y:S04]  /*ef4f0*/  LDL.LU R24, [R1+0xd10] ;  /* 0x000d100001187983 */ /* 0x000ee80000300800 */
[----:B------:R-:W3:Y:S04]  /*ef500*/  LDL.LU R25, [R1+0xd14] ;  /* 0x000d140001197983 */ /* 0x000ee80000300800 */
[----:B------:R-:W4:Y:S04]  /*ef510*/  LDL.LU R26, [R1+0xd18] ;  /* 0x000d1800011a7983 */ /* 0x000f280000300800 */
[----:B------:R-:W4:Y:S01]  /*ef520*/  LDL.LU R27, [R1+0xd1c] ;  /* 0x000d1c00011b7983 */ /* 0x000f220000300800 */
[----:B--2---:R-:W-:-:S03]  /*ef530*/  IMAD.MOV.U32 R7, RZ, RZ, R11 ;  /* 0x000000ffff077224 */ /* 0x004fc600078e000b */
[----:B----4-:R-:W-:Y:S04]  /*ef540*/  STL.64 [R1+0x7990], R26 ;  /* 0x0079901a01007387 */ /* 0x010fe80000100a00 */
[----:B---3--:R1:W-:Y:S04]  /*ef550*/  STL.64 [R1+0x7988], R24 ;  /* 0x0079881801007387 */ /* 0x0083e80000100a00 */
[----:B------:R-:W2:Y:S04]  /*ef560*/  LDL.LU R6, [R1+0x398] ;  /* 0x0003980001067983 */ /* 0x000ea80000300800 */
[----:B------:R-:W3:Y:S04]  /*ef570*/  LDL.LU R11, [R1+0x79ec] ;  /* 0x0079ec00010b7983 */ /* 0x000ee80000300800 */
[----:B0-----:R-:W4:Y:S04]  /*ef580*/  LDL.LU R4, [R1+0x3a0] ;  /* 0x0003a00001047983 */ /* 0x001f280000300800 */
[----:B------:R-:W4:Y:S04]  /*ef590*/  LDL.LU R5, [R1+0x3a4] ;  /* 0x0003a40001057983 */ /* 0x000f280000300800 */
[----:B--2---:R0:W-:Y:S04]  /*ef5a0*/  STL.64 [R1+0x7998], R6 ;  /* 0x0079980601007387 */ /* 0x0041e80000100a00 */
[----:B----4-:R-:W-:Y:S04]  /*ef5b0*/  STL.64 [R1+0x79b0], R4 ;  /* 0x0079b00401007387 */ /* 0x010fe80000100a00 */
[----:B-1----:R-:W2:Y:S04]  /*ef5c0*/  LDL.LU R24, [R1+0xd30] ;  /* 0x000d300001187983 */ /* 0x002ea80000300800 */
[----:B------:R-:W2:Y:S04]  /*ef5d0*/  LDL.LU R25, [R1+0xd34] ;  /* 0x000d340001197983 */ /* 0x000ea80000300800 */
[----:B------:R-:W4:Y:S04]  /*ef5e0*/  LDL.LU R26, [R1+0xd38] ;  /* 0x000d3800011a7983 */ /* 0x000f280000300800 */
[----:B------:R-:W4:Y:S04]  /*ef5f0*/  LDL.LU R27, [R1+0xd3c] ;  /* 0x000d3c00011b7983 */ /* 0x000f280000300800 */
[----:B0-----:R-:W2:Y:S01]  /*ef600*/  LDL.LU R6, [R1+0x3a8] ;  /* 0x0003a80001067983 */ /* 0x001ea20000300800 */
        /* <DEDUP_REMOVED lines=11> */
[----:B---3--:R0:W-:Y:S04]  /*ef6c0*/  STL.64 [R1+0x79e0], R4 ;  /* 0x0079e00401007387 */ /* 0x0081e80000100a00 */
[----:B------:R-:W3:Y:S04]  /*ef6d0*/  LDL.LU R10, [R1+0x3b8] ;  /* 0x0003b800010a7983 */ /* 0x000ee80000300800 */
        /* <DEDUP_REMOVED lines=39> */
[----:B------:R-:W3:Y:S04]  /*ef950*/  LDL.LU.64 R4, [R1+0x79e0] ;  /* 0x0079e00001047983 */ /* 0x000ee80000300a00 */
        /* <DEDUP_REMOVED lines=35> */
[C---:B---3--:R-:W-:Y:S06]  /*efb90*/  HMMA.16816.F32 R24, R16.reuse, R4, R24 ;  /* 0x000000041018723c */ /* 0x048fec0000001818 */
[----:B----4-:R-:W-:-:S15]  /*efba0*/  HMMA.16816.F32 R4, R16, R6, R12 ;  /* 0x000000061004723c */ /* 0x010fde000000180c */
[----:B------:R-:W-:-:S02]  /*efbb0*/  NOP ;  /* 0x0000000000007918 */ /* 0x000fc40000000000 */
[----:B------:R0:W-:Y:S04]  /*efbc0*/  STL.64 [R1+0x1300], R24 ;  /* 0x0013001801007387 */ /* 0x0001e80000100a00 */
[----:B------:R1:W-:Y:S04]  /*efbd0*/  STL.64 [R1+0x1308], R26 ;  /* 0x0013081a01007387 */ /* 0x0003e80000100a00 */
[----:B0-----:R-:W3:Y:S04]  /*efbe0*/  LDL.LU R24, [R1+0xbd0] ;  /* 0x000bd00001187983 */ /* 0x001ee80000300800 */
[----:B------:R-:W3:Y:S04]  /*efbf0*/  LDL.LU R25, [R1+0xbd4] ;  /* 0x000bd40001197983 */ /* 0x000ee80000300800 */
[----:B-1----:R-:W3:Y:S04]  /*efc00*/  LDL.LU R26, [R1+0xbd8] ;  /* 0x000bd800011a7983 */ /* 0x002ee80000300800 */
[----:B------:R-:W3:Y:S04]  /*efc10*/  LDL.LU R27, [R1+0xbdc] ;  /* 0x000bdc00011b7983 */ /* 0x000ee80000300800 */
        /* <DEDUP_REMOVED lines=83> */
[----:B0-----:R-:W3:Y:S01]  /*f0150*/  LDL.LU.64 R14, [R1+0x7868] ;  /* 0x00786800010e7983 */ /* 0x001ee20000300a00 */
[----:B--2---:R-:W-:-:S15]  /*f0160*/  HMMA.16816.F32 R20, R16, R2, R20 ;  /* 0x000000021014723c */ /* 0x004fde0000001814 */
[----:B------:R-:W-:-:S08]  /*f0170*/  NOP ;  /* 0x0000000000007918 */ /* 0x000fd00000000000 */
[----:B------:R0:W-:Y:S04]  /*f0180*/  STL.64 [R1+0x1260], R20 ;  /* 0x0012601401007387 */ /* 0x0001e80000100a00 */
[----:B------:R-:W-:Y:S04]  /*f0190*/  STL.64 [R1+0x1268], R22 ;  /* 0x0012681601007387 */ /* 0x000fe80000100a00 */
[----:B------:R-:W2:Y:S04]  /*f01a0*/  LDL R2, [R1+0x2d8] ;  /* 0x0002d80001027983 */ /* 0x000ea80000100800 */
[----:B------:R-:W2:Y:S01]  /*f01b0*/  LDL R3, [R1+0x2dc] ;  /* 0x0002dc0001037983 */ /* 0x000ea20000100800 */
[----:B---3--:R-:W-:Y:S03]  /*f01c0*/  HMMA.16816.F32 R12, R16, R14, R8 ;  /* 0x0000000e100c723c */ /* 0x008fe60000001808 */
[----:B0-----:R-:W3:Y:S04]  /*f01d0*/  LDL R20, [R1+0x2c8] ;  /* 0x0002c80001147983 */ /* 0x001ee80000100800 */
[----:B------:R-:W3:Y:S04]  /*f01e0*/  LDL R21, [R1+0x2cc] ;  /* 0x0002cc0001157983 */ /* 0x000ee80000100800 */
[----:B------:R-:W4:Y:S04]  /*f01f0*/  LDL.LU R10, [R1+0x7860] ;  /* 0x00786000010a7983 */ /* 0x000f280000300800 */
[----:B------:R-:W2:Y:S08]  /*f0200*/  LDL.LU.64 R8, [R1+0x7858] ;  /* 0x0078580001087983 */ /* 0x000eb00000300a00 */
[----:B------:R0:W-:Y:S04]  /*f0210*/  STL.64 [R1+0x1250], R12 ;  /* 0x0012500c01007387 */ /* 0x0001e80000100a00 */
[----:B------:R1:W-:Y:S04]  /*f0220*/  STL.64 [R1+0x1258], R14 ;  /* 0x0012580e01007387 */ /* 0x0003e80000100a00 */
[----:B0-----:R-:W3:Y:S04]  /*f0230*/  LDL R12, [R1+0x260] ;  /* 0x00026000010c7983 */ /* 0x001ee80000100800 */
[----:B-1----:R-:W3:Y:S04]  /*f0240*/  LDL R14, [R1+0x250] ;  /* 0x00025000010e7983 */ /* 0x002ee80000100800 */
[----:B------:R-:W3:Y:S04]  /*f0250*/  LDL R15, [R1+0x254] ;  /* 0x00025400010f7983 */ /* 0x000ee80000100800 */
[----:B------:R-:W3:Y:S01]  /*f0260*/  LDL R13, [R1+0x264] ;  /* 0x00026400010d7983 */ /* 0x000ee20000100800 */
[----:B------:R-:W-:-:S02]  /*f0270*/  IMAD.MOV.U32 R23, RZ, RZ, R0 ;  /* 0x000000ffff177224 */ /* 0x000fc400078e0000 */
[----:B----4-:R-:W-:Y:S02]  /*f0280*/  IMAD.MOV.U32 R22, RZ, RZ, R10 ;  /* 0x000000ffff167224 */ /* 0x010fe400078e000a */
[----:B--2---:R-:W-:-:S15]  /*f0290*/  HMMA.16816.F32 R8, R16, R8, R24 ;  /* 0x000000081008723c */ /* 0x004fde0000001818 */
[----:B------:R-:W-:-:S09]  /*f02a0*/  NOP ;  /* 0x0000000000007918 */ /* 0x000fd20000000000 */
[----:B------:R-:W-:Y:S01]  /*f02b0*/  IMAD.MOV.U32 R0, RZ, RZ, R11 ;  /* 0x000000ffff007224 */ /* 0x000fe200078e000b */
[----:B---3--:R-:W-:Y:S04]  /*f02c0*/  STL.64 [R1+0x77c8], R14 ;  /* 0x0077c80e01007387 */ /* 0x008fe80000100a00 */
[----:B------:R-:W-:Y:S04]  /*f02d0*/  STL.64 [R1+0x77c0], R12 ;  /* 0x0077c00c01007387 */ /* 0x000fe80000100a00 */
[----:B------:R-:W-:Y:S04]  /*f02e0*/  STL.64 [R1+0x1240], R8 ;  /* 0x0012400801007387 */ /* 0x000fe80000100a00 */
[----:B------:R0:W-:Y:S04]  /*f02f0*/  STL [R1+0x1248], R10 ;  /* 0x0012480a01007387 */ /* 0x0001e80000100800 */
[----:B------:R-:W2:Y:S04]  /*f0300*/  LDL R11, [R1+0x234] ;  /* 0x00023400010b7983 */ /* 0x000ea80000100800 */
[----:B0-----:R-:W2:Y:S04]  /*f0310*/  LDL R10, [R1+0x230] ;  /* 0x00023000010a7983 */ /* 0x001ea80000100800 */
[----:B------:R-:W-:Y:S04]  /*f0320*/  STL [R1+0x6890], R0 ;  /* 0x0068900001007387 */ /* 0x000fe80000100800 */
[----:B------:R-:W3:Y:S04]  /*f0330*/  LDL.LU R12, [R1+0xba0] ;  /* 0x000ba000010c7983 */ /* 0x000ee80000300800 */
[----:B------:R-:W3:Y:S04]  /*f0340*/  LDL.LU R13, [R1+0xba4] ;  /* 0x000ba400010d7983 */ /* 0x000ee80000300800 */
[----:B------:R-:W3:Y:S04]  /*f0350*/  LDL.LU R14, [R1+0xba8] ;  /* 0x000ba800010e7983 */ /* 0x000ee80000300800 */
[----:B------:R-:W3:Y:S04]  /*f0360*/  LDL.LU R15, [R1+0xbac] ;  /* 0x000bac00010f7983 */ /* 0x000ee80000300800 */
[----:B------:R-:W4:Y:S01]  /*f0370*/  LDL.64 R8, [R1+0x210] ;  /* 0x0002100001087983 */ /* 0x000f220000100a00 */
[C---:B------:R-:W-:Y:S03]  /*f0380*/  HMMA.16816.F32 R4, R16.reuse, R28, R4 ;  /* 0x0000001c1004723c */ /* 0x040fe60000001804 */
[----:B------:R-:W3:Y:S04]  /*f0390*/  LDL.64 R28, [R1+0x308] ;  /* 0x00030800011c7983 */ /* 0x000ee80000100a00 */
[----:B--2---:R-:W-:Y:S04]  /*f03a0*/  STL.64 [R1+0x77b8], R10 ;  /* 0x0077b80a01007387 */ /* 0x004fe80000100a00 */
[----:B----4-:R0:W-:Y:S04]  /*f03b0*/  STL.64 [R1+0x77b0], R8 ;  /* 0x0077b00801007387 */ /* 0x0101e80000100a00 */
[----:B0-----:R-:W2:Y:S04]  /*f03c0*/  LDL.LU R8, [R1+0xbb0] ;  /* 0x000bb00001087983 */ /* 0x001ea80000300800 */
[----:B------:R-:W2:Y:S04]  /*f03d0*/  LDL.LU R9, [R1+0xbb4] ;  /* 0x000bb40001097983 */ /* 0x000ea80000300800 */
[----:B------:R-:W2:Y:S04]  /*f03e0*/  LDL.LU R10, [R1+0xbb8] ;  /* 0x000bb800010a7983 */ /* 0x000ea80000300800 */
[----:B------:R-:W2:Y:S04]  /*f03f0*/  LDL.LU R11, [R1+0xbbc] ;  /* 0x000bbc00010b7983 */ /* 0x000ea80000300800 */
[----:B------:R0:W-:Y:S04]  /*f0400*/  STL.64 [R1+0x66a8], R6 ;  /* 0x0066a80601007387 */ /* 0x0001e80000100a00 */
[----:B0-----:R-:W4:Y:S04]  /*f0410*/  LDL.LU R6, [R1+0x150] ;  /* 0x0001500001067983 */ /* 0x001f280000300800 */
[----:B------:R-:W4:Y:S04]  /*f0420*/  LDL.LU R7, [R1+0x154] ;  /* 0x0001540001077983 */ /* 0x000f280000300800 */
[----:B------:R-:W3:Y:S04]  /*f0430*/  LDL.LU.64 R24, [R1+0x1c0] ;  /* 0x0001c00001187983 */ /* 0x000ee80000300a00 */
[----:B------:R-:W2:Y:S04]  /*f0440*/  LDL.LU.64 R26, [R1+0x1b0] ;  /* 0x0001b000011a7983 */ /* 0x000ea80000300a00 */
[----:B--2---:R-:W-:Y:S04]  /*f0450*/  STL [R1+0x7740], R27 ;  /* 0x0077401b01007387 */ /* 0x004fe80000100800 */
[----:B------:R-:W-:Y:S04]  /*f0460*/  STL [R1+0x7750], R26 ;  /* 0x0077501a01007387 */ /* 0x000fe80000100800 */
[----:B---3--:R-:W-:Y:S04]  /*f0470*/  STL.64 [R1+0x7748], R24 ;  /* 0x0077481801007387 */ /* 0x008fe80000100a00 */
[----:B------:R0:W-:Y:S04]  /*f0480*/  STL.64 [R1+0x66a0], R4 ;  /* 0x0066a00401007387 */ /* 0x0001e80000100a00 */
[----:B0-----:R-:W2:Y:S04]  /*f0490*/  LDL.LU R4, [R1+0x160] ;  /* 0x0001600001047983 */ /* 0x001ea80000300800 */
[----:B------:R-:W2:Y:S04]  /*f04a0*/  LDL.LU R5, [R1+0x164] ;  /* 0x0001640001057983 */ /* 0x000ea80000300800 */
[----:B----4-:R-:W-:Y:S04]  /*f04b0*/  STL.64 [R1+0x76e0], R6 ;  /* 0x0076e00601007387 */ /* 0x010fe80000100a00 */
[----:B--2---:R0:W-:Y:S02]  /*f04c0*/  STL.64 [R1+0x76d8], R4 ;  /* 0x0076d80401007387 */ /* 0x0041e40000100a00 */
[----:B0-----:R-:W-:Y:S02]  /*f04d0*/  HMMA.16816.F32 R4, R16, R22, R8 ;  /* 0x000000161004723c */ /* 0x001fe40000001808 */
[----:B------:R-:W2:-:S15]  /*f04e0*/  LDL.LU R16, [R1+0x2b8] ;  /* 0x0002b80001107983 */ /* 0x000e9e0000300800 */
[----:B------:R-:W-:-:S06]  /*f04f0*/  NOP ;  /* 0x0000000000007918 */ /* 0x000fcc0000000000 */
[----:B------:R-:W-:Y:S04]  /*f0500*/  STL.64 [R1+0x1230], R4 ;  /* 0x0012300401007387 */ /* 0x000fe80000100a00 */
[----:B------:R-:W-:Y:S04]  /*f0510*/  STL.64 [R1+0x1238], R6 ;  /* 0x0012380601007387 */ /* 0x000fe80000100a00 */
[----:B------:R-:W2:Y:S04]  /*f0520*/  LDL.LU R17, [R1+0x2bc] ;  /* 0x0002bc0001117983 */ /* 0x000ea80000300800 */
[----:B------:R-:W3:Y:S04]  /*f0530*/  LDL R22, [R1+0x130] ;  /* 0x0001300001167983 */ /* 0x000ee80000100800 */
[----:B------:R-:W3:Y:S04]  /*f0540*/  LDL R23, [R1+0x134] ;  /* 0x0001340001177983 */ /* 0x000ee80000100800 */
[----:B---3--:R-:W-:Y:S04]  /*f0550*/  STL.64 [R1+0x7830], R22 ;  /* 0x0078301601007387 */ /* 0x008fe80000100a00 */
[----:B------:R-:W-:Y:S04]  /*f0560*/  STL.64 [R1+0x7828], R20 ;  /* 0x0078281401007387 */ /* 0x000fe80000100a00 */
[----:B------:R-:W3:Y:S04]  /*f0570*/  LDL.LU R18, [R1+0x140] ;  /* 0x0001400001127983 */ /* 0x000ee80000300800 */
[----:B------:R-:W3:Y:S04]  /*f0580*/  LDL.LU R19, [R1+0x144] ;  /* 0x0001440001137983 */ /* 0x000ee80000300800 */
[----:B---3--:R0:W-:Y:S04]  /*f0590*/  STL.64 [R1+0x7810], R18 ;  /* 0x0078101201007387 */ /* 0x0081e80000100a00 */
[----:B--2---:R1:W-:Y:S04]  /*f05a0*/  STL.64 [R1+0x7808], R16 ;  /* 0x0078081001007387 */ /* 0x0043e80000100a00 */
[----:B0-----:R-:W2:Y:S04]  /*f05b0*/  LDL R18, [R1+0x108] ;  /* 0x0001080001127983 */ /* 0x001ea80000100800 */
[----:B-1----:R-:W2:Y:S04]  /*f05c0*/  LDL R16, [R1+0x100] ;  /* 0x0001000001107983 */ /* 0x002ea80000100800 */
[----:B------:R-:W2:Y:S04]  /*f05d0*/  LDL R17, [R1+0x104] ;  /* 0x0001040001117983 */ /* 0x000ea80000100800 */
[----:B------:R-:W2:Y:S02]  /*f05e0*/  LDL R19, [R1+0x10c] ;  /* 0x00010c0001137983 */ /* 0x000ea40000100800 */
[----:B--2---:R-:W-:-:S15]  /*f05f0*/  HMMA.16816.F32 R8, R16, R28, R12 ;  /* 0x0000001c1008723c */ /* 0x004fde000000180c */
[----:B------:R-:W-:-:S08]  /*f0600*/  NOP ;  /* 0x0000000000007918 */ /* 0x000fd00000000000 */
[----:B------:R-:W-:Y:S04]  /*f0610*/  STL.64 [R1+0x1220], R8 ;  /* 0x0012200801007387 */ /* 0x000fe80000100a00 */
[----:B------:R0:W-:Y:S04]  /*f0620*/  STL.64 [R1+0x1228], R10 ;  /* 0x0012280a01007387 */ /* 0x0001e80000100a00 */
[----:B------:R-:W2:Y:S04]  /*f0630*/  LDL.LU R12, [R1+0xb10] ;  /* 0x000b1000010c7983 */ /* 0x000ea80000300800 */
[----:B------:R-:W2:Y:S04]  /*f0640*/  LDL.LU R13, [R1+0xb14] ;  /* 0x000b1400010d7983 */ /* 0x000ea80000300800 */
[----:B------:R-:W3:Y:S04]  /*f0650*/  LDL.LU R14, [R1+0xb18] ;  /* 0x000b1800010e7983 */ /* 0x000ee80000300800 */
[----:B------:R-:W3:Y:S04]  /*f0660*/  LDL.LU R15, [R1+0xb1c] ;  /* 0x000b1c00010f7983 */ /* 0x000ee80000300800 */
[----:B------:R-:W4:Y:S04]  /*f0670*/  LDL R6, [R1+0x280] ;  /* 0x0002800001067983 */ /* 0x000f280000100800 */
[----:B------:R-:W4:Y:S04]  /*f0680*/  LDL R7, [R1+0x284] ;  /* 0x0002840001077983 */ /* 0x000f280000100800 */
[----:B0-----:R-:W2:Y:S04]  /*f0690*/  LDL R10, [R1+0x2a8] ;  /* 0x0002a800010a7983 */ /* 0x001ea80000100800 */
[----:B------:R-:W2:Y:S04]  /*f06a0*/  LDL R11, [R1+0x2ac] ;  /* 0x0002ac00010b7983 */ /* 0x000ea80000100800 */
        /* <DEDUP_REMOVED lines=32> */
[----:B------:R-:W4:Y:S04]  /*f08b0*/  LDL.LU R10, [R1+0xb68] ;  /* 0x000b6800010a7983 */ /* 0x000f280000300800 */
[----:B------:R-:W4:Y:S04]  /*f08c0*/  LDL.LU R11, [R1+0xb6c] ;  /* 0x000b6c00010b7983 */ /* 0x000f280000300800 */
[----:B---3--:R-:W-:Y:S04]  /*f08d0*/  STL.64 [R1+0x77e8], R14 ;  /* 0x0077e80e01007387 */ /* 0x008fe80000100a00 */
[----:B------:R0:W-:Y:S04]  /*f08e0*/  STL.64 [R1+0x77e0], R12 ;  /* 0x0077e00c01007387 */ /* 0x0001e80000100a00 */
[----:B0-----:R-:W3:Y:S04]  /*f08f0*/  LDL.LU R12, [R1+0xb30] ;  /* 0x000b3000010c7983 */ /* 0x001ee80000300800 */
[----:B------:R-:W3:Y:S04]  /*f0900*/  LDL.LU R13, [R1+0xb34] ;  /* 0x000b3400010d7983 */ /* 0x000ee80000300800 */
[----:B------:R-:W2:Y:S04]  /*f0910*/  LDL.LU R14, [R1+0xb38] ;  /* 0x000b3800010e7983 */ /* 0x000ea80000300800 */
[----:B------:R-:W2:Y:S01]  /*f0920*/  LDL.LU R15, [R1+0xb3c] ;  /* 0x000b3c00010f7983 */ /* 0x000ea20000300800 */
[----:B------:R-:W-:-:S02]  /*f0930*/  IMAD.MOV.U32 R4, RZ, RZ, R29 ;  /* 0x000000ffff047224 */ /* 0x000fc400078e001d */
[----:B------:R-:W-:Y:S01]  /*f0940*/  IMAD.MOV.U32 R5, RZ, RZ, R28 ;  /* 0x000000ffff057224 */ /* 0x000fe200078e001c */
[----:B--2---:R-:W-:Y:S04]  /*f0950*/  STL.64 [R1+0x77f8], R14 ;  /* 0x0077f80e01007387 */ /* 0x004fe80000100a00 */
[----:B---3--:R0:W-:Y:S04]  /*f0960*/  STL.64 [R1+0x77f0], R12 ;  /* 0x0077f00c01007387 */ /* 0x0081e80000100a00 */
[----:B0-----:R-:W2:Y:S04]  /*f0970*/  LDL.LU R12, [R1+0xb40] ;  /* 0x000b4000010c7983 */ /* 0x001ea80000300800 */
[----:B------:R-:W2:Y:S04]  /*f0980*/  LDL.LU R13, [R1+0xb44] ;  /* 0x000b4400010d7983 */ /* 0x000ea80000300800 */
[----:B------:R-:W2:Y:S04]  /*f0990*/  LDL.LU R14, [R1+0xb48] ;  /* 0x000b4800010e7983 */ /* 0x000ea80000300800 */
[----:B------:R-:W2:Y:S04]  /*f09a0*/  LDL.LU R15, [R1+0xb4c] ;  /* 0x000b4c00010f7983 */ /* 0x000ea80000300800 */
[----:B------:R-:W3:Y:S04]  /*f09b0*/  LDL.64 R24, [R1+0x270] ;  /* 0x0002700001187983 */ /* 0x000ee80000100a00 */
        /* <DEDUP_REMOVED lines=12> */
[----:B------:R0:W-:Y:S04]  /*f0a80*/  STL [R1+0x7738], R28 ;  /* 0x0077381c01007387 */ /* 0x0001e80000100800 */
[----:B0-----:R-:W3:Y:S01]  /*f0a90*/  LDL.64 R28, [R1+0x290] ;  /* 0x00029000011c7983 */ /* 0x001ee20000100a00 */
        /* <DEDUP_REMOVED lines=19> */
[----:B------:R-:W2:Y:S04]  /*f0bd0*/  LDL.LU.64 R16, [R1+0x7808] ;  /* 0x0078080001107983 */ /* 0x000ea80000300a00 */
[----:B----4-:R-:W-:Y:S04]  /*f0be0*/  STL.64 [R1+0x76b0], R22 ;  /* 0x0076b01601007387 */ /* 0x010fe80000100a00 */
        /* <DEDUP_REMOVED lines=8> */
[----:B------:R-:W-:Y:S04]  /*f0c70*/  STL [R1+0x7610], R16 ;  /* 0x0076101001007387 */ /* 0x000fe80000100800 */
[----:B------:R-:W-:Y:S01]  /*f0c80*/  STL [R1+0x760c], R17 ;  /* 0x00760c1101007387 */ /* 0x000fe20000100800 */
[----:B--2---:R-:W-:Y:S03]  /*f0c90*/  HMMA.16816.F32 R8, R20, R10, R12 ;  /* 0x0000000a1408723c */ /* 0x004fe6000000180c */
[----:B------:R-:W3:Y:S04]  /*f0ca0*/  LDL.LU.64 R14, [R1+0x77f8] ;  /* 0x0077f800010e7983 */ /* 0x000ee80000300a00 */
[----:B------:R-:W3:Y:S01]  /*f0cb0*/  LDL.LU.64 R12, [R1+0x77f0] ;  /* 0x0077f000010c7983 */ /* 0x000ee20000300a00 */
[----:B------:R-:W-:-:S02]  /*f0cc0*/  IMAD.MOV.U32 R4, RZ, RZ, R26 ;  /* 0x000000ffff047224 */ /* 0x000fc400078e001a */
[----:B------:R-:W-:-:S13]  /*f0cd0*/  IMAD.MOV.U32 R5, RZ, RZ, R27 ;  /* 0x000000ffff057224 */ /* 0x000fda00078e001b */
[----:B------:R0:W-:Y:S04]  /*f0ce0*/  STL.64 [R1+0x11c0], R8 ;  /* 0x0011c00801007387 */ /* 0x0001e80000100a00 */
[----:B------:R1:W-:Y:S04]  /*f0cf0*/  STL.64 [R1+0x11c8], R10 ;  /* 0x0011c80a01007387 */ /* 0x0003e80000100a00 */
[----:B0-----:R-:W2:Y:S04]  /*f0d00*/  LDL.LU R8, [R1+0xb00] ;  /* 0x000b000001087983 */ /* 0x001ea80000300800 */
[----:B------:R-:W2:Y:S04]  /*f0d10*/  LDL.LU R9, [R1+0xb04] ;  /* 0x000b040001097983 */ /* 0x000ea80000300800 */
[----:B-1----:R-:W2:Y:S04]  /*f0d20*/  LDL.LU R10, [R1+0xb08] ;  /* 0x000b0800010a7983 */ /* 0x002ea80000300800 */
[----:B------:R-:W2:Y:S04]  /*f0d30*/  LDL.LU R11, [R1+0xb0c] ;  /* 0x000b0c00010b7983 */ /* 0x000ea80000300800 */
[----:B------:R-:W4:Y:S04]  /*f0d40*/  LDL R26, [R1+0x240] ;  /* 0x00024000011a7983 */ /* 0x000f280000100800 */
[----:B------:R-:W4:Y:S01]  /*f0d50*/  LDL R27, [R1+0x244] ;  /* 0x00024400011b7983 */ /* 0x000f220000100800 */
[----:B---3--:R-:W-:-:S15]  /*f0d60*/  HMMA.16816.F32 R12, R20, R28, R12 ;  /* 0x0000001c140c723c */ /* 0x008fde000000180c */
[----:B------:R-:W-:-:S08]  /*f0d70*/  NOP ;  /* 0x0000000000007918 */ /* 0x000fd00000000000 */
[----:B------:R-:W-:Y:S04]  /*f0d80*/  STL.64 [R1+0x11b0], R12 ;  /* 0x0011b00c01007387 */ /* 0x000fe80000100a00 */
[----:B------:R0:W-:Y:S04]  /*f0d90*/  STL.64 [R1+0x11b8], R14 ;  /* 0x0011b80e01007387 */ /* 0x0001e80000100a00 */
[----:B0-----:R-:W3:Y:S04]  /*f0da0*/  LDL.LU.64 R14, [R1+0x77e8] ;  /* 0x0077e800010e7983 */ /* 0x001ee80000300a00 */
[----:B------:R-:W3:Y:S01]  /*f0db0*/  LDL.LU.64 R12, [R1+0x77e0] ;  /* 0x0077e000010c7983 */ /* 0x000ee20000300a00 */
[----:B------:R-:W-:-:S02]  /*f0dc0*/  IMAD.MOV.U32 R17, RZ, RZ, R29 ;  /* 0x000000ffff117224 */ /* 0x000fc400078e001d */
[----:B------:R-:W-:-:S03]  /*f0dd0*/  IMAD.MOV.U32 R16, RZ, RZ, R28 ;  /* 0x000000ffff107224 */ /* 0x000fc600078e001c */
        /* <DEDUP_REMOVED lines=8> */
[----:B------:R-:W-:-:S02]  /*f0e60*/  IMAD.MOV.U32 R17, RZ, RZ, R24 ;  /* 0x000000ffff117224 */ /* 0x000fc400078e0018 */
[----:B------:R-:W-:Y:S01]  /*f0e70*/  IMAD.MOV.U32 R16, RZ, RZ, R25 ;  /* 0x000000ffff107224 */ /* 0x000fe200078e0019 */
[----:B---3--:R-:W-:-:S15]  /*f0e80*/  HMMA.16816.F32 R12, R20, R24, R12 ;  /* 0x00000018140c723c */ /* 0x008fde000000180c */
[----:B------:R-:W-:-:S08]  /*f0e90*/  NOP ;  /* 0x0000000000007918 */ /* 0x000fd00000000000 */
[----:B------:R-:W-:Y:S04]  /*f0ea0*/  STL.64 [R1+0x1190], R12 ;  /* 0x0011900c01007387 */ /* 0x000fe80000100a00 */
[----:B------:R0:W-:Y:S04]  /*f0eb0*/  STL.64 [R1+0x1198], R14 ;  /* 0x0011980e01007387 */ /* 0x0001e80000100a00 */
[----:B0-----:R-:W3:Y:S04]  /*f0ec0*/  LDL.LU.64 R14, [R1+0x77c8] ;  /* 0x0077c800010e7983 */ /* 0x001ee80000300a00 */
[----:B------:R-:W2:Y:S04]  /*f0ed0*/  LDL.LU.64 R12, [R1+0x77c0] ;  /* 0x0077c000010c7983 */ /* 0x000ea80000300a00 */
[----:B------:R0:W-:Y:S04]  /*f0ee0*/  STL.64 [R1+0x76c0], R18 ;  /* 0x0076c01201007387 */ /* 0x0001e80000100a00 */
[----:B0-----:R-:W4:Y:S04]  /*f0ef0*/  LDL.64 R18, [R1+0x200] ;  /* 0x0002000001127983 */ /* 0x001f280000100a00 */
[----:B------:R0:W-:Y:S04]  /*f0f00*/  STL.64 [R1+0x76b8], R16 ;  /* 0x0076b81001007387 */ /* 0x0001e80000100a00 */
[----:B0-----:R-:W3:Y:S04]  /*f0f10*/  LDL.64 R16, [R1+0x1f0] ;  /* 0x0001f00001107983 */ /* 0x001ee80000100a00 */
        /* <DEDUP_REMOVED lines=10> */
[----:B----4-:R1:W-:Y:S04]  /*f0fc0*/  STL.64 [R1+0x77a8], R18 ;  /* 0x0077a81201007387 */ /* 0x0103e80000100a00 */
        /* <DEDUP_REMOVED lines=14> */
[----:B0-----:R-:W2:Y:S04]  /*f10b0*/  LDL.LU R16, [R1+0xad0] ;  /* 0x000ad00001107983 */ /* 0x001ea80000300800 */
[----:B------:R-:W2:Y:S04]  /*f10c0*/  LDL.LU R17, [R1+0xad4] ;  /* 0x000ad40001117983 */ /* 0x000ea80000300800 */
[----:B-1----:R-:W2:Y:S04]  /*f10d0*/  LDL.LU R18, [R1+0xad8] ;  /* 0x000ad80001127983 */ /* 0x002ea80000300800 */
[----:B------:R-:W2:Y:S04]  /*f10e0*/  LDL.LU R19, [R1+0xadc] ;  /* 0x000adc0001137983 */ /* 0x000ea80000300800 */
[----:B------:R-:W-:Y:S04]  /*f10f0*/  STL.64 [R1+0x75a0], R14 ;  /* 0x0075a00e01007387 */ /* 0x000fe80000100a00 */
[----:B------:R0:W-:Y:S04]  /*f1100*/  STL.64 [R1+0x7598], R12 ;  /* 0x0075980c01007387 */ /* 0x0001e80000100a00 */
[----:B0-----:R-:W3:Y:S04]  /*f1110*/  LDL.LU R12, [R1+0xae0] ;  /* 0x000ae000010c7983 */ /* 0x001ee80000300800 */
[----:B------:R-:W3:Y:S04]  /*f1120*/  LDL.LU R13, [R1+0xae4] ;  /* 0x000ae400010d7983 */ /* 0x000ee80000300800 */
[----:B------:R-:W3:Y:S04]  /*f1130*/  LDL.LU R14, [R1+0xae8] ;  /* 0x000ae800010e7983 */ /* 0x000ee80000300800 */
[----:B------:R-:W3:Y:S04]  /*f1140*/  LDL.LU R15, [R1+0xaec] ;  /* 0x000aec00010f7983 */ /* 0x000ee80000300800 */
[----:B------:R-:W4:Y:S01]  /*f1150*/  LDL.LU R24, [R1+0xa80] ;  /* 0x000a800001187983 */ /* 0x000f220000300800 */
[----:B---3--:R-:W-:-:S15]  /*f1160*/  HMMA.16816.F32 R12, R20, R26, R12 ;  /* 0x0000001a140c723c */ /* 0x008fde000000180c */
[----:B------:R-:W-:-:S08]  /*f1170*/  NOP ;  /* 0x0000000000007918 */ /* 0x000fd00000000000 */
[----:B------:R-:W-:Y:S04]  /*f1180*/  STL.64 [R1+0x1160], R12 ;  /* 0x0011600c01007387 */ /* 0x000fe80000100a00 */
[----:B------:R-:W-:Y:S04]  /*f1190*/  STL.64 [R1+0x1168], R14 ;  /* 0x0011680e01007387 */ /* 0x000fe80000100a00 */
        /* <DEDUP_REMOVED lines=27> */
[----:B------:R-:W4:Y:S04]  /*f1350*/  LDL.64 R6, [R1+0x1d0] ;  /* 0x0001d00001067983 */ /* 0x000f280000100a00 */
        /* <DEDUP_REMOVED lines=25> */
[----:B------:R-:W-:-:S03]  /*f14f0*/  IMAD.MOV.U32 R0, RZ, RZ, R19 ;  /* 0x000000ffff007224 */ /* 0x000fc600078e0013 */
[----:B------:R-:W4:Y:S04]  /*f1500*/  LDL.64 R18, [R1+0x190] ;  /* 0x0001900001127983 */ /* 0x000f280000100a00 */
[----:B------:R-:W-:Y:S01]  /*f1510*/  STL [R1+0x7540], R0 ;  /* 0x0075400001007387 */ /* 0x000fe20000100800 */
[----:B---3--:R-:W-:Y:S02]  /*f1520*/  IMAD.MOV.U32 R8, RZ, RZ, R16 ;  /* 0x000000ffff087224 */ /* 0x008fe400078e0010 */
[----:B------:R-:W-:Y:S01]  /*f1530*/  IMAD.MOV.U32 R9, RZ, RZ, R17 ;  /* 0x000000ffff097224 */ /* 0x000fe200078e0011 */
[----:B--2---:R-:W-:-:S15]  /*f1540*/  HMMA.16816.F32 R24, R20, R16, R24 ;  /* 0x000000101418723c */ /* 0x004fde0000001818 */
[----:B------:R-:W-:-:S08]  /*f1550*/  NOP ;  /* 0x0000000000007918 */ /* 0x000fd00000000000 */
[----:B------:R-:W-:Y:S04]  /*f1560*/  STL.64 [R1+0x1110], R24 ;  /* 0x0011101801007387 */ /* 0x000fe80000100a00 */
[----:B------:R0:W-:Y:S04]  /*f1570*/  STL.64 [R1+0x1118], R26 ;  /* 0x0011181a01007387 */ /* 0x0001e80000100a00 */
[----:B0-----:R-:W2:Y:S04]  /*f1580*/  LDL.LU.64 R26, [R1+0x7760] ;  /* 0x00776000011a7983 */ /* 0x001ea80000300a00 */
[----:B------:R-:W2:Y:S04]  /*f1590*/  LDL.LU.64 R24, [R1+0x7758] ;  /* 0x0077580001187983 */ /* 0x000ea80000300a00 */
[----:B------:R-:W3:Y:S04]  /*f15a0*/  LDL.64 R16, [R1+0x1a0] ;  /* 0x0001a00001107983 */ /* 0x000ee80000100a00 */
[----:B----4-:R-:W-:Y:S01]  /*f15b0*/  STL.64 [R1+0x7720], R18 ;  /* 0x0077201201007387 */ /* 0x010fe20000100a00 */
[C---:B------:R-:W-:Y:S03]  /*f15c0*/  HMMA.16816.F32 R12, R20.reuse, R6, R12 ;  /* 0x00000006140c723c */ /* 0x040fe6000000180c */
[----:B---3--:R0:W-:Y:S04]  /*f15d0*/  STL.64 [R1+0x7718], R16 ;  /* 0x0077181001007387 */ /* 0x0081e80000100a00 */
[----:B0-----:R-:W3:Y:S04]  /*f15e0*/  LDL.LU R16, [R1+0xa50] ;  /* 0x000a500001107983 */ /* 0x001ee80000300800 */
[----:B------:R-:W3:Y:S04]  /*f15f0*/  LDL.LU R17, [R1+0xa54] ;  /* 0x000a540001117983 */ /* 0x000ee80000300800 */
[----:B------:R-:W4:Y:S04]  /*f1600*/  LDL.LU R18, [R1+0xa58] ;  /* 0x000a580001127983 */ /* 0x000f280000300800 */
[----:B------:R-:W4:Y:S01]  /*f1610*/  LDL.LU R19, [R1+0xa5c] ;  /* 0x000a5c0001137983 */ /* 0x000f220000300800 */
[----:B--2---:R-:W-:Y:S06]  /*f1620*/  HMMA.16816.F32 R24, R20, R28, R24 ;  /* 0x0000001c1418723c */ /* 0x004fec0000001818 */
[----:B------:R-:W-:-:S02]  /*f1630*/  IMAD.MOV.U32 R0, RZ, RZ, R29 ;  /* 0x000000ffff007224 */ /* 0x000fc400078e001d */
[----:B------:R-:W-:Y:S02]  /*f1640*/  IMAD.MOV.U32 R29, RZ, RZ, R21 ;  /* 0x000000ffff1d7224 */ /* 0x000fe400078e0015 */
[----:B------:R-:W-:Y:S01]  /*f1650*/  IMAD.MOV.U32 R28, RZ, RZ, R22 ;  /* 0x000000ffff1c7224 */ /* 0x000fe200078e0016 */
[----:B----4-:R-:W-:Y:S04]  /*f1660*/  STL.64 [R1+0x7730], R18 ;  /* 0x0077301201007387 */ /* 0x010fe80000100a00 */
[----:B---3--:R0:W-:Y:S04]  /*f1670*/  STL.64 [R1+0x7728], R16 ;  /* 0x0077281001007387 */ /* 0x0081e80000100a00 */
[----:B0-----:R-:W2:Y:S04]  /*f1680*/  LDL.LU R16, [R1+0xa60] ;  /* 0x000a600001107983 */ /* 0x001ea80000300800 */
[----:B------:R-:W2:Y:S04]  /*f1690*/  LDL.LU R17, [R1+0xa64] ;  /* 0x000a640001117983 */ /* 0x000ea80000300800 */
[----:B------:R-:W2:Y:S04]  /*f16a0*/  LDL.LU R18, [R1+0xa68] ;  /* 0x000a680001127983 */ /* 0x000ea80000300800 */
[----:B------:R-:W2:Y:S04]  /*f16b0*/  LDL.LU R19, [R1+0xa6c] ;  /* 0x000a6c0001137983 */ /* 0x000ea80000300800 */
[----:B------:R-:W-:Y:S04]  /*f16c0*/  STL [R1+0x7548], R9 ;  /* 0x0075480901007387 */ /* 0x000fe80000100800 */
[----:B------:R-:W-:Y:S04]  /*f16d0*/  STL [R1+0x7544], R8 ;  /* 0x0075440801007387 */ /* 0x000fe80000100800 */
[----:B------:R-:W-:Y:S04]  /*f16e0*/  STL.64 [R1+0x1100], R24 ;  /* 0x0011001801007387 */ /* 0x000fe80000100a00 */
[----:B------:R0:W-:Y:S04]  /*f16f0*/  STL.64 [R1+0x1108], R26 ;  /* 0x0011081a01007387 */ /* 0x0001e80000100a00 */
[----:B0-----:R-:W3:Y:S04]  /*f1700*/  LDL.LU R26, [R1+0x7750] ;  /* 0x00775000011a7983 */ /* 0x001ee80000300800 */
[----:B------:R-:W2:Y:S04]  /*f1710*/  LDL.LU.64 R24, [R1+0x7748] ;  /* 0x0077480001187983 */ /* 0x000ea80000300a00 */
[----:B------:R0:W-:Y:S04]  /*f1720*/  STL [R1+0x754c], R0 ;  /* 0x00754c0001007387 */ /* 0x0001e80000100800 */
[----:B------:R-:W-:Y:S01]  /*f1730*/  STL.64 [R1+0x10f0], R12 ;  /* 0x0010f00c01007387 */ /* 0x000fe20000100a00 */
[----:B------:R-:W-:-:S03]  /*f1740*/  IMAD.MOV.U32 R27, RZ, RZ, R20 ;  /* 0x000000ffff1b7224 */ /* 0x000fc600078e0014 */
[----:B------:R-:W-:Y:S04]  /*f1750*/  STL.64 [R1+0x10f8], R14 ;  /* 0x0010f80e01007387 */ /* 0x000fe80000100a00 */
[----:B------:R-:W4:Y:S04]  /*f1760*/  LDL.LU R20, [R1+0xa20] ;  /* 0x000a200001147983 */ /* 0x000f280000300800 */
[----:B------:R-:W4:Y:S04]  /*f1770*/  LDL.LU R21, [R1+0xa24] ;  /* 0x000a240001157983 */ /* 0x000f280000300800 */
[----:B------:R-:W3:Y:S01]  /*f1780*/  LDL.LU R22, [R1+0xa28] ;  /* 0x000a280001167983 */ /* 0x000ee20000300800 */
[----:B0-----:R-:W-:-:S03]  /*f1790*/  IMAD.MOV.U32 R0, RZ, RZ, R23 ;  /* 0x000000ffff007224 */ /* 0x001fc600078e0017 */
[----:B------:R-:W3:Y:S04]  /*f17a0*/  LDL.LU R23, [R1+0xa2c] ;  /* 0x000a2c0001177983 */ /* 0x000ee80000300800 */
[----:B---3--:R-:W-:Y:S04]  /*f17b0*/  STL.64 [R1+0x7710], R22 ;  /* 0x0077101601007387 */ /* 0x008fe80000100a00 */
[----:B----4-:R0:W-:Y:S04]  /*f17c0*/  STL.64 [R1+0x7708], R20 ;  /* 0x0077081401007387 */ /* 0x0101e80000100a00 */
[----:B0-----:R-:W3:Y:S04]  /*f17d0*/  LDL.LU R20, [R1+0xa30] ;  /* 0x000a300001147983 */ /* 0x001ee80000300800 */
[----:B------:R-:W3:Y:S04]  /*f17e0*/  LDL.LU R21, [R1+0xa34] ;  /* 0x000a340001157983 */ /* 0x000ee80000300800 */
[----:B------:R-:W3:Y:S04]  /*f17f0*/  LDL.LU R22, [R1+0xa38] ;  /* 0x000a380001167983 */ /* 0x000ee80000300800 */
[----:B------:R-:W3:Y:S04]  /*f1800*/  LDL.LU R23, [R1+0xa3c] ;  /* 0x000a3c0001177983 */ /* 0x000ee80000300800 */
[----:B------:R-:W4:Y:S04]  /*f1810*/  LDL.64 R14, [R1+0xd8] ;  /* 0x0000d800010e7983 */ /* 0x000f280000100a00 */
[----:B------:R-:W2:Y:S01]  /*f1820*/  LDL.64 R12, [R1+0xd0] ;  /* 0x0000d000010c7983 */ /* 0x000ea20000100a00 */
[----:B------:R-:W-:-:S02]  /*f1830*/  IMAD.MOV.U32 R9, RZ, RZ, R6 ;  /* 0x000000ffff097224 */ /* 0x000fc400078e0006 */
[----:B------:R-:W-:Y:S02]  /*f1840*/  IMAD.MOV.U32 R8, RZ, RZ, R7 ;  /* 0x000000ffff087224 */ /* 0x000fe400078e0007 */
[----:B------:R-:W3:Y:S04]  /*f1850*/  LDL.64 R6, [R1+0x180] ;  /* 0x0001800001067983 */ /* 0x000ee80000100a00 */
[----:B----4-:R0:W-:Y:S04]  /*f1860*/  STL.64 [R1+0x7678], R14 ;  /* 0x0076780e01007387 */ /* 0x0101e80000100a00 */
[----:B--2---:R1:W-:Y:S01]  /*f1870*/  STL.64 [R1+0x7670], R12 ;  /* 0x0076700c01007387 */ /* 0x0043e20000100a00 */
[----:B0-----:R-:W-:-:S02]  /*f1880*/  IMAD.MOV.U32 R14, RZ, RZ, R28 ;  /* 0x000000ffff0e7224 */ /* 0x001fc400078e001c */
[----:B-1----:R-:W-:Y:S02]  /*f1890*/  IMAD.MOV.U32 R12, RZ, RZ, R27 ;  /* 0x000000ffff0c7224 */ /* 0x002fe400078e001b */
[----:B------:R-:W-:Y:S02]  /*f18a0*/  IMAD.MOV.U32 R13, RZ, RZ, R29 ;  /* 0x000000ffff0d7224 */ /* 0x000fe400078e001d */
[----:B------:R-:W-:Y:S01]  /*f18b0*/  IMAD.MOV.U32 R15, RZ, RZ, R0 ;  /* 0x000000ffff0f7224 */ /* 0x000fe200078e0000 */
[----:B------:R-:W2:Y:S04]  /*f18c0*/  LDL.LU R27, [R1+0x7740] ;  /* 0x00774000011b7983 */ /* 0x000ea80000300800 */
[----:B------:R-:W4:Y:S04]  /*f18d0*/  LDL.LU R29, [R1+0x773c] ;  /* 0x00773c00011d7983 */ /* 0x000f280000300800 */
[----:B------:R-:W4:Y:S01]  /*f18e0*/  LDL.LU R28, [R1+0x7738] ;  /* 0x00773800011c7983 */ /* 0x000f220000300800 */
[----:B------:R-:W-:Y:S03]  /*f18f0*/  HMMA.16816.F32 R16, R12, R24, R16 ;  /* 0x000000180c10723c */ /* 0x000fe60000001810 */
[----:B------:R-:W-:-:S15]  /*f1900*/  STL [R1+0x7550], R9 ;  /* 0x0075500901007387 */ /* 0x000fde0000100800 */
[----:B------:R-:W-:-:S05]  /*f1910*/  NOP ;  /* 0x0000000000007918 */ /* 0x000fca0000000000 */
        /* <DEDUP_REMOVED lines=16> */
[C---:B---3--:R-:W-:Y:S06]  /*f1a20*/  HMMA.16816.F32 R20, R12.reuse, R18, R20 ;  /* 0x000000120c14723c */ /* 0x048fec0000001814 */
[----:B--2---:R-:W-:-:S15]  /*f1a30*/  HMMA.16816.F32 R24, R12, R16, R24 ;  /* 0x000000100c18723c */ /* 0x004fde0000001818 */
[----:B------:R-:W-:-:S08]  /*f1a40*/  NOP ;  /* 0x0000000000007918 */ /* 0x000fd00000000000 */
[----:B------:R0:W-:Y:S04]  /*f1a50*/  STL.64 [R1+0x10c0], R24 ;  /* 0x0010c01801007387 */ /* 0x0001e80000100a00 */
[----:B------:R1:W-:Y:S04]  /*f1a60*/  STL.64 [R1+0x10c8], R26 ;  /* 0x0010c81a01007387 */ /* 0x0003e80000100a00 */
[----:B------:R-:W-:Y:S04]  /*f1a70*/  STL.64 [R1+0x10b0], R20 ;  /* 0x0010b01401007387 */ /* 0x000fe80000100a00 */
[----:B------:R2:W-:Y:S01]  /*f1a80*/  STL.64 [R1+0x10b8], R22 ;  /* 0x0010b81601007387 */ /* 0x0005e20000100a00 */
[----:B0-----:R-:W-:-:S02]  /*f1a90*/  IMAD.MOV.U32 R25, RZ, RZ, R16 ;  /* 0x000000ffff197224 */ /* 0x001fc400078e0010 */
[----:B-1----:R-:W-:Y:S02]  /*f1aa0*/  IMAD.MOV.U32 R27, RZ, RZ, R18 ;  /* 0x000000ffff1b7224 */ /* 0x002fe400078e0012 */
[----:B------:R-:W-:Y:S02]  /*f1ab0*/  IMAD.MOV.U32 R26, RZ, RZ, R19 ;  /* 0x000000ffff1a7224 */ /* 0x000fe400078e0013 */
[----:B------:R-:W-:Y:S01]  /*f1ac0*/  IMAD.MOV.U32 R24, RZ, RZ, R17 ;  /* 0x000000ffff187224 */ /* 0x000fe200078e0011 */
[----:B--2---:R-:W2:Y:S04]  /*f1ad0*/  LDL.LU.64 R22, [R1+0x7710] ;  /* 0x0077100001167983 */ /* 0x004ea80000300a00 */
[----:B------:R-:W2:Y:S04]  /*f1ae0*/  LDL.LU.64 R20, [R1+0x7708] ;  /* 0x0077080001147983 */ /* 0x000ea80000300a00 */
[----:B------:R-:W-:Y:S04]  /*f1af0*/  STL.64 [R1+0x7560], R26 ;  /* 0x0075601a01007387 */ /* 0x000fe80000100a00 */
[----:B------:R0:W-:Y:S04]  /*f1b00*/  STL.64 [R1+0x7558], R24 ;  /* 0x0075581801007387 */ /* 0x0001e80000100a00 */
        /* <DEDUP_REMOVED lines=8> */
[----:B------:R-:W4:Y:S01]  /*f1b90*/  LDL.LU R5, [R1+0x7700] ;  /* 0x0077000001057983 */ /* 0x000f220000300800 */
[----:B--2---:R-:W-:Y:S03]  /*f1ba0*/  HMMA.16816.F32 R16, R12, R6, R20 ;  /* 0x000000060c10723c */ /* 0x004fe60000001814 */
[----:B---3--:R0:W-:Y:S02]  /*f1bb0*/  STL.64 [R1+0x7620], R24 ;  /* 0x0076201801007387 */ /* 0x0081e40000100a00 */
[----:B0-----:R-:W-:-:S02]  /*f1bc0*/  IMAD.MOV.U32 R24, RZ, RZ, R28 ;  /* 0x000000ffff187224 */ /* 0x001fc400078e001c */
[----:B------:R-:W-:Y:S01]  /*f1bd0*/  IMAD.MOV.U32 R25, RZ, RZ, R29 ;  /* 0x000000ffff197224 */ /* 0x000fe200078e001d */
[----:B------:R-:W2:Y:S04]  /*f1be0*/  LDL.LU R28, [R1+0x76fc] ;  /* 0x0076fc00011c7983 */ /* 0x000ea80000300800 */
[----:B------:R-:W2:Y:S04]  /*f1bf0*/  LDL.LU R29, [R1+0x76f8] ;  /* 0x0076f800011d7983 */ /* 0x000ea80000300800 */
[----:B------:R4:W-:Y:S04]  /*f1c00*/  STL.64 [R1+0x7640], R26 ;  /* 0x0076401a01007387 */ /* 0x0009e80000100a00 */
[----:B------:R0:W-:Y:S04]  /*f1c10*/  STL.64 [R1+0x7658], R24 ;  /* 0x0076581801007387 */ /* 0x0001e80000100a00 */
[----:B------:R-:W-:Y:S04]  /*f1c20*/  STL.64 [R1+0x10a0], R16 ;  /* 0x0010a01001007387 */ /* 0x000fe80000100a00 */
[----:B------:R-:W-:Y:S01]  /*f1c30*/  STL.64 [R1+0x10a8], R18 ;  /* 0x0010a81201007387 */ /* 0x000fe20000100a00 */
[----:B----4-:R-:W-:-:S02]  /*f1c40*/  IMAD.MOV.U32 R27, RZ, RZ, R4 ;  /* 0x000000ffff1b7224 */ /* 0x010fc400078e0004 */
[----:B------:R-:W-:-:S05]  /*f1c50*/  IMAD.MOV.U32 R26, RZ, RZ, R5 ;  /* 0x000000ffff1a7224 */ /* 0x000fca00078e0005 */
[----:B------:R1:W-:Y:S04]  /*f1c60*/  STL.64 [R1+0x7680], R26 ;  /* 0x0076801a01007387 */ /* 0x0003e80000100a00 */
        /* <DEDUP_REMOVED lines=27> */
[----:B------:R-:W3:Y:S04]  /*f1e20*/  LDL R7, [R1+0x174] ;  /* 0x0001740001077983 */ /* 0x000ee80000100800 */
        /* <DEDUP_REMOVED lines=10> */
[----:B------:R-:W2:Y:S04]  /*f1ed0*/  LDL.LU R22, [R1+0x9e8] ;  /* 0x0009e80001167983 */ /* 0x000ea80000300800 */
[----:B------:R-:W2:Y:S04]  /*f1ee0*/  LDL.LU R23, [R1+0x9ec] ;  /* 0x0009ec0001177983 */ /* 0x000ea80000300800 */
[----:B------:R-:W-:Y:S04]  /*f1ef0*/  STL [R1+0x7608], R0 ;  /* 0x0076080001007387 */ /* 0x000fe80000100800 */
[----:B------:R-:W-:Y:S04]  /*f1f00*/  STL.64 [R1+0x7570], R10 ;  /* 0x0075700a01007387 */ /* 0x000fe80000100a00 */
        /* <DEDUP_REMOVED lines=28> */
[----:B0-----:R-:W4:Y:S04]  /*f20d0*/  LDL.LU.64 R6, [R1+0x76e0] ;  /* 0x0076e00001067983 */ /* 0x001f280000300a00 */
[----:B------:R-:W2:Y:S02]  /*f20e0*/  LDL.LU.64 R4, [R1+0x76d8] ;  /* 0x0076d80001047983 */ /* 0x000ea40000300a00 */
[C---:B--2---:R-:W-:Y:S06]  /*f20f0*/  HMMA.16816.F32 R24, R12.reuse, R4, R24 ;  /* 0x000000040c18723c */ /* 0x044fec0000001818 */
[----:B----4-:R-:W-:-:S15]  /*f2100*/  HMMA.16816.F32 R16, R12, R6, R16 ;  /* 0x000000060c10723c */ /* 0x010fde0000001810 */
[----:B------:R-:W-:-:S02]  /*f2110*/  NOP ;  /* 0x0000000000007918 */ /* 0x000fc40000000000 */
[----:B------:R-:W-:Y:S04]  /*f2120*/  STL.64 [R1+0x1080], R24 ;  /* 0x0010801801007387 */ /* 0x000fe80000100a00 */
[----:B------:R0:W-:Y:S04]  /*f2130*/  STL.64 [R1+0x1088], R26 ;  /* 0x0010881a01007387 */ /* 0x0001e80000100a00 */
[----:B0-----:R-:W2:Y:S04]  /*f2140*/  LDL.LU.64 R26, [R1+0x76d0] ;  /* 0x0076d000011a7983 */ /* 0x001ea80000300a00 */
[----:B------:R-:W2:Y:S04]  /*f2150*/  LDL.LU.64 R24, [R1+0x76c8] ;  /* 0x0076c80001187983 */ /* 0x000ea80000300a00 */
[----:B------:R0:W-:Y:S04]  /*f2160*/  STL.64 [R1+0x7448], R4 ;  /* 0x0074480401007387 */ /* 0x0001e80000100a00 */
[----:B0-----:R-:W4:Y:S04]  /*f2170*/  LDL.64 R4, [R1+0x120] ;  /* 0x0001200001047983 */ /* 0x001f280000100a00 */
        /* <DEDUP_REMOVED lines=21> */
[----:B------:R-:W2:Y:S02]  /*f22d0*/  LDL.LU.64 R24, [R1+0x7688] ;  /* 0x0076880001187983 */ /* 0x000ea40000300a00 */
[----:B--2---:R-:W-:Y:S02]  /*f22e0*/  HMMA.16816.F32 R12, R12, R28, R24 ;  /* 0x0000001c0c0c723c */ /* 0x004fe40000001818 */
[----:B------:R-:W2:-:S15]  /*f22f0*/  LDL.LU.64 R26, [R1+0x7680] ;  /* 0x00768000011a7983 */ /* 0x000e9e0000300a00 */
[----:B------:R-:W-:-:S06]  /*f2300*/  NOP ;  /* 0x0000000000007918 */ /* 0x000fcc0000000000 */
[----:B------:R-:W-:Y:S04]  /*f2310*/  STL.64 [R1+0x1030], R12 ;  /* 0x0010300c01007387 */ /* 0x000fe80000100a00 */
[----:B------:R0:W-:Y:S04]  /*f2320*/  STL.64 [R1+0x1038], R14 ;  /* 0x0010380e01007387 */ /* 0x0001e80000100a00 */
[----:B0-----:R-:W2:Y:S04]  /*f2330*/  LDL.LU.64 R14, [R1+0x7678] ;  /* 0x00767800010e7983 */ /* 0x001ea80000300a00 */
[----:B------:R-:W2:Y:S04]  /*f2340*/  LDL.LU.64 R12, [R1+0x7670] ;  /* 0x00767000010c7983 */ /* 0x000ea80000300a00 */
[----:B------:R-:W-:Y:S04]  /*f2350*/  STL [R1+0x741c], R28 ;  /* 0x00741c1c01007387 */ /* 0x000fe80000100800 */
[----:B------:R-:W-:Y:S01]  /*f2360*/  STL [R1+0x7418], R29 ;  /* 0x0074181d01007387 */ /* 0x000fe20000100800 */
        /* <DEDUP_REMOVED lines=13> */
[----:B0-----:R-:W2:Y:S01]  /*f2440*/  LDL.LU.64 R26, [R1+0x7640] ;  /* 0x00764000011a7983 */ /* 0x001ea20000300a00 */
[----:B------:R-:W-:Y:S01]  /*f2450*/  IMAD.MOV.U32 R0, RZ, RZ, R5 ;  /* 0x000000ffff007224 */ /* 0x000fe200078e0005 */
[----:B--2---:R-:W-:Y:S02]  /*f2460*/  HMMA.16816.F32 R24, R12, R26, R8 ;  /* 0x0000001a0c18723c */ /* 0x004fe40000001808 */
[----:B------:R-:W2:Y:S04]  /*f2470*/  LDL.LU.64 R10, [R1+0x7638] ;  /* 0x00763800010a7983 */ /* 0x000ea80000300a00 */
[----:B------:R-:W2:-:S15]  /*f2480*/  LDL.LU.64 R8, [R1+0x7630] ;  /* 0x0076300001087983 */ /* 0x000e9e0000300a00 */
[----:B------:R-:W-:-:S02]  /*f2490*/  NOP ;  /* 0x0000000000007918 */ /* 0x000fc40000000000 */
[----:B------:R-:W-:Y:S04]  /*f24a0*/  STL.64 [R1+0x1000], R24 ;  /* 0x0010001801007387 */ /* 0x000fe80000100a00 */
[----:B------:R0:W-:Y:S04]  /*f24b0*/  STL.64 [R1+0x1008], R26 ;  /* 0x0010081a01007387 */ /* 0x0001e80000100a00 */
[----:B0-----:R-:W3:Y:S04]  /*f24c0*/  LDL.LU.64 R26, [R1+0x7628] ;  /* 0x00762800011a7983 */ /* 0x001ee80000300a00 */
[----:B------:R-:W3:Y:S04]  /*f24d0*/  LDL.LU.64 R24, [R1+0x7620] ;  /* 0x0076200001187983 */ /* 0x000ee80000300a00 */
[----:B------:R-:W4:Y:S04]  /*f24e0*/  LDL.64 R4, [R1+0x220] ;  /* 0x0002200001047983 */ /* 0x000f280000100a00 */
[----:B------:R0:W-:Y:S02]  /*f24f0*/  STL.64 [R1+0x7580], R6 ;  /* 0x0075800601007387 */ /* 0x0001e40000100a00 */
[----:B0-----:R-:W-:-:S02]  /*f2500*/  IMAD.MOV.U32 R6, RZ, RZ, R13 ;  /* 0x000000ffff067224 */ /* 0x001fc400078e000d */
[----:B------:R-:W-:Y:S01]  /*f2510*/  IMAD.MOV.U32 R7, RZ, RZ, R12 ;  /* 0x000000ffff077224 */ /* 0x000fe200078e000c */
[----:B--2---:R-:W-:-:S15]  /*f2520*/  HMMA.16816.F32 R8, R12, R2, R8 ;  /* 0x000000020c08723c */ /* 0x004fde0000001808 */
[----:B------:R-:W-:-:S08]  /*f2530*/  NOP ;  /* 0x0000000000007918 */ /* 0x000fd00000000000 */
[----:B------:R-:W-:Y:S04]  /*f2540*/  STL.64 [R1+0xff0], R8 ;  /* 0x000ff00801007387 */ /* 0x000fe80000100a00 */
[----:B------:R3:W-:Y:S02]  /*f2550*/  STL.64 [R1+0xff8], R10 ;  /* 0x000ff80a01007387 */ /* 0x0007e40000100a00 */
[----:B---3--:R-:W-:Y:S02]  /*f2560*/  HMMA.16816.F32 R8, R12, R20, R24 ;  /* 0x000000140c08723c */ /* 0x008fe40000001818 */
[----:B----4-:R0:W-:Y:S04]  /*f2570*/  STL.64 [R1+0x7578], R4 ;  /* 0x0075780401007387 */ /* 0x0101e80000100a00 */
[----:B0-----:R-:W-:-:S02]  /*f2580*/  IMAD.MOV.U32 R4, RZ, RZ, R15 ;  /* 0x000000ffff047224 */ /* 0x001fc400078e000f */
[----:B------:R-:W-:-:S15]  /*f2590*/  IMAD.MOV.U32 R5, RZ, RZ, R14 ;  /* 0x000000ffff057224 */ /* 0x000fde00078e000e */
[----:B------:R-:W-:Y:S04]  /*f25a0*/  STL.64 [R1+0xfe8], R10 ;  /* 0x000fe80a01007387 */ /* 0x000fe80000100a00 */
[----:B------:R0:W-:Y:S04]  /*f25b0*/  STL.64 [R1+0x7430], R22 ;  /* 0x0074301601007387 */ /* 0x0001e80000100a00 */
[----:B------:R1:W-:Y:S01]  /*f25c0*/  STL.64 [R1+0x7428], R20 ;  /* 0x0074281401007387 */ /* 0x0003e20000100a00 */
[----:B0-----:R-:W-:Y:S02]  /*f25d0*/  IMAD.MOV.U32 R23, RZ, RZ, R4 ;  /* 0x000000ffff177224 */ /* 0x001fe400078e0004 */
[----:B------:R-:W-:Y:S01]  /*f25e0*/  IMAD.MOV.U32 R22, RZ, RZ, R5 ;  /* 0x000000ffff167224 */ /* 0x000fe200078e0005 */
[----:B------:R-:W2:Y:S01]  /*f25f0*/  LDL.LU R4, [R1+0x8f0] ;  /* 0x0008f00001047983 */ /* 0x000ea20000300800 */
[----:B-1----:R-:W-:-:S03]  /*f2600*/  IMAD.MOV.U32 R21, RZ, RZ, R6 ;  /* 0x000000ffff157224 */ /* 0x002fc600078e0006 */
[----:B------:R-:W2:Y:S01]  /*f2610*/  LDL.LU R5, [R1+0x8f4] ;  /* 0x0008f40001057983 */ /* 0x000ea20000300800 */
[----:B------:R-:W-:-:S03]  /*f2620*/  IMAD.MOV.U32 R20, RZ, RZ, R7 ;  /* 0x000000ffff147224 */ /* 0x000fc600078e0007 */
[----:B------:R-:W3:Y:S04]  /*f2630*/  LDL.LU R6, [R1+0x8f8] ;  /* 0x0008f80001067983 */ /* 0x000ee80000300800 */
[----:B------:R-:W3:Y:S01]  /*f2640*/  LDL.LU R7, [R1+0x8fc] ;  /* 0x0008fc0001077983 */ /* 0x000ee20000300800 */
[----:B------:R-:W-:Y:S02]  /*f2650*/  IMAD.MOV.U32 R14, RZ, RZ, R17 ;  /* 0x000000ffff0e7224 */ /* 0x000fe400078e0011 */
        /* <DEDUP_REMOVED lines=9> */
[----:B------:R-:W2:Y:S04]  /*f26f0*/  LDL.64 R12, [R1+0x280] ;  /* 0x00028000010c7983 */ /* 0x000ea80000100a00 */
[----:B------:R4:W-:Y:S02]  /*f2700*/  STL.64 [R1+0x75d0], R14 ;  /* 0x0075d00e01007387 */ /* 0x0009e40000100a00 */
        /* <DEDUP_REMOVED lines=30> */
[----:B----4-:R-:W-:Y:S01]  /*f28f0*/  HMMA.16816.F32 R12, R20, R16, R12 ;  /* 0x00000010140c723c */ /* 0x010fe2000000180c */
        /* <DEDUP_REMOVED lines=16> */
[----:B------:R0:W-:Y:S04]  /*f2a00*/  STL [R1+0x64ac], R3 ;  /* 0x0064ac0301007387 */ /* 0x0001e80000100800 */
[----:B------:R1:W-:Y:S01]  /*f2a10*/  STL [R1+0x64a8], R2 ;  /* 0x0064a80201007387 */ /* 0x0003e20000100800 */
[----:B0-----:R-:W-:-:S03]  /*f2a20*/  IMAD.MOV.U32 R3, RZ, RZ, R0 ;  /* 0x000000ffff037224 */ /* 0x001fc600078e0000 */
[----:B-1----:R-:W4:Y:S04]  /*f2a30*/  LDL.LU R2, [R1+0x120] ;  /* 0x0001200001027983 */ /* 0x002f280000300800 */
[----:B------:R-:W4:Y:S04]  /*f2a40*/  LDL.LU R0, [R1+0x7608] ;  /* 0x0076080001007983 */ /* 0x000f280000300800 */
        /* <DEDUP_REMOVED lines=57> */
[----:B------:R-:W4:Y:S04]  /*f2de0*/  LDL.LU.64 R4, [R1+0x7578] ;  /* 0x0075780001047983 */ /* 0x000f280000300a00 */
[----:B------:R-:W-:Y:S04]  /*f2df0*/  STL [R1+0x735c], R14 ;  /* 0x00735c0e01007387 */ /* 0x000fe80000100800 */
[----:B------:R0:W-:Y:S04]  /*f2e00*/  STL [R1+0x7358], R15 ;  /* 0x0073580f01007387 */ /* 0x0001e80000100800 */
[----:B0-----:R-:W3:Y:S02]  /*f2e10*/  LDL.64 R14, [R1+0x240] ;  /* 0x00024000010e7983 */ /* 0x001ee40000100a00 */
[----:B---3--:R-:W-:-:S15]  /*f2e20*/  HMMA.16816.F32 R8, R20, R14, R8 ;  /* 0x0000000e1408723c */ /* 0x008fde0000001808 */
[----:B------:R-:W-:-:S08]  /*f2e30*/  NOP ;  /* 0x0000000000007918 */ /* 0x000fd00000000000 */
[----:B------:R-:W-:Y:S04]  /*f2e40*/  STL.64 [R1+0xf60], R8 ;  /* 0x000f600801007387 */ /* 0x000fe80000100a00 */
[----:B------:R0:W-:Y:S04]  /*f2e50*/  STL.64 [R1+0xf68], R10 ;  /* 0x000f680a01007387 */ /* 0x0001e80000100a00 */
[----:B0-----:R-:W3:Y:S01]  /*f2e60*/  LDL.LU.64 R10, [R1+0x7570] ;  /* 0x00757000010a7983 */ /* 0x001ee20000300a00 */
[----:B----4-:R-:W-:Y:S03]  /*f2e70*/  HMMA.16816.F32 R16, R20, R4, R16 ;  /* 0x000000041410723c */ /* 0x010fe60000001810 */
[----:B------:R-:W4:Y:S01]  /*f2e80*/  LDL.LU.64 R8, [R1+0x7568] ;  /* 0x0075680001087983 */ /* 0x000f220000300a00 */
[----:B------:R-:W-:-:S02]  /*f2e90*/  IMAD.MOV.U32 R12, RZ, RZ, R14 ;  /* 0x000000ffff0c7224 */ /* 0x000fc400078e000e */
[----:B------:R-:W-:Y:S02]  /*f2ea0*/  IMAD.MOV.U32 R13, RZ, RZ, R15 ;  /* 0x000000ffff0d7224 */ /* 0x000fe400078e000f */
        /* <DEDUP_REMOVED lines=10> */
[----:B------:R-:W4:Y:S04]  /*f2f50*/  LDL.64 R4, [R1+0x170] ;  /* 0x0001700001047983 */ /* 0x000f280000100a00 */
[----:B--2---:R0:W-:Y:S04]  /*f2f60*/  STL.64 [R1+0x7468], R6 ;  /* 0x0074680601007387 */ /* 0x0041e80000100a00 */
[----:B----4-:R-:W-:Y:S04]  /*f2f70*/  STL.64 [R1+0x7460], R4 ;  /* 0x0074600401007387 */ /* 0x010fe80000100a00 */
[----:B------:R-:W2:Y:S04]  /*f2f80*/  LDL.LU R20, [R1+0x7f0] ;  /* 0x0007f00001147983 */ /* 0x000ea80000300800 */
[----:B------:R-:W2:Y:S04]  /*f2f90*/  LDL.LU R21, [R1+0x7f4] ;  /* 0x0007f40001157983 */ /* 0x000ea80000300800 */
[----:B------:R-:W4:Y:S04]  /*f2fa0*/  LDL.LU R22, [R1+0x7f8] ;  /* 0x0007f80001167983 */ /* 0x000f280000300800 */
[----:B------:R-:W4:Y:S01]  /*f2fb0*/  LDL.LU R23, [R1+0x7fc] ;  /* 0x0007fc0001177983 */ /* 0x000f220000300800 */
[----:B0-----:R-:W-:-:S02]  /*f2fc0*/  IMAD.MOV.U32 R6, RZ, RZ, R9 ;  /* 0x000000ffff067224 */ /* 0x001fc400078e0009 */
[----:B------:R-:W-:Y:S01]  /*f2fd0*/  IMAD.MOV.U32 R7, RZ, RZ, R0 ;  /* 0x000000ffff077224 */ /* 0x000fe200078e0000 */
        /* <DEDUP_REMOVED lines=8> */
[----:B------:R-:W4:Y:S01]  /*f3060*/  LDL.LU R23, [R1+0x81c] ;  /* 0x00081c0001177983 */ /* 0x000f220000300800 */
[----:B---3--:R-:W-:-:S02]  /*f3070*/  IMAD.MOV.U32 R4, RZ, RZ, R27 ;  /* 0x000000ffff047224 */ /* 0x008fc400078e001b */
[----:B------:R-:W-:Y:S02]  /*f3080*/  IMAD.MOV.U32 R5, RZ, RZ, R26 ;  /* 0x000000ffff057224 */ /* 0x000fe400078e001a */
[----:B------:R-:W-:Y:S02]  /*f3090*/  IMAD.MOV.U32 R6, RZ, RZ, R25 ;  /* 0x000000ffff067224 */ /* 0x000fe400078e0019 */
[----:B------:R-:W-:Y:S01]  /*f30a0*/  IMAD.MOV.U32 R7, RZ, RZ, R24 ;  /* 0x000000ffff077224 */ /* 0x000fe200078e0018 */
[----:B------:R-:W-:Y:S04]  /*f30b0*/  STL.64 [R1+0x7498], R4 ;  /* 0x0074980401007387 */ /* 0x000fe80000100a00 */
[----:B------:R-:W-:Y:S04]  /*f30c0*/  STL.64 [R1+0x74b0], R6 ;  /* 0x0074b00601007387 */ /* 0x000fe80000100a00 */
[----:B----4-:R-:W-:Y:S04]  /*f30d0*/  STL.64 [R1+0x7478], R22 ;  /* 0x0074781601007387 */ /* 0x010fe80000100a00 */
        /* <DEDUP_REMOVED lines=15> */
[----:B------:R-:W-:-:S02]  /*f31d0*/  IMAD.MOV.U32 R26, RZ, RZ, R9 ;  /* 0x000000ffff1a7224 */ /* 0x000fc400078e0009 */
[----:B------:R-:W-:Y:S01]  /*f31e0*/  IMAD.MOV.U32 R27, RZ, RZ, R8 ;  /* 0x000000ffff1b7224 */ /* 0x000fe200078e0008 */
[----:B----4-:R-:W-:Y:S04]  /*f31f0*/  STL.64 [R1+0x74e0], R6 ;  /* 0x0074e00601007387 */ /* 0x010fe80000100a00 */
[----:B--2---:R0:W-:Y:S04]  /*f3200*/  STL.64 [R1+0x74d8], R4 ;  /* 0x0074d80401007387 */ /* 0x0041e80000100a00 */
[----:B------:R-:W2:Y:S04]  /*f3210*/  LDL.LU R9, [R1+0x7548] ;  /* 0x0075480001097983 */ /* 0x000ea80000300800 */
[----:B------:R-:W4:Y:S04]  /*f3220*/  LDL.LU R8, [R1+0x7544] ;  /* 0x0075440001087983 */ /* 0x000f280000300800 */
[----:B------:R-:W3:Y:S01]  /*f3230*/  LDL R24, [R1+0x1e0] ;  /* 0x0001e00001187983 */ /* 0x000ee20000100800 */
[----:B------:R-:W-:-:S03]  /*f3240*/  IMAD.MOV.U32 R25, RZ, RZ, R0 ;  /* 0x000000ffff197224 */ /* 0x000fc600078e0000 */
[----:B------:R-:W2:Y:S04]  /*f3250*/  LDL.LU R0, [R1+0x7540] ;  /* 0x0075400001007983 */ /* 0x000ea80000300800 */
[----:B------:R4:W-:Y:S04]  /*f3260*/  STL.64 [R1+0x74e8], R26 ;  /* 0x0074e81a01007387 */ /* 0x0009e80000100a00 */
[----:B---3--:R-:W-:Y:S04]  /*f3270*/  STL.64 [R1+0x7500], R24 ;  /* 0x0075001801007387 */ /* 0x008fe80000100a00 */
[----:B0-----:R-:W3:Y:S04]  /*f3280*/  LDL.LU R4, [R1+0x870] ;  /* 0x0008700001047983 */ /* 0x001ee80000300800 */
[----:B------:R-:W3:Y:S04]  /*f3290*/  LDL.LU R5, [R1+0x874] ;  /* 0x0008740001057983 */ /* 0x000ee80000300800 */
[----:B------:R-:W3:Y:S04]  /*f32a0*/  LDL.LU R6, [R1+0x878] ;  /* 0x0008780001067983 */ /* 0x000ee80000300800 */
[----:B------:R-:W3:Y:S01]  /*f32b0*/  LDL.LU R7, [R1+0x87c] ;  /* 0x00087c0001077983 */ /* 0x000ee20000300800 */
[----:B----4-:R-:W-:-:S02]  /*f32c0*/  IMAD.MOV.U32 R26, RZ, RZ, R8 ;  /* 0x000000ffff1a7224 */ /* 0x010fc400078e0008 */
[----:B--2---:R-:W-:Y:S01]  /*f32d0*/  IMAD.MOV.U32 R27, RZ, RZ, R9 ;  /* 0x000000ffff1b7224 */ /* 0x004fe200078e0009 */
[----:B------:R-:W2:Y:S04]  /*f32e0*/  LDL.LU R8, [R1+0x753c] ;  /* 0x00753c0001087983 */ /* 0x000ea80000300800 */
[----:B------:R-:W2:Y:S04]  /*f32f0*/  LDL.LU R9, [R1+0x7538] ;  /* 0x0075380001097983 */ /* 0x000ea80000300800 */
[----:B------:R-:W-:Y:S04]  /*f3300*/  STL.64 [R1+0x7518], R26 ;  /* 0x0075181a01007387 */ /* 0x000fe80000100a00 */
[----:B---3--:R-:W-:Y:S04]  /*f3310*/  STL.64 [R1+0x74f8], R6 ;  /* 0x0074f80601007387 */ /* 0x008fe80000100a00 */
[----:B------:R0:W-:Y:S04]  /*f3320*/  STL.64 [R1+0x74f0], R4 ;  /* 0x0074f00401007387 */ /* 0x0001e80000100a00 */
[----:B0-----:R-:W3:Y:S04]  /*f3330*/  LDL.LU R4, [R1+0x880] ;  /* 0x0008800001047983 */ /* 0x001ee80000300800 */
[----:B------:R-:W3:Y:S04]  /*f3340*/  LDL.LU R5, [R1+0x884] ;  /* 0x0008840001057983 */ /* 0x000ee80000300800 */
[----:B------:R-:W4:Y:S04]  /*f3350*/  LDL.LU R6, [R1+0x888] ;  /* 0x0008880001067983 */ /* 0x000f280000300800 */
[----:B------:R-:W4:Y:S04]  /*f3360*/  LDL.LU R7, [R1+0x88c] ;  /* 0x00088c0001077983 */ /* 0x000f280000300800 */
[----:B------:R-:W2:Y:S01]  /*f3370*/  LDL R24, [R1+0x200] ;  /* 0x0002000001187983 */ /* 0x000ea20000100800 */
[----:B------:R-:W-:-:S05]  /*f3380*/  IMAD.MOV.U32 R25, RZ, RZ, R0 ;  /* 0x000000ffff197224 */ /* 0x000fca00078e0000 */
[----:B--2---:R0:W-:Y:S04]  /*f3390*/  STL.64 [R1+0x7530], R24 ;  /* 0x0075301801007387 */ /* 0x0041e80000100a00 */
[----:B0-----:R-:W2:Y:S04]  /*f33a0*/  LDL.LU R24, [R1+0x8b0] ;  /* 0x0008b00001187983 */ /* 0x001ea80000300800 */
[----:B------:R-:W2:Y:S04]  /*f33b0*/  LDL.LU R25, [R1+0x8b4] ;  /* 0x0008b40001197983 */ /* 0x000ea80000300800 */
[----:B------:R-:W2:Y:S04]  /*f33c0*/  LDL.LU R26, [R1+0x8b8] ;  /* 0x0008b800011a7983 */ /* 0x000ea80000300800 */
[----:B------:R-:W2:Y:S04]  /*f33d0*/  LDL.LU R27, [R1+0x8bc] ;  /* 0x0008bc00011b7983 */ /* 0x000ea80000300800 */
        /* <DEDUP_REMOVED lines=34> */
[----:B------:R0:W-:Y:S04]  /*f3600*/  STL.64 [R1+0xf30], R24 ;  /* 0x000f301801007387 */ /* 0x0001e80000100a00 */
[----:B------:R-:W-:Y:S04]  /*f3610*/  STL.64 [R1+0xf38], R26 ;  /* 0x000f381a01007387 */ /* 0x000fe80000100a00 */
        /* <DEDUP_REMOVED lines=71> */
[----:B--2---:R-:W-:Y:S06]  /*f3a90*/  HMMA.16816.F32 R20, R12, R4, R20 ;  /* 0x000000040c14723c */ /* 0x004fec0000001814 */
[----:B------:R-:W-:-:S02]  /*f3aa0*/  IMAD.MOV.U32 R26, RZ, RZ, R4 ;  /* 0x000000ffff1a7224 */ /* 0x000fc400078e0004 */
[----:B------:R-:W-:-:S15]  /*f3ab0*/  IMAD.MOV.U32 R27, RZ, RZ, R5 ;  /* 0x000000ffff1b7224 */ /* 0x000fde00078e0005 */
[----:B------:R-:W-:Y:S04]  /*f3ac0*/  STL.64 [R1+0xe90], R20 ;  /* 0x000e901401007387 */ /* 0x000fe80000100a00 */
[----:B------:R0:W-:Y:S04]  /*f3ad0*/  STL.64 [R1+0xe98], R22 ;  /* 0x000e981601007387 */ /* 0x0001e80000100a00 */
[----:B0-----:R-:W3:Y:S04]  /*f3ae0*/  LDL.LU.64 R22, [R1+0x7458] ;  /* 0x0074580001167983 */ /* 0x001ee80000300a00 */
[----:B------:R-:W3:Y:S04]  /*f3af0*/  LDL.LU.64 R20, [R1+0x7450] ;  /* 0x0074500001147983 */ /* 0x000ee80000300a00 */
[----:B------:R-:W4:Y:S04]  /*f3b00*/  LDL.LU.64 R4, [R1+0x7448] ;  /* 0x0074480001047983 */ /* 0x000f280000300a00 */
[----:B------:R-:W-:Y:S04]  /*f3b10*/  STL.64 [R1+0x72e0], R26 ;  /* 0x0072e01a01007387 */ /* 0x000fe80000100a00 */
[----:B------:R0:W-:Y:S04]  /*f3b20*/  STL.64 [R1+0x72d8], R24 ;  /* 0x0072d81801007387 */ /* 0x0001e80000100a00 */
[----:B0-----:R-:W2:Y:S04]  /*f3b30*/  LDL.LU R24, [R1+0x7d0] ;  /* 0x0007d00001187983 */ /* 0x001ea80000300800 */
[----:B------:R-:W2:Y:S04]  /*f3b40*/  LDL.LU R25, [R1+0x7d4] ;  /* 0x0007d40001197983 */ /* 0x000ea80000300800 */
[----:B------:R-:W2:Y:S04]  /*f3b50*/  LDL.LU R26, [R1+0x7d8] ;  /* 0x0007d800011a7983 */ /* 0x000ea80000300800 */
[----:B------:R-:W2:Y:S01]  /*f3b60*/  LDL.LU R27, [R1+0x7dc] ;  /* 0x0007dc00011b7983 */ /* 0x000ea20000300800 */
        /* <DEDUP_REMOVED lines=9> */
[----:B0-----:R-:W2:Y:S04]  /*f3c00*/  LDL.LU.64 R22, [R1+0x7430] ;  /* 0x0074300001167983 */ /* 0x001ea80000300a00 */
[----:B------:R-:W4:Y:S04]  /*f3c10*/  LDL.LU.64 R20, [R1+0x7428] ;  /* 0x0074280001147983 */ /* 0x000f280000300a00 */
[----:B------:R-:W-:Y:S04]  /*f3c20*/  STL.64 [R1+0x7288], R6 ;  /* 0x0072880601007387 */ /* 0x000fe80000100a00 */
[----:B------:R0:W-:Y:S04]  /*f3c30*/  STL.64 [R1+0x7280], R4 ;  /* 0x0072800401007387 */ /* 0x0001e80000100a00 */
[----:B0-----:R-:W2:Y:S04]  /*f3c40*/  LDL.LU R4, [R1+0x7e0] ;  /* 0x0007e00001047983 */ /* 0x001ea80000300800 */
[----:B------:R-:W2:Y:S04]  /*f3c50*/  LDL.LU R5, [R1+0x7e4] ;  /* 0x0007e40001057983 */ /* 0x000ea80000300800 */
[----:B------:R-:W2:Y:S04]  /*f3c60*/  LDL.LU R6, [R1+0x7e8] ;  /* 0x0007e80001067983 */ /* 0x000ea80000300800 */
[----:B------:R-:W2:Y:S04]  /*f3c70*/  LDL.LU R7, [R1+0x7ec] ;  /* 0x0007ec0001077983 */ /* 0x000ea80000300800 */
[----:B---3--:R-:W-:Y:S04]  /*f3c80*/  STL [R1+0x7264], R18 ;  /* 0x0072641201007387 */ /* 0x008fe80000100800 */
[----:B------:R-:W-:Y:S01]  /*f3c90*/  STL [R1+0x7260], R19 ;  /* 0x0072601301007387 */ /* 0x000fe20000100800 */
[----:B--2---:R-:W-:-:S15]  /*f3ca0*/  HMMA.16816.F32 R4, R12, R18, R4 ;  /* 0x000000120c04723c */ /* 0x004fde0000001804 */
[----:B------:R-:W-:-:S08]  /*f3cb0*/  NOP ;  /* 0x0000000000007918 */ /* 0x000fd00000000000 */
[----:B------:R-:W-:Y:S04]  /*f3cc0*/  STL.64 [R1+0xe60], R4 ;  /* 0x000e600401007387 */ /* 0x000fe80000100a00 */
[----:B------:R0:W-:Y:S02]  /*f3cd0*/  STL.64 [R1+0xe68], R6 ;  /* 0x000e680601007387 */ /* 0x0001e40000100a00 */
[----:B0-----:R-:W-:Y:S02]  /*f3ce0*/  HMMA.16816.F32 R4, R12, R22, R24 ;  /* 0x000000160c04723c */ /* 0x001fe40000001818 */
[----:B----4-:R-:W-:Y:S04]  /*f3cf0*/  STL.64 [R1+0x73f0], R16 ;  /* 0x0073f01001007387 */ /* 0x010fe80000100a00 */
[----:B------:R-:W-:Y:S04]  /*f3d00*/  STL.64 [R1+0x73c8], R22 ;  /* 0x0073c81601007387 */ /* 0x000fe80000100a00 */
[----:B------:R-:W-:-:S13]  /*f3d10*/  STL.64 [R1+0x73c0], R20 ;  /* 0x0073c01401007387 */ /* 0x000fda0000100a00 */
[----:B------:R-:W-:Y:S04]  /*f3d20*/  STL.64 [R1+0xe50], R4 ;  /* 0x000e500401007387 */ /* 0x000fe80000100a00 */
[----:B------:R0:W-:Y:S02]  /*f3d30*/  STL.64 [R1+0xe58], R6 ;  /* 0x000e580601007387 */ /* 0x0001e40000100a00 */
[----:B0-----:R-:W-:-:S15]  /*f3d40*/  HMMA.16816.F32 R4, R12, R2, R8 ;  /* 0x000000020c04723c */ /* 0x001fde0000001808 */
[----:B------:R-:W-:-:S08]  /*f3d50*/  NOP ;  /* 0x0000000000007918 */ /* 0x000fd00000000000 */
[----:B------:R0:W-:Y:S04]  /*f3d60*/  STL.64 [R1+0xe40], R4 ;  /* 0x000e400401007387 */ /* 0x0001e80000100a00 */
[----:B------:R1:W-:Y:S04]  /*f3d70*/  STL.64 [R1+0xe48], R6 ;  /* 0x000e480601007387 */ /* 0x0003e80000100a00 */
        /* <DEDUP_REMOVED lines=8> */
[----:B------:R-:W3:Y:S04]  /*f3e00*/  LDL.LU R29, [R1+0x7424] ;  /* 0x00742400011d7983 */ /* 0x000ee80000300800 */
[----:B------:R-:W4:Y:S04]  /*f3e10*/  LDL.LU R28, [R1+0x7420] ;  /* 0x00742000011c7983 */ /* 0x000f280000300800 */
[----:B0-----:R-:W2:Y:S04]  /*f3e20*/  LDL.LU R4, [R1+0x720] ;  /* 0x0007200001047983 */ /* 0x001ea80000300800 */
[----:B------:R-:W2:Y:S04]  /*f3e30*/  LDL.LU R5, [R1+0x724] ;  /* 0x0007240001057983 */ /* 0x000ea80000300800 */
[----:B-1----:R-:W3:Y:S04]  /*f3e40*/  LDL.LU R6, [R1+0x728] ;  /* 0x0007280001067983 */ /* 0x002ee80000300800 */
[----:B------:R-:W3:Y:S01]  /*f3e50*/  LDL.LU R7, [R1+0x72c] ;  /* 0x00072c0001077983 */ /* 0x000ee20000300800 */
[----:B------:R-:W-:-:S02]  /*f3e60*/  IMAD.MOV.U32 R10, RZ, RZ, R14 ;  /* 0x000000ffff0a7224 */ /* 0x000fc400078e000e */
[----:B------:R-:W-:Y:S01]  /*f3e70*/  IMAD.MOV.U32 R0, RZ, RZ, R15 ;  /* 0x000000ffff007224 */ /* 0x000fe200078e000f */
[----:B---3--:R-:W-:Y:S04]  /*f3e80*/  STL.64 [R1+0x7388], R6 ;  /* 0x0073880601007387 */ /* 0x008fe80000100a00 */
[----:B--2---:R-:W-:Y:S04]  /*f3e90*/  STL.64 [R1+0x7380], R4 ;  /* 0x0073800401007387 */ /* 0x004fe80000100a00 */
[----:B------:R-:W2:Y:S04]  /*f3ea0*/  LDL R14, [R1+0x290] ;  /* 0x00029000010e7983 */ /* 0x000ea80000100800 */
[----:B------:R-:W2:Y:S04]  /*f3eb0*/  LDL R15, [R1+0x294] ;  /* 0x00029400010f7983 */ /* 0x000ea80000100800 */
[----:B------:R-:W3:Y:S04]  /*f3ec0*/  LDL.LU R24, [R1+0x730] ;  /* 0x0007300001187983 */ /* 0x000ee80000300800 */
[----:B------:R-:W3:Y:S04]  /*f3ed0*/  LDL.LU R25, [R1+0x734] ;  /* 0x0007340001197983 */ /* 0x000ee80000300800 */
[----:B------:R-:W4:Y:S04]  /*f3ee0*/  LDL.LU R26, [R1+0x738] ;  /* 0x00073800011a7983 */ /* 0x000f280000300800 */
[----:B------:R-:W4:Y:S04]  /*f3ef0*/  LDL.LU R27, [R1+0x73c] ;  /* 0x00073c00011b7983 */ /* 0x000f280000300800 */
[----:B----4-:R0:W-:Y:S04]  /*f3f00*/  STL.64 [R1+0x7398], R26 ;  /* 0x0073981a01007387 */ /* 0x0101e80000100a00 */
[----:B---3--:R1:W-:Y:S04]  /*f3f10*/  STL.64 [R1+0x7390], R24 ;  /* 0x0073901801007387 */ /* 0x0083e80000100a00 */
[----:B0-----:R-:W3:Y:S04]  /*f3f20*/  LDL R26, [R1+0xa8] ;  /* 0x0000a800011a7983 */ /* 0x001ee80000100800 */
[----:B------:R-:W3:Y:S04]  /*f3f30*/  LDL R27, [R1+0xac] ;  /* 0x0000ac00011b7983 */ /* 0x000ee80000100800 */
[----:B-1----:R-:W4:Y:S04]  /*f3f40*/  LDL R24, [R1+0xa0] ;  /* 0x0000a00001187983 */ /* 0x002f280000100800 */
[----:B------:R-:W4:Y:S01]  /*f3f50*/  LDL R25, [R1+0xa4] ;  /* 0x0000a40001197983 */ /* 0x000f220000100800 */
[----:B------:R-:W-:-:S02]  /*f3f60*/  IMAD.MOV.U32 R16, RZ, RZ, R12 ;  /* 0x000000ffff107224 */ /* 0x000fc400078e000c */
[----:B------:R-:W-:Y:S02]  /*f3f70*/  IMAD.MOV.U32 R11, RZ, RZ, R13 ;  /* 0x000000ffff0b7224 */ /* 0x000fe400078e000d */
[----:B------:R-:W-:Y:S02]  /*f3f80*/  IMAD.MOV.U32 R12, RZ, RZ, R28 ;  /* 0x000000ffff0c7224 */ /* 0x000fe400078e001c */
[----:B------:R-:W-:Y:S01]  /*f3f90*/  IMAD.MOV.U32 R13, RZ, RZ, R29 ;  /* 0x000000ffff0d7224 */ /* 0x000fe200078e001d */
[----:B---3--:R-:W-:Y:S04]  /*f3fa0*/  STL.64 [R1+0x7400], R26 ;  /* 0x0074001a01007387 */ /* 0x008fe80000100a00 */
[----:B----4-:R-:W-:Y:S04]  /*f3fb0*/  STL.64 [R1+0x73f8], R24 ;  /* 0x0073f81801007387 */ /* 0x010fe80000100a00 */
        /* <DEDUP_REMOVED lines=8> */
[----:B------:R-:W3:Y:S04]  /*f4040*/  LDL.LU R20, [R1+0x770] ;  /* 0x0007700001147983 */ /* 0x000ee80000300800 */
[----:B------:R-:W3:Y:S04]  /*f4050*/  LDL.LU R21, [R1+0x774] ;  /* 0x0007740001157983 */ /* 0x000ee80000300800 */
[----:B------:R-:W2:Y:S04]  /*f4060*/  LDL.LU R22, [R1+0x778] ;  /* 0x0007780001167983 */ /* 0x000ea80000300800 */
[----:B------:R-:W2:Y:S01]  /*f4070*/  LDL.LU R23, [R1+0x77c] ;  /* 0x00077c0001177983 */ /* 0x000ea20000300800 */
[----:B------:R-:W-:-:S03]  /*f4080*/  IMAD.MOV.U32 R24, RZ, RZ, R16 ;  /* 0x000000ffff187224 */ /* 0x000fc600078e0010 */
        /* <DEDUP_REMOVED lines=36> */
[----:B------:R-:W4:Y:S04]  /*f42d0*/  LDL.64 R10, [R1+0x270] ;  /* 0x00027000010a7983 */ /* 0x000f280000100a00 */
[----:B------:R-:W-:Y:S04]  /*f42e0*/  STL [R1+0x726c], R2 ;  /* 0x00726c0201007387 */ /* 0x000fe80000100800 */
[----:B------:R0:W-:Y:S04]  /*f42f0*/  STL [R1+0x7268], R3 ;  /* 0x0072680301007387 */ /* 0x0001e80000100800 */
[----:B0-----:R-:W2:Y:S04]  /*f4300*/  LDL.64 R2, [R1+0x308] ;  /* 0x0003080001027983 */ /* 0x001ea80000100a00 */
[----:B------:R-:W2:Y:S04]  /*f4310*/  LDL.LU.64 R18, [R1+0x7410] ;  /* 0x0074100001127983 */ /* 0x000ea80000300a00 */
[----:B------:R-:W2:Y:S04]  /*f4320*/  LDL.LU.64 R16, [R1+0x7408] ;  /* 0x0074080001107983 */ /* 0x000ea80000300a00 */
[----:B------:R-:W-:Y:S04]  /*f4330*/  STL.64 [R1+0xe30], R24 ;  /* 0x000e301801007387 */ /* 0x000fe80000100a00 */
[----:B------:R0:W-:Y:S04]  /*f4340*/  STL.64 [R1+0xe38], R26 ;  /* 0x000e381a01007387 */ /* 0x0001e80000100a00 */
[----:B0-----:R-:W2:Y:S04]  /*f4350*/  LDL.LU.64 R26, [R1+0x7400] ;  /* 0x00740000011a7983 */ /* 0x001ea80000300a00 */
[----:B------:R-:W2:Y:S04]  /*f4360*/  LDL.LU.64 R24, [R1+0x73f8] ;  /* 0x0073f80001187983 */ /* 0x000ea80000300a00 */
[----:B------:R-:W-:Y:S04]  /*f4370*/  STL [R1+0x7274], R28 ;  /* 0x0072741c01007387 */ /* 0x000fe80000100800 */
[----:B------:R0:W-:Y:S04]  /*f4380*/  STL [R1+0x7270], R29 ;  /* 0x0072701d01007387 */ /* 0x0001e80000100800 */
[----:B0-----:R-:W3:Y:S01]  /*f4390*/  LDL.64 R28, [R1+0x2f8] ;  /* 0x0002f800011c7983 */ /* 0x001ee20000100a00 */
[C---:B--2---:R-:W-:Y:S06]  /*f43a0*/  HMMA.16816.F32 R16, R24.reuse, R2, R16 ;  /* 0x000000021810723c */ /* 0x044fec0000001810 */
[----:B---3--:R-:W-:-:S15]  /*f43b0*/  HMMA.16816.F32 R20, R24, R28, R20 ;  /* 0x0000001c1814723c */ /* 0x008fde0000001814 */
[----:B------:R-:W-:-:S02]  /*f43c0*/  NOP ;  /* 0x0000000000007918 */ /* 0x000fc40000000000 */
[----:B------:R0:W-:Y:S04]  /*f43d0*/  STL.64 [R1+0xe20], R16 ;  /* 0x000e201001007387 */ /* 0x0001e80000100a00 */
[----:B------:R1:W-:Y:S04]  /*f43e0*/  STL.64 [R1+0xe28], R18 ;  /* 0x000e281201007387 */ /* 0x0003e80000100a00 */
[----:B0-----:R-:W2:Y:S01]  /*f43f0*/  LDL.LU.64 R16, [R1+0x73f0] ;  /* 0x0073f00001107983 */ /* 0x001ea20000300a00 */
[----:B-1----:R-:W-:Y:S02]  /*f4400*/  IMAD.MOV.U32 R19, RZ, RZ, R3 ;  /* 0x000000ffff137224 */ /* 0x002fe400078e0003 */
[----:B------:R-:W-:-:S03]  /*f4410*/  IMAD.MOV.U32 R18, RZ, RZ, R2 ;  /* 0x000000ffff127224 */ /* 0x000fc600078e0002 */
[----:B------:R-:W-:Y:S04]  /*f4420*/  STL [R1+0x727c], R19 ;  /* 0x00727c1301007387 */ /* 0x000fe80000100800 */
[----:B------:R0:W-:Y:S04]  /*f4430*/  STL [R1+0x7278], R18 ;  /* 0x0072781201007387 */ /* 0x0001e80000100800 */
[----:B0-----:R-:W3:Y:S04]  /*f4440*/  LDL.64 R18, [R1+0x2e8] ;  /* 0x0002e80001127983 */ /* 0x001ee80000100a00 */
[----:B------:R-:W-:Y:S04]  /*f4450*/  STL.64 [R1+0xe10], R20 ;  /* 0x000e101401007387 */ /* 0x000fe80000100a00 */
[----:B------:R0:W-:Y:S04]  /*f4460*/  STL.64 [R1+0xe18], R22 ;  /* 0x000e181601007387 */ /* 0x0001e80000100a00 */
[----:B0-----:R-:W3:Y:S04]  /*f4470*/  LDL.LU.64 R22, [R1+0x73e8] ;  /* 0x0073e80001167983 */ /* 0x001ee80000300a00 */
[----:B------:R-:W3:Y:S01]  /*f4480*/  LDL.LU.64 R20, [R1+0x73e0] ;  /* 0x0073e00001147983 */ /* 0x000ee20000300a00 */
[----:B------:R-:W-:-:S02]  /*f4490*/  IMAD.MOV.U32 R3, RZ, RZ, R29 ;  /* 0x000000ffff037224 */ /* 0x000fc400078e001d */
[----:B------:R-:W-:-:S03]  /*f44a0*/  IMAD.MOV.U32 R2, RZ, RZ, R28 ;  /* 0x000000ffff027224 */ /* 0x000fc600078e001c */
[----:B------:R-:W-:Y:S04]  /*f44b0*/  STL [R1+0x7294], R3 ;  /* 0x0072940301007387 */ /* 0x000fe80000100800 */
[----:B------:R0:W-:Y:S04]  /*f44c0*/  STL [R1+0x7290], R2 ;  /* 0x0072900201007387 */ /* 0x0001e80000100800 */
[----:B0-----:R-:W4:Y:S01]  /*f44d0*/  LDL.64 R2, [R1+0x2d8] ;  /* 0x0002d80001027983 */ /* 0x001f220000100a00 */
        /* <DEDUP_REMOVED lines=9> */
[----:B----4-:R-:W-:-:S15]  /*f4570*/  HMMA.16816.F32 R20, R24, R2, R20 ;  /* 0x000000021814723c */ /* 0x010fde0000001814 */
[----:B------:R-:W-:-:S08]  /*f4580*/  NOP ;  /* 0x0000000000007918 */ /* 0x000fd00000000000 */
        /* <DEDUP_REMOVED lines=8> */
[----:B0-----:R-:W2:Y:S04]  /*f4610*/  LDL.LU.64 R14, [R1+0x73b8] ;  /* 0x0073b800010e7983 */ /* 0x001ea80000300a00 */
[----:B------:R-:W2:Y:S04]  /*f4620*/  LDL.LU.64 R12, [R1+0x73b0] ;  /* 0x0073b000010c7983 */ /* 0x000ea80000300a00 */
[----:B------:R-:W-:Y:S01]  /*f4630*/  STL [R1+0x7228], R21 ;  /* 0x0072281501007387 */ /* 0x000fe20000100800 */
[----:B------:R-:W-:-:S02]  /*f4640*/  IMAD.MOV.U32 R19, RZ, RZ, R2 ;  /* 0x000000ffff137224 */ /* 0x000fc400078e0002 */
[----:B------:R-:W-:Y:S01]  /*f4650*/  IMAD.MOV.U32 R18, RZ, RZ, R3 ;  /* 0x000000ffff127224 */ /* 0x000fe200078e0003 */
[----:B--2---:R-:W-:Y:S01]  /*f4660*/  HMMA.16816.F32 R24, R24, R16, R12 ;  /* 0x000000101818723c */ /* 0x004fe2000000180c */
[----:B------:R-:W2:Y:S04]  /*f4670*/  LDL.LU.64 R14, [R1+0x73a8] ;  /* 0x0073a800010e7983 */ /* 0x000ea80000300a00 */
[----:B------:R-:W4:-:S15]  /*f4680*/  LDL.LU.64 R12, [R1+0x73a0] ;  /* 0x0073a000010c7983 */ /* 0x000f1e0000300a00 */
[----:B------:R-:W-:-:S03]  /*f4690*/  NOP ;  /* 0x0000000000007918 */ /* 0x000fc60000000000 */
[----:B------:R-:W-:Y:S04]  /*f46a0*/  STL.64 [R1+0xdd0], R24 ;  /* 0x000dd01801007387 */ /* 0x000fe80000100a00 */
[----:B------:R0:W-:Y:S04]  /*f46b0*/  STL.64 [R1+0xdd8], R26 ;  /* 0x000dd81a01007387 */ /* 0x0001e80000100a00 */
[----:B0-----:R-:W2:Y:S04]  /*f46c0*/  LDL.LU.64 R26, [R1+0x7398] ;  /* 0x00739800011a7983 */ /* 0x001ea80000300a00 */
        /* <DEDUP_REMOVED lines=11> */
[----:B--2---:R-:W-:Y:S03]  /*f4780*/  HMMA.16816.F32 R12, R16, R14, R24 ;  /* 0x0000000e100c723c */ /* 0x004fe60000001818 */
[----:B------:R-:W2:Y:S04]  /*f4790*/  LDL.LU.64 R26, [R1+0x7378] ;  /* 0x00737800011a7983 */ /* 0x000ea80000300a00 */
[----:B------:R-:W2:-:S15]  /*f47a0*/  LDL.LU.64 R24, [R1+0x7370] ;  /* 0x0073700001187983 */ /* 0x000e9e0000300a00 */
[----:B------:R-:W-:-:S01]  /*f47b0*/  NOP ;  /* 0x0000000000007918 */ /* 0x000fc20000000000 */
[----:B------:R-:W-:Y:S04]  /*f47c0*/  STL.64 [R1+0xdb0], R12 ;  /* 0x000db00c01007387 */ /* 0x000fe80000100a00 */
[----:B------:R0:W-:Y:S04]  /*f47d0*/  STL.64 [R1+0xdb8], R14 ;  /* 0x000db80e01007387 */ /* 0x0001e80000100a00 */
[----:B0-----:R-:W3:Y:S04]  /*f47e0*/  LDL.LU.64 R14, [R1+0x7368] ;  /* 0x00736800010e7983 */ /* 0x001ee80000300a00 */
[----:B------:R-:W3:Y:S01]  /*f47f0*/  LDL.LU.64 R12, [R1+0x7360] ;  /* 0x00736000010c7983 */ /* 0x000ee20000300a00 */
[----:B----4-:R-:W-:-:S15]  /*f4800*/  HMMA.16816.F32 R4, R16, R8, R4 ;  /* 0x000000081004723c */ /* 0x010fde0000001804 */
[----:B------:R-:W-:-:S08]  /*f4810*/  NOP ;  /* 0x0000000000007918 */ /* 0x000fd00000000000 */
[----:B------:R-:W-:Y:S04]  /*f4820*/  STL.64 [R1+0xda0], R4 ;  /* 0x000da00401007387 */ /* 0x000fe80000100a00 */
[----:B------:R2:W-:Y:S02]  /*f4830*/  STL.64 [R1+0xda8], R6 ;  /* 0x000da80601007387 */ /* 0x0005e40000100a00 */
[----:B--2---:R-:W-:-:S15]  /*f4840*/  HMMA.16816.F32 R4, R16, R10, R24 ;  /* 0x0000000a1004723c */ /* 0x004fde0000001818 */
[----:B------:R-:W-:-:S08]  /*f4850*/  NOP ;  /* 0x0000000000007918 */ /* 0x000fd00000000000 */
[----:B------:R-:W-:Y:S04]  /*f4860*/  STL.64 [R1+0xd90], R4 ;  /* 0x000d900401007387 */ /* 0x000fe80000100a00 */
[----:B------:R-:W-:Y:S04]  /*f4870*/  STL.64 [R1+0xd98], R6 ;  /* 0x000d980601007387 */ /* 0x000fe80000100a00 */
        /* <DEDUP_REMOVED lines=14> */
[----:B------:R-:W3:Y:S04]  /*f4960*/  LDL.LU R15, [R1+0x7358] ;  /* 0x00735800010f7983 */ /* 0x000ee80000300800 */
[----:B------:R-:W4:Y:S04]  /*f4970*/  LDL.LU R4, [R1+0x6f0] ;  /* 0x0006f00001047983 */ /* 0x000f280000300800 */
[----:B------:R-:W4:Y:S04]  /*f4980*/  LDL.LU R5, [R1+0x6f4] ;  /* 0x0006f40001057983 */ /* 0x000f280000300800 */
[----:B------:R-:W2:Y:S04]  /*f4990*/  LDL.LU R6, [R1+0x6f8] ;  /* 0x0006f80001067983 */ /* 0x000ea80000300800 */
[----:B------:R-:W2:Y:S01]  /*f49a0*/  LDL.LU R7, [R1+0x6fc] ;  /* 0x0006fc0001077983 */ /* 0x000ea20000300800 */
[----:B------:R-:W-:-:S02]  /*f49b0*/  IMAD.MOV.U32 R21, RZ, RZ, R10 ;  /* 0x000000ffff157224 */ /* 0x000fc400078e000a */
[----:B------:R-:W-:Y:S02]  /*f49c0*/  IMAD.MOV.U32 R0, RZ, RZ, R11 ;  /* 0x000000ffff007224 */ /* 0x000fe400078e000b */
[----:B------:R-:W-:Y:S02]  /*f49d0*/  IMAD.MOV.U32 R10, RZ, RZ, R12 ;  /* 0x000000ffff0a7224 */ /* 0x000fe400078e000c */
[----:B------:R-:W-:Y:S01]  /*f49e0*/  IMAD.MOV.U32 R11, RZ, RZ, R13 ;  /* 0x000000ffff0b7224 */ /* 0x000fe200078e000d */
[----:B--2---:R-:W-:Y:S04]  /*f49f0*/  STL.64 [R1+0x7348], R6 ;  /* 0x0073480601007387 */ /* 0x004fe80000100a00 */
[----:B----4-:R0:W-:Y:S04]  /*f4a00*/  STL.64 [R1+0x7340], R4 ;  /* 0x0073400401007387 */ /* 0x0101e80000100a00 */
[----:B0-----:R-:W2:Y:S04]  /*f4a10*/  LDL.LU R4, [R1+0x700] ;  /* 0x0007000001047983 */ /* 0x001ea80000300800 */
[----:B------:R-:W2:Y:S04]  /*f4a20*/  LDL.LU R5, [R1+0x704] ;  /* 0x0007040001057983 */ /* 0x000ea80000300800 */
[----:B------:R-:W2:Y:S04]  /*f4a30*/  LDL.LU R6, [R1+0x708] ;  /* 0x0007080001067983 */ /* 0x000ea80000300800 */
[----:B------:R-:W2:Y:S04]  /*f4a40*/  LDL.LU R7, [R1+0x70c] ;  /* 0x00070c0001077983 */ /* 0x000ea80000300800 */
[----:B------:R-:W2:Y:S04]  /*f4a50*/  LDL.LU R12, [R1+0x7354] ;  /* 0x00735400010c7983 */ /* 0x000ea80000300800 */
[----:B------:R-:W2:Y:S04]  /*f4a60*/  LDL.LU R13, [R1+0x7350] ;  /* 0x00735000010d7983 */ /* 0x000ea80000300800 */
[----:B------:R0:W-:Y:S04]  /*f4a70*/  STL.64 [R1+0x72f8], R24 ;  /* 0x0072f81801007387 */ /* 0x0001e80000100a00 */
[----:B------:R1:W-:Y:S04]  /*f4a80*/  STL.64 [R1+0x7318], R26 ;  /* 0x0073181a01007387 */ /* 0x0003e80000100a00 */
[----:B0-----:R-:W4:Y:S04]  /*f4a90*/  LDL.LU R24, [R1+0x6d0] ;  /* 0x0006d00001187983 */ /* 0x001f280000300800 */
[----:B------:R-:W4:Y:S04]  /*f4aa0*/  LDL.LU R25, [R1+0x6d4] ;  /* 0x0006d40001197983 */ /* 0x000f280000300800 */
[----:B-1----:R-:W3:Y:S04]  /*f4ab0*/  LDL.LU R26, [R1+0x6d8] ;  /* 0x0006d800011a7983 */ /* 0x002ee80000300800 */
        /* <DEDUP_REMOVED lines=8> */
[----:B------:R-:W4:Y:S04]  /*f4b40*/  LDL.64 R2, [R1+0x1d0] ;  /* 0x0001d00001027983 */ /* 0x000f280000100a00 */
        /* <DEDUP_REMOVED lines=17> */
[C---:B------:R-:W-:Y:S03]  /*f4c60*/  HMMA.16816.F32 R8, R16.reuse, R10, R24 ;  /* 0x0000000a1008723c */ /* 0x040fe60000001818 */
[----:B------:R-:W-:Y:S03]  /*f4c70*/  STL.64 [R1+0x7148], R12 ;  /* 0x0071480c01007387 */ /* 0x000fe60000100a00 */
[----:B---3--:R-:W-:-:S15]  /*f4c80*/  HMMA.16816.F32 R4, R16, R14, R4 ;  /* 0x0000000e1004723c */ /* 0x008fde0000001804 */
[----:B------:R-:W-:-:S08]  /*f4c90*/  NOP ;  /* 0x0000000000007918 */ /* 0x000fd00000000000 */
[----:B------:R0:W-:Y:S04]  /*f4ca0*/  STL.64 [R1+0xd60], R4 ;  /* 0x000d600401007387 */ /* 0x0001e80000100a00 */
[----:B------:R1:W-:Y:S04]  /*f4cb0*/  STL.64 [R1+0xd68], R6 ;  /* 0x000d680601007387 */ /* 0x0003e80000100a00 */
[----:B0-----:R-:W3:Y:S04]  /*f4cc0*/  LDL.LU R4, [R1+0x660] ;  /* 0x0006600001047983 */ /* 0x001ee80000300800 */
[----:B------:R-:W3:Y:S04]  /*f4cd0*/  LDL.LU R5, [R1+0x664] ;  /* 0x0006640001057983 */ /* 0x000ee80000300800 */
[----:B-1----:R-:W3:Y:S04]  /*f4ce0*/  LDL.LU R6, [R1+0x668] ;  /* 0x0006680001067983 */ /* 0x002ee80000300800 */
[----:B------:R-:W3:Y:S04]  /*f4cf0*/  LDL.LU R7, [R1+0x66c] ;  /* 0x00066c0001077983 */ /* 0x000ee80000300800 */
[----:B------:R0:W-:Y:S04]  /*f4d00*/  STL [R1+0x7134], R14 ;  /* 0x0071340e01007387 */ /* 0x0001e80000100800 */
[----:B------:R1:W-:Y:S04]  /*f4d10*/  STL [R1+0x7130], R15 ;  /* 0x0071300f01007387 */ /* 0x0003e80000100800 */
[----:B------:R-:W4:Y:S04]  /*f4d20*/  LDL.LU R12, [R1+0x6b0] ;  /* 0x0006b000010c7983 */ /* 0x000f280000300800 */
[----:B------:R-:W4:Y:S04]  /*f4d30*/  LDL.LU R13, [R1+0x6b4] ;  /* 0x0006b400010d7983 */ /* 0x000f280000300800 */
[----:B0-----:R-:W4:Y:S04]  /*f4d40*/  LDL.LU R14, [R1+0x6b8] ;  /* 0x0006b800010e7983 */ /* 0x001f280000300800 */
[----:B-1----:R-:W4:Y:S04]  /*f4d50*/  LDL.LU R15, [R1+0x6bc] ;  /* 0x0006bc00010f7983 */ /* 0x002f280000300800 */
[----:B------:R-:W2:Y:S04]  /*f4d60*/  LDL.LU.64 R26, [R1+0x7338] ;  /* 0x00733800011a7983 */ /* 0x000ea80000300a00 */
[----:B------:R-:W2:Y:S04]  /*f4d70*/  LDL.LU.64 R24, [R1+0x7330] ;  /* 0x0073300001187983 */ /* 0x000ea80000300a00 */
        /* <DEDUP_REMOVED lines=8> */
[----:B0-----:R-:W2:Y:S04]  /*f4e00*/  LDL.LU.64 R26, [R1+0x7318] ;  /* 0x00731800011a7983 */ /* 0x001ea80000300a00 */
[----:B------:R0:W-:Y:S04]  /*f4e10*/  STL.64 [R1+0x70f8], R10 ;  /* 0x0070f80a01007387 */ /* 0x0001e80000100a00 */
[----:B0-----:R-:W3:Y:S01]  /*f4e20*/  LDL.64 R10, [R1+0x200] ;  /* 0x00020000010a7983 */ /* 0x001ee20000100a00 */
[----:B--2---:R-:W-:Y:S03]  /*f4e30*/  HMMA.16816.F32 R24, R16, R26, R20 ;  /* 0x0000001a1018723c */ /* 0x004fe60000001814 */
[----:B------:R-:W2:Y:S04]  /*f4e40*/  LDL.LU.64 R22, [R1+0x7310] ;  /* 0x0073100001167983 */ /* 0x000ea80000300a00 */
[----:B------:R-:W2:-:S15]  /*f4e50*/  LDL.LU.64 R20, [R1+0x7308] ;  /* 0x0073080001147983 */ /* 0x000e9e0000300a00 */
        /* <DEDUP_REMOVED lines=8> */
[----:B------:R0:W-:Y:S02]  /*f4ee0*/  STL.64 [R1+0xd28], R14 ;  /* 0x000d280e01007387 */ /* 0x0001e40000100a00 */
[----:B0-----:R-:W-:Y:S02]  /*f4ef0*/  IMAD.MOV.U32 R15, RZ, RZ, R9 ;  /* 0x000000ffff0f7224 */ /* 0x001fe400078e0009 */
[----:B------:R-:W-:-:S03]  /*f4f00*/  IMAD.MOV.U32 R14, RZ, RZ, R8 ;  /* 0x000000ffff0e7224 */ /* 0x000fc600078e0008 */
[----:B------:R-:W-:Y:S04]  /*f4f10*/  STL [R1+0x713c], R15 ;  /* 0x00713c0f01007387 */ /* 0x000fe80000100800 */
[----:B------:R0:W-:Y:S04]  /*f4f20*/  STL [R1+0x7138], R14 ;  /* 0x0071380e01007387 */ /* 0x0001e80000100800 */
[----:B------:R-:W4:Y:S04]  /*f4f30*/  LDL.LU R12, [R1+0x680] ;  /* 0x00068000010c7983 */ /* 0x000f280000300800 */
[----:B------:R-:W4:Y:S01]  /*f4f40*/  LDL.LU R13, [R1+0x684] ;  /* 0x00068400010d7983 */ /* 0x000f220000300800 */
[----:B---3--:R-:W-:-:S02]  /*f4f50*/  IMAD.MOV.U32 R8, RZ, RZ, R11 ;  /* 0x000000ffff087224 */ /* 0x008fc400078e000b */
[----:B------:R-:W-:Y:S01]  /*f4f60*/  IMAD.MOV.U32 R9, RZ, RZ, R10 ;  /* 0x000000ffff097224 */ /* 0x000fe200078e000a */
[----:B0-----:R-:W4:Y:S04]  /*f4f70*/  LDL.LU R14, [R1+0x688] ;  /* 0x00068800010e7983 */ /* 0x001f280000300800 */
[----:B------:R-:W4:Y:S01]  /*f4f80*/  LDL.LU R15, [R1+0x68c] ;  /* 0x00068c00010f7983 */ /* 0x000f220000300800 */
[----:B--2---:R-:W-:-:S15]  /*f4f90*/  HMMA.16816.F32 R24, R16, R10, R24 ;  /* 0x0000000a1018723c */ /* 0x004fde0000001818 */
[----:B------:R-:W-:-:S08]  /*f4fa0*/  NOP ;  /* 0x0000000000007918 */ /* 0x000fd00000000000 */
[----:B------:R-:W-:Y:S04]  /*f4fb0*/  STL.64 [R1+0xd10], R24 ;  /* 0x000d101801007387 */ /* 0x000fe80000100a00 */
[----:B------:R0:W-:Y:S04]  /*f4fc0*/  STL.64 [R1+0xd18], R26 ;  /* 0x000d181a01007387 */ /* 0x0001e80000100a00 */
[----:B0-----:R-:W2:Y:S04]  /*f4fd0*/  LDL.LU.64 R26, [R1+0x72f0] ;  /* 0x0072f000011a7983 */ /* 0x001ea80000300a00 */
[----:B------:R-:W2:Y:S04]  /*f4fe0*/  LDL.LU.64 R24, [R1+0x72e8] ;  /* 0x0072e80001187983 */ /* 0x000ea80000300a00 */
[----:B------:R-:W-:Y:S04]  /*f4ff0*/  STL [R1+0x7144], R8 ;  /* 0x0071440801007387 */ /* 0x000fe80000100800 */
[----:B------:R0:W-:Y:S04]  /*f5000*/  STL [R1+0x7140], R9 ;  /* 0x0071400901007387 */ /* 0x0001e80000100800 */
[----:B0-----:R-:W2:Y:S01]  /*f5010*/  LDL.64 R8, [R1+0x1f0] ;  /* 0x0001f00001087983 */ /* 0x001ea20000100a00 */
[C---:B----4-:R-:W-:Y:S06]  /*f5020*/  HMMA.16816.F32 R12, R16.reuse, R28, R12 ;  /* 0x0000001c100c723c */ /* 0x050fec000000180c */
[----:B--2---:R-:W-:-:S15]  /*f5030*/  HMMA.16816.F32 R24, R16, R8, R24 ;  /* 0x000000081018723c */ /* 0x004fde0000001818 */
[----:B------:R-:W-:-:S08]  /*f5040*/  NOP ;  /* 0x0000000000007918 */ /* 0x000fd00000000000 */
[----:B------:R-:W-:Y:S04]  /*f5050*/  STL.64 [R1+0xd00], R24 ;  /* 0x000d001801007387 */ /* 0x000fe80000100a00 */
[----:B------:R0:W-:Y:S04]  /*f5060*/  STL.64 [R1+0xd08], R26 ;  /* 0x000d081a01007387 */ /* 0x0001e80000100a00 */
[----:B0-----:R-:W2:Y:S04]  /*f5070*/  LDL.LU.64 R26, [R1+0x72e0] ;  /* 0x0072e000011a7983 */ /* 0x001ea80000300a00 */
[----:B------:R-:W3:Y:S04]  /*f5080*/  LDL.LU.64 R24, [R1+0x72d8] ;  /* 0x0072d80001187983 */ /* 0x000ee80000300a00 */
[----:B------:R-:W-:Y:S04]  /*f5090*/  STL.64 [R1+0xcf0], R12 ;  /* 0x000cf00c01007387 */ /* 0x000fe80000100a00 */
[----:B------:R0:W-:Y:S02]  /*f50a0*/  STL.64 [R1+0xcf8], R14 ;  /* 0x000cf80e01007387 */ /* 0x0001e40000100a00 */
[----:B0-----:R-:W-:-:S02]  /*f50b0*/  IMAD.MOV.U32 R15, RZ, RZ, R28 ;  /* 0x000000ffff0f7224 */ /* 0x001fc400078e001c */
[----:B------:R-:W-:-:S05]  /*f50c0*/  IMAD.MOV.U32 R14, RZ, RZ, R29 ;  /* 0x000000ffff0e7224 */ /* 0x000fca00078e001d */
[----:B------:R0:W-:Y:S02]  /*f50d0*/  STL.64 [R1+0x7160], R14 ;  /* 0x0071600e01007387 */ /* 0x0001e40000100a00 */
[----:B0-----:R-:W-:Y:S01]  /*f50e0*/  HMMA.16816.F32 R12, R16, R2, R20 ;  /* 0x00000002100c723c */ /* 0x001fe20000001814 */
[----:B------:R-:W-:Y:S02]  /*f50f0*/  IMAD.MOV.U32 R11, RZ, RZ, R8 ;  /* 0x000000ffff0b7224 */ /* 0x000fe400078e0008 */
[----:B------:R-:W-:-:S03]  /*f5100*/  IMAD.MOV.U32 R10, RZ, RZ, R9 ;  /* 0x000000ffff0a7224 */ /* 0x000fc600078e0009 */
[----:B------:R-:W-:Y:S02]  /*f5110*/  IMAD.MOV.U32 R8, RZ, RZ, R2 ;  /* 0x000000ffff087224 */ /* 0x000fe400078e0002 */
[----:B------:R-:W-:-:S15]  /*f5120*/  IMAD.MOV.U32 R9, RZ, RZ, R3 ;  /* 0x000000ffff097224 */ /* 0x000fde00078e0003 */
[----:B------:R-:W-:Y:S04]  /*f5130*/  STL.64 [R1+0xce0], R12 ;  /* 0x000ce00c01007387 */ /* 0x000fe80000100a00 */
[----:B------:R-:W-:Y:S04]  /*f5140*/  STL.64 [R1+0xce8], R14 ;  /* 0x000ce80e01007387 */ /* 0x000fe80000100a00 */
[----:B------:R-:W4:Y:S04]  /*f5150*/  LDL.64 R28, [R1+0x180] ;  /* 0x00018000011c7983 */ /* 0x000f280000100a00 */
[----:B------:R-:W-:Y:S04]  /*f5160*/  STL.64 [R1+0x7158], R10 ;  /* 0x0071580a01007387 */ /* 0x000fe80000100a00 */
[----:B------:R0:W-:Y:S04]  /*f5170*/  STL.64 [R1+0x7150], R8 ;  /* 0x0071500801007387 */ /* 0x0001e80000100a00 */
[----:B------:R-:W4:Y:S04]  /*f5180*/  LDL.64 R2, [R1+0x190] ;  /* 0x0001900001027983 */ /* 0x000f280000100a00 */
[----:B0-----:R-:W4:Y:S04]  /*f5190*/  LDL.64 R8, [R1+0x1a0] ;  /* 0x0001a00001087983 */ /* 0x001f280000100a00 */
        /* <DEDUP_REMOVED lines=40> */
[----:B------:R0:W-:Y:S04]  /*f5420*/  STL [R1+0x708c], R26 ;  /* 0x00708c1a01007387 */ /* 0x0001e80000100800 */
[----:B------:R1:W-:Y:S04]  /*f5430*/  STL [R1+0x7088], R27 ;  /* 0x0070881b01007387 */ /* 0x0003e80000100800 */
[----:B------:R-:W4:Y:S04]  /*f5440*/  LDL.LU R24, [R1+0x640] ;  /* 0x0006400001187983 */ /* 0x000f280000300800 */
[----:B------:R-:W4:Y:S04]  /*f5450*/  LDL.LU R25, [R1+0x644] ;  /* 0x0006440001197983 */ /* 0x000f280000300800 */
[----:B0-----:R-:W4:Y:S04]  /*f5460*/  LDL.LU R26, [R1+0x648] ;  /* 0x00064800011a7983 */ /* 0x001f280000300800 */
[----:B-1----:R-:W4:Y:S02]  /*f5470*/  LDL.LU R27, [R1+0x64c] ;  /* 0x00064c00011b7983 */ /* 0x002f240000300800 */
[----:B----4-:R-:W-:-:S15]  /*f5480*/  HMMA.16816.F32 R24, R16, R8, R24 ;  /* 0x000000081018723c */ /* 0x010fde0000001818 */
[----:B------:R-:W-:-:S08]  /*f5490*/  NOP ;  /* 0x0000000000007918 */ /* 0x000fd00000000000 */
[----:B------:R0:W-:Y:S04]  /*f54a0*/  STL.64 [R1+0xcb0], R24 ;  /* 0x000cb01801007387 */ /* 0x0001e80000100a00 */
[----:B------:R-:W-:Y:S01]  /*f54b0*/  STL.64 [R1+0xcb8], R26 ;  /* 0x000cb81a01007387 */ /* 0x000fe20000100a00 */
[----:B0-----:R-:W-:Y:S02]  /*f54c0*/  IMAD.MOV.U32 R25, RZ, RZ, R9 ;  /* 0x000000ffff197224 */ /* 0x001fe400078e0009 */
[----:B------:R-:W-:-:S03]  /*f54d0*/  IMAD.MOV.U32 R24, RZ, RZ, R8 ;  /* 0x000000ffff187224 */ /* 0x000fc600078e0008 */
[----:B------:R-:W-:Y:S04]  /*f54e0*/  STL [R1+0x7094], R25 ;  /* 0x0070941901007387 */ /* 0x000fe80000100800 */
[----:B------:R0:W-:Y:S04]  /*f54f0*/  STL [R1+0x7090], R24 ;  /* 0x0070901801007387 */ /* 0x0001e80000100800 */
[----:B0-----:R-:W4:Y:S04]  /*f5500*/  LDL.LU R24, [R1+0x630] ;  /* 0x0006300001187983 */ /* 0x001f280000300800 */
[----:B------:R-:W4:Y:S04]  /*f5510*/  LDL.LU R25, [R1+0x634] ;  /* 0x0006340001197983 */ /* 0x000f280000300800 */
[----:B------:R-:W4:Y:S04]  /*f5520*/  LDL.LU R26, [R1+0x638] ;  /* 0x00063800011a7983 */ /* 0x000f280000300800 */
[----:B------:R-:W4:Y:S01]  /*f5530*/  LDL.LU R27, [R1+0x63c] ;  /* 0x00063c00011b7983 */ /* 0x000f220000300800 */
[----:B--2---:R-:W-:Y:S06]  /*f5540*/  HMMA.16816.F32 R12, R16, R28, R12 ;  /* 0x0000001c100c723c */ /* 0x004fec000000180c */
[----:B------:R-:W-:-:S02]  /*f5550*/  IMAD.MOV.U32 R9, RZ, RZ, R18 ;  /* 0x000000ffff097224 */ /* 0x000fc400078e0012 */
[----:B------:R-:W-:Y:S01]  /*f5560*/  IMAD.MOV.U32 R8, RZ, RZ, R19 ;  /* 0x000000ffff087224 */ /* 0x000fe200078e0013 */
[----:B----4-:R-:W-:-:S15]  /*f5570*/  HMMA.16816.F32 R24, R16, R2, R24 ;  /* 0x000000021018723c */ /* 0x010fde0000001818 */
[----:B------:R-:W-:-:S08]  /*f5580*/  NOP ;  /* 0x0000000000007918 */ /* 0x000fd00000000000 */
[----:B------:R0:W-:Y:S04]  /*f5590*/  STL.64 [R1+0xca0], R24 ;  /* 0x000ca01801007387 */ /* 0x0001e80000100a00 */
[----:B------:R1:W-:Y:S04]  /*f55a0*/  STL.64 [R1+0xca8], R26 ;  /* 0x000ca81a01007387 */ /* 0x0003e80000100a00 */
[----:B------:R-:W-:Y:S04]  /*f55b0*/  STL.64 [R1+0xc90], R12 ;  /* 0x000c900c01007387 */ /* 0x000fe80000100a00 */
[----:B------:R2:W-:Y:S01]  /*f55c0*/  STL.64 [R1+0xc98], R14 ;  /* 0x000c980e01007387 */ /* 0x0005e20000100a00 */
[----:B0-----:R-:W-:-:S02]  /*f55d0*/  IMAD.MOV.U32 R25, RZ, RZ, R28 ;  /* 0x000000ffff197224 */ /* 0x001fc400078e001c */
[----:B-1----:R-:W-:Y:S02]  /*f55e0*/  IMAD.MOV.U32 R26, RZ, RZ, R2 ;  /* 0x000000ffff1a7224 */ /* 0x002fe400078e0002 */
[----:B------:R-:W-:Y:S01]  /*f55f0*/  IMAD.MOV.U32 R27, RZ, RZ, R3 ;  /* 0x000000ffff1b7224 */ /* 0x000fe200078e0003 */
[----:B--2---:R-:W2:Y:S04]  /*f5600*/  LDL.LU.64 R14, [R1+0x72b8] ;  /* 0x0072b800010e7983 */ /* 0x004ea80000300a00 */
[----:B------:R-:W2:Y:S01]  /*f5610*/  LDL.LU.64 R12, [R1+0x72b0] ;  /* 0x0072b000010c7983 */ /* 0x000ea20000300a00 */
[----:B------:R-:W-:Y:S02]  /*f5620*/  IMAD.MOV.U32 R24, RZ, RZ, R29 ;  /* 0x000000ffff187224 */ /* 0x000fe400078e001d */
[----:B------:R-:W-:-:S02]  /*f5630*/  IMAD.MOV.U32 R3, RZ, RZ, R16 ;  /* 0x000000ffff037224 */ /* 0x000fc400078e0010 */
[----:B------:R-:W-:Y:S01]  /*f5640*/  IMAD.MOV.U32 R2, RZ, RZ, R17 ;  /* 0x000000ffff027224 */ /* 0x000fe200078e0011 */
[----:B------:R-:W4:Y:S04]  /*f5650*/  LDL.LU.64 R18, [R1+0x72a8] ;  /* 0x0072a80001127983 */ /* 0x000f280000300a00 */
[----:B------:R-:W4:Y:S04]  /*f5660*/  LDL.LU.64 R16, [R1+0x72a0] ;  /* 0x0072a00001107983 */ /* 0x000f280000300a00 */
[----:B------:R-:W4:Y:S04]  /*f5670*/  LDL.LU.64 R28, [R1+0x7298] ;  /* 0x00729800011c7983 */ /* 0x000f280000300a00 */
[----:B------:R0:W-:Y:S04]  /*f5680*/  STL.64 [R1+0x70a0], R26 ;  /* 0x0070a01a01007387 */ /* 0x0001e80000100a00 */
[----:B------:R1:W-:Y:S04]  /*f5690*/  STL.64 [R1+0x7098], R24 ;  /* 0x0070981801007387 */ /* 0x0003e80000100a00 */
[----:B0-----:R-:W3:Y:S04]  /*f56a0*/  LDL R26, [R1+0x78] ;  /* 0x00007800011a7983 */ /* 0x001ee80000100800 */
[----:B------:R-:W3:Y:S04]  /*f56b0*/  LDL R27, [R1+0x7c] ;  /* 0x00007c00011b7983 */ /* 0x000ee80000100800 */
[----:B-1----:R-:W2:Y:S04]  /*f56c0*/  LDL R24, [R1+0x70] ;  /* 0x0000700001187983 */ /* 0x002ea80000100800 */
[----:B------:R-:W2:Y:S04]  /*f56d0*/  LDL R25, [R1+0x74] ;  /* 0x0000740001197983 */ /* 0x000ea80000100800 */
[----:B---3--:R0:W-:Y:S04]  /*f56e0*/  STL.64 [R1+0x7218], R26 ;  /* 0x0072181a01007387 */ /* 0x0081e80000100a00 */
[----:B--2---:R1:W-:Y:S01]  /*f56f0*/  STL.64 [R1+0x7210], R24 ;  /* 0x0072101801007387 */ /* 0x0043e20000100a00 */
[----:B0-----:R-:W-:-:S02]  /*f5700*/  IMAD.MOV.U32 R26, RZ, RZ, R9 ;  /* 0x000000ffff1a7224 */ /* 0x001fc400078e0009 */
[----:B-1----:R-:W-:Y:S02]  /*f5710*/  IMAD.MOV.U32 R24, RZ, RZ, R3 ;  /* 0x000000ffff187224 */ /* 0x002fe400078e0003 */
[----:B------:R-:W-:Y:S02]  /*f5720*/  IMAD.MOV.U32 R25, RZ, RZ, R2 ;  /* 0x000000ffff197224 */ /* 0x000fe400078e0002 */
[----:B------:R-:W-:Y:S01]  /*f5730*/  IMAD.MOV.U32 R27, RZ, RZ, R8 ;  /* 0x000000ffff1b7224 */ /* 0x000fe200078e0008 */
[----:B------:R-:W2:Y:S04]  /*f5740*/  LDL.LU R3, [R1+0x7294] ;  /* 0x0072940001037983 */ /* 0x000ea80000300800 */
[----:B------:R-:W3:Y:S02]  /*f5750*/  LDL.LU R2, [R1+0x7290] ;  /* 0x0072900001027983 */ /* 0x000ee40000300800 */
[----:B------:R-:W-:Y:S02]  /*f5760*/  HMMA.16816.F32 R8, R24, R10, R4 ;  /* 0x0000000a1808723c */ /* 0x000fe40000001804 */
[----:B------:R-:W4:Y:S04]  /*f5770*/  LDL.LU.64 R6, [R1+0x7288] ;  /* 0x0072880001067983 */ /* 0x000f280000300a00 */
[----:B------:R-:W2:-:S15]  /*f5780*/  LDL.LU.64 R4, [R1+0x7280] ;  /* 0x0072800001047983 */ /* 0x000e9e0000300a00 */
[----:B------:R-:W-:-:S02]  /*f5790*/  NOP ;  /* 0x0000000000007918 */ /* 0x000fc40000000000 */
[----:B------:R-:W-:Y:S04]  /*f57a0*/  STL.64 [R1+0xc80], R8 ;  /* 0x000c800801007387 */ /* 0x000fe80000100a00 */
[----:B------:R2:W-:Y:S02]  /*f57b0*/  STL.64 [R1+0xc88], R10 ;  /* 0x000c880a01007387 */ /* 0x0005e40000100a00 */
[C---:B--2---:R-:W-:Y:S06]  /*f57c0*/  HMMA.16816.F32 R8, R24.reuse, R4, R12 ;  /* 0x000000041808723c */ /* 0x044fec000000180c */
[----:B----4-:R-:W-:Y:S01]  /*f57d0*/  HMMA.16816.F32 R20, R24, R6, R20 ;  /* 0x000000061814723c */ /* 0x010fe20000001814 */
[----:B------:R-:W2:-:S15]  /*f57e0*/  LDL.64 R14, [R1+0x290] ;  /* 0x00029000010e7983 */ /* 0x000e9e0000100a00 */
[----:B------:R-:W-:-:S01]  /*f57f0*/  NOP ;  /* 0x0000000000007918 */ /* 0x000fc20000000000 */
[----:B------:R0:W-:Y:S04]  /*f5800*/  STL.64 [R1+0xc70], R8 ;  /* 0x000c700801007387 */ /* 0x0001e80000100a00 */
[----:B------:R1:W-:Y:S04]  /*f5810*/  STL.64 [R1+0xc78], R10 ;  /* 0x000c780a01007387 */ /* 0x0003e80000100a00 */
[----:B0-----:R-:W4:Y:S04]  /*f5820*/  LDL.LU R8, [R1+0x520] ;  /* 0x0005200001087983 */ /* 0x001f280000300800 */
[----:B------:R-:W-:Y:S04]  /*f5830*/  STL.64 [R1+0xc60], R20 ;  /* 0x000c601401007387 */ /* 0x000fe80000100a00 */
[----:B------:R-:W-:Y:S04]  /*f5840*/  STL.64 [R1+0xc68], R22 ;  /* 0x000c681601007387 */ /* 0x000fe80000100a00 */
[----:B------:R-:W4:Y:S04]  /*f5850*/  LDL.LU R9, [R1+0x524] ;  /* 0x0005240001097983 */ /* 0x000f280000300800 */
[----:B-1----:R-:W3:Y:S04]  /*f5860*/  LDL.LU R10, [R1+0x528] ;  /* 0x00052800010a7983 */ /* 0x002ee80000300800 */
        /* <DEDUP_REMOVED lines=29> */
[----:B------:R-:W2:Y:S04]  /*f5a40*/  LDL.LU R18, [R1+0x7278] ;  /* 0x0072780001127983 */ /* 0x000ea80000300800 */
[----:B---3--:R0:W-:Y:S02]  /*f5a50*/  STL.64 [R1+0x71a8], R8 ;  /* 0x0071a80801007387 */ /* 0x0081e40000100a00 */
[----:B0-----:R-:W-:-:S02]  /*f5a60*/  IMAD.MOV.U32 R8, RZ, RZ, R28 ;  /* 0x000000ffff087224 */ /* 0x001fc400078e001c */
[----:B------:R-:W-:Y:S01]  /*f5a70*/  IMAD.MOV.U32 R9, RZ, RZ, R29 ;  /* 0x000000ffff097224 */ /* 0x000fe200078e001d */
[----:B------:R-:W3:Y:S04]  /*f5a80*/  LDL.LU R28, [R1+0x7274] ;  /* 0x00727400011c7983 */ /* 0x000ee80000300800 */
[----:B------:R-:W3:Y:S04]  /*f5a90*/  LDL.LU R29, [R1+0x7270] ;  /* 0x00727000011d7983 */ /* 0x000ee80000300800 */
[----:B------:R0:W-:Y:S02]  /*f5aa0*/  STL.64 [R1+0x71c8], R10 ;  /* 0x0071c80a01007387 */ /* 0x0001e40000100a00 */
[----:B0-----:R-:W-:-:S02]  /*f5ab0*/  IMAD.MOV.U32 R10, RZ, RZ, R2 ;  /* 0x000000ffff0a7224 */ /* 0x001fc400078e0002 */
[----:B------:R-:W-:Y:S01]  /*f5ac0*/  IMAD.MOV.U32 R11, RZ, RZ, R3 ;  /* 0x000000ffff0b7224 */ /* 0x000fe200078e0003 */
[----:B------:R-:W3:Y:S04]  /*f5ad0*/  LDL.LU R2, [R1+0x726c] ;  /* 0x00726c0001027983 */ /* 0x000ee80000300800 */
[----:B------:R-:W3:Y:S04]  /*f5ae0*/  LDL.LU R3, [R1+0x7268] ;  /* 0x0072680001037983 */ /* 0x000ee80000300800 */
[----:B------:R4:W-:Y:S02]  /*f5af0*/  STL.64 [R1+0x71e0], R8 ;  /* 0x0071e00801007387 */ /* 0x0009e40000100a00 */
[----:B----4-:R-:W-:-:S02]  /*f5b00*/  IMAD.MOV.U32 R9, RZ, RZ, R19 ;  /* 0x000000ffff097224 */ /* 0x010fc400078e0013 */
[----:B--2---:R-:W-:Y:S02]  /*f5b10*/  IMAD.MOV.U32 R8, RZ, RZ, R18 ;  /* 0x000000ffff087224 */ /* 0x004fe400078e0012 */
[----:B------:R-:W2:Y:S04]  /*f5b20*/  LDL.LU R18, [R1+0x7264] ;  /* 0x0072640001127983 */ /* 0x000ea80000300800 */
[----:B------:R-:W2:Y:S04]  /*f5b30*/  LDL.LU R19, [R1+0x7260] ;  /* 0x0072600001137983 */ /* 0x000ea80000300800 */
[----:B------:R-:W-:Y:S04]  /*f5b40*/  STL.64 [R1+0x71f8], R10 ;  /* 0x0071f80a01007387 */ /* 0x000fe80000100a00 */
[----:B------:R-:W-:Y:S04]  /*f5b50*/  STL.64 [R1+0x7220], R8 ;  /* 0x0072200801007387 */ /* 0x000fe80000100a00 */
[----:B------:R-:W4:Y:S04]  /*f5b60*/  LDL.64 R12, [R1+0x280] ;  /* 0x00028000010c7983 */ /* 0x000f280000100a00 */
[----:B------:R-:W-:Y:S04]  /*f5b70*/  STL.64 [R1+0x71c0], R14 ;  /* 0x0071c00e01007387 */ /* 0x000fe80000100a00 */
[----:B----4-:R0:W-:Y:S04]  /*f5b80*/  STL.64 [R1+0x71b8], R12 ;  /* 0x0071b80c01007387 */ /* 0x0101e80000100a00 */
[----:B0-----:R-:W4:Y:S04]  /*f5b90*/  LDL.LU R12, [R1+0x570] ;  /* 0x00057000010c7983 */ /* 0x001f280000300800 */
[----:B------:R-:W4:Y:S04]  /*f5ba0*/  LDL.LU R13, [R1+0x574] ;  /* 0x00057400010d7983 */ /* 0x000f280000300800 */
        /* <DEDUP_REMOVED lines=63> */
[----:B------:R3:W-:Y:S04]  /*f5fa0*/  STL [R1+0x7114], R2 ;  /* 0x0071140201007387 */ /* 0x0007e80000100800 */
[----:B------:R-:W-:Y:S01]  /*f5fb0*/  STL [R1+0x7110], R3 ;  /* 0x0071100301007387 */ /* 0x000fe20000100800 */
[----:B---3--:R-:W-:-:S03]  /*f5fc0*/  IMAD.MOV.U32 R2, RZ, RZ, R21 ;  /* 0x000000ffff027224 */ /* 0x008fc600078e0015 */
[----:B------:R-:W3:Y:S01]  /*f5fd0*/  LDL.LU R21, [R1+0x7228] ;  /* 0x0072280001157983 */ /* 0x000ee20000300800 */
[----:B--2---:R-:W-:Y:S03]  /*f5fe0*/  HMMA.16816.F32 R24, R24, R28, R8 ;  /* 0x0000001c1818723c */ /* 0x004fe60000001808 */
[----:B------:R-:W2:-:S15]  /*f5ff0*/  LDL.LU.64 R8, [R1+0x7220] ;  /* 0x0072200001087983 */ /* 0x000e9e0000300a00 */
[----:B------:R-:W-:-:S05]  /*f6000*/  NOP ;  /* 0x0000000000007918 */ /* 0x000fca0000000000 */
        /* <DEDUP_REMOVED lines=44> */
[----:B------:R-:W3:Y:S04]  /*f62d0*/  LDL.LU.64 R8, [R1+0x7188] ;  /* 0x0071880001087983 */ /* 0x000ee80000300a00 */
[----:B------:R0:W-:Y:S04]  /*f62e0*/  STL.64 [R1+0x6f68], R16 ;  /* 0x006f681001007387 */ /* 0x0001e80000100a00 */
[----:B0-----:R-:W3:Y:S02]  /*f62f0*/  LDL.64 R16, [R1+0x2a8] ;  /* 0x0002a80001107983 */ /* 0x001ee40000100a00 */
        /* <DEDUP_REMOVED lines=14> */
[----:B------:R-:W-:Y:S02]  /*f63e0*/  IMAD.MOV.U32 R0, RZ, RZ, R17 ;  /* 0x000000ffff007224 */ /* 0x000fe400078e0011 */
[----:B------:R-:W-:Y:S02]  /*f63f0*/  IMAD.MOV.U32 R17, RZ, RZ, R14 ;  /* 0x000000ffff117224 */ /* 0x000fe400078e000e */
[----:B------:R-:W-:Y:S02]  /*f6400*/  IMAD.MOV.U32 R16, RZ, RZ, R15 ;  /* 0x000000ffff107224 */ /* 0x000fe400078e000f */
[----:B------:R-:W3:Y:S04]  /*f6410*/  LDL.LU.64 R14, [R1+0x7160] ;  /* 0x00716000010e7983 */ /* 0x000ee80000300a00 */
[----:B------:R-:W-:Y:S04]  /*f6420*/  STL.64 [R1+0x6ff8], R18 ;  /* 0x006ff81201007387 */ /* 0x000fe80000100a00 */
[----:B------:R0:W-:Y:S01]  /*f6430*/  STL.64 [R1+0x6ff0], R16 ;  /* 0x006ff01001007387 */ /* 0x0001e20000100a00 */
[----:B----4-:R-:W-:-:S03]  /*f6440*/  IMAD.MOV.U32 R21, RZ, RZ, R13 ;  /* 0x000000ffff157224 */ /* 0x010fc600078e000d */
        /* <DEDUP_REMOVED lines=9> */
[----:B------:R-:W3:Y:S04]  /*f64e0*/  LDL.LU.64 R8, [R1+0x7150] ;  /* 0x0071500001087983 */ /* 0x000ee80000300a00 */
[----:B------:R-:W2:Y:S04]  /*f64f0*/  LDL.LU.64 R12, [R1+0x7148] ;  /* 0x00714800010c7983 */ /* 0x000ea80000300a00 */
[----:B------:R-:W-:Y:S04]  /*f6500*/  STL.64 [R1+0x6fe8], R22 ;  /* 0x006fe81601007387 */ /* 0x000fe80000100a00 */
[----:B------:R4:W-:Y:S02]  /*f6510*/  STL.64 [R1+0x6fe0], R20 ;  /* 0x006fe01401007387 */ /* 0x0009e40000100a00 */
[----:B----4-:R-:W-:-:S15]  /*f6520*/  HMMA.16816.F32 R20, R24, R2, R16 ;  /* 0x000000021814723c */ /* 0x010fde0000001810 */
[----:B------:R-:W-:-:S08]  /*f6530*/  NOP ;  /* 0x0000000000007918 */ /* 0x000fd00000000000 */
[----:B------:R-:W-:Y:S04]  /*f6540*/  STL.64 [R1+0xb80], R20 ;  /* 0x000b801401007387 */ /* 0x000fe80000100a00 */
[----:B------:R-:W-:Y:S01]  /*f6550*/  STL.64 [R1+0xb88], R22 ;  /* 0x000b881601007387 */ /* 0x000fe20000100a00 */
[----:B--2---:R-:W-:Y:S01]  /*f6560*/  HMMA.16816.F32 R4, R24, R12, R4 ;  /* 0x0000000c1804723c */ /* 0x004fe20000001804 */
[----:B---3--:R-:W-:Y:S02]  /*f6570*/  IMAD.MOV.U32 R18, RZ, RZ, R8 ;  /* 0x000000ffff127224 */ /* 0x008fe400078e0008 */
[----:B------:R-:W-:Y:S01]  /*f6580*/  IMAD.MOV.U32 R19, RZ, RZ, R9 ;  /* 0x000000ffff137224 */ /* 0x000fe200078e0009 */
[----:B------:R-:W2:Y:S03]  /*f6590*/  LDL.LU R8, [R1+0x7144] ;  /* 0x0071440001087983 */ /* 0x000ea60000300800 */
[----:B------:R-:W-:-:S02]  /*f65a0*/  IMAD.MOV.U32 R26, RZ, RZ, R11 ;  /* 0x000000ffff1a7224 */ /* 0x000fc400078e000b */
[----:B------:R-:W-:-:S14]  /*f65b0*/  IMAD.MOV.U32 R27, RZ, RZ, R10 ;  /* 0x000000ffff1b7224 */ /* 0x000fdc00078e000a */
[----:B------:R0:W-:Y:S04]  /*f65c0*/  STL.64 [R1+0xb70], R4 ;  /* 0x000b700401007387 */ /* 0x0001e80000100a00 */
[----:B------:R-:W-:Y:S04]  /*f65d0*/  STL.64 [R1+0xb78], R6 ;  /* 0x000b780601007387 */ /* 0x000fe80000100a00 */
[----:B------:R-:W3:Y:S04]  /*f65e0*/  LDL.LU R9, [R1+0x7140] ;  /* 0x0071400001097983 */ /* 0x000ee80000300800 */
[----:B------:R1:W-:Y:S01]  /*f65f0*/  STL.64 [R1+0x70a8], R18 ;  /* 0x0070a81201007387 */ /* 0x0003e20000100a00 */
[----:B0-----:R-:W-:-:S02]  /*f6600*/  IMAD.MOV.U32 R4, RZ, RZ, R15 ;  /* 0x000000ffff047224 */ /* 0x001fc400078e000f */
[----:B------:R-:W-:Y:S01]  /*f6610*/  IMAD.MOV.U32 R5, RZ, RZ, R14 ;  /* 0x000000ffff057224 */ /* 0x000fe200078e000e */
[----:B------:R-:W4:Y:S04]  /*f6620*/  LDL.LU R15, [R1+0x713c] ;  /* 0x00713c00010f7983 */ /* 0x000f280000300800 */
[----:B------:R-:W4:Y:S04]  /*f6630*/  LDL.LU R14, [R1+0x7138] ;  /* 0x00713800010e7983 */ /* 0x000f280000300800 */
[----:B------:R-:W-:Y:S04]  /*f6640*/  STL.64 [R1+0x70b0], R26 ;  /* 0x0070b01a01007387 */ /* 0x000fe80000100a00 */
[----:B------:R-:W2:Y:S04]  /*f6650*/  LDL.LU R16, [R1+0x490] ;  /* 0x0004900001107983 */ /* 0x000ea80000300800 */
[----:B------:R-:W2:Y:S04]  /*f6660*/  LDL.LU R17, [R1+0x494] ;  /* 0x0004940001117983 */ /* 0x000ea80000300800 */
[----:B-1----:R-:W3:Y:S04]  /*f6670*/  LDL.LU R18, [R1+0x498] ;  /* 0x0004980001127983 */ /* 0x002ee80000300800 */
[----:B------:R-:W3:Y:S04]  /*f6680*/  LDL.LU R19, [R1+0x49c] ;  /* 0x00049c0001137983 */ /* 0x000ee80000300800 */
[----:B------:R-:W4:Y:S04]  /*f6690*/  LDL.64 R6, [R1+0x220] ;  /* 0x0002200001067983 */ /* 0x000f280000100a00 */
[----:B----4-:R-:W-:Y:S04]  /*f66a0*/  STL.64 [R1+0x70f0], R6 ;  /* 0x0070f00601007387 */ /* 0x010fe80000100a00 */
[----:B------:R0:W-:Y:S04]  /*f66b0*/  STL.64 [R1+0x70e8], R4 ;  /* 0x0070e80401007387 */ /* 0x0001e80000100a00 */
[----:B---3--:R-:W-:Y:S04]  /*f66c0*/  STL.64 [R1+0x70c0], R18 ;  /* 0x0070c01201007387 */ /* 0x008fe80000100a00 */
[----:B--2---:R-:W-:Y:S04]  /*f66d0*/  STL.64 [R1+0x70b8], R16 ;  /* 0x0070b81001007387 */ /* 0x004fe80000100a00 */
[----:B------:R-:W2:Y:S01]  /*f66e0*/  LDL.64 R10, [R1+0x240] ;  /* 0x00024000010a7983 */ /* 0x000ea20000100a00 */
[----:B------:R-:W-:-:S03]  /*f66f0*/  IMAD.MOV.U32 R25, RZ, RZ, R8 ;  /* 0x000000ffff197224 */ /* 0x000fc600078e0008 */
[----:B--2---:R1:W-:Y:S04]  /*f6700*/  STL.64 [R1+0x7128], R10 ;  /* 0x0071280a01007387 */ /* 0x0043e80000100a00 */
[----:B0-----:R-:W2:Y:S04]  /*f6710*/  LDL.LU R4, [R1+0x4d0] ;  /* 0x0004d00001047983 */ /* 0x001ea80000300800 */
[----:B------:R-:W2:Y:S04]  /*f6720*/  LDL.LU R5, [R1+0x4d4] ;  /* 0x0004d40001057983 */ /* 0x000ea80000300800 */
[----:B------:R-:W3:Y:S04]  /*f6730*/  LDL.LU R6, [R1+0x4d8] ;  /* 0x0004d80001067983 */ /* 0x000ee80000300800 */
[----:B------:R-:W3:Y:S01]  /*f6740*/  LDL.LU R7, [R1+0x4dc] ;  /* 0x0004dc0001077983 */ /* 0x000ee20000300800 */
[----:B------:R-:W-:-:S03]  /*f6750*/  IMAD.MOV.U32 R24, RZ, RZ, R9 ;  /* 0x000000ffff187224 */ /* 0x000fc600078e0009 */
[----:B------:R-:W4:Y:S04]  /*f6760*/  LDL.LU R8, [R1+0x4f0] ;  /* 0x0004f00001087983 */ /* 0x000f280000300800 */
[----:B------:R-:W4:Y:S04]  /*f6770*/  LDL.LU R9, [R1+0x4f4] ;  /* 0x0004f40001097983 */ /* 0x000f280000300800 */
[----:B-1----:R-:W4:Y:S04]  /*f6780*/  LDL.LU R10, [R1+0x4f8] ;  /* 0x0004f800010a7983 */ /* 0x002f280000300800 */
        /* <DEDUP_REMOVED lines=9> */
[----:B0-----:R-:W2:Y:S04]  /*f6820*/  LDL.LU.64 R4, [R1+0x70] ;  /* 0x0000700001047983 */ /* 0x001ea80000300a00 */
[----:B------:R-:W4:Y:S04]  /*f6830*/  LDL.LU.64 R6, [R1+0x78] ;  /* 0x0000780001067983 */ /* 0x000f280000300a00 */
[----:B------:R0:W-:Y:S04]  /*f6840*/  STL.64 [R1+0x70c8], R24 ;  /* 0x0070c81801007387 */ /* 0x0001e80000100a00 */
[----:B------:R-:W3:Y:S04]  /*f6850*/  LDL.LU R16, [R1+0x4a0] ;  /* 0x0004a00001107983 */ /* 0x000ee80000300800 */
[----:B------:R-:W3:Y:S04]  /*f6860*/  LDL.LU R17, [R1+0x4a4] ;  /* 0x0004a40001117983 */ /* 0x000ee80000300800 */
[----:B------:R-:W2:Y:S04]  /*f6870*/  LDL.LU R18, [R1+0x4a8] ;  /* 0x0004a80001127983 */ /* 0x000ea80000300800 */
[----:B------:R-:W2:Y:S01]  /*f6880*/  LDL.LU R19, [R1+0x4ac] ;  /* 0x0004ac0001137983 */ /* 0x000ea20000300800 */
[----:B------:R-:W-:-:S02]  /*f6890*/  IMAD.MOV.U32 R26, RZ, RZ, R14 ;  /* 0x000000ffff1a7224 */ /* 0x000fc400078e000e */
[----:B------:R-:W-:Y:S01]  /*f68a0*/  IMAD.MOV.U32 R27, RZ, RZ, R15 ;  /* 0x000000ffff1b7224 */ /* 0x000fe200078e000f */
[----:B--2---:R-:W-:Y:S04]  /*f68b0*/  STL.64 [R1+0x70d8], R18 ;  /* 0x0070d81201007387 */ /* 0x004fe80000100a00 */
[----:B---3--:R-:W-:Y:S04]  /*f68c0*/  STL.64 [R1+0x70d0], R16 ;  /* 0x0070d01001007387 */ /* 0x008fe80000100a00 */
[----:B------:R-:W4:Y:S04]  /*f68d0*/  LDL.LU R14, [R1+0x7134] ;  /* 0x00713400010e7983 */ /* 0x000f280000300800 */
[----:B------:R-:W4:Y:S04]  /*f68e0*/  LDL.LU R15, [R1+0x7130] ;  /* 0x00713000010f7983 */ /* 0x000f280000300800 */
[----:B------:R1:W-:Y:S04]  /*f68f0*/  STL.64 [R1+0x70e0], R26 ;  /* 0x0070e01a01007387 */ /* 0x0003e80000100a00 */
[----:B0-----:R-:W2:Y:S04]  /*f6900*/  LDL.LU R24, [R1+0x4c0] ;  /* 0x0004c00001187983 */ /* 0x001ea80000300800 */
[----:B------:R-:W2:Y:S04]  /*f6910*/  LDL.LU R25, [R1+0x4c4] ;  /* 0x0004c40001197983 */ /* 0x000ea80000300800 */
[----:B-1----:R-:W2:Y:S04]  /*f6920*/  LDL.LU R26, [R1+0x4c8] ;  /* 0x0004c800011a7983 */ /* 0x002ea80000300800 */
        /* <DEDUP_REMOVED lines=9> */
[----:B------:R-:W-:-:S02]  /*f69c0*/  IMAD.MOV.U32 R2, RZ, RZ, R4 ;  /* 0x000000ffff027224 */ /* 0x000fc400078e0004 */
[----:B------:R-:W-:Y:S01]  /*f69d0*/  IMAD.MOV.U32 R3, RZ, RZ, R5 ;  /* 0x000000ffff037224 */ /* 0x000fe200078e0005 */
[----:B----4-:R-:W-:-:S15]  /*f69e0*/  HMMA.16816.F32 R8, R4, R14, R8 ;  /* 0x0000000e0408723c */ /* 0x010fde0000001808 */
[----:B------:R-:W-:-:S08]  /*f69f0*/  NOP ;  /* 0x0000000000007918 */ /* 0x000fd00000000000 */
[----:B------:R0:W-:Y:S04]  /*f6a00*/  STL.64 [R1+0xb60], R8 ;  /* 0x000b600801007387 */ /* 0x0001e80000100a00 */
[----:B------:R1:W-:Y:S01]  /*f6a10*/  STL.64 [R1+0xb68], R10 ;  /* 0x000b680a01007387 */ /* 0x0003e20000100a00 */
[----:B0-----:R-:W-:-:S03]  /*f6a20*/  IMAD.MOV.U32 R9, RZ, RZ, R6 ;  /* 0x000000ffff097224 */ /* 0x001fc600078e0006 */
[----:B-1----:R-:W4:Y:S01]  /*f6a30*/  LDL.LU.64 R10, [R1+0x7128] ;  /* 0x00712800010a7983 */ /* 0x002f220000300a00 */
[----:B------:R-:W-:-:S03]  /*f6a40*/  IMAD.MOV.U32 R8, RZ, RZ, R7 ;  /* 0x000000ffff087224 */ /* 0x000fc600078e0007 */
[----:B------:R-:W4:Y:S04]  /*f6a50*/  LDL.LU.64 R6, [R1+0x7120] ;  /* 0x0071200001067983 */ /* 0x000f280000300a00 */
[----:B------:R-:W4:Y:S04]  /*f6a60*/  LDL.LU.64 R4, [R1+0x7118] ;  /* 0x0071180001047983 */ /* 0x000f280000300a00 */
[----:B------:R0:W-:Y:S04]  /*f6a70*/  STL.64 [R1+0x6f30], R14 ;  /* 0x006f300e01007387 */ /* 0x0001e80000100a00 */
[----:B------:R1:W-:Y:S01]  /*f6a80*/  STL.64 [R1+0x6f28], R12 ;  /* 0x006f280c01007387 */ /* 0x0003e20000100a00 */
[----:B0-----:R-:W-:-:S02]  /*f6a90*/  IMAD.MOV.U32 R14, RZ, RZ, R9 ;  /* 0x000000ffff0e7224 */ /* 0x001fc400078e0009 */
[----:B-1----:R-:W-:Y:S02]  /*f6aa0*/  IMAD.MOV.U32 R12, RZ, RZ, R2 ;  /* 0x000000ffff0c7224 */ /* 0x002fe400078e0002 */
[----:B------:R-:W-:Y:S02]  /*f6ab0*/  IMAD.MOV.U32 R13, RZ, RZ, R3 ;  /* 0x000000ffff0d7224 */ /* 0x000fe400078e0003 */
[----:B------:R-:W-:Y:S01]  /*f6ac0*/  IMAD.MOV.U32 R15, RZ, RZ, R8 ;  /* 0x000000ffff0f7224 */ /* 0x000fe200078e0008 */
[----:B------:R-:W3:Y:S04]  /*f6ad0*/  LDL.LU R2, [R1+0x7114] ;  /* 0x0071140001027983 */ /* 0x000ee80000300800 */
[----:B------:R-:W3:Y:S02]  /*f6ae0*/  LDL.LU R3, [R1+0x7110] ;  /* 0x0071100001037983 */ /* 0x000ee40000300800 */
        /* <DEDUP_REMOVED lines=13> */
[----:B------:R-:W4:Y:S01]  /*f6bc0*/  LDL.LU.64 R4, [R1+0x70e8] ;  /* 0x0070e80001047983 */ /* 0x000f220000300a00 */
[----:B--2---:R-:W-:Y:S06]  /*f6bd0*/  HMMA.16816.F32 R24, R12, R6, R24 ;  /* 0x000000060c18723c */ /* 0x004fec0000001818 */
[----:B------:R-:W-:-:S02]  /*f6be0*/  IMAD.MOV.U32 R10, RZ, RZ, R6 ;  /* 0x000000ffff0a7224 */ /* 0x000fc400078e0006 */
[----:B------:R-:W-:-:S15]  /*f6bf0*/  IMAD.MOV.U32 R11, RZ, RZ, R7 ;  /* 0x000000ffff0b7224 */ /* 0x000fde00078e0007 */
[----:B------:R-:W-:Y:S04]  /*f6c00*/  STL.64 [R1+0xb30], R24 ;  /* 0x000b301801007387 */ /* 0x000fe80000100a00 */
[----:B------:R0:W-:Y:S04]  /*f6c10*/  STL.64 [R1+0xb38], R26 ;  /* 0x000b381a01007387 */ /* 0x0001e80000100a00 */
[----:B0-----:R-:W3:Y:S04]  /*f6c20*/  LDL.LU.64 R26, [R1+0x70e0] ;  /* 0x0070e000011a7983 */ /* 0x001ee80000300a00 */
[----:B------:R-:W2:Y:S04]  /*f6c30*/  LDL R6, [R1+0x170] ;  /* 0x0001700001067983 */ /* 0x000ea80000100800 */
[----:B------:R-:W2:Y:S04]  /*f6c40*/  LDL R7, [R1+0x174] ;  /* 0x0001740001077983 */ /* 0x000ea80000100800 */
[----:B--2---:R-:W-:Y:S04]  /*f6c50*/  STL.64 [R1+0x7020], R6 ;  /* 0x0070200601007387 */ /* 0x004fe80000100a00 */
[----:B------:R-:W-:Y:S04]  /*f6c60*/  STL.64 [R1+0x6f20], R10 ;  /* 0x006f200a01007387 */ /* 0x000fe80000100a00 */
[----:B------:R0:W-:Y:S04]  /*f6c70*/  STL.64 [R1+0x6f18], R8 ;  /* 0x006f180801007387 */ /* 0x0001e80000100a00 */
[----:B0-----:R-:W2:Y:S04]  /*f6c80*/  LDL.LU.64 R8, [R1+0x40] ;  /* 0x0000400001087983 */ /* 0x001ea80000300a00 */
[----:B------:R-:W4:Y:S01]  /*f6c90*/  LDL.LU.64 R10, [R1+0x48] ;  /* 0x00004800010a7983 */ /* 0x000f220000300a00 */
[C---:B---3--:R-:W-:Y:S03]  /*f6ca0*/  HMMA.16816.F32 R24, R12.reuse, R26, R16 ;  /* 0x0000001a0c18723c */ /* 0x048fe60000001810 */
[----:B----4-:R-:W-:Y:S04]  /*f6cb0*/  STL.64 [R1+0x6fd8], R10 ;  /* 0x006fd80a01007387 */ /* 0x010fe80000100a00 */
[----:B--2---:R0:W-:Y:S04]  /*f6cc0*/  STL.64 [R1+0x6fd0], R8 ;  /* 0x006fd00801007387 */ /* 0x0041e80000100a00 */
        /* <DEDUP_REMOVED lines=22> */
[----:B------:R-:W3:Y:S01]  /*f6e30*/  LDL.LU.64 R24, [R1+0x7098] ;  /* 0x0070980001187983 */ /* 0x000ee20000300a00 */
[----:B--2---:R-:W-:Y:S07]  /*f6e40*/  HMMA.16816.F32 R8, R12, R4, R8 ;  /* 0x000000040c08723c */ /* 0x004fee0000001808 */
[----:B---3--:R-:W-:-:S02]  /*f6e50*/  IMAD.MOV.U32 R4, RZ, RZ, R25 ;  /* 0x000000ffff047224 */ /* 0x008fc400078e0019 */
[----:B------:R-:W2:-:S14]  /*f6e60*/  LDL.LU R25, [R1+0x7094] ;  /* 0x0070940001197983 */ /* 0x000e9c0000300800 */
[----:B------:R-:W-:Y:S04]  /*f6e70*/  STL.64 [R1+0xaf0], R8 ;  /* 0x000af00801007387 */ /* 0x000fe80000100a00 */
[----:B------:R-:W-:Y:S01]  /*f6e80*/  STL.64 [R1+0xaf8], R10 ;  /* 0x000af80a01007387 */ /* 0x000fe20000100a00 */
[----:B------:R-:W-:-:S03]  /*f6e90*/  IMAD.MOV.U32 R5, RZ, RZ, R24 ;  /* 0x000000ffff057224 */ /* 0x000fc600078e0018 */
[----:B------:R-:W3:Y:S04]  /*f6ea0*/  LDL.LU R24, [R1+0x7090] ;  /* 0x0070900001187983 */ /* 0x000ee80000300800 */
[----:B------:R0:W-:Y:S04]  /*f6eb0*/  STL.64 [R1+0x7038], R4 ;  /* 0x0070380401007387 */ /* 0x0001e80000100a00 */
[----:B------:R-:W3:Y:S01]  /*f6ec0*/  LDL.LU R16, [R1+0xb0] ;  /* 0x0000b00001107983 */ /* 0x000ee20000300800 */
[----:B0-----:R-:W-:-:S15]  /*f6ed0*/  HMMA.16816.F32 R4, R12, R18, R20 ;  /* 0x000000120c04723c */ /* 0x001fde0000001814 */
[----:B------:R-:W-:-:S08]  /*f6ee0*/  NOP ;  /* 0x0000000000007918 */ /* 0x000fd00000000000 */
[----:B------:R-:W-:Y:S04]  /*f6ef0*/  STL.64 [R1+0xae0], R4 ;  /* 0x000ae00401007387 */ /* 0x000fe80000100a00 */
[----:B------:R4:W-:Y:S04]  /*f6f00*/  STL.64 [R1+0xae8], R6 ;  /* 0x000ae80601007387 */ /* 0x0009e80000100a00 */
[----:B------:R-:W3:Y:S04]  /*f6f10*/  LDL.LU R17, [R1+0xb4] ;  /* 0x0000b40001117983 */ /* 0x000ee80000300800 */
[----:B------:R-:W3:Y:S04]  /*f6f20*/  LDL.LU R18, [R1+0xb8] ;  /* 0x0000b80001127983 */ /* 0x000ee80000300800 */
[----:B------:R-:W3:Y:S01]  /*f6f30*/  LDL.LU R19, [R1+0xbc] ;  /* 0x0000bc0001137983 */ /* 0x000ee20000300800 */
[----:B----4-:R-:W-:-:S02]  /*f6f40*/  IMAD.MOV.U32 R6, RZ, RZ, R26 ;  /* 0x000000ffff067224 */ /* 0x010fc400078e001a */
[----:B------:R-:W-:Y:S01]  /*f6f50*/  IMAD.MOV.U32 R7, RZ, RZ, R27 ;  /* 0x000000ffff077224 */ /* 0x000fe200078e001b */
[----:B------:R-:W4:Y:S04]  /*f6f60*/  LDL.LU R26, [R1+0x708c] ;  /* 0x00708c00011a7983 */ /* 0x000f280000300800 */
[----:B------:R-:W4:Y:S01]  /*f6f70*/  LDL.LU R27, [R1+0x7088] ;  /* 0x00708800011b7983 */ /* 0x000f220000300800 */
[----:B--2---:R-:W-:Y:S02]  /*f6f80*/  IMAD.MOV.U32 R5, RZ, RZ, R25 ;  /* 0x000000ffff057224 */ /* 0x004fe400078e0019 */
[----:B---3--:R-:W-:Y:S02]  /*f6f90*/  IMAD.MOV.U32 R4, RZ, RZ, R24 ;  /* 0x000000ffff047224 */ /* 0x008fe400078e0018 */
[----:B------:R-:W2:Y:S04]  /*f6fa0*/  LDL.LU R24, [R1+0x7084] ;  /* 0x0070840001187983 */ /* 0x000ea80000300800 */
[----:B------:R-:W2:Y:S04]  /*f6fb0*/  LDL.LU R25, [R1+0x7080] ;  /* 0x0070800001197983 */ /* 0x000ea80000300800 */
        /* <DEDUP_REMOVED lines=48> */
[----:B------:R-:W2:Y:S04]  /*f72c0*/  LDL.LU.64 R4, [R1+0x7070] ;  /* 0x0070700001047983 */ /* 0x000ea80000300a00 */
[----:B------:R-:W-:Y:S01]  /*f72d0*/  STL.64 [R1+0x6e60], R24 ;  /* 0x006e601801007387 */ /* 0x000fe20000100a00 */
[----:B--2---:R-:W-:-:S15]  /*f72e0*/  HMMA.16816.F32 R4, R12, R26, R4 ;  /* 0x0000001a0c04723c */ /* 0x004fde0000001804 */
[----:B------:R-:W-:-:S08]  /*f72f0*/  NOP ;  /* 0x0000000000007918 */ /* 0x000fd00000000000 */
[----:B------:R0:W-:Y:S04]  /*f7300*/  STL.64 [R1+0xac0], R4 ;  /* 0x000ac00401007387 */ /* 0x0001e80000100a00 */
[----:B------:R-:W-:Y:S04]  /*f7310*/  STL.64 [R1+0xac8], R6 ;  /* 0x000ac80601007387 */ /* 0x000fe80000100a00 */
[----:B0-----:R-:W2:Y:S04]  /*f7320*/  LDL.LU.64 R4, [R1+0x7068] ;  /* 0x0070680001047983 */ /* 0x001ea80000300a00 */
        /* <DEDUP_REMOVED lines=35> */
[----:B---3--:R-:W-:-:S15]  /*f7560*/  HMMA.16816.F32 R24, R12, R4, R24 ;  /* 0x000000040c18723c */ /* 0x008fde0000001818 */
[----:B------:R-:W-:-:S08]  /*f7570*/  NOP ;  /* 0x0000000000007918 */ /* 0x000fd00000000000 */
        /* <DEDUP_REMOVED lines=17> */
[----:B0-----:R-:W3:Y:S04]  /*f7690*/  LDL.LU.64 R18, [R1+0x6ff8] ;  /* 0x006ff80001127983 */ /* 0x001ee80000300a00 */
[----:B------:R-:W4:Y:S04]  /*f76a0*/  LDL.LU.64 R16, [R1+0x6ff0] ;  /* 0x006ff00001107983 */ /* 0x000f280000300a00 */
[----:B------:R0:W-:Y:S04]  /*f76b0*/  STL [R1+0x6dfc], R6 ;  /* 0x006dfc0601007387 */ /* 0x0001e80000100800 */
[----:B------:R1:W-:Y:S04]  /*f76c0*/  STL [R1+0x6df8], R7 ;  /* 0x006df80701007387 */ /* 0x0003e80000100800 */
[----:B------:R-:W2:Y:S04]  /*f76d0*/  LDL.LU R4, [R1+0x19e0] ;  /* 0x0019e00001047983 */ /* 0x000ea80000300800 */
[----:B------:R-:W2:Y:S04]  /*f76e0*/  LDL.LU R5, [R1+0x19e4] ;  /* 0x0019e40001057983 */ /* 0x000ea80000300800 */
[----:B0-----:R-:W2:Y:S04]  /*f76f0*/  LDL.LU R6, [R1+0x19e8] ;  /* 0x0019e80001067983 */ /* 0x001ea80000300800 */
[----:B-1----:R-:W2:Y:S01]  /*f7700*/  LDL.LU R7, [R1+0x19ec] ;  /* 0x0019ec0001077983 */ /* 0x002ea20000300800 */
[----:B---3--:R-:W-:-:S15]  /*f7710*/  HMMA.16816.F32 R20, R12, R18, R20 ;  /* 0x000000120c14723c */ /* 0x008fde0000001814 */
[----:B------:R-:W-:-:S08]  /*f7720*/  NOP ;  /* 0x0000000000007918 */ /* 0x000fd00000000000 */
[----:B------:R-:W-:Y:S04]  /*f7730*/  STL.64 [R1+0xa50], R20 ;  /* 0x000a501401007387 */ /* 0x000fe80000100a00 */
[----:B------:R0:W-:Y:S04]  /*f7740*/  STL.64 [R1+0xa58], R22 ;  /* 0x000a581601007387 */ /* 0x0001e80000100a00 */
[----:B0-----:R-:W3:Y:S01]  /*f7750*/  LDL.LU.64 R22, [R1+0x6fe8] ;  /* 0x006fe80001167983 */ /* 0x001ee20000300a00 */
[C---:B--2---:R-:W-:Y:S03]  /*f7760*/  HMMA.16816.F32 R4, R12.reuse, R2, R4 ;  /* 0x000000020c04723c */ /* 0x044fe60000001804 */
[----:B------:R-:W2:Y:S03]  /*f7770*/  LDL.LU.64 R20, [R1+0x6fe0] ;  /* 0x006fe00001147983 */ /* 0x000ea60000300a00 */
        /* <DEDUP_REMOVED lines=8> */
[----:B------:R0:W-:Y:S02]  /*f7800*/  STL.64 [R1+0xa38], R6 ;  /* 0x000a380601007387 */ /* 0x0001e40000100a00 */
[----:B0-----:R-:W-:Y:S07]  /*f7810*/  HMMA.16816.F32 R4, R12, R28, R24 ;  /* 0x0000001c0c04723c */ /* 0x001fee0000001818 */
[----:B----4-:R-:W-:-:S02]  /*f7820*/  IMAD.MOV.U32 R14, RZ, RZ, R17 ;  /* 0x000000ffff0e7224 */ /* 0x010fc400078e0011 */
[----:B------:R-:W-:-:S14]  /*f7830*/  IMAD.MOV.U32 R15, RZ, RZ, R16 ;  /* 0x000000ffff0f7224 */ /* 0x000fdc00078e0010 */
[----:B------:R-:W-:Y:S04]  /*f7840*/  STL.64 [R1+0xa20], R4 ;  /* 0x000a200401007387 */ /* 0x000fe80000100a00 */
[----:B------:R0:W-:Y:S04]  /*f7850*/  STL.64 [R1+0xa28], R6 ;  /* 0x000a280601007387 */ /* 0x0001e80000100a00 */
[----:B------:R-:W4:Y:S04]  /*f7860*/  LDL.64 R16, [R1+0x2c8] ;  /* 0x0002c80001107983 */ /* 0x000f280000100a00 */
[----:B------:R-:W-:Y:S04]  /*f7870*/  STL.64 [R1+0x6f88], R18 ;  /* 0x006f881201007387 */ /* 0x000fe80000100a00 */
[----:B----4-:R1:W-:Y:S04]  /*f7880*/  STL.64 [R1+0x6f80], R16 ;  /* 0x006f801001007387 */ /* 0x0103e80000100a00 */
[----:B------:R-:W-:Y:S04]  /*f7890*/  STL.64 [R1+0x6f48], R14 ;  /* 0x006f480e01007387 */ /* 0x000fe80000100a00 */
[----:B------:R-:W4:Y:S04]  /*f78a0*/  LDL.LU R24, [R1+0x1950] ;  /* 0x0019500001187983 */ /* 0x000f280000300800 */
[----:B------:R-:W4:Y:S04]  /*f78b0*/  LDL.LU R25, [R1+0x1954] ;  /* 0x0019540001197983 */ /* 0x000f280000300800 */
[----:B------:R-:W2:Y:S04]  /*f78c0*/  LDL.LU R26, [R1+0x1958] ;  /* 0x00195800011a7983 */ /* 0x000ea80000300800 */
[----:B------:R-:W2:Y:S04]  /*f78d0*/  LDL.LU R27, [R1+0x195c] ;  /* 0x00195c00011b7983 */ /* 0x000ea80000300800 */
[----:B0-----:R-:W3:Y:S04]  /*f78e0*/  LDL R6, [R1+0x2d8] ;  /* 0x0002d80001067983 */ /* 0x001ee80000100800 */
[----:B------:R-:W3:Y:S04]  /*f78f0*/  LDL R7, [R1+0x2dc] ;  /* 0x0002dc0001077983 */ /* 0x000ee80000100800 */
[----:B---3--:R-:W-:Y:S04]  /*f7900*/  STL.64 [R1+0x6fb0], R6 ;  /* 0x006fb00601007387 */ /* 0x008fe80000100a00 */
[----:B-1----:R-:W3:Y:S04]  /*f7910*/  LDL.LU R16, [R1+0x1990] ;  /* 0x0019900001107983 */ /* 0x002ee80000300800 */
[----:B------:R-:W3:Y:S04]  /*f7920*/  LDL.LU R17, [R1+0x1994] ;  /* 0x0019940001117983 */ /* 0x000ee80000300800 */
[----:B------:R-:W4:Y:S04]  /*f7930*/  LDL.LU R18, [R1+0x1998] ;  /* 0x0019980001127983 */ /* 0x000f280000300800 */
[----:B------:R-:W4:Y:S04]  /*f7940*/  LDL.LU R19, [R1+0x199c] ;  /* 0x00199c0001137983 */ /* 0x000f280000300800 */
[----:B----4-:R0:W-:Y:S04]  /*f7950*/  STL.64 [R1+0x6f98], R18 ;  /* 0x006f981201007387 */ /* 0x0101e80000100a00 */
[----:B------:R-:W4:Y:S04]  /*f7960*/  LDL.64 R22, [R1+0x308] ;  /* 0x0003080001167983 */ /* 0x000f280000100a00 */
[----:B0-----:R-:W4:Y:S04]  /*f7970*/  LDL R18, [R1+0x2e8] ;  /* 0x0002e80001127983 */ /* 0x001f280000100800 */
[----:B------:R-:W4:Y:S04]  /*f7980*/  LDL R19, [R1+0x2ec] ;  /* 0x0002ec0001137983 */ /* 0x000f280000100800 */
[----:B---3--:R-:W-:Y:S04]  /*f7990*/  STL.64 [R1+0x6f90], R16 ;  /* 0x006f901001007387 */ /* 0x008fe80000100a00 */
[----:B--2---:R-:W-:Y:S04]  /*f79a0*/  STL.64 [R1+0x6f58], R26 ;  /* 0x006f581a01007387 */ /* 0x004fe80000100a00 */
[----:B------:R-:W-:Y:S04]  /*f79b0*/  STL.64 [R1+0x6f50], R24 ;  /* 0x006f501801007387 */ /* 0x000fe80000100a00 */
        /* <DEDUP_REMOVED lines=8> */
[----:B0-----:R-:W4:Y:S04]  /*f7a40*/  LDL.LU R4, [R1+0x19c0] ;  /* 0x0019c00001047983 */ /* 0x001f280000300800 */
[----:B------:R-:W4:Y:S04]  /*f7a50*/  LDL.LU R5, [R1+0x19c4] ;  /* 0x0019c40001057983 */ /* 0x000f280000300800 */
[----:B------:R-:W4:Y:S04]  /*f7a60*/  LDL.LU R6, [R1+0x19c8] ;  /* 0x0019c80001067983 */ /* 0x000f280000300800 */
[----:B------:R-:W4:Y:S04]  /*f7a70*/  LDL.LU R7, [R1+0x19cc] ;  /* 0x0019cc0001077983 */ /* 0x000f280000300800 */
[----:B------:R-:W2:Y:S04]  /*f7a80*/  LDL.64 R16, [R1+0x2f8] ;  /* 0x0002f80001107983 */ /* 0x000ea80000100a00 */
        /* <DEDUP_REMOVED lines=11> */
[----:B------:R-:W-:Y:S06]  /*f7b40*/  HMMA.16816.F32 R4, R8, R22, R4 ;  /* 0x000000160804723c */ /* 0x000fec0000001804 */
[----:B------:R-:W-:-:S02]  /*f7b50*/  IMAD.MOV.U32 R20, RZ, RZ, R22 ;  /* 0x000000ffff147224 */ /* 0x000fc400078e0016 */
[----:B------:R-:W-:Y:S01]  /*f7b60*/  IMAD.MOV.U32 R0, RZ, RZ, R23 ;  /* 0x000000ffff007224 */ /* 0x000fe200078e0017 */
        /* <DEDUP_REMOVED lines=14> */
[----:B------:R-:W3:Y:S01]  /*f7c50*/  LDL.LU.64 R22, [R1+0x6fb8] ;  /* 0x006fb80001167983 */ /* 0x000ee20000300a00 */
[----:B--2---:R-:W-:Y:S03]  /*f7c60*/  HMMA.16816.F32 R4, R8, R16, R4 ;  /* 0x000000100804723c */ /* 0x004fe60000001804 */
[----:B---3--:R0:W-:Y:S04]  /*f7c70*/  STL.64 [R1+0x6e18], R22 ;  /* 0x006e181601007387 */ /* 0x0081e80000100a00 */
[----:B0-----:R-:W2:Y:S04]  /*f7c80*/  LDL R22, [R1+0x270] ;  /* 0x0002700001167983 */ /* 0x001ea80000100800 */
[----:B------:R-:W2:Y:S04]  /*f7c90*/  LDL R23, [R1+0x274] ;  /* 0x0002740001177983 */ /* 0x000ea80000100800 */
[----:B------:R0:W-:Y:S04]  /*f7ca0*/  STL [R1+0x6e10], R20 ;  /* 0x006e101401007387 */ /* 0x0001e80000100800 */
[----:B0-----:R-:W3:Y:S04]  /*f7cb0*/  LDL R20, [R1+0x280] ;  /* 0x0002800001147983 */ /* 0x001ee80000100800 */
[----:B------:R0:W-:Y:S02]  /*f7cc0*/  STL.64 [R1+0xa00], R4 ;  /* 0x000a000401007387 */ /* 0x0001e40000100a00 */
[----:B0-----:R-:W-:-:S02]  /*f7cd0*/  IMAD.MOV.U32 R4, RZ, RZ, R16 ;  /* 0x000000ffff047224 */ /* 0x001fc400078e0010 */
[----:B------:R-:W-:Y:S02]  /*f7ce0*/  IMAD.MOV.U32 R5, RZ, RZ, R17 ;  /* 0x000000ffff057224 */ /* 0x000fe400078e0011 */
[C---:B------:R-:W-:Y:S01]  /*f7cf0*/  HMMA.16816.F32 R16, R8.reuse, R18, R12 ;  /* 0x000000120810723c */ /* 0x040fe2000000180c */
[----:B------:R0:W-:Y:S04]  /*f7d00*/  STL.64 [R1+0xa08], R6 ;  /* 0x000a080601007387 */ /* 0x0001e80000100a00 */
[----:B0-----:R-:W4:Y:S04]  /*f7d10*/  LDL.LU.64 R6, [R1+0x6fb0] ;  /* 0x006fb00001067983 */ /* 0x001f280000300a00 */
[----:B------:R-:W2:Y:S04]  /*f7d20*/  LDL.LU.64 R14, [R1+0x6fa8] ;  /* 0x006fa800010e7983 */ /* 0x000ea80000300a00 */
[----:B------:R-:W2:Y:S10]  /*f7d30*/  LDL.LU.64 R12, [R1+0x6fa0] ;  /* 0x006fa000010c7983 */ /* 0x000eb40000300a00 */
        /* <DEDUP_REMOVED lines=10> */
[----:B--2---:R-:W-:Y:S06]  /*f7de0*/  HMMA.16816.F32 R12, R8, R16, R12 ;  /* 0x00000010080c723c */ /* 0x004fec000000180c */
[----:B------:R-:W-:-:S02]  /*f7df0*/  IMAD.MOV.U32 R6, RZ, RZ, R16 ;  /* 0x000000ffff067224 */ /* 0x000fc400078e0010 */
[----:B------:R-:W-:-:S15]  /*f7e00*/  IMAD.MOV.U32 R7, RZ, RZ, R17 ;  /* 0x000000ffff077224 */ /* 0x000fde00078e0011 */
[----:B------:R-:W-:Y:S04]  /*f7e10*/  STL.64 [R1+0x9d0], R12 ;  /* 0x0009d00c01007387 */ /* 0x000fe80000100a00 */
[----:B------:R0:W-:Y:S04]  /*f7e20*/  STL.64 [R1+0x9d8], R14 ;  /* 0x0009d80e01007387 */ /* 0x0001e80000100a00 */
[----:B0-----:R-:W2:Y:S04]  /*f7e30*/  LDL.LU.64 R14, [R1+0x6f78] ;  /* 0x006f7800010e7983 */ /* 0x001ea80000300a00 */
[----:B------:R-:W2:Y:S04]  /*f7e40*/  LDL.LU.64 R12, [R1+0x6f70] ;  /* 0x006f7000010c7983 */ /* 0x000ea80000300a00 */
        /* <DEDUP_REMOVED lines=10> */
[----:B------:R-:W-:Y:S04]  /*f7ef0*/  STL.64 [R1+0x9c8], R14 ;  /* 0x0009c80e01007387 */ /* 0x000fe80000100a00 */
[----:B0-----:R-:W2:Y:S04]  /*f7f00*/  LDL.LU.64 R12, [R1+0x6f60] ;  /* 0x006f6000010c7983 */ /* 0x001ea80000300a00 */
[----:B----4-:R-:W-:Y:S04]  /*f7f10*/  STL.64 [R1+0x6dd8], R18 ;  /* 0x006dd81201007387 */ /* 0x010fe80000100a00 */
        /* <DEDUP_REMOVED lines=11> */
[----:B0-----:R-:W2:Y:S01]  /*f7fd0*/  LDL.LU.64 R14, [R1+0x6f48] ;  /* 0x006f4800010e7983 */ /* 0x001ea20000300a00 */
[C---:B---3--:R-:W-:Y:S06]  /*f7fe0*/  HMMA.16816.F32 R16, R8.reuse, R20, R16 ;  /* 0x000000140810723c */ /* 0x048fec0000001810 */
[----:B--2---:R-:W-:Y:S01]  /*f7ff0*/  HMMA.16816.F32 R12, R8, R14, R24 ;  /* 0x0000000e080c723c */ /* 0x004fe20000001818 */
[----:B------:R-:W2:Y:S04]  /*f8000*/  LDL.LU.64 R26, [R1+0x6f40] ;  /* 0x006f4000011a7983 */ /* 0x000ea80000300a00 */
[----:B------:R-:W2:-:S15]  /*f8010*/  LDL.LU.64 R24, [R1+0x6f38] ;  /* 0x006f380001187983 */ /* 0x000e9e0000300a00 */
[----:B------:R-:W-:-:S03]  /*f8020*/  NOP ;  /* 0x0000000000007918 */ /* 0x000fc60000000000 */
[----:B------:R-:W-:Y:S04]  /*f8030*/  STL.64 [R1+0x9a0], R12 ;  /* 0x0009a00c01007387 */ /* 0x000fe80000100a00 */
[----:B------:R0:W-:Y:S04]  /*f8040*/  STL.64 [R1+0x9a8], R14 ;  /* 0x0009a80e01007387 */ /* 0x0001e80000100a00 */
[----:B0-----:R-:W3:Y:S04]  /*f8050*/  LDL.LU.64 R14, [R1+0x6f30] ;  /* 0x006f3000010e7983 */ /* 0x001ee80000300a00 */
[----:B------:R-:W2:Y:S04]  /*f8060*/  LDL.LU.64 R12, [R1+0x6f28] ;  /* 0x006f2800010c7983 */ /* 0x000ea80000300a00 */
[----:B------:R-:W-:Y:S04]  /*f8070*/  STL.64 [R1+0x990], R16 ;  /* 0x0009901001007387 */ /* 0x000fe80000100a00 */
[----:B------:R0:W-:Y:S02]  /*f8080*/  STL.64 [R1+0x998], R18 ;  /* 0x0009981201007387 */ /* 0x0001e40000100a00 */
[----:B0-----:R-:W-:-:S15]  /*f8090*/  HMMA.16816.F32 R16, R8, R22, R4 ;  /* 0x000000160810723c */ /* 0x001fde0000001804 */
[----:B------:R-:W-:-:S08]  /*f80a0*/  NOP ;  /* 0x0000000000007918 */ /* 0x000fd00000000000 */
[----:B------:R-:W-:Y:S04]  /*f80b0*/  STL.64 [R1+0x980], R16 ;  /* 0x0009801001007387 */ /* 0x000fe80000100a00 */
[----:B------:R-:W-:Y:S01]  /*f80c0*/  STL.64 [R1+0x988], R18 ;  /* 0x0009881201007387 */ /* 0x000fe20000100a00 */
[----:B--2---:R-:W-:Y:S07]  /*f80d0*/  HMMA.16816.F32 R4, R8, R12, R24 ;  /* 0x0000000c0804723c */ /* 0x004fee0000001818 */
[----:B------:R-:W-:-:S02]  /*f80e0*/  IMAD.MOV.U32 R13, RZ, RZ, R10 ;  /* 0x000000ffff0d7224 */ /* 0x000fc400078e000a */
[----:B------:R-:W-:Y:S02]  /*f80f0*/  IMAD.MOV.U32 R12, RZ, RZ, R11 ;  /* 0x000000ffff0c7224 */ /* 0x000fe400078e000b */
[----:B------:R-:W-:Y:S02]  /*f8100*/  IMAD.MOV.U32 R26, RZ, RZ, R8 ;  /* 0x000000ffff1a7224 */ /* 0x000fe400078e0008 */
[----:B------:R-:W-:-:S10]  /*f8110*/  IMAD.MOV.U32 R27, RZ, RZ, R9 ;  /* 0x000000ffff1b7224 */ /* 0x000fd400078e0009 */
[----:B------:R-:W-:Y:S04]  /*f8120*/  STL.64 [R1+0x970], R4 ;  /* 0x0009700401007387 */ /* 0x000fe80000100a00 */
[----:B------:R-:W-:Y:S04]  /*f8130*/  STL.64 [R1+0x978], R6 ;  /* 0x0009780601007387 */ /* 0x000fe80000100a00 */
[----:B------:R-:W2:Y:S04]  /*f8140*/  LDL.LU.64 R10, [R1+0x6f20] ;  /* 0x006f2000010a7983 */ /* 0x000ea80000300a00 */
[----:B------:R-:W4:Y:S04]  /*f8150*/  LDL.LU.64 R8, [R1+0x6f18] ;  /* 0x006f180001087983 */ /* 0x000f280000300a00 */
        /* <DEDUP_REMOVED lines=10> */
[----:B------:R-:W-:-:S02]  /*f8200*/  IMAD.MOV.U32 R6, RZ, RZ, R10 ;  /* 0x000000ffff067224 */ /* 0x000fc400078e000a */
[----:B------:R-:W-:Y:S01]  /*f8210*/  IMAD.MOV.U32 R7, RZ, RZ, R11 ;  /* 0x000000ffff077224 */ /* 0x000fe200078e000b */
[----:B---3--:R4:W-:Y:S02]  /*f8220*/  STL.64 [R1+0x6ee0], R22 ;  /* 0x006ee01601007387 */ /* 0x0089e40000100a00 */
[----:B----4-:R-:W-:Y:S02]  /*f8230*/  IMAD.MOV.U32 R22, RZ, RZ, R8 ;  /* 0x000000ffff167224 */ /* 0x010fe400078e0008 */
[----:B------:R-:W-:Y:S01]  /*f8240*/  IMAD.MOV.U32 R23, RZ, RZ, R9 ;  /* 0x000000ffff177224 */ /* 0x000fe200078e0009 */
[----:B------:R-:W3:Y:S04]  /*f8250*/  LDL.LU R8, [R1+0x6f14] ;  /* 0x006f140001087983 */ /* 0x000ee80000300800 */
[----:B------:R-:W4:Y:S04]  /*f8260*/  LDL.LU R9, [R1+0x6f10] ;  /* 0x006f100001097983 */ /* 0x000f280000300800 */
[----:B--2---:R0:W-:Y:S04]  /*f8270*/  STL.64 [R1+0x6ed8], R20 ;  /* 0x006ed81401007387 */ /* 0x0041e80000100a00 */
[----:B------:R1:W-:Y:S04]  /*f8280*/  STL.64 [R1+0x6ef8], R22 ;  /* 0x006ef81601007387 */ /* 0x0003e80000100a00 */
[----:B0-----:R-:W2:Y:S04]  /*f8290*/  LDL.LU R20, [R1+0x1910] ;  /* 0x0019100001147983 */ /* 0x001ea80000300800 */
[----:B------:R-:W2:Y:S04]  /*f82a0*/  LDL.LU R21, [R1+0x1914] ;  /* 0x0019140001157983 */ /* 0x000ea80000300800 */
[----:B-1----:R-:W2:Y:S04]  /*f82b0*/  LDL.LU R22, [R1+0x1918] ;  /* 0x0019180001167983 */ /* 0x002ea80000300800 */
[----:B------:R-:W2:Y:S04]  /*f82c0*/  LDL.LU R23, [R1+0x191c] ;  /* 0x00191c0001177983 */ /* 0x000ea80000300800 */
[----:B------:R-:W2:Y:S04]  /*f82d0*/  LDL.64 R4, [R1+0x230] ;  /* 0x0002300001047983 */ /* 0x000ea80000100a00 */
[----:B------:R-:W2:Y:S04]  /*f82e0*/  LDL.LU R10, [R1+0x6f0c] ;  /* 0x006f0c00010a7983 */ /* 0x000ea80000300800 */
[----:B------:R-:W2:Y:S04]  /*f82f0*/  LDL.LU R11, [R1+0x6f08] ;  /* 0x006f0800010b7983 */ /* 0x000ea80000300800 */
[----:B------:R-:W-:Y:S01]  /*f8300*/  STL.64 [R1+0x6ef0], R6 ;  /* 0x006ef00601007387 */ /* 0x000fe20000100a00 */
[----:B---3--:R-:W-:-:S02]  /*f8310*/  IMAD.MOV.U32 R19, RZ, RZ, R8 ;  /* 0x000000ffff137224 */ /* 0x008fc400078e0008 */
[----:B----4-:R-:W-:Y:S01]  /*f8320*/  IMAD.MOV.U32 R18, RZ, RZ, R9 ;  /* 0x000000ffff127224 */ /* 0x010fe200078e0009 */
[----:B--2---:R0:W-:Y:S01]  /*f8330*/  STL.64 [R1+0x6ee8], R4 ;  /* 0x006ee80401007387 */ /* 0x0041e20000100a00 */
[----:B------:R-:W-:Y:S02]  /*f8340*/  IMAD.MOV.U32 R17, RZ, RZ, R10 ;  /* 0x000000ffff117224 */ /* 0x000fe400078e000a */
[----:B------:R-:W-:Y:S01]  /*f8350*/  IMAD.MOV.U32 R16, RZ, RZ, R11 ;  /* 0x000000ffff107224 */ /* 0x000fe200078e000b */
[----:B0-----:R-:W2:Y:S04]  /*f8360*/  LDL.LU R4, [R1+0x1900] ;  /* 0x0019000001047983 */ /* 0x001ea80000300800 */
[----:B------:R-:W2:Y:S04]  /*f8370*/  LDL.LU R5, [R1+0x1904] ;  /* 0x0019040001057983 */ /* 0x000ea80000300800 */
[----:B------:R-:W2:Y:S04]  /*f8380*/  LDL.LU R6, [R1+0x1908] ;  /* 0x0019080001067983 */ /* 0x000ea80000300800 */
[----:B------:R-:W2:Y:S04]  /*f8390*/  LDL.LU R7, [R1+0x190c] ;  /* 0x00190c0001077983 */ /* 0x000ea80000300800 */
[----:B------:R-:W3:Y:S04]  /*f83a0*/  LDL.64 R24, [R1+0x210] ;  /* 0x0002100001187983 */ /* 0x000ee80000100a00 */
[----:B------:R-:W4:Y:S04]  /*f83b0*/  LDL.LU R8, [R1+0x10] ;  /* 0x0000100001087983 */ /* 0x000f280000300800 */
[----:B------:R-:W4:Y:S04]  /*f83c0*/  LDL.LU R9, [R1+0x14] ;  /* 0x0000140001097983 */ /* 0x000f280000300800 */
[----:B------:R-:W2:Y:S04]  /*f83d0*/  LDL.LU R10, [R1+0x18] ;  /* 0x00001800010a7983 */ /* 0x000ea80000300800 */
[----:B------:R-:W2:Y:S04]  /*f83e0*/  LDL.LU R11, [R1+0x1c] ;  /* 0x00001c00010b7983 */ /* 0x000ea80000300800 */
[----:B--2---:R0:W-:Y:S04]  /*f83f0*/  STL.64 [R1+0x6d90], R10 ;  /* 0x006d900a01007387 */ /* 0x0041e80000100a00 */
[----:B----4-:R1:W-:Y:S01]  /*f8400*/  STL.64 [R1+0x6d88], R8 ;  /* 0x006d880801007387 */ /* 0x0103e20000100a00 */
[----:B0-----:R-:W-:-:S02]  /*f8410*/  IMAD.MOV.U32 R10, RZ, RZ, R13 ;  /* 0x000000ffff0a7224 */ /* 0x001fc400078e000d */
[----:B-1----:R-:W-:Y:S02]  /*f8420*/  IMAD.MOV.U32 R8, RZ, RZ, R26 ;  /* 0x000000ffff087224 */ /* 0x002fe400078e001a */
[----:B------:R-:W-:Y:S02]  /*f8430*/  IMAD.MOV.U32 R9, RZ, RZ, R27 ;  /* 0x000000ffff097224 */ /* 0x000fe400078e001b */
[----:B------:R-:W-:Y:S01]  /*f8440*/  IMAD.MOV.U32 R11, RZ, RZ, R12 ;  /* 0x000000ffff0b7224 */ /* 0x000fe200078e000c */
[----:B------:R-:W2:Y:S04]  /*f8450*/  LDL.LU R26, [R1+0x6f04] ;  /* 0x006f0400011a7983 */ /* 0x000ea80000300800 */
[----:B------:R-:W2:Y:S02]  /*f8460*/  LDL.LU R27, [R1+0x6f00] ;  /* 0x006f0000011b7983 */ /* 0x000ea40000300800 */
[----:B------:R-:W-:-:S15]  /*f8470*/  HMMA.16816.F32 R20, R8, R14, R20 ;  /* 0x0000000e0814723c */ /* 0x000fde0000001814 */
[----:B------:R-:W-:-:S09]  /*f8480*/  NOP ;  /* 0x0000000000007918 */ /* 0x000fd20000000000 */
[----:B------:R-:W-:Y:S02]  /*f8490*/  IMAD.MOV.U32 R13, RZ, RZ, R22 ;  /* 0x000000ffff0d7224 */ /* 0x000fe400078e0016 */
[----:B------:R-:W-:Y:S02]  /*f84a0*/  IMAD.MOV.U32 R12, RZ, RZ, R23 ;  /* 0x000000ffff0c7224 */ /* 0x000fe400078e0017 */
[----:B------:R-:W4:Y:S01]  /*f84b0*/  LDL.LU.64 R22, [R1+0x6ef8] ;  /* 0x006ef80001167983 */ /* 0x000f220000300a00 */
[----:B------:R-:W-:Y:S02]  /*f84c0*/  IMAD.MOV.U32 R14, RZ, RZ, R21 ;  /* 0x000000ffff0e7224 */ /* 0x000fe400078e0015 */
[----:B------:R-:W-:Y:S01]  /*f84d0*/  IMAD.MOV.U32 R15, RZ, RZ, R20 ;  /* 0x000000ffff0f7224 */ /* 0x000fe200078e0014 */
[----:B------:R-:W-:Y:S04]  /*f84e0*/  STL [R1+0x5db8], R12 ;  /* 0x005db80c01007387 */ /* 0x000fe80000100800 */
[----:B------:R0:W-:Y:S04]  /*f84f0*/  STL [R1+0x5db4], R13 ;  /* 0x005db40d01007387 */ /* 0x0001e80000100800 */
[----:B0-----:R-:W2:Y:S04]  /*f8500*/  LDL.LU.64 R12, [R1+0x2e8] ;  /* 0x0002e800010c7983 */ /* 0x001ea80000300a00 */
[----:B------:R-:W-:Y:S04]  /*f8510*/  STL [R1+0x5db0], R14 ;  /* 0x005db00e01007387 */ /* 0x000fe80000100800 */
[----:B------:R0:W-:Y:S04]  /*f8520*/  STL [R1+0x5dac], R15 ;  /* 0x005dac0f01007387 */ /* 0x0001e80000100800 */
[----:B0-----:R-:W3:Y:S01]  /*f8530*/  LDL.LU.64 R14, [R1+0x2a8] ;  /* 0x0002a800010e7983 */ /* 0x001ee20000300a00 */
[C---:B----4-:R-:W-:Y:S03]  /*f8540*/  HMMA.16816.F32 R20, R8.reuse, R22, R4 ;  /* 0x000000160814723c */ /* 0x050fe60000001804 */
[----:B---3--:R-:W-:Y:S04]  /*f8550*/  STL [R1+0x6ce4], R14 ;  /* 0x006ce40e01007387 */ /* 0x008fe80000100800 */
[----:B------:R-:W-:Y:S04]  /*f8560*/  STL [R1+0x6ce0], R15 ;  /* 0x006ce00f01007387 */ /* 0x000fe80000100800 */
[----:B------:R-:W3:Y:S04]  /*f8570*/  LDL.LU.64 R6, [R1+0x6ef0] ;  /* 0x006ef00001067983 */ /* 0x000ee80000300a00 */
[----:B------:R-:W4:Y:S08]  /*f8580*/  LDL.LU.64 R4, [R1+0x6ee8] ;  /* 0x006ee80001047983 */ /* 0x000f300000300a00 */
        /* <DEDUP_REMOVED lines=10> */
[----:B---3--:R-:W-:Y:S01]  /*f8630*/  HMMA.16816.F32 R16, R8, R6, R16 ;  /* 0x000000060810723c */ /* 0x008fe20000001810 */
[----:B------:R-:W-:-:S02]  /*f8640*/  IMAD.MOV.U32 R14, RZ, RZ, R4 ;  /* 0x000000ffff0e7224 */ /* 0x000fc400078e0004 */
[----:B------:R-:W-:-:S05]  /*f8650*/  IMAD.MOV.U32 R15, RZ, RZ, R5 ;  /* 0x000000ffff0f7224 */ /* 0x000fca00078e0005 */
[----:B------:R0:W-:Y:S04]  /*f8660*/  STL [R1+0x6cec], R15 ;  /* 0x006cec0f01007387 */ /* 0x0001e80000100800 */
[----:B------:R1:W-:Y:S11]  /*f8670*/  STL [R1+0x6ce8], R14 ;  /* 0x006ce80e01007387 */ /* 0x0003f60000100800 */
[----:B------:R-:W-:Y:S04]  /*f8680*/  STL.64 [R1+0x930], R16 ;  /* 0x0009301001007387 */ /* 0x000fe80000100a00 */
[----:B------:R-:W-:Y:S01]  /*f8690*/  STL.64 [R1+0x938], R18 ;  /* 0x0009381201007387 */ /* 0x000fe20000100a00 */
[----:B----4-:R-:W-:-:S15]  /*f86a0*/  HMMA.16816.F32 R4, R8, R24, R20 ;  /* 0x000000180804723c */ /* 0x010fde0000001814 */
[----:B------:R-:W-:-:S08]  /*f86b0*/  NOP ;  /* 0x0000000000007918 */ /* 0x000fd00000000000 */
[----:B------:R-:W-:Y:S04]  /*f86c0*/  STL.64 [R1+0x920], R4 ;  /* 0x0009200401007387 */ /* 0x000fe80000100a00 */
[----:B------:R-:W-:Y:S04]  /*f86d0*/  STL.64 [R1+0x928], R6 ;  /* 0x0009280601007387 */ /* 0x000fe80000100a00 */
[----:B------:R-:W3:Y:S04]  /*f86e0*/  LDL.LU R20, [R1+0x1840] ;  /* 0x0018400001147983 */ /* 0x000ee80000300800 */
[----:B------:R-:W3:Y:S04]  /*f86f0*/  LDL.LU R21, [R1+0x1844] ;  /* 0x0018440001157983 */ /* 0x000ee80000300800 */
[----:B------:R-:W4:Y:S04]  /*f8700*/  LDL.LU R22, [R1+0x1848] ;  /* 0x0018480001167983 */ /* 0x000f280000300800 */
[----:B------:R-:W4:Y:S01]  /*f8710*/  LDL.LU R23, [R1+0x184c] ;  /* 0x00184c0001177983 */ /* 0x000f220000300800 */
[----:B0-----:R-:W-:-:S02]  /*f8720*/  IMAD.MOV.U32 R15, RZ, RZ, R24 ;  /* 0x000000ffff0f7224 */ /* 0x001fc400078e0018 */
[----:B-1----:R-:W-:Y:S01]  /*f8730*/  IMAD.MOV.U32 R14, RZ, RZ, R25 ;  /* 0x000000ffff0e7224 */ /* 0x002fe200078e0019 */
[----:B----4-:R-:W-:Y:S04]  /*f8740*/  STL.64 [R1+0x6e28], R22 ;  /* 0x006e281601007387 */ /* 0x010fe80000100a00 */
[----:B---3--:R0:W-:Y:S04]  /*f8750*/  STL.64 [R1+0x6e20], R20 ;  /* 0x006e201401007387 */ /* 0x0081e80000100a00 */
[----:B0-----:R-:W3:Y:S04]  /*f8760*/  LDL.LU R20, [R1+0x1850] ;  /* 0x0018500001147983 */ /* 0x001ee80000300800 */
[----:B------:R-:W3:Y:S04]  /*f8770*/  LDL.LU R21, [R1+0x1854] ;  /* 0x0018540001157983 */ /* 0x000ee80000300800 */
[----:B------:R-:W4:Y:S04]  /*f8780*/  LDL.LU R22, [R1+0x1858] ;  /* 0x0018580001167983 */ /* 0x000f280000300800 */
[----:B------:R-:W4:Y:S04]  /*f8790*/  LDL.LU R23, [R1+0x185c] ;  /* 0x00185c0001177983 */ /* 0x000f280000300800 */
        /* <DEDUP_REMOVED lines=53> */
[----:B------:R-:W3:Y:S04]  /*f8af0*/  LDL.LU R4, [R1+0x1830] ;  /* 0x0018300001047983 */ /* 0x000ee80000300800 */
[----:B------:R-:W3:Y:S04]  /*f8b00*/  LDL.LU R5, [R1+0x1834] ;  /* 0x0018340001057983 */ /* 0x000ee80000300800 */
[----:B------:R-:W3:Y:S04]  /*f8b10*/  LDL.LU R6, [R1+0x1838] ;  /* 0x0018380001067983 */ /* 0x000ee80000300800 */
[----:B------:R-:W3:Y:S04]  /*f8b20*/  LDL.LU R7, [R1+0x183c] ;  /* 0x00183c0001077983 */ /* 0x000ee80000300800 */
[----:B------:R-:W3:Y:S04]  /*f8b30*/  LDL.64 R18, [R1+0x170] ;  /* 0x0001700001127983 */ /* 0x000ee80000100a00 */
        /* <DEDUP_REMOVED lines=36> */
[----:B------:R-:W-:Y:S04]  /*f8d80*/  STL [R1+0x6d04], R14 ;  /* 0x006d040e01007387 */ /* 0x000fe80000100800 */
[----:B------:R0:W-:Y:S04]  /*f8d90*/  STL [R1+0x6d00], R15 ;  /* 0x006d000f01007387 */ /* 0x0001e80000100800 */
[----:B0-----:R-:W3:Y:S01]  /*f8da0*/  LDL.64 R14, [R1+0x190] ;  /* 0x00019000010e7983 */ /* 0x001ee20000100a00 */
        /* <DEDUP_REMOVED lines=34> */
[----:B------:R-:W-:Y:S01]  /*f8fd0*/  HMMA.16816.F32 R4, R8, R18, R4 ;  /* 0x000000120804723c */ /* 0x000fe20000001804 */
[----:B------:R-:W-:-:S02]  /*f8fe0*/  IMAD.MOV.U32 R21, RZ, RZ, R17 ;  /* 0x000000ffff157224 */ /* 0x000fc400078e0011 */
[----:B------:R-:W3:Y:S01]  /*f8ff0*/  LDL.LU R20, [R1+0x6e10] ;  /* 0x006e100001147983 */ /* 0x000ee20000300800 */
[----:B------:R-:W-:-:S03]  /*f9000*/  IMAD.MOV.U32 R26, RZ, RZ, R25 ;  /* 0x000000ffff1a7224 */ /* 0x000fc600078e0019 */
[----:B--2---:R-:W-:Y:S04]  /*f9010*/  STL.64 [R1+0x6dc8], R22 ;  /* 0x006dc81601007387 */ /* 0x004fe80000100a00 */
[----:B------:R-:W-:-:S12]  /*f9020*/  STL [R1+0x6dc0], R21 ;  /* 0x006dc01501007387 */ /* 0x000fd80000100800 */
[----:B------:R-:W-:Y:S04]  /*f9030*/  STL.64 [R1+0x880], R4 ;  /* 0x0008800401007387 */ /* 0x000fe80000100a00 */
[----:B------:R0:W-:Y:S04]  /*f9040*/  STL.64 [R1+0x888], R6 ;  /* 0x0008880601007387 */ /* 0x0001e80000100a00 */
[----:B0-----:R-:W2:Y:S04]  /*f9050*/  LDL.LU.64 R6, [R1+0x6e08] ;  /* 0x006e080001067983 */ /* 0x001ea80000300a00 */
[----:B------:R-:W4:Y:S01]  /*f9060*/  LDL.LU.64 R4, [R1+0x6e00] ;  /* 0x006e000001047983 */ /* 0x000f220000300a00 */
[----:B------:R-:W-:-:S02]  /*f9070*/  IMAD.MOV.U32 R25, RZ, RZ, R14 ;  /* 0x000000ffff197224 */ /* 0x000fc400078e000e */
[----:B------:R-:W-:Y:S02]  /*f9080*/  IMAD.MOV.U32 R24, RZ, RZ, R15 ;  /* 0x000000ffff187224 */ /* 0x000fe400078e000f */
[----:B------:R-:W-:Y:S02]  /*f9090*/  IMAD.MOV.U32 R15, RZ, RZ, R16 ;  /* 0x000000ffff0f7224 */ /* 0x000fe400078e0010 */
[----:B------:R-:W-:Y:S02]  /*f90a0*/  IMAD.MOV.U32 R14, RZ, RZ, R19 ;  /* 0x000000ffff0e7224 */ /* 0x000fe400078e0013 */
[----:B------:R-:W-:-:S03]  /*f90b0*/  IMAD.MOV.U32 R27, RZ, RZ, R18 ;  /* 0x000000ffff1b7224 */ /* 0x000fc600078e0012 */
[----:B------:R-:W-:Y:S04]  /*f90c0*/  STL.64 [R1+0x6d58], R14 ;  /* 0x006d580e01007387 */ /* 0x000fe80000100a00 */
[----:B------:R-:W-:Y:S04]  /*f90d0*/  STL.64 [R1+0x6d50], R12 ;  /* 0x006d500c01007387 */ /* 0x000fe80000100a00 */
[----:B------:R2:W-:Y:S02]  /*f90e0*/  STL.64 [R1+0x6d18], R26 ;  /* 0x006d181a01007387 */ /* 0x0005e40000100a00 */
[----:B--2---:R-:W-:-:S02]  /*f90f0*/  IMAD.MOV.U32 R26, RZ, RZ, R6 ;  /* 0x000000ffff1a7224 */ /* 0x004fc400078e0006 */
[----:B----4-:R-:W-:Y:S02]  /*f9100*/  IMAD.MOV.U32 R14, RZ, RZ, R4 ;  /* 0x000000ffff0e7224 */ /* 0x010fe400078e0004 */
[----:B------:R-:W-:Y:S01]  /*f9110*/  IMAD.MOV.U32 R15, RZ, RZ, R5 ;  /* 0x000000ffff0f7224 */ /* 0x000fe200078e0005 */
[----:B------:R-:W2:Y:S01]  /*f9120*/  LDL.LU R6, [R1+0x6dfc] ;  /* 0x006dfc0001067983 */ /* 0x000ea20000300800 */
[----:B------:R-:W-:-:S03]  /*f9130*/  IMAD.MOV.U32 R27, RZ, RZ, R7 ;  /* 0x000000ffff1b7224 */ /* 0x000fc600078e0007 */
[----:B------:R-:W2:Y:S04]  /*f9140*/  LDL.LU R7, [R1+0x6df8] ;  /* 0x006df80001077983 */ /* 0x000ea80000300800 */
[----:B------:R-:W4:Y:S04]  /*f9150*/  LDL.LU R4, [R1+0x6df4] ;  /* 0x006df40001047983 */ /* 0x000f280000300800 */
[----:B------:R-:W4:Y:S04]  /*f9160*/  LDL.LU R5, [R1+0x6df0] ;  /* 0x006df00001057983 */ /* 0x000f280000300800 */
[----:B------:R-:W-:Y:S04]  /*f9170*/  STL.64 [R1+0x6d70], R14 ;  /* 0x006d700e01007387 */ /* 0x000fe80000100a00 */
[----:B------:R0:W-:Y:S04]  /*f9180*/  STL.64 [R1+0x6d10], R24 ;  /* 0x006d101801007387 */ /* 0x0001e80000100a00 */
[----:B0-----:R-:W3:Y:S04]  /*f9190*/  LDL.64 R24, [R1+0x2d8] ;  /* 0x0002d80001187983 */ /* 0x001ee80000100a00 */
[----:B------:R-:W-:Y:S04]  /*f91a0*/  STL.64 [R1+0x6d48], R26 ;  /* 0x006d481a01007387 */ /* 0x000fe80000100a00 */
[----:B---3--:R0:W-:Y:S04]  /*f91b0*/  STL.64 [R1+0x6d40], R24 ;  /* 0x006d401801007387 */ /* 0x0081e80000100a00 */
[----:B0-----:R-:W3:Y:S04]  /*f91c0*/  LDL.LU R24, [R1+0x17a0] ;  /* 0x0017a00001187983 */ /* 0x001ee80000300800 */
[----:B------:R-:W3:Y:S04]  /*f91d0*/  LDL.LU R25, [R1+0x17a4] ;  /* 0x0017a40001197983 */ /* 0x000ee80000300800 */
[----:B------:R-:W2:Y:S04]  /*f91e0*/  LDL.LU R26, [R1+0x17a8] ;  /* 0x0017a800011a7983 */ /* 0x000ea80000300800 */
[----:B------:R-:W2:Y:S04]  /*f91f0*/  LDL.LU R27, [R1+0x17ac] ;  /* 0x0017ac00011b7983 */ /* 0x000ea80000300800 */
[----:B------:R-:W4:Y:S04]  /*f9200*/  LDL.LU R16, [R1+0x1810] ;  /* 0x0018100001107983 */ /* 0x000f280000300800 */
[----:B------:R-:W4:Y:S04]  /*f9210*/  LDL.LU R17, [R1+0x1814] ;  /* 0x0018140001117983 */ /* 0x000f280000300800 */
[----:B------:R-:W3:Y:S04]  /*f9220*/  LDL.LU R18, [R1+0x1818] ;  /* 0x0018180001127983 */ /* 0x000ee80000300800 */
[----:B------:R-:W3:Y:S01]  /*f9230*/  LDL.LU R19, [R1+0x181c] ;  /* 0x00181c0001137983 */ /* 0x000ee20000300800 */
[----:B------:R-:W-:-:S02]  /*f9240*/  IMAD.MOV.U32 R12, RZ, RZ, R20 ;  /* 0x000000ffff0c7224 */ /* 0x000fc400078e0014 */
[----:B------:R-:W-:Y:S01]  /*f9250*/  IMAD.MOV.U32 R13, RZ, RZ, R0 ;  /* 0x000000ffff0d7224 */ /* 0x000fe200078e0000 */
[----:B---3--:R-:W-:Y:S04]  /*f9260*/  STL.64 [R1+0x6de8], R18 ;  /* 0x006de81201007387 */ /* 0x008fe80000100a00 */
[----:B----4-:R0:W-:Y:S04]  /*f9270*/  STL.64 [R1+0x6de0], R16 ;  /* 0x006de01001007387 */ /* 0x0101e80000100a00 */
[----:B0-----:R-:W3:Y:S04]  /*f9280*/  LDL.LU R16, [R1+0x1820] ;  /* 0x0018200001107983 */ /* 0x001ee80000300800 */
[----:B------:R-:W3:Y:S04]  /*f9290*/  LDL.LU R17, [R1+0x1824] ;  /* 0x0018240001117983 */ /* 0x000ee80000300800 */
[----:B------:R-:W3:Y:S04]  /*f92a0*/  LDL.LU R18, [R1+0x1828] ;  /* 0x0018280001127983 */ /* 0x000ee80000300800 */
[----:B------:R-:W3:Y:S04]  /*f92b0*/  LDL.LU R19, [R1+0x182c] ;  /* 0x00182c0001137983 */ /* 0x000ee80000300800 */
[----:B------:R-:W-:Y:S04]  /*f92c0*/  STL.64 [R1+0x6d98], R12 ;  /* 0x006d980c01007387 */ /* 0x000fe80000100a00 */
        /* <DEDUP_REMOVED lines=25> */
[----:B------:R-:W2:Y:S04]  /*f9460*/  LDL.LU R14, [R1+0x17f8] ;  /* 0x0017f800010e7983 */ /* 0x000ea80000300800 */
[----:B------:R-:W2:Y:S04]  /*f9470*/  LDL.LU R15, [R1+0x17fc] ;  /* 0x0017fc00010f7983 */ /* 0x000ea80000300800 */
        /* <DEDUP_REMOVED lines=15> */
[----:B------:R-:W3:Y:S04]  /*f9570*/  LDL.LU.64 R16, [R1+0x6dd0] ;  /* 0x006dd00001107983 */ /* 0x000ee80000300a00 */
[----:B------:R-:W-:Y:S04]  /*f9580*/  STL.64 [R1+0x6b48], R6 ;  /* 0x006b480601007387 */ /* 0x000fe80000100a00 */
        /* <DEDUP_REMOVED lines=11> */
[C---:B------:R-:W-:Y:S03]  /*f9640*/  HMMA.16816.F32 R20, R8.reuse, R18, R20 ;  /* 0x000000120814723c */ /* 0x040fe60000001814 */
        /* <DEDUP_REMOVED lines=9> */
[----:B------:R-:W2:Y:S01]  /*f96e0*/  LDL.LU R21, [R1+0x6dc0] ;  /* 0x006dc00001157983 */ /* 0x000ea20000300800 */
[----:B----4-:R-:W-:-:S15]  /*f96f0*/  HMMA.16816.F32 R12, R8, R22, R12 ;  /* 0x00000016080c723c */ /* 0x010fde000000180c */
[----:B------:R-:W-:-:S08]  /*f9700*/  NOP ;  /* 0x0000000000007918 */ /* 0x000fd00000000000 */
[----:B------:R-:W-:Y:S04]  /*f9710*/  STL.64 [R1+0x840], R12 ;  /* 0x0008400c01007387 */ /* 0x000fe80000100a00 */
[----:B------:R0:W-:Y:S04]  /*f9720*/  STL.64 [R1+0x848], R14 ;  /* 0x0008480e01007387 */ /* 0x0001e80000100a00 */
[----:B0-----:R-:W4:Y:S04]  /*f9730*/  LDL.LU.64 R14, [R1+0x6db8] ;  /* 0x006db800010e7983 */ /* 0x001f280000300a00 */
[----:B------:R-:W4:Y:S04]  /*f9740*/  LDL.LU.64 R12, [R1+0x6db0] ;  /* 0x006db000010c7983 */ /* 0x000f280000300a00 */
[----:B------:R-:W-:Y:S01]  /*f9750*/  STL.64 [R1+0x6b28], R22 ;  /* 0x006b281601007387 */ /* 0x000fe20000100a00 */
[----:B----4-:R-:W-:-:S15]  /*f9760*/  HMMA.16816.F32 R12, R8, R2, R12 ;  /* 0x00000002080c723c */ /* 0x010fde000000180c */
[----:B------:R-:W-:-:S08]  /*f9770*/  NOP ;  /* 0x0000000000007918 */ /* 0x000fd00000000000 */
[----:B------:R-:W-:Y:S04]  /*f9780*/  STL.64 [R1+0x830], R12 ;  /* 0x0008300c01007387 */ /* 0x000fe80000100a00 */
[----:B------:R0:W-:Y:S04]  /*f9790*/  STL.64 [R1+0x838], R14 ;  /* 0x0008380e01007387 */ /* 0x0001e80000100a00 */
[----:B0-----:R-:W4:Y:S04]  /*f97a0*/  LDL.LU.64 R14, [R1+0x6da8] ;  /* 0x006da800010e7983 */ /* 0x001f280000300a00 */
[----:B------:R-:W4:Y:S02]  /*f97b0*/  LDL.LU.64 R12, [R1+0x6da0] ;  /* 0x006da000010c7983 */ /* 0x000f240000300a00 */
[----:B----4-:R-:W-:Y:S02]  /*f97c0*/  HMMA.16816.F32 R8, R8, R28, R12 ;  /* 0x0000001c0808723c */ /* 0x010fe4000000180c */
[----:B------:R-:W3:-:S15]  /*f97d0*/  LDL.LU.64 R12, [R1+0x6d98] ;  /* 0x006d9800010c7983 */ /* 0x000ede0000300a00 */
[----:B------:R-:W-:-:S06]  /*f97e0*/  NOP ;  /* 0x0000000000007918 */ /* 0x000fcc0000000000 */
[----:B------:R-:W-:Y:S04]  /*f97f0*/  STL.64 [R1+0x820], R8 ;  /* 0x0008200801007387 */ /* 0x000fe80000100a00 */
[----:B------:R0:W-:Y:S04]  /*f9800*/  STL.64 [R1+0x828], R10 ;  /* 0x0008280a01007387 */ /* 0x0001e80000100a00 */
[----:B0-----:R-:W3:Y:S04]  /*f9810*/  LDL.LU.64 R10, [R1+0x6d90] ;  /* 0x006d9000010a7983 */ /* 0x001ee80000300a00 */
[----:B------:R-:W3:Y:S02]  /*f9820*/  LDL.LU.64 R8, [R1+0x6d88] ;  /* 0x006d880001087983 */ /* 0x000ee40000300a00 */
        /* <DEDUP_REMOVED lines=37> */
[----:B----4-:R-:W-:Y:S01]  /*f9a80*/  IMAD.MOV.U32 R23, RZ, RZ, R14 ;  /* 0x000000ffff177224 */ /* 0x010fe200078e000e */
[----:B--2---:R-:W-:Y:S01]  /*f9a90*/  HMMA.16816.F32 R4, R8, R16, R4 ;  /* 0x000000100804723c */ /* 0x004fe20000001804 */
[----:B---3--:R-:W-:-:S02]  /*f9aa0*/  IMAD.MOV.U32 R22, RZ, RZ, R27 ;  /* 0x000000ffff167224 */ /* 0x008fc400078e001b */
[----:B------:R-:W2:-:S15]  /*f9ab0*/  LDL.LU R27, [R1+0x6d08] ;  /* 0x006d0800011b7983 */ /* 0x000e9e0000300800 */
[----:B------:R-:W-:-:S05]  /*f9ac0*/  NOP ;  /* 0x0000000000007918 */ /* 0x000fca0000000000 */
[----:B------:R-:W-:Y:S04]  /*f9ad0*/  STL.64 [R1+0x7c0], R4 ;  /* 0x0007c00401007387 */ /* 0x000fe80000100a00 */
[----:B------:R0:W-:Y:S04]  /*f9ae0*/  STL.64 [R1+0x7c8], R6 ;  /* 0x0007c80601007387 */ /* 0x0001e80000100a00 */
[----:B------:R-:W3:Y:S04]  /*f9af0*/  LDL.LU R14, [R1+0x6d04] ;  /* 0x006d0400010e7983 */ /* 0x000ee80000300800 */
[----:B------:R-:W-:Y:S04]  /*f9b00*/  STL.64 [R1+0x6b58], R22 ;  /* 0x006b581601007387 */ /* 0x000fe80000100a00 */
[----:B------:R1:W-:Y:S01]  /*f9b10*/  STL [R1+0x6b50], R20 ;  /* 0x006b501401007387 */ /* 0x0003e20000100800 */
[----:B0-----:R-:W-:-:S02]  /*f9b20*/  IMAD.MOV.U32 R6, RZ, RZ, R15 ;  /* 0x000000ffff067224 */ /* 0x001fc400078e000f */
[----:B------:R-:W-:Y:S01]  /*f9b30*/  IMAD.MOV.U32 R7, RZ, RZ, R21 ;  /* 0x000000ffff077224 */ /* 0x000fe200078e0015 */
[----:B------:R-:W4:Y:S04]  /*f9b40*/  LDL.LU R15, [R1+0x6d00] ;  /* 0x006d0000010f7983 */ /* 0x000f280000300800 */
[----:B------:R0:W-:Y:S04]  /*f9b50*/  STL.64 [R1+0x6b60], R6 ;  /* 0x006b600601007387 */ /* 0x0001e80000100a00 */
[----:B-1----:R-:W4:Y:S04]  /*f9b60*/  LDL.LU R20, [R1+0x1640] ;  /* 0x0016400001147983 */ /* 0x002f280000300800 */
[----:B------:R-:W4:Y:S04]  /*f9b70*/  LDL.LU R21, [R1+0x1644] ;  /* 0x0016440001157983 */ /* 0x000f280000300800 */
[----:B------:R-:W4:Y:S04]  /*f9b80*/  LDL.LU R22, [R1+0x1648] ;  /* 0x0016480001167983 */ /* 0x000f280000300800 */
[----:B------:R-:W4:Y:S01]  /*f9b90*/  LDL.LU R23, [R1+0x164c] ;  /* 0x00164c0001177983 */ /* 0x000f220000300800 */
[----:B------:R-:W-:-:S02]  /*f9ba0*/  IMAD.MOV.U32 R4, RZ, RZ, R25 ;  /* 0x000000ffff047224 */ /* 0x000fc400078e0019 */
[----:B------:R-:W-:Y:S02]  /*f9bb0*/  IMAD.MOV.U32 R5, RZ, RZ, R24 ;  /* 0x000000ffff057224 */ /* 0x000fe400078e0018 */
[----:B0-----:R-:W-:Y:S02]  /*f9bc0*/  IMAD.MOV.U32 R7, RZ, RZ, R26 ;  /* 0x000000ffff077224 */ /* 0x001fe400078e001a */
[----:B--2---:R-:W-:Y:S02]  /*f9bd0*/  IMAD.MOV.U32 R6, RZ, RZ, R27 ;  /* 0x000000ffff067224 */ /* 0x004fe400078e001b */
[----:B---3--:R-:W-:Y:S02]  /*f9be0*/  IMAD.MOV.U32 R27, RZ, RZ, R14 ;  /* 0x000000ffff1b7224 */ /* 0x008fe400078e000e */
[----:B----4-:R-:W-:Y:S01]  /*f9bf0*/  IMAD.MOV.U32 R26, RZ, RZ, R15 ;  /* 0x000000ffff1a7224 */ /* 0x010fe200078e000f */
        /* <DEDUP_REMOVED lines=113> */
[----:B------:R-:W4:Y:S04]  /*fa310*/  LDL.LU R24, [R1+0x1760] ;  /* 0x0017600001187983 */ /* 0x000f280000300800 */
[----:B------:R-:W4:Y:S04]  /*fa320*/  LDL.LU R25, [R1+0x1764] ;  /* 0x0017640001197983 */ /* 0x000f280000300800 */
        /* <DEDUP_REMOVED lines=40> */
[----:B------:R-:W-:Y:S01]  /*fa5b0*/  STL.64 [R1+0x6a98], R14 ;  /* 0x006a980e01007387 */ /* 0x000fe20000100a00 */
        /* <DEDUP_REMOVED lines=109> */
[----:B------:R-:W2:Y:S02]  /*fac90*/  LDL.LU R27, [R1+0x166c] ;  /* 0x00166c00011b7983 */ /* 0x000ea40000300800 */
[----:B--2---:R-:W-:-:S15]  /*faca0*/  HMMA.16816.F32 R24, R8, R6, R24 ;  /* 0x000000060818723c */ /* 0x004fde0000001818 */
[----:B------:R-:W-:-:S08]  /*facb0*/  NOP ;  /* 0x0000000000007918 */ /* 0x000fd00000000000 */
[----:B------:R-:W-:Y:S04]  /*facc0*/  STL.64 [R1+0x6b0], R24 ;  /* 0x0006b01801007387 */ /* 0x000fe80000100a00 */
[----:B------:R0:W-:Y:S04]  /*facd0*/  STL.64 [R1+0x6b8], R26 ;  /* 0x0006b81a01007387 */ /* 0x0001e80000100a00 */
[----:B0-----:R-:W2:Y:S01]  /*face0*/  LDL.LU.64 R26, [R1+0x2c8] ;  /* 0x0002c800011a7983 */ /* 0x001ea20000300a00 */
[C---:B---3--:R-:W-:Y:S03]  /*facf0*/  HMMA.16816.F32 R4, R8.reuse, R4, R20 ;  /* 0x000000040804723c */ /* 0x048fe60000001814 */
[----:B--2---:R0:W-:Y:S04]  /*fad00*/  STL.64 [R1+0x6aa8], R26 ;  /* 0x006aa81a01007387 */ /* 0x0041e80000100a00 */
[----:B------:R-:W2:Y:S04]  /*fad10*/  LDL.LU R24, [R1+0x1630] ;  /* 0x0016300001187983 */ /* 0x000ea80000300800 */
[----:B------:R-:W2:Y:S04]  /*fad20*/  LDL.LU R25, [R1+0x1634] ;  /* 0x0016340001197983 */ /* 0x000ea80000300800 */
[----:B0-----:R-:W2:Y:S04]  /*fad30*/  LDL.LU R26, [R1+0x1638] ;  /* 0x00163800011a7983 */ /* 0x001ea80000300800 */
[----:B------:R-:W2:Y:S04]  /*fad40*/  LDL.LU R27, [R1+0x163c] ;  /* 0x00163c00011b7983 */ /* 0x000ea80000300800 */
[----:B------:R-:W3:Y:S04]  /*fad50*/  LDL.LU.64 R22, [R1+0x6b70] ;  /* 0x006b700001167983 */ /* 0x000ee80000300a00 */
[----:B------:R-:W3:Y:S04]  /*fad60*/  LDL.LU.64 R20, [R1+0x6b68] ;  /* 0x006b680001147983 */ /* 0x000ee80000300a00 */
[----:B------:R-:W-:Y:S04]  /*fad70*/  STL.64 [R1+0x6a0], R4 ;  /* 0x0006a00401007387 */ /* 0x000fe80000100a00 */
[----:B------:R0:W-:Y:S04]  /*fad80*/  STL.64 [R1+0x6a8], R6 ;  /* 0x0006a80601007387 */ /* 0x0001e80000100a00 */
[----:B0-----:R-:W3:Y:S02]  /*fad90*/  LDL.LU.64 R6, [R1+0x6b60] ;  /* 0x006b600001067983 */ /* 0x001ee40000300a00 */
[----:B---3--:R-:W-:Y:S02]  /*fada0*/  HMMA.16816.F32 R4, R8, R6, R20 ;  /* 0x000000060804723c */ /* 0x008fe40000001814 */
[----:B------:R-:W2:Y:S04]  /*fadb0*/  LDL.LU.64 R22, [R1+0x6b58] ;  /* 0x006b580001167983 */ /* 0x000ea80000300a00 */
[----:B------:R-:W3:-:S15]  /*fadc0*/  LDL.LU R20, [R1+0x6b50] ;  /* 0x006b500001147983 */ /* 0x000ede0000300800 */
[----:B------:R-:W-:-:S02]  /*fadd0*/  NOP ;  /* 0x0000000000007918 */ /* 0x000fc40000000000 */
[----:B------:R-:W-:Y:S04]  /*fade0*/  STL.64 [R1+0x690], R4 ;  /* 0x0006900401007387 */ /* 0x000fe80000100a00 */
[----:B------:R0:W-:Y:S04]  /*fadf0*/  STL.64 [R1+0x698], R6 ;  /* 0x0006980601007387 */ /* 0x0001e80000100a00 */
[----:B0-----:R-:W3:Y:S04]  /*fae00*/  LDL.LU.64 R6, [R1+0x6b48] ;  /* 0x006b480001067983 */ /* 0x001ee80000300a00 */
[----:B------:R-:W4:Y:S01]  /*fae10*/  LDL.LU.64 R4, [R1+0x6b40] ;  /* 0x006b400001047983 */ /* 0x000f220000300a00 */
[C---:B--2---:R-:W-:Y:S06]  /*fae20*/  HMMA.16816.F32 R24, R8.reuse, R22, R24 ;  /* 0x000000160818723c */ /* 0x044fec0000001818 */
[----:B----4-:R-:W-:-:S15]  /*fae30*/  HMMA.16816.F32 R16, R8, R4, R16 ;  /* 0x000000040810723c */ /* 0x010fde0000001810 */
[----:B------:R-:W-:-:S02]  /*fae40*/  NOP ;  /* 0x0000000000007918 */ /* 0x000fc40000000000 */
[----:B------:R3:W-:Y:S04]  /*fae50*/  STL.64 [R1+0x680], R24 ;  /* 0x0006801801007387 */ /* 0x0007e80000100a00 */
[----:B------:R-:W-:Y:S04]  /*fae60*/  STL.64 [R1+0x688], R26 ;  /* 0x0006881a01007387 */ /* 0x000fe80000100a00 */
[----:B------:R-:W-:Y:S04]  /*fae70*/  STL.64 [R1+0x670], R16 ;  /* 0x0006701001007387 */ /* 0x000fe80000100a00 */
[----:B------:R-:W-:Y:S04]  /*fae80*/  STL.64 [R1+0x678], R18 ;  /* 0x0006781201007387 */ /* 0x000fe80000100a00 */
[----:B------:R-:W2:Y:S01]  /*fae90*/  LDL.LU.64 R14, [R1+0x2f8] ;  /* 0x0002f800010e7983 */ /* 0x000ea20000300a00 */
[----:B---3--:R-:W-:-:S02]  /*faea0*/  IMAD.MOV.U32 R24, RZ, RZ, R20 ;  /* 0x000000ffff187224 */ /* 0x008fc400078e0014 */
[----:B------:R-:W-:Y:S01]  /*faeb0*/  IMAD.MOV.U32 R25, RZ, RZ, R0 ;  /* 0x000000ffff197224 */ /* 0x000fe200078e0000 */
        /* <DEDUP_REMOVED lines=44> */
[----:B------:R0:W-:Y:S04]  /*fb180*/  STL.64 [R1+0x69e0], R4 ;  /* 0x0069e00401007387 */ /* 0x0001e80000100a00 */
[----:B0-----:R-:W4:Y:S04]  /*fb190*/  LDL.LU.64 R4, [R1+0x308] ;  /* 0x0003080001047983 */ /* 0x001f280000300a00 */
[----:B------:R-:W-:Y:S04]  /*fb1a0*/  STL.64 [R1+0x660], R16 ;  /* 0x0006601001007387 */ /* 0x000fe80000100a00 */
[----:B------:R0:W-:Y:S04]  /*fb1b0*/  STL.64 [R1+0x668], R18 ;  /* 0x0006681201007387 */ /* 0x0001e80000100a00 */
[----:B0-----:R-:W2:Y:S04]  /*fb1c0*/  LDL.LU.64 R18, [R1+0x6b38] ;  /* 0x006b380001127983 */ /* 0x001ea80000300a00 */
[----:B------:R-:W3:Y:S04]  /*fb1d0*/  LDL.LU.64 R16, [R1+0x6b30] ;  /* 0x006b300001107983 */ /* 0x000ee80000300a00 */
[----:B------:R-:W-:Y:S01]  /*fb1e0*/  STL [R1+0x69dc], R7 ;  /* 0x0069dc0701007387 */ /* 0x000fe20000100800 */
[----:B--2---:R-:W-:-:S15]  /*fb1f0*/  HMMA.16816.F32 R20, R8, R18, R20 ;  /* 0x000000120814723c */ /* 0x004fde0000001814 */
[----:B------:R-:W-:-:S08]  /*fb200*/  NOP ;  /* 0x0000000000007918 */ /* 0x000fd00000000000 */
[----:B------:R-:W-:Y:S04]  /*fb210*/  STL.64 [R1+0x650], R20 ;  /* 0x0006501401007387 */ /* 0x000fe80000100a00 */
[----:B------:R0:W-:Y:S04]  /*fb220*/  STL.64 [R1+0x658], R22 ;  /* 0x0006581601007387 */ /* 0x0001e80000100a00 */
[----:B0-----:R-:W2:Y:S04]  /*fb230*/  LDL.LU.64 R22, [R1+0x6b28] ;  /* 0x006b280001167983 */ /* 0x001ea80000300a00 */
        /* <DEDUP_REMOVED lines=8> */
[----:B------:R0:W-:Y:S04]  /*fb2c0*/  STL.64 [R1+0x6aa0], R22 ;  /* 0x006aa01601007387 */ /* 0x0001e80000100a00 */
[----:B------:R-:W4:Y:S04]  /*fb2d0*/  LDL.LU R20, [R1+0x1580] ;  /* 0x0015800001147983 */ /* 0x000f280000300800 */
[----:B------:R-:W4:Y:S04]  /*fb2e0*/  LDL.LU R21, [R1+0x1584] ;  /* 0x0015840001157983 */ /* 0x000f280000300800 */
[----:B0-----:R-:W3:Y:S04]  /*fb2f0*/  LDL.LU R22, [R1+0x1588] ;  /* 0x0015880001167983 */ /* 0x001ee80000300800 */
        /* <DEDUP_REMOVED lines=20> */
[----:B0-----:R-:W3:Y:S04]  /*fb440*/  LDL.LU.64 R10, [R1+0x6af0] ;  /* 0x006af000010a7983 */ /* 0x001ee80000300a00 */
[----:B------:R-:W3:Y:S04]  /*fb450*/  LDL.LU.64 R8, [R1+0x6ae8] ;  /* 0x006ae80001087983 */ /* 0x000ee80000300a00 */
[----:B------:R-:W-:Y:S01]  /*fb460*/  STL [R1+0x69d8], R29 ;  /* 0x0069d81d01007387 */ /* 0x000fe20000100800 */
[----:B---3--:R-:W-:-:S15]  /*fb470*/  HMMA.16816.F32 R12, R8, R4, R12 ;  /* 0x00000004080c723c */ /* 0x008fde000000180c */
        /* <DEDUP_REMOVED lines=16> */
[----:B------:R-:W-:Y:S02]  /*fb580*/  IMAD.MOV.U32 R7, RZ, RZ, R12 ;  /* 0x000000ffff077224 */ /* 0x000fe400078e000c */
[----:B------:R-:W-:Y:S01]  /*fb590*/  IMAD.MOV.U32 R29, RZ, RZ, R13 ;  /* 0x000000ffff1d7224 */ /* 0x000fe200078e000d */
[----:B------:R-:W3:Y:S01]  /*fb5a0*/  LDL.LU R12, [R1+0x1570] ;  /* 0x00157000010c7983 */ /* 0x000ee20000300800 */
[----:B------:R-:W-:-:S03]  /*fb5b0*/  IMAD.MOV.U32 R2, RZ, RZ, R14 ;  /* 0x000000ffff027224 */ /* 0x000fc600078e000e */
[----:B------:R-:W3:Y:S01]  /*fb5c0*/  LDL.LU R13, [R1+0x1574] ;  /* 0x00157400010d7983 */ /* 0x000ee20000300800 */
[----:B------:R-:W-:-:S03]  /*fb5d0*/  IMAD.MOV.U32 R3, RZ, RZ, R15 ;  /* 0x000000ffff037224 */ /* 0x000fc600078e000f */
        /* <DEDUP_REMOVED lines=9> */
[----:B------:R-:W-:Y:S02]  /*fb670*/  IMAD.MOV.U32 R18, RZ, RZ, R4 ;  /* 0x000000ffff127224 */ /* 0x000fe400078e0004 */
[----:B------:R-:W-:Y:S01]  /*fb680*/  IMAD.MOV.U32 R19, RZ, RZ, R5 ;  /* 0x000000ffff137224 */ /* 0x000fe200078e0005 */
[----:B--2---:R-:W-:-:S15]  /*fb690*/  HMMA.16816.F32 R20, R8, R26, R20 ;  /* 0x0000001a0814723c */ /* 0x004fde0000001814 */
[----:B------:R-:W-:-:S08]  /*fb6a0*/  NOP ;  /* 0x0000000000007918 */ /* 0x000fd00000000000 */
[----:B------:R-:W-:Y:S04]  /*fb6b0*/  STL.64 [R1+0x5d0], R20 ;  /* 0x0005d01401007387 */ /* 0x000fe80000100a00 */
[----:B------:R0:W-:Y:S04]  /*fb6c0*/  STL.64 [R1+0x5d8], R22 ;  /* 0x0005d81601007387 */ /* 0x0001e80000100a00 */
[----:B0-----:R-:W2:Y:S04]  /*fb6d0*/  LDL.LU.64 R22, [R1+0x6aa0] ;  /* 0x006aa00001167983 */ /* 0x001ea80000300a00 */
[----:B------:R-:W4:Y:S04]  /*fb6e0*/  LDL.LU.64 R4, [R1+0x270] ;  /* 0x0002700001047983 */ /* 0x000f280000300a00 */
[----:B------:R-:W-:Y:S04]  /*fb6f0*/  STL.64 [R1+0x6a70], R6 ;  /* 0x006a700601007387 */ /* 0x000fe80000100a00 */
[----:B----4-:R0:W-:Y:S04]  /*fb700*/  STL.64 [R1+0x6a68], R4 ;  /* 0x006a680401007387 */ /* 0x0101e80000100a00 */
[----:B0-----:R-:W4:Y:S04]  /*fb710*/  LDL.LU R4, [R1+0x1540] ;  /* 0x0015400001047983 */ /* 0x001f280000300800 */
        /* <DEDUP_REMOVED lines=18> */
[----:B------:R-:W3:Y:S04]  /*fb840*/  LDL.LU.64 R24, [R1+0x260] ;  /* 0x0002600001187983 */ /* 0x000ee80000300a00 */
        /* <DEDUP_REMOVED lines=12> */
[----:B0-----:R-:W4:Y:S04]  /*fb910*/  LDL.LU R16, [R1+0x1510] ;  /* 0x0015100001107983 */ /* 0x001f280000300800 */
[----:B------:R-:W4:Y:S04]  /*fb920*/  LDL.LU R17, [R1+0x1514] ;  /* 0x0015140001117983 */ /* 0x000f280000300800 */
[----:B------:R-:W4:Y:S04]  /*fb930*/  LDL.LU R18, [R1+0x1518] ;  /* 0x0015180001127983 */ /* 0x000f280000300800 */
[----:B------:R-:W4:Y:S01]  /*fb940*/  LDL.LU R19, [R1+0x151c] ;  /* 0x00151c0001137983 */ /* 0x000f220000300800 */
[----:B--2---:R-:W-:Y:S06]  /*fb950*/  HMMA.16816.F32 R4, R8, R14, R4 ;  /* 0x0000000e0804723c */ /* 0x004fec0000001804 */
[----:B------:R-:W-:-:S02]  /*fb960*/  IMAD.MOV.U32 R12, RZ, RZ, R15 ;  /* 0x000000ffff0c7224 */ /* 0x000fc400078e000f */
[----:B------:R-:W-:-:S15]  /*fb970*/  IMAD.MOV.U32 R13, RZ, RZ, R14 ;  /* 0x000000ffff0d7224 */ /* 0x000fde00078e000e */
[----:B------:R-:W-:Y:S04]  /*fb980*/  STL.64 [R1+0x5b0], R4 ;  /* 0x0005b00401007387 */ /* 0x000fe80000100a00 */
[----:B------:R0:W-:Y:S04]  /*fb990*/  STL.64 [R1+0x5b8], R6 ;  /* 0x0005b80601007387 */ /* 0x0001e80000100a00 */
[----:B0-----:R-:W2:Y:S04]  /*fb9a0*/  LDL.LU.64 R6, [R1+0x6a90] ;  /* 0x006a900001067983 */ /* 0x001ea80000300a00 */
[----:B------:R-:W2:Y:S04]  /*fb9b0*/  LDL.LU.64 R4, [R1+0x6a88] ;  /* 0x006a880001047983 */ /* 0x000ea80000300a00 */
[----:B------:R-:W-:Y:S04]  /*fb9c0*/  STL [R1+0x6898], R12 ;  /* 0x0068980c01007387 */ /* 0x000fe80000100800 */
[----:B------:R0:W-:Y:S04]  /*fb9d0*/  STL [R1+0x6894], R13 ;  /* 0x0068940d01007387 */ /* 0x0001e80000100800 */
[----:B0-----:R-:W2:Y:S02]  /*fb9e0*/  LDL.LU.64 R12, [R1+0x290] ;  /* 0x00029000010c7983 */ /* 0x001ea40000300a00 */
        /* <DEDUP_REMOVED lines=19> */
[----:B------:R-:W2:Y:S04]  /*fbb20*/  LDL.LU R12, [R1+0x1530] ;  /* 0x00153000010c7983 */ /* 0x000ea80000300800 */
[----:B0-----:R-:W2:Y:S04]  /*fbb30*/  LDL.LU R13, [R1+0x1534] ;  /* 0x00153400010d7983 */ /* 0x001ea80000300800 */
[----:B------:R-:W2:Y:S04]  /*fbb40*/  LDL.LU R14, [R1+0x1538] ;  /* 0x00153800010e7983 */ /* 0x000ea80000300800 */
[----:B------:R-:W2:Y:S01]  /*fbb50*/  LDL.LU R15, [R1+0x153c] ;  /* 0x00153c00010f7983 */ /* 0x000ea20000300800 */
[C---:B---3--:R-:W-:Y:S06]  /*fbb60*/  HMMA.16816.F32 R20, R8.reuse, R24, R20 ;  /* 0x000000180814723c */ /* 0x048fec0000001814 */
[C---:B----4-:R-:W-:Y:S06]  /*fbb70*/  HMMA.16816.F32 R16, R8.reuse, R26, R16 ;  /* 0x0000001a0810723c */ /* 0x050fec0000001810 */
[----:B------:R-:W-:Y:S01]  /*fbb80*/  IMAD.MOV.U32 R0, RZ, RZ, R27 ;  /* 0x000000ffff007224 */ /* 0x000fe200078e001b */
[----:B--2---:R-:W-:-:S15]  /*fbb90*/  HMMA.16816.F32 R12, R8, R4, R12 ;  /* 0x00000004080c723c */ /* 0x004fde000000180c */
[----:B------:R-:W-:-:S08]  /*fbba0*/  NOP ;  /* 0x0000000000007918 */ /* 0x000fd00000000000 */
[----:B------:R0:W-:Y:S04]  /*fbbb0*/  STL.64 [R1+0x580], R12 ;  /* 0x0005800c01007387 */ /* 0x0001e80000100a00 */
[----:B------:R1:W-:Y:S01]  /*fbbc0*/  STL.64 [R1+0x588], R14 ;  /* 0x0005880e01007387 */ /* 0x0003e20000100a00 */
[----:B0-----:R-:W-:Y:S02]  /*fbbd0*/  IMAD.MOV.U32 R12, RZ, RZ, R5 ;  /* 0x000000ffff0c7224 */ /* 0x001fe400078e0005 */
[----:B-1----:R-:W-:-:S03]  /*fbbe0*/  IMAD.MOV.U32 R15, RZ, RZ, R4 ;  /* 0x000000ffff0f7224 */ /* 0x002fc600078e0004 */
[----:B------:R-:W-:Y:S04]  /*fbbf0*/  STL [R1+0x68b0], R12 ;  /* 0x0068b00c01007387 */ /* 0x000fe80000100800 */
[----:B------:R-:W-:Y:S04]  /*fbc00*/  STL [R1+0x68ac], R15 ;  /* 0x0068ac0f01007387 */ /* 0x000fe80000100800 */
[----:B------:R0:W-:Y:S04]  /*fbc10*/  STL.64 [R1+0x570], R20 ;  /* 0x0005701401007387 */ /* 0x0001e80000100a00 */
[----:B------:R1:W-:Y:S01]  /*fbc20*/  STL.64 [R1+0x578], R22 ;  /* 0x0005781601007387 */ /* 0x0003e20000100a00 */
[----:B------:R-:W-:-:S02]  /*fbc30*/  IMAD.MOV.U32 R14, RZ, RZ, R25 ;  /* 0x000000ffff0e7224 */ /* 0x000fc400078e0019 */
[----:B------:R-:W-:Y:S01]  /*fbc40*/  IMAD.MOV.U32 R13, RZ, RZ, R24 ;  /* 0x000000ffff0d7224 */ /* 0x000fe200078e0018 */
[----:B0-----:R-:W2:Y:S04]  /*fbc50*/  LDL.LU R20, [R1+0x1500] ;  /* 0x0015000001147983 */ /* 0x001ea80000300800 */
[----:B------:R-:W2:Y:S04]  /*fbc60*/  LDL.LU R21, [R1+0x1504] ;  /* 0x0015040001157983 */ /* 0x000ea80000300800 */
[----:B-1----:R-:W2:Y:S04]  /*fbc70*/  LDL.LU R22, [R1+0x1508] ;  /* 0x0015080001167983 */ /* 0x002ea80000300800 */
[----:B------:R-:W2:Y:S04]  /*fbc80*/  LDL.LU R23, [R1+0x150c] ;  /* 0x00150c0001177983 */ /* 0x000ea80000300800 */
[----:B------:R-:W2:Y:S04]  /*fbc90*/  LDL.LU.64 R4, [R1+0x240] ;  /* 0x0002400001047983 */ /* 0x000ea80000300a00 */
[----:B------:R-:W-:Y:S04]  /*fbca0*/  STL [R1+0x68b8], R14 ;  /* 0x0068b80e01007387 */ /* 0x000fe80000100800 */
[----:B------:R-:W-:Y:S04]  /*fbcb0*/  STL [R1+0x68b4], R13 ;  /* 0x0068b40d01007387 */ /* 0x000fe80000100800 */
[----:B------:R-:W-:Y:S04]  /*fbcc0*/  STL.64 [R1+0x560], R16 ;  /* 0x0005601001007387 */ /* 0x000fe80000100a00 */
[----:B------:R-:W-:Y:S04]  /*fbcd0*/  STL.64 [R1+0x568], R18 ;  /* 0x0005681201007387 */ /* 0x000fe80000100a00 */
[----:B------:R-:W3:Y:S01]  /*fbce0*/  LDL.LU R24, [R1+0x14c0] ;  /* 0x0014c00001187983 */ /* 0x000ee20000300800 */
[----:B------:R-:W-:-:S03]  /*fbcf0*/  IMAD.MOV.U32 R15, RZ, RZ, R26 ;  /* 0x000000ffff0f7224 */ /* 0x000fc600078e001a */
        /* <DEDUP_REMOVED lines=25> */
[----:B------:R-:W-:Y:S04]  /*fbe90*/  STL [R1+0x68c0], R0 ;  /* 0x0068c00001007387 */ /* 0x000fe80000100800 */
[----:B------:R-:W-:Y:S04]  /*fbea0*/  STL [R1+0x68bc], R15 ;  /* 0x0068bc0f01007387 */ /* 0x000fe80000100800 */
[----:B------:R0:W-:Y:S04]  /*fbeb0*/  STL.64 [R1+0x550], R20 ;  /* 0x0005501401007387 */ /* 0x0001e80000100a00 */
[----:B------:R1:W-:Y:S04]  /*fbec0*/  STL.64 [R1+0x558], R22 ;  /* 0x0005581601007387 */ /* 0x0003e80000100a00 */
[----:B------:R-:W4:Y:S04]  /*fbed0*/  LDL.LU.64 R18, [R1+0x1e0] ;  /* 0x0001e00001127983 */ /* 0x000f280000300a00 */
[----:B0-----:R-:W4:Y:S04]  /*fbee0*/  LDL.LU R20, [R1+0x1490] ;  /* 0x0014900001147983 */ /* 0x001f280000300800 */
[----:B------:R-:W4:Y:S04]  /*fbef0*/  LDL.LU R21, [R1+0x1494] ;  /* 0x0014940001157983 */ /* 0x000f280000300800 */
[----:B-1----:R-:W4:Y:S04]  /*fbf00*/  LDL.LU R22, [R1+0x1498] ;  /* 0x0014980001167983 */ /* 0x002f280000300800 */
[----:B------:R-:W4:Y:S04]  /*fbf10*/  LDL.LU R23, [R1+0x149c] ;  /* 0x00149c0001177983 */ /* 0x000f280000300800 */
[----:B------:R-:W4:Y:S04]  /*fbf20*/  LDL.LU.64 R4, [R1+0x1d0] ;  /* 0x0001d00001047983 */ /* 0x000f280000300a00 */
        /* <DEDUP_REMOVED lines=42> */
[----:B------:R-:W4:Y:S04]  /*fc1d0*/  LDL.LU R12, [R1+0x14b0] ;  /* 0x0014b000010c7983 */ /* 0x000f280000300800 */
[----:B0-----:R-:W4:Y:S04]  /*fc1e0*/  LDL.LU R13, [R1+0x14b4] ;  /* 0x0014b400010d7983 */ /* 0x001f280000300800 */
[----:B------:R-:W4:Y:S04]  /*fc1f0*/  LDL.LU R14, [R1+0x14b8] ;  /* 0x0014b800010e7983 */ /* 0x000f280000300800 */
[----:B------:R-:W4:Y:S01]  /*fc200*/  LDL.LU R15, [R1+0x14bc] ;  /* 0x0014bc00010f7983 */ /* 0x000f220000300800 */
[----:B---3--:R-:W-:Y:S01]  /*fc210*/  IMAD.MOV.U32 R0, RZ, RZ, R17 ;  /* 0x000000ffff007224 */ /* 0x008fe200078e0011 */
[----:B----4-:R-:W-:-:S15]  /*fc220*/  HMMA.16816.F32 R12, R8, R16, R12 ;  /* 0x00000010080c723c */ /* 0x010fde000000180c */
[----:B------:R-:W-:-:S08]  /*fc230*/  NOP ;  /* 0x0000000000007918 */ /* 0x000fd00000000000 */
[----:B------:R-:W-:Y:S04]  /*fc240*/  STL.64 [R1+0x500], R12 ;  /* 0x0005000c01007387 */ /* 0x000fe80000100a00 */
[----:B------:R0:W-:Y:S04]  /*fc250*/  STL.64 [R1+0x508], R14 ;  /* 0x0005080e01007387 */ /* 0x0001e80000100a00 */
[----:B------:R-:W-:Y:S01]  /*fc260*/  STL [R1+0x68f0], R0 ;  /* 0x0068f00001007387 */ /* 0x000fe20000100800 */
[----:B0-----:R-:W-:-:S05]  /*fc270*/  IMAD.MOV.U32 R15, RZ, RZ, R16 ;  /* 0x000000ffff0f7224 */ /* 0x001fca00078e0010 */
[----:B------:R0:W-:Y:S04]  /*fc280*/  STL [R1+0x68ec], R15 ;  /* 0x0068ec0f01007387 */ /* 0x0001e80000100800 */
[----:B------:R-:W3:Y:S04]  /*fc290*/  LDL.LU R12, [R1+0x14a0] ;  /* 0x0014a000010c7983 */ /* 0x000ee80000300800 */
[----:B------:R-:W3:Y:S04]  /*fc2a0*/  LDL.LU R13, [R1+0x14a4] ;  /* 0x0014a400010d7983 */ /* 0x000ee80000300800 */
[----:B------:R-:W3:Y:S04]  /*fc2b0*/  LDL.LU R14, [R1+0x14a8] ;  /* 0x0014a800010e7983 */ /* 0x000ee80000300800 */
[----:B0-----:R-:W3:Y:S02]  /*fc2c0*/  LDL.LU R15, [R1+0x14ac] ;  /* 0x0014ac00010f7983 */ /* 0x001ee40000300800 */
[----:B---3--:R-:W-:-:S15]  /*fc2d0*/  HMMA.16816.F32 R12, R8, R18, R12 ;  /* 0x00000012080c723c */ /* 0x008fde000000180c */
[----:B------:R-:W-:-:S08]  /*fc2e0*/  NOP ;  /* 0x0000000000007918 */ /* 0x000fd00000000000 */
[----:B------:R0:W-:Y:S02]  /*fc2f0*/  STL.64 [R1+0x4f0], R12 ;  /* 0x0004f00c01007387 */ /* 0x0001e40000100a00 */
[----:B0-----:R-:W-:Y:S02]  /*fc300*/  IMAD.MOV.U32 R13, RZ, RZ, R18 ;  /* 0x000000ffff0d7224 */ /* 0x001fe400078e0012 */
[----:B------:R-:W-:Y:S02]  /*fc310*/  IMAD.MOV.U32 R12, RZ, RZ, R19 ;  /* 0x000000ffff0c7224 */ /* 0x000fe400078e0013 */
[----:B------:R-:W-:Y:S01]  /*fc320*/  HMMA.16816.F32 R16, R8, R4, R20 ;  /* 0x000000040810723c */ /* 0x000fe20000001814 */
[----:B------:R-:W-:Y:S04]  /*fc330*/  STL.64 [R1+0x4f8], R14 ;  /* 0x0004f80e01007387 */ /* 0x000fe80000100a00 */
[----:B------:R-:W-:Y:S04]  /*fc340*/  STL [R1+0x68f8], R12 ;  /* 0x0068f80c01007387 */ /* 0x000fe80000100800 */
[----:B------:R-:W-:-:S14]  /*fc350*/  STL [R1+0x68f4], R13 ;  /* 0x0068f40d01007387 */ /* 0x000fdc0000100800 */
[----:B------:R0:W-:Y:S04]  /*fc360*/  STL.64 [R1+0x4e0], R16 ;  /* 0x0004e01001007387 */ /* 0x0001e80000100a00 */
[----:B------:R1:W-:Y:S04]  /*fc370*/  STL.64 [R1+0x4e8], R18 ;  /* 0x0004e81201007387 */ /* 0x0003e80000100a00 */
[----:B------:R-:W2:Y:S04]  /*fc380*/  LDL.LU R20, [R1+0x1470] ;  /* 0x0014700001147983 */ /* 0x000ea80000300800 */
[----:B------:R-:W2:Y:S04]  /*fc390*/  LDL.LU R21, [R1+0x1474] ;  /* 0x0014740001157983 */ /* 0x000ea80000300800 */
[----:B------:R-:W2:Y:S04]  /*fc3a0*/  LDL.LU R22, [R1+0x1478] ;  /* 0x0014780001167983 */ /* 0x000ea80000300800 */
[----:B------:R-:W2:Y:S04]  /*fc3b0*/  LDL.LU R23, [R1+0x147c] ;  /* 0x00147c0001177983 */ /* 0x000ea80000300800 */
        /* <DEDUP_REMOVED lines=24> */
[----:B------:R-:W4:Y:S04]  /*fc540*/  LDL.LU.64 R4, [R1+0x170] ;  /* 0x0001700001047983 */ /* 0x000f280000300a00 */
[----:B------:R0:W-:Y:S04]  /*fc550*/  STL [R1+0x6900], R14 ;  /* 0x0069000e01007387 */ /* 0x0001e80000100800 */
[----:B------:R1:W-:Y:S04]  /*fc560*/  STL [R1+0x68fc], R15 ;  /* 0x0068fc0f01007387 */ /* 0x0003e80000100800 */
[----:B------:R-:W3:Y:S04]  /*fc570*/  LDL.LU R12, [R1+0x1480] ;  /* 0x00148000010c7983 */ /* 0x000ee80000300800 */
[----:B------:R-:W3:Y:S04]  /*fc580*/  LDL.LU R13, [R1+0x1484] ;  /* 0x00148400010d7983 */ /* 0x000ee80000300800 */
[----:B0-----:R-:W3:Y:S04]  /*fc590*/  LDL.LU R14, [R1+0x1488] ;  /* 0x00148800010e7983 */ /* 0x001ee80000300800 */
[----:B-1----:R-:W3:Y:S01]  /*fc5a0*/  LDL.LU R15, [R1+0x148c] ;  /* 0x00148c00010f7983 */ /* 0x002ee20000300800 */
[----:B--2---:R-:W-:Y:S01]  /*fc5b0*/  HMMA.16816.F32 R20, R8, R26, R20 ;  /* 0x0000001a0814723c */ /* 0x004fe20000001814 */
[----:B------:R-:W-:-:S05]  /*fc5c0*/  IMAD.MOV.U32 R0, RZ, RZ, R25 ;  /* 0x000000ffff007224 */ /* 0x000fca00078e0019 */
[----:B---3--:R-:W-:-:S15]  /*fc5d0*/  HMMA.16816.F32 R12, R8, R24, R12 ;  /* 0x00000018080c723c */ /* 0x008fde000000180c */
[----:B------:R-:W-:-:S08]  /*fc5e0*/  NOP ;  /* 0x0000000000007918 */ /* 0x000fd00000000000 */
[----:B------:R0:W-:Y:S04]  /*fc5f0*/  STL.64 [R1+0x4d0], R12 ;  /* 0x0004d00c01007387 */ /* 0x0001e80000100a00 */
[----:B------:R1:W-:Y:S04]  /*fc600*/  STL.64 [R1+0x4d8], R14 ;  /* 0x0004d80e01007387 */ /* 0x0003e80000100a00 */
[----:B------:R-:W-:Y:S01]  /*fc610*/  STL [R1+0x6908], R0 ;  /* 0x0069080001007387 */ /* 0x000fe20000100800 */
[----:B0-----:R-:W-:Y:S02]  /*fc620*/  IMAD.MOV.U32 R13, RZ, RZ, R24 ;  /* 0x000000ffff0d7224 */ /* 0x001fe400078e0018 */
[----:B-1----:R-:W-:-:S03]  /*fc630*/  IMAD.MOV.U32 R15, RZ, RZ, R26 ;  /* 0x000000ffff0f7224 */ /* 0x002fc600078e001a */
[----:B------:R-:W-:Y:S04]  /*fc640*/  STL [R1+0x6904], R13 ;  /* 0x0069040d01007387 */ /* 0x000fe80000100800 */
[----:B------:R0:W-:Y:S04]  /*fc650*/  STL.64 [R1+0x4c0], R20 ;  /* 0x0004c01401007387 */ /* 0x0001e80000100a00 */
[----:B------:R1:W-:Y:S04]  /*fc660*/  STL.64 [R1+0x4c8], R22 ;  /* 0x0004c81601007387 */ /* 0x0003e80000100a00 */
[----:B------:R-:W2:Y:S04]  /*fc670*/  LDL.LU R24, [R1+0x1410] ;  /* 0x0014100001187983 */ /* 0x000ea80000300800 */
[----:B------:R-:W2:Y:S01]  /*fc680*/  LDL.LU R25, [R1+0x1414] ;  /* 0x0014140001197983 */ /* 0x000ea20000300800 */
[----:B------:R-:W-:-:S03]  /*fc690*/  IMAD.MOV.U32 R12, RZ, RZ, R27 ;  /* 0x000000ffff0c7224 */ /* 0x000fc600078e001b */
[----:B------:R-:W2:Y:S04]  /*fc6a0*/  LDL.LU R26, [R1+0x1418] ;  /* 0x00141800011a7983 */ /* 0x000ea80000300800 */
[----:B------:R-:W2:Y:S04]  /*fc6b0*/  LDL.LU R27, [R1+0x141c] ;  /* 0x00141c00011b7983 */ /* 0x000ea80000300800 */
[----:B0-----:R-:W3:Y:S04]  /*fc6c0*/  LDL.LU R20, [R1+0x1420] ;  /* 0x0014200001147983 */ /* 0x001ee80000300800 */
[----:B------:R-:W3:Y:S04]  /*fc6d0*/  LDL.LU R21, [R1+0x1424] ;  /* 0x0014240001157983 */ /* 0x000ee80000300800 */
[----:B-1----:R-:W3:Y:S04]  /*fc6e0*/  LDL.LU R22, [R1+0x1428] ;  /* 0x0014280001167983 */ /* 0x002ee80000300800 */
[----:B------:R-:W3:Y:S04]  /*fc6f0*/  LDL.LU R23, [R1+0x142c] ;  /* 0x00142c0001177983 */ /* 0x000ee80000300800 */
[----:B------:R-:W-:Y:S04]  /*fc700*/  STL [R1+0x6910], R12 ;  /* 0x0069100c01007387 */ /* 0x000fe80000100800 */
[----:B------:R0:W-:Y:S04]  /*fc710*/  STL [R1+0x690c], R15 ;  /* 0x00690c0f01007387 */ /* 0x0001e80000100800 */
[----:B0-----:R-:W4:Y:S02]  /*fc720*/  LDL.LU.64 R14, [R1+0x1a0] ;  /* 0x0001a000010e7983 */ /* 0x001f240000300a00 */
[----:B----4-:R-:W-:Y:S06]  /*fc730*/  HMMA.16816.F32 R16, R8, R14, R16 ;  /* 0x0000000e0810723c */ /* 0x010fec0000001810 */
[----:B------:R-:W-:-:S02]  /*fc740*/  IMAD.MOV.U32 R13, RZ, RZ, R14 ;  /* 0x000000ffff0d7224 */ /* 0x000fc400078e000e */
[----:B------:R-:W-:-:S15]  /*fc750*/  IMAD.MOV.U32 R14, RZ, RZ, R15 ;  /* 0x000000ffff0e7224 */ /* 0x000fde00078e000f */
[----:B------:R-:W-:Y:S04]  /*fc760*/  STL.64 [R1+0x4b0], R16 ;  /* 0x0004b01001007387 */ /* 0x000fe80000100a00 */
[----:B------:R0:W-:Y:S04]  /*fc770*/  STL.64 [R1+0x4b8], R18 ;  /* 0x0004b81201007387 */ /* 0x0001e80000100a00 */
[----:B0-----:R-:W4:Y:S04]  /*fc780*/  LDL.LU.64 R18, [R1+0x6a20] ;  /* 0x006a200001127983 */ /* 0x001f280000300a00 */
[----:B------:R-:W4:Y:S04]  /*fc790*/  LDL.LU.64 R16, [R1+0x6a18] ;  /* 0x006a180001107983 */ /* 0x000f280000300a00 */
[----:B------:R-:W-:Y:S04]  /*fc7a0*/  STL [R1+0x6918], R14 ;  /* 0x0069180e01007387 */ /* 0x000fe80000100800 */
[----:B------:R0:W-:Y:S04]  /*fc7b0*/  STL [R1+0x6914], R13 ;  /* 0x0069140d01007387 */ /* 0x0001e80000100800 */
[----:B0-----:R-:W4:Y:S02]  /*fc7c0*/  LDL.LU.64 R12, [R1+0x190] ;  /* 0x00019000010c7983 */ /* 0x001f240000300a00 */
        /* <DEDUP_REMOVED lines=8> */
[----:B0-----:R-:W4:Y:S02]  /*fc850*/  LDL.LU.64 R14, [R1+0x180] ;  /* 0x00018000010e7983 */ /* 0x001f240000300a00 */
        /* <DEDUP_REMOVED lines=8> */
[----:B------:R-:W-:Y:S02]  /*fc8e0*/  IMAD.MOV.U32 R12, RZ, RZ, R15 ;  /* 0x000000ffff0c7224 */ /* 0x000fe400078e000f */
[----:B------:R-:W-:Y:S02]  /*fc8f0*/  IMAD.MOV.U32 R15, RZ, RZ, R4 ;  /* 0x000000ffff0f7224 */ /* 0x000fe400078e0004 */
[----:B------:R-:W-:Y:S01]  /*fc900*/  IMAD.MOV.U32 R14, RZ, RZ, R5 ;  /* 0x000000ffff0e7224 */ /* 0x000fe200078e0005 */
[----:B----4-:R-:W-:-:S15]  /*fc910*/  HMMA.16816.F32 R16, R8, R4, R16 ;  /* 0x000000040810723c */ /* 0x010fde0000001810 */
[----:B------:R-:W-:-:S08]  /*fc920*/  NOP ;  /* 0x0000000000007918 */ /* 0x000fd00000000000 */
[----:B------:R-:W-:Y:S04]  /*fc930*/  STL.64 [R1+0x480], R16 ;  /* 0x0004801001007387 */ /* 0x000fe80000100a00 */
[----:B------:R0:W-:Y:S04]  /*fc940*/  STL.64 [R1+0x488], R18 ;  /* 0x0004881201007387 */ /* 0x0001e80000100a00 */
[----:B0-----:R-:W4:Y:S04]  /*fc950*/  LDL.LU.64 R18, [R1+0x69f0] ;  /* 0x0069f00001127983 */ /* 0x001f280000300a00 */
[----:B------:R-:W4:Y:S04]  /*fc960*/  LDL.LU.64 R16, [R1+0x69e8] ;  /* 0x0069e80001107983 */ /* 0x000f280000300a00 */
[----:B------:R-:W3:Y:S04]  /*fc970*/  LDL.LU.64 R4, [R1+0x69e0] ;  /* 0x0069e00001047983 */ /* 0x000ee80000300a00 */
[----:B------:R-:W-:Y:S04]  /*fc980*/  STL.64 [R1+0x6928], R14 ;  /* 0x0069280e01007387 */ /* 0x000fe80000100a00 */
[----:B------:R0:W-:Y:S04]  /*fc990*/  STL.64 [R1+0x6920], R12 ;  /* 0x0069200c01007387 */ /* 0x0001e80000100a00 */
[----:B0-----:R-:W2:Y:S04]  /*fc9a0*/  LDL.LU R12, [R1+0x13b0] ;  /* 0x0013b000010c7983 */ /* 0x001ea80000300800 */
[----:B------:R-:W2:Y:S04]  /*fc9b0*/  LDL.LU R13, [R1+0x13b4] ;  /* 0x0013b400010d7983 */ /* 0x000ea80000300800 */
[----:B------:R-:W4:Y:S04]  /*fc9c0*/  LDL.LU R14, [R1+0x13b8] ;  /* 0x0013b800010e7983 */ /* 0x000f280000300800 */
[----:B------:R-:W4:Y:S04]  /*fc9d0*/  LDL.LU R15, [R1+0x13bc] ;  /* 0x0013bc00010f7983 */ /* 0x000f280000300800 */
[----:B----4-:R0:W-:Y:S02]  /*fc9e0*/  STL.64 [R1+0x6938], R14 ;  /* 0x0069380e01007387 */ /* 0x0101e40000100a00 */
[----:B0-----:R-:W-:-:S02]  /*fc9f0*/  IMAD.MOV.U32 R14, RZ, RZ, R7 ;  /* 0x000000ffff0e7224 */ /* 0x001fc400078e0007 */
[----:B------:R-:W4:Y:S01]  /*fca00*/  LDL.LU R7, [R1+0x69dc] ;  /* 0x0069dc0001077983 */ /* 0x000f220000300800 */
[----:B------:R-:W-:-:S03]  /*fca10*/  IMAD.MOV.U32 R15, RZ, RZ, R29 ;  /* 0x000000ffff0f7224 */ /* 0x000fc600078e001d */
[----:B------:R-:W4:Y:S04]  /*fca20*/  LDL.LU R29, [R1+0x69d8] ;  /* 0x0069d800011d7983 */ /* 0x000f280000300800 */
[----:B--2---:R0:W-:Y:S01]  /*fca30*/  STL.64 [R1+0x6930], R12 ;  /* 0x0069300c01007387 */ /* 0x0041e20000100a00 */
[C---:B---3--:R-:W-:Y:S01]  /*fca40*/  HMMA.16816.F32 R20, R8.reuse, R4, R20 ;  /* 0x000000040814723c */ /* 0x048fe20000001814 */
[----:B0-----:R-:W-:Y:S02]  /*fca50*/  IMAD.MOV.U32 R12, RZ, RZ, R2 ;  /* 0x000000ffff0c7224 */ /* 0x001fe400078e0002 */
[----:B------:R-:W-:Y:S01]  /*fca60*/  IMAD.MOV.U32 R13, RZ, RZ, R3 ;  /* 0x000000ffff0d7224 */ /* 0x000fe200078e0003 */
[----:B------:R-:W2:Y:S04]  /*fca70*/  LDL.LU R2, [R1+0x69d4] ;  /* 0x0069d40001027983 */ /* 0x000ea80000300800 */
[----:B------:R-:W2:Y:S04]  /*fca80*/  LDL.LU R3, [R1+0x69d0] ;  /* 0x0069d00001037983 */ /* 0x000ea80000300800 */
[----:B------:R-:W-:Y:S04]  /*fca90*/  STL.64 [R1+0x6950], R14 ;  /* 0x0069500e01007387 */ /* 0x000fe80000100a00 */
[----:B------:R4:W-:Y:S02]  /*fcaa0*/  STL.64 [R1+0x6968], R12 ;  /* 0x0069680c01007387 */ /* 0x0009e40000100a00 */
[----:B----4-:R-:W-:Y:S02]  /*fcab0*/  HMMA.16816.F32 R12, R8, R6, R24 ;  /* 0x00000006080c723c */ /* 0x010fe40000001818 */
[----:B------:R-:W3:Y:S04]  /*fcac0*/  LDL.LU R24, [R1+0x13e0] ;  /* 0x0013e00001187983 */ /* 0x000ee80000300800 */
[----:B------:R0:W-:Y:S04]  /*fcad0*/  STL.64 [R1+0x470], R20 ;  /* 0x0004701401007387 */ /* 0x0001e80000100a00 */
[----:B------:R1:W-:-:S13]  /*fcae0*/  STL.64 [R1+0x478], R22 ;  /* 0x0004781601007387 */ /* 0x0003da0000100a00 */
[----:B------:R-:W-:Y:S04]  /*fcaf0*/  STL.64 [R1+0x460], R12 ;  /* 0x0004600c01007387 */ /* 0x000fe80000100a00 */
[----:B------:R4:W-:Y:S04]  /*fcb00*/  STL.64 [R1+0x468], R14 ;  /* 0x0004680e01007387 */ /* 0x0009e80000100a00 */
[----:B------:R-:W3:Y:S04]  /*fcb10*/  LDL.LU R25, [R1+0x13e4] ;  /* 0x0013e40001197983 */ /* 0x000ee80000300800 */
[----:B------:R-:W2:Y:S04]  /*fcb20*/  LDL.LU R26, [R1+0x13e8] ;  /* 0x0013e800011a7983 */ /* 0x000ea80000300800 */
[----:B------:R-:W2:Y:S04]  /*fcb30*/  LDL.LU R27, [R1+0x13ec] ;  /* 0x0013ec00011b7983 */ /* 0x000ea80000300800 */
[----:B0-----:R-:W3:Y:S04]  /*fcb40*/  LDL.LU R20, [R1+0x1400] ;  /* 0x0014000001147983 */ /* 0x001ee80000300800 */
[----:B------:R-:W3:Y:S04]  /*fcb50*/  LDL.LU R21, [R1+0x1404] ;  /* 0x0014040001157983 */ /* 0x000ee80000300800 */
[----:B-1----:R-:W3:Y:S04]  /*fcb60*/  LDL.LU R22, [R1+0x1408] ;  /* 0x0014080001167983 */ /* 0x002ee80000300800 */
[----:B------:R-:W3:Y:S01]  /*fcb70*/  LDL.LU R23, [R1+0x140c] ;  /* 0x00140c0001177983 */ /* 0x000ee20000300800 */
[----:B----4-:R-:W-:-:S02]  /*fcb80*/  IMAD.MOV.U32 R14, RZ, RZ, R18 ;  /* 0x000000ffff0e7224 */ /* 0x010fc400078e0012 */
[----:B------:R-:W-:Y:S01]  /*fcb90*/  IMAD.MOV.U32 R15, RZ, RZ, R19 ;  /* 0x000000ffff0f7224 */ /* 0x000fe200078e0013 */
        /* <DEDUP_REMOVED lines=38> */
[----:B----4-:R-:W-:-:S02]  /*fce00*/  IMAD.MOV.U32 R18, RZ, RZ, R21 ;  /* 0x000000ffff127224 */ /* 0x010fc400078e0015 */
        /* <DEDUP_REMOVED lines=8> */
[----:B------:R-:W2:Y:S01]  /*fce90*/  LDL.LU.64 R20, [R1+0x6998] ;  /* 0x0069980001147983 */ /* 0x000ea20000300a00 */
[----:B---3--:R-:W-:-:S15]  /*fcea0*/  HMMA.16816.F32 R24, R8, R2, R24 ;  /* 0x000000020818723c */ /* 0x008fde0000001818 */
[----:B------:R-:W-:-:S08]  /*fceb0*/  NOP ;  /* 0x0000000000007918 */ /* 0x000fd00000000000 */
[----:B------:R-:W-:Y:S04]  /*fcec0*/  STL.64 [R1+0x430], R24 ;  /* 0x0004301801007387 */ /* 0x000fe80000100a00 */
[----:B------:R0:W-:Y:S04]  /*fced0*/  STL.64 [R1+0x438], R26 ;  /* 0x0004381a01007387 */ /* 0x0001e80000100a00 */
[----:B0-----:R-:W3:Y:S04]  /*fcee0*/  LDL.LU.64 R26, [R1+0x6990] ;  /* 0x00699000011a7983 */ /* 0x001ee80000300a00 */
[----:B------:R-:W3:Y:S02]  /*fcef0*/  LDL.LU.64 R24, [R1+0x6988] ;  /* 0x0069880001187983 */ /* 0x000ee40000300a00 */
[----:B---3--:R-:W-:Y:S07]  /*fcf00*/  HMMA.16816.F32 R24, R8, R28, R24 ;  /* 0x0000001c0818723c */ /* 0x008fee0000001818 */
[----:B----4-:R-:W-:-:S02]  /*fcf10*/  IMAD.MOV.U32 R8, RZ, RZ, R22 ;  /* 0x000000ffff087224 */ /* 0x010fc400078e0016 */
[----:B------:R-:W-:Y:S01]  /*fcf20*/  IMAD.MOV.U32 R9, RZ, RZ, R23 ;  /* 0x000000ffff097224 */ /* 0x000fe200078e0017 */
[----:B------:R-:W2:Y:S04]  /*fcf30*/  LDL.LU R22, [R1+0x6984] ;  /* 0x0069840001167983 */ /* 0x000ea80000300800 */
[----:B------:R-:W2:Y:S04]  /*fcf40*/  LDL.LU R23, [R1+0x6980] ;  /* 0x0069800001177983 */ /* 0x000ea80000300800 */
[----:B------:R-:W3:Y:S04]  /*fcf50*/  LDL.LU R10, [R1+0x13a8] ;  /* 0x0013a800010a7983 */ /* 0x000ee80000300800 */
[----:B------:R-:W3:Y:S04]  /*fcf60*/  LDL.LU R11, [R1+0x13ac] ;  /* 0x0013ac00010b7983 */ /* 0x000ee80000300800 */
[----:B------:R0:W-:Y:S04]  /*fcf70*/  STL.64 [R1+0x56c8], R26 ;  /* 0x0056c81a01007387 */ /* 0x0001e80000100a00 */
[----:B0-----:R-:W4:Y:S04]  /*fcf80*/  LDL.LU R26, [R1+0x2d8] ;  /* 0x0002d800011a7983 */ /* 0x001f280000300800 */
[----:B------:R-:W4:Y:S04]  /*fcf90*/  LDL.LU R27, [R1+0x2dc] ;  /* 0x0002dc00011b7983 */ /* 0x000f280000300800 */
        /* <DEDUP_REMOVED lines=23> */
[C---:B---3--:R-:W-:Y:S06]  /*fd110*/  HMMA.16816.F32 R8, R20.reuse, R18, R8 ;  /* 0x000000121408723c */ /* 0x048fec0000001808 */
[C---:B--2---:R-:W-:Y:S06]  /*fd120*/  HMMA.16816.F32 R4, R20.reuse, R16, R4 ;  /* 0x000000101404723c */ /* 0x044fec0000001804 */
[----:B----4-:R-:W-:Y:S01]  /*fd130*/  HMMA.16816.F32 R24, R20, R26, R12 ;  /* 0x0000001a1418723c */ /* 0x010fe2000000180c */
[----:B------:R-:W2:Y:S04]  /*fd140*/  LDL.LU.64 R14, [R1+0x6928] ;  /* 0x00692800010e7983 */ /* 0x000ea80000300a00 */
[----:B------:R-:W3:-:S15]  /*fd150*/  LDL.LU.64 R12, [R1+0x6920] ;  /* 0x00692000010c7983 */ /* 0x000ede0000300a00 */
[----:B------:R-:W-:-:S03]  /*fd160*/  NOP ;  /* 0x0000000000007918 */ /* 0x000fc60000000000 */
[----:B------:R-:W-:Y:S04]  /*fd170*/  STL.64 [R1+0x3e0], R24 ;  /* 0x0003e01801007387 */ /* 0x000fe80000100a00 */
[----:B------:R-:W-:Y:S04]  /*fd180*/  STL.64 [R1+0x3e8], R26 ;  /* 0x0003e81a01007387 */ /* 0x000fe80000100a00 */
[----:B------:R-:W4:Y:S04]  /*fd190*/  LDL.LU R16, [R1+0x1260] ;  /* 0x0012600001107983 */ /* 0x000f280000300800 */
[----:B------:R-:W-:Y:S04]  /*fd1a0*/  STL.64 [R1+0x3d0], R8 ;  /* 0x0003d00801007387 */ /* 0x000fe80000100a00 */
[----:B------:R-:W-:Y:S04]  /*fd1b0*/  STL.64 [R1+0x3d8], R10 ;  /* 0x0003d80a01007387 */ /* 0x000fe80000100a00 */
[----:B------:R-:W-:Y:S04]  /*fd1c0*/  STL.64 [R1+0x3c0], R4 ;  /* 0x0003c00401007387 */ /* 0x000fe80000100a00 */
[----:B------:R2:W-:Y:S04]  /*fd1d0*/  STL.64 [R1+0x3c8], R6 ;  /* 0x0003c80601007387 */ /* 0x0005e80000100a00 */
[----:B------:R-:W4:Y:S04]  /*fd1e0*/  LDL.LU R17, [R1+0x1264] ;  /* 0x0012640001117983 */ /* 0x000f280000300800 */
[----:B------:R-:W3:Y:S04]  /*fd1f0*/  LDL.LU R18, [R1+0x1268] ;  /* 0x0012680001127983 */ /* 0x000ee80000300800 */
[----:B------:R-:W3:Y:S01]  /*fd200*/  LDL.LU R19, [R1+0x126c] ;  /* 0x00126c0001137983 */ /* 0x000ee20000300800 */
[----:B--2---:R-:W-:-:S02]  /*fd210*/  IMAD.MOV.U32 R6, RZ, RZ, R15 ;  /* 0x000000ffff067224 */ /* 0x004fc400078e000f */
[----:B------:R-:W-:Y:S01]  /*fd220*/  IMAD.MOV.U32 R7, RZ, RZ, R14 ;  /* 0x000000ffff077224 */ /* 0x000fe200078e000e */
[----:B------:R-:W2:Y:S04]  /*fd230*/  LDL.LU R15, [R1+0x691c] ;  /* 0x00691c00010f7983 */ /* 0x000ea80000300800 */
[----:B------:R-:W2:Y:S04]  /*fd240*/  LDL.LU R14, [R1+0x6918] ;  /* 0x00691800010e7983 */ /* 0x000ea80000300800 */
[----:B------:R-:W-:Y:S04]  /*fd250*/  STL.64 [R1+0x66e8], R6 ;  /* 0x0066e80601007387 */ /* 0x000fe80000100a00 */
[----:B---3--:R-:W-:Y:S04]  /*fd260*/  STL.64 [R1+0x66c8], R18 ;  /* 0x0066c81201007387 */ /* 0x008fe80000100a00 */
[----:B----4-:R0:W-:Y:S04]  /*fd270*/  STL.64 [R1+0x66c0], R16 ;  /* 0x0066c01001007387 */ /* 0x0101e80000100a00 */
[----:B0-----:R-:W3:Y:S04]  /*fd280*/  LDL.LU R16, [R1+0x20] ;  /* 0x0000200001107983 */ /* 0x001ee80000300800 */
[----:B------:R-:W3:Y:S04]  /*fd290*/  LDL.LU R17, [R1+0x24] ;  /* 0x0000240001117983 */ /* 0x000ee80000300800 */
[----:B------:R-:W4:Y:S04]  /*fd2a0*/  LDL.LU R18, [R1+0x28] ;  /* 0x0000280001127983 */ /* 0x000f280000300800 */
[----:B------:R-:W4:Y:S01]  /*fd2b0*/  LDL.LU R19, [R1+0x2c] ;  /* 0x00002c0001137983 */ /* 0x000f220000300800 */
[----:B------:R-:W-:-:S02]  /*fd2c0*/  IMAD.MOV.U32 R4, RZ, RZ, R13 ;  /* 0x000000ffff047224 */ /* 0x000fc400078e000d */
[----:B------:R-:W-:Y:S01]  /*fd2d0*/  IMAD.MOV.U32 R5, RZ, RZ, R12 ;  /* 0x000000ffff057224 */ /* 0x000fe200078e000c */
[----:B------:R-:W3:Y:S04]  /*fd2e0*/  LDL.LU R13, [R1+0x6914] ;  /* 0x00691400010d7983 */ /* 0x000ee80000300800 */
[----:B------:R-:W3:Y:S04]  /*fd2f0*/  LDL.LU R12, [R1+0x6910] ;  /* 0x00691000010c7983 */ /* 0x000ee80000300800 */
[----:B------:R-:W-:Y:S01]  /*fd300*/  STL.64 [R1+0x6700], R4 ;  /* 0x0067000401007387 */ /* 0x000fe20000100a00 */
[----:B------:R-:W-:-:S02]  /*fd310*/  IMAD.MOV.U32 R9, RZ, RZ, R0 ;  /* 0x000000ffff097224 */ /* 0x000fc400078e0000 */
[----:B--2---:R-:W-:Y:S01]  /*fd320*/  IMAD.MOV.U32 R8, RZ, RZ, R15 ;  /* 0x000000ffff087224 */ /* 0x004fe200078e000f */
        /* <DEDUP_REMOVED lines=17> */
[----:B--2---:R-:W-:Y:S04]  /*fd440*/  STL.64 [R1+0x6708], R4 ;  /* 0x0067080401007387 */ /* 0x004fe80000100a00 */
[----:B------:R-:W-:Y:S04]  /*fd450*/  STL.64 [R1+0x6728], R6 ;  /* 0x0067280601007387 */ /* 0x000fe80000100a00 */
[----:B------:R-:W-:Y:S04]  /*fd460*/  STL.64 [R1+0x66f8], R18 ;  /* 0x0066f81201007387 */ /* 0x000fe80000100a00 */
        /* <DEDUP_REMOVED lines=18> */
[----:B------:R-:W2:Y:S01]  /*fd590*/  LDL.LU R13, [R1+0x68f4] ;  /* 0x0068f400010d7983 */ /* 0x000ea20000300800 */
[----:B----4-:R-:W-:Y:S02]  /*fd5a0*/  IMAD.MOV.U32 R4, RZ, RZ, R15 ;  /* 0x000000ffff047224 */ /* 0x010fe400078e000f */
[----:B------:R-:W-:Y:S01]  /*fd5b0*/  IMAD.MOV.U32 R5, RZ, RZ, R14 ;  /* 0x000000ffff057224 */ /* 0x000fe200078e000e */
[----:B------:R-:W4:Y:S04]  /*fd5c0*/  LDL.LU R0, [R1+0x68f0] ;  /* 0x0068f00001007983 */ /* 0x000f280000300800 */
[----:B------:R-:W4:Y:S04]  /*fd5d0*/  LDL.LU R15, [R1+0x68ec] ;  /* 0x0068ec00010f7983 */ /* 0x000f280000300800 */
[----:B------:R-:W4:Y:S04]  /*fd5e0*/  LDL.LU R14, [R1+0x68e8] ;  /* 0x0068e800010e7983 */ /* 0x000f280000300800 */
[----:B------:R-:W-:Y:S04]  /*fd5f0*/  STL.64 [R1+0x6758], R6 ;  /* 0x0067580601007387 */ /* 0x000fe80000100a00 */
        /* <DEDUP_REMOVED lines=69> */
[----:B------:R-:W2:Y:S04]  /*fda50*/  LDL.LU R13, [R1+0x68b4] ;  /* 0x0068b400010d7983 */ /* 0x000ea80000300800 */
[----:B------:R-:W2:Y:S04]  /*fda60*/  LDL.LU R12, [R1+0x68b0] ;  /* 0x0068b000010c7983 */ /* 0x000ea80000300800 */
[----:B------:R-:W-:Y:S01]  /*fda70*/  STL.64 [R1+0x6818], R6 ;  /* 0x0068180601007387 */ /* 0x000fe20000100a00 */
[----:B----4-:R-:W-:-:S03]  /*fda80*/  IMAD.MOV.U32 R4, RZ, RZ, R15 ;  /* 0x000000ffff047224 */ /* 0x010fc600078e000f */
        /* <DEDUP_REMOVED lines=8> */
[----:B------:R-:W4:Y:S04]  /*fdb10*/  LDL.LU R0, [R1+0x68a8] ;  /* 0x0068a80001007983 */ /* 0x000f280000300800 */
[----:B------:R-:W-:Y:S01]  /*fdb20*/  STL.64 [R1+0x6830], R4 ;  /* 0x0068300401007387 */ /* 0x000fe20000100a00 */
[----:B------:R-:W-:Y:S02]  /*fdb30*/  IMAD.MOV.U32 R6, RZ, RZ, R13 ;  /* 0x000000ffff067224 */ /* 0x000fe400078e000d */
[----:B------:R-:W-:Y:S02]  /*fdb40*/  IMAD.MOV.U32 R7, RZ, RZ, R14 ;  /* 0x000000ffff077224 */ /* 0x000fe400078e000e */
[----:B------:R-:W-:Y:S01]  /*fdb50*/  IMAD.MOV.U32 R11, RZ, RZ, R12 ;  /* 0x000000ffff0b7224 */ /* 0x000fe200078e000c */
[----:B---3--:R-:W-:Y:S04]  /*fdb60*/  STL.64 [R1+0x67e0], R18 ;  /* 0x0067e01201007387 */ /* 0x008fe80000100a00 */
[----:B--2---:R0:W-:Y:S01]  /*fdb70*/  STL.64 [R1+0x67d8], R16 ;  /* 0x0067d81001007387 */ /* 0x0041e20000100a00 */
[----:B----4-:R-:W-:-:S03]  /*fdb80*/  IMAD.MOV.U32 R10, RZ, RZ, R15 ;  /* 0x000000ffff0a7224 */ /* 0x010fc600078e000f */
[----:B0-----:R-:W2:Y:S04]  /*fdb90*/  LDL.LU R16, [R1+0x1300] ;  /* 0x0013000001107983 */ /* 0x001ea80000300800 */
[----:B------:R-:W2:Y:S04]  /*fdba0*/  LDL.LU R17, [R1+0x1304] ;  /* 0x0013040001117983 */ /* 0x000ea80000300800 */
[----:B------:R-:W3:Y:S04]  /*fdbb0*/  LDL.LU R18, [R1+0x1308] ;  /* 0x0013080001127983 */ /* 0x000ee80000300800 */
[----:B------:R-:W3:Y:S04]  /*fdbc0*/  LDL.LU R19, [R1+0x130c] ;  /* 0x00130c0001137983 */ /* 0x000ee80000300800 */
[----:B------:R-:W4:Y:S04]  /*fdbd0*/  LDL.LU R13, [R1+0x68a4] ;  /* 0x0068a400010d7983 */ /* 0x000f280000300800 */
[----:B------:R-:W2:Y:S04]  /*fdbe0*/  LDL.LU R14, [R1+0x68a0] ;  /* 0x0068a000010e7983 */ /* 0x000ea80000300800 */
[----:B------:R2:W-:Y:S04]  /*fdbf0*/  STL.64 [R1+0x6848], R6 ;  /* 0x0068480601007387 */ /* 0x0005e80000100a00 */
[----:B------:R-:W3:Y:S04]  /*fdc00*/  LDL.LU R15, [R1+0x689c] ;  /* 0x00689c00010f7983 */ /* 0x000ee80000300800 */
[----:B------:R-:W3:Y:S04]  /*fdc10*/  LDL.LU R12, [R1+0x6898] ;  /* 0x00689800010c7983 */ /* 0x000ee80000300800 */
[----:B------:R-:W-:Y:S04]  /*fdc20*/  STL.64 [R1+0x6858], R10 ;  /* 0x0068580a01007387 */ /* 0x000fe80000100a00 */
[----:B------:R-:W-:Y:S04]  /*fdc30*/  STL.64 [R1+0x6850], R8 ;  /* 0x0068500801007387 */ /* 0x000fe80000100a00 */
[----:B------:R-:W3:Y:S04]  /*fdc40*/  LDL.LU R24, [R1+0x1350] ;  /* 0x0013500001187983 */ /* 0x000ee80000300800 */
[----:B------:R-:W3:Y:S04]  /*fdc50*/  LDL.LU R25, [R1+0x1354] ;  /* 0x0013540001197983 */ /* 0x000ee80000300800 */
[----:B------:R-:W3:Y:S04]  /*fdc60*/  LDL.LU R26, [R1+0x1358] ;  /* 0x00135800011a7983 */ /* 0x000ee80000300800 */
[----:B------:R-:W3:Y:S01]  /*fdc70*/  LDL.LU R27, [R1+0x135c] ;  /* 0x00135c00011b7983 */ /* 0x000ee20000300800 */
[----:B------:R-:W-:-:S02]  /*fdc80*/  IMAD.MOV.U32 R5, RZ, RZ, R0 ;  /* 0x000000ffff057224 */ /* 0x000fc400078e0000 */
[----:B----4-:R-:W-:Y:S02]  /*fdc90*/  IMAD.MOV.U32 R4, RZ, RZ, R13 ;  /* 0x000000ffff047224 */ /* 0x010fe400078e000d */
[----:B--2---:R-:W-:Y:S02]  /*fdca0*/  IMAD.MOV.U32 R7, RZ, RZ, R14 ;  /* 0x000000ffff077224 */ /* 0x004fe400078e000e */
[----:B---3--:R-:W-:Y:S01]  /*fdcb0*/  IMAD.MOV.U32 R6, RZ, RZ, R15 ;  /* 0x000000ffff067224 */ /* 0x008fe200078e000f */
[----:B------:R-:W-:Y:S04]  /*fdcc0*/  STL.64 [R1+0x6868], R26 ;  /* 0x0068681a01007387 */ /* 0x000fe80000100a00 */
[----:B------:R0:W-:Y:S04]  /*fdcd0*/  STL.64 [R1+0x6860], R24 ;  /* 0x0068601801007387 */ /* 0x0001e80000100a00 */
[----:B------:R-:W2:Y:S04]  /*fdce0*/  LDL.LU R13, [R1+0x6894] ;  /* 0x00689400010d7983 */ /* 0x000ea80000300800 */
[----:B------:R-:W3:Y:S04]  /*fdcf0*/  LDL.LU R0, [R1+0x6890] ;  /* 0x0068900001007983 */ /* 0x000ee80000300800 */
[----:B------:R-:W-:Y:S04]  /*fdd00*/  STL.64 [R1+0x6878], R6 ;  /* 0x0068780601007387 */ /* 0x000fe80000100a00 */
[----:B------:R-:W-:Y:S04]  /*fdd10*/  STL.64 [R1+0x6870], R4 ;  /* 0x0068700401007387 */ /* 0x000fe80000100a00 */
        /* <DEDUP_REMOVED lines=58> */
[----:B------:R-:W2:Y:S04]  /*fe0c0*/  LDL.LU.64 R10, [R1+0x6858] ;  /* 0x00685800010a7983 */ /* 0x000ea80000300a00 */
[----:B------:R-:W4:Y:S04]  /*fe0d0*/  LDL.LU.64 R8, [R1+0x6850] ;  /* 0x0068500001087983 */ /* 0x000f280000300a00 */
[----:B------:R-:W-:Y:S04]  /*fe0e0*/  STL.64 [R1+0x390], R4 ;  /* 0x0003900401007387 */ /* 0x000fe80000100a00 */
[----:B------:R0:W-:Y:S04]  /*fe0f0*/  STL.64 [R1+0x398], R6 ;  /* 0x0003980601007387 */ /* 0x0001e80000100a00 */
[----:B0-----:R-:W3:Y:S01]  /*fe100*/  LDL.LU.64 R6, [R1+0x6848] ;  /* 0x0068480001067983 */ /* 0x001ee20000300a00 */
[C---:B--2---:R-:W-:Y:S03]  /*fe110*/  HMMA.16816.F32 R24, R20.reuse, R10, R24 ;  /* 0x0000000a1418723c */ /* 0x044fe60000001818 */
[----:B------:R-:W2:Y:S03]  /*fe120*/  LDL.LU R10, [R1+0x130] ;  /* 0x00013000010a7983 */ /* 0x000ea60000300800 */
[----:B---3--:R-:W-:-:S15]  /*fe130*/  HMMA.16816.F32 R4, R20, R6, R16 ;  /* 0x000000061404723c */ /* 0x008fde0000001810 */
[----:B------:R-:W-:-:S02]  /*fe140*/  NOP ;  /* 0x0000000000007918 */ /* 0x000fc40000000000 */
[----:B------:R0:W-:Y:S04]  /*fe150*/  STL.64 [R1+0x380], R24 ;  /* 0x0003801801007387 */ /* 0x0001e80000100a00 */
[----:B------:R1:W-:Y:S04]  /*fe160*/  STL.64 [R1+0x388], R26 ;  /* 0x0003881a01007387 */ /* 0x0003e80000100a00 */
[----:B------:R-:W2:Y:S04]  /*fe170*/  LDL.LU R11, [R1+0x134] ;  /* 0x00013400010b7983 */ /* 0x000ea80000300800 */
[----:B0-----:R-:W2:Y:S04]  /*fe180*/  LDL.LU R24, [R1+0x1240] ;  /* 0x0012400001187983 */ /* 0x001ea80000300800 */
[----:B------:R-:W2:Y:S04]  /*fe190*/  LDL.LU R25, [R1+0x1244] ;  /* 0x0012440001197983 */ /* 0x000ea80000300800 */
[----:B-1----:R-:W2:Y:S04]  /*fe1a0*/  LDL.LU R26, [R1+0x1248] ;  /* 0x00124800011a7983 */ /* 0x002ea80000300800 */
        /* <DEDUP_REMOVED lines=117> */
[----:B------:R-:W3:Y:S01]  /*fe900*/  LDL.LU.64 R18, [R1+0x66b0] ;  /* 0x0066b00001127983 */ /* 0x000ee20000300a00 */
[----:B------:R-:W-:-:S15]  /*fe910*/  IMAD.MOV.U32 R27, RZ, RZ, R0 ;  /* 0x000000ffff1b7224 */ /* 0x000fde00078e0000 */
[----:B------:R-:W-:-:S05]  /*fe920*/  NOP ;  /* 0x0000000000007918 */ /* 0x000fca0000000000 */
[----:B------:R-:W-:Y:S04]  /*fe930*/  STL.64 [R1+0x10], R4 ;  /* 0x0000100401007387 */ /* 0x000fe80000100a00 */
[----:B------:R0:W-:Y:S01]  /*fe940*/  STL [R1+0x18], R6 ;  /* 0x0000180601007387 */ /* 0x0001e20000100800 */
[----:B------:R-:W-:-:S03]  /*fe950*/  IMAD.MOV.U32 R0, RZ, RZ, R7 ;  /* 0x000000ffff007224 */ /* 0x000fc600078e0007 */
[----:B0-----:R-:W4:Y:S04]  /*fe960*/  LDL.LU.64 R6, [R1+0x66a8] ;  /* 0x0066a80001067983 */ /* 0x001f280000300a00 */
[----:B------:R-:W4:Y:S04]  /*fe970*/  LDL.LU.64 R4, [R1+0x66a0] ;  /* 0x0066a00001047983 */ /* 0x000f280000300a00 */
[----:B------:R-:W-:Y:S01]  /*fe980*/  STL [R1+0x5680], R0 ;  /* 0x0056800001007387 */ /* 0x000fe20000100800 */
[C---:B--2---:R-:W-:Y:S06]  /*fe990*/  HMMA.16816.F32 R8, R20.reuse, R10, R24 ;  /* 0x0000000a1408723c */ /* 0x044fec0000001818 */
[----:B---3--:R-:W-:Y:S01]  /*fe9a0*/  HMMA.16816.F32 R16, R20, R18, R12 ;  /* 0x000000121410723c */ /* 0x008fe2000000180c */
[----:B------:R-:W2:Y:S04]  /*fe9b0*/  LDL R14, [R1+0x2e0] ;  /* 0x0002e000010e7983 */ /* 0x000ea80000100800 */
[----:B------:R-:W2:Y:S04]  /*fe9c0*/  LDL R15, [R1+0x2e4] ;  /* 0x0002e400010f7983 */ /* 0x000ea80000100800 */
[----:B------:R-:W3:-:S14]  /*fe9d0*/  LDL.64 R12, [R1+0x2d0] ;  /* 0x0002d000010c7983 */ /* 0x000edc0000100a00 */
[----:B------:R-:W-:Y:S04]  /*fe9e0*/  STL.64 [R1+0x5458], R18 ;  /* 0x0054581201007387 */ /* 0x000fe80000100a00 */
        /* <DEDUP_REMOVED lines=9> */
[----:B--2---:R-:W-:Y:S04]  /*fea80*/  STL.64 [R1+0x6600], R24 ;  /* 0x0066001801007387 */ /* 0x004fe80000100a00 */
[----:B------:R0:W-:Y:S04]  /*fea90*/  STL [R1+0x56f4], R8 ;  /* 0x0056f40801007387 */ /* 0x0001e80000100800 */
[----:B------:R1:W-:Y:S04]  /*feaa0*/  STL [R1+0x56f0], R9 ;  /* 0x0056f00901007387 */ /* 0x0003e80000100800 */
[----:B0-----:R-:W2:Y:S04]  /*feab0*/  LDL R8, [R1+0x2f0] ;  /* 0x0002f00001087983 */ /* 0x001ea80000100800 */
[----:B-1----:R-:W2:Y:S04]  /*feac0*/  LDL R9, [R1+0x2f4] ;  /* 0x0002f40001097983 */ /* 0x002ea80000100800 */
[----:B------:R-:W-:Y:S04]  /*fead0*/  STL.64 [R1+0x5448], R10 ;  /* 0x0054480a01007387 */ /* 0x000fe80000100a00 */
[----:B------:R-:W2:Y:S04]  /*feae0*/  LDL.LU R24, [R1+0x1210] ;  /* 0x0012100001187983 */ /* 0x000ea80000300800 */
[----:B------:R-:W2:Y:S04]  /*feaf0*/  LDL.LU R25, [R1+0x1214] ;  /* 0x0012140001197983 */ /* 0x000ea80000300800 */
[----:B------:R-:W2:Y:S04]  /*feb00*/  LDL.LU R26, [R1+0x1218] ;  /* 0x00121800011a7983 */ /* 0x000ea80000300800 */
[----:B------:R-:W2:Y:S04]  /*feb10*/  LDL.LU R27, [R1+0x121c] ;  /* 0x00121c00011b7983 */ /* 0x000ea80000300800 */
[----:B------:R-:W-:Y:S04]  /*feb20*/  STL [R1+0x59c4], R4 ;  /* 0x0059c40401007387 */ /* 0x000fe80000100800 */
[----:B------:R0:W-:Y:S04]  /*feb30*/  STL [R1+0x59c0], R5 ;  /* 0x0059c00501007387 */ /* 0x0001e80000100800 */
[----:B0-----:R-:W3:Y:S04]  /*feb40*/  LDL.64 R4, [R1+0x2c0] ;  /* 0x0002c00001047983 */ /* 0x001ee80000100a00 */
[----:B------:R0:W-:Y:S04]  /*feb50*/  STL.64 [R1+0x5440], R6 ;  /* 0x0054400601007387 */ /* 0x0001e80000100a00 */
[----:B0-----:R-:W4:Y:S04]  /*feb60*/  LDL.LU R6, [R1+0x128] ;  /* 0x0001280001067983 */ /* 0x001f280000300800 */
[----:B------:R-:W4:Y:S01]  /*feb70*/  LDL.LU R7, [R1+0x12c] ;  /* 0x00012c0001077983 */ /* 0x000f220000300800 */
[----:B------:R-:W-:Y:S03]  /*feb80*/  HMMA.16816.F32 R20, R20, R28, R16 ;  /* 0x0000001c1414723c */ /* 0x000fe60000001810 */
[----:B----4-:R0:W-:Y:S04]  /*feb90*/  STL.64 [R1+0x6678], R6 ;  /* 0x0066780601007387 */ /* 0x0101e80000100a00 */
[----:B---3--:R1:W-:Y:S04]  /*feba0*/  STL.64 [R1+0x6670], R4 ;  /* 0x0066700401007387 */ /* 0x0083e80000100a00 */
[----:B0-----:R-:W3:Y:S04]  /*febb0*/  LDL R6, [R1+0xf8] ;  /* 0x0000f80001067983 */ /* 0x001ee80000100800 */
[----:B-1----:R-:W3:Y:S04]  /*febc0*/  LDL R4, [R1+0xf0] ;  /* 0x0000f00001047983 */ /* 0x002ee80000100800 */
[----:B------:R-:W3:Y:S04]  /*febd0*/  LDL R5, [R1+0xf4] ;  /* 0x0000f40001057983 */ /* 0x000ee80000100800 */
[----:B------:R-:W3:Y:S04]  /*febe0*/  LDL R7, [R1+0xfc] ;  /* 0x0000fc0001077983 */ /* 0x000ee80000100800 */
[----:B------:R-:W4:Y:S04]  /*febf0*/  LDL.LU R10, [R1+0x138] ;  /* 0x00013800010a7983 */ /* 0x000f280000300800 */
[----:B------:R-:W4:Y:S04]  /*fec00*/  LDL.LU R11, [R1+0x13c] ;  /* 0x00013c00010b7983 */ /* 0x000f280000300800 */
[----:B------:R-:W4:Y:S04]  /*fec10*/  LDL.LU R28, [R1+0x188] ;  /* 0x00018800011c7983 */ /* 0x000f280000300800 */
[----:B------:R-:W4:Y:S04]  /*fec20*/  LDL.LU R29, [R1+0x18c] ;  /* 0x00018c00011d7983 */ /* 0x000f280000300800 */
[----:B------:R-:W2:Y:S04]  /*fec30*/  LDL.LU R16, [R1+0x158] ;  /* 0x0001580001107983 */ /* 0x000ea80000300800 */
[----:B------:R-:W2:Y:S04]  /*fec40*/  LDL.LU R17, [R1+0x15c] ;  /* 0x00015c0001117983 */ /* 0x000ea80000300800 */
[----:B------:R-:W3:Y:S04]  /*fec50*/  LDL.LU R18, [R1+0x148] ;  /* 0x0001480001127983 */ /* 0x000ee80000300800 */
[----:B------:R-:W3:Y:S04]  /*fec60*/  LDL.LU R19, [R1+0x14c] ;  /* 0x00014c0001137983 */ /* 0x000ee80000300800 */
[----:B---3--:R0:W-:Y:S04]  /*fec70*/  STL.64 [R1+0x64e8], R18 ;  /* 0x0064e81201007387 */ /* 0x0081e80000100a00 */
[----:B0-----:R-:W3:Y:S04]  /*fec80*/  LDL.64 R18, [R1+0x300] ;  /* 0x0003000001127983 */ /* 0x001ee80000100a00 */
[----:B--2---:R-:W-:Y:S04]  /*fec90*/  STL.64 [R1+0x64e0], R16 ;  /* 0x0064e01001007387 */ /* 0x004fe80000100a00 */
[----:B------:R0:W-:Y:S04]  /*feca0*/  STL.64 [R1+0x5438], R22 ;  /* 0x0054381601007387 */ /* 0x0001e80000100a00 */
[----:B0-----:R-:W2:Y:S04]  /*fecb0*/  LDL.LU R22, [R1+0x118] ;  /* 0x0001180001167983 */ /* 0x001ea80000300800 */
[----:B------:R-:W2:Y:S04]  /*fecc0*/  LDL.LU R23, [R1+0x11c] ;  /* 0x00011c0001177983 */ /* 0x000ea80000300800 */
[----:B--2---:R-:W-:Y:S04]  /*fecd0*/  STL.64 [R1+0x64b8], R22 ;  /* 0x0064b81601007387 */ /* 0x004fe80000100a00 */
[----:B------:R0:W-:Y:S04]  /*fece0*/  STL.64 [R1+0x64b0], R20 ;  /* 0x0064b01401007387 */ /* 0x0001e80000100a00 */
[----:B0-----:R-:W2:Y:S04]  /*fecf0*/  LDL.LU R20, [R1+0x1220] ;  /* 0x0012200001147983 */ /* 0x001ea80000300800 */
[----:B------:R-:W2:Y:S04]  /*fed00*/  LDL.LU R21, [R1+0x1224] ;  /* 0x0012240001157983 */ /* 0x000ea80000300800 */
[----:B------:R-:W2:Y:S04]  /*fed10*/  LDL.LU R22, [R1+0x1228] ;  /* 0x0012280001167983 */ /* 0x000ea80000300800 */
[----:B------:R-:W2:Y:S01]  /*fed20*/  LDL.LU R23, [R1+0x122c] ;  /* 0x00122c0001177983 */ /* 0x000ea20000300800 */
[----:B---3--:R-:W-:-:S02]  /*fed30*/  IMAD.MOV.U32 R3, RZ, RZ, R18 ;  /* 0x000000ffff037224 */ /* 0x008fc400078e0012 */
[----:B------:R-:W-:Y:S01]  /*fed40*/  IMAD.MOV.U32 R2, RZ, RZ, R19 ;  /* 0x000000ffff027224 */ /* 0x000fe200078e0013 */
[----:B--2---:R-:W-:-:S15]  /*fed50*/  HMMA.16816.F32 R20, R4, R18, R20 ;  /* 0x000000120414723c */ /* 0x004fde0000001814 */
[----:B------:R-:W-:-:S08]  /*fed60*/  NOP ;  /* 0x0000000000007918 */ /* 0x000fd00000000000 */
[----:B------:R-:W-:Y:S04]  /*fed70*/  STL.64 [R1+0x1220], R20 ;  /* 0x0012201401007387 */ /* 0x000fe80000100a00 */
[----:B------:R0:W-:Y:S04]  /*fed80*/  STL.64 [R1+0x1228], R22 ;  /* 0x0012281601007387 */ /* 0x0001e80000100a00 */
[----:B------:R-:W2:Y:S01]  /*fed90*/  LDL R18, [R1+0x1f8] ;  /* 0x0001f80001127983 */ /* 0x000ea20000100800 */
[----:B0-----:R-:W-:-:S15]  /*feda0*/  HMMA.16816.F32 R20, R4, R8, R24 ;  /* 0x000000080414723c */ /* 0x001fde0000001818 */
[----:B------:R-:W-:-:S08]  /*fedb0*/  NOP ;  /* 0x0000000000007918 */ /* 0x000fd00000000000 */
[----:B------:R0:W-:Y:S04]  /*fedc0*/  STL.64 [R1+0x1210], R20 ;  /* 0x0012101401007387 */ /* 0x0001e80000100a00 */
[----:B------:R1:W-:Y:S04]  /*fedd0*/  STL.64 [R1+0x1218], R22 ;  /* 0x0012181601007387 */ /* 0x0003e80000100a00 */
[----:B------:R-:W2:Y:S04]  /*fede0*/  LDL R19, [R1+0x1fc] ;  /* 0x0001fc0001137983 */ /* 0x000ea80000100800 */
[----:B------:R-:W3:Y:S04]  /*fedf0*/  LDL.64 R16, [R1+0x208] ;  /* 0x0002080001107983 */ /* 0x000ee80000100a00 */
[----:B--2---:R2:W-:Y:S04]  /*fee00*/  STL.64 [R1+0x65a0], R18 ;  /* 0x0065a01201007387 */ /* 0x0045e80000100a00 */
[----:B---3--:R-:W-:Y:S04]  /*fee10*/  STL.64 [R1+0x6598], R16 ;  /* 0x0065981001007387 */ /* 0x008fe80000100a00 */
        /* <DEDUP_REMOVED lines=8> */
[----:B--2---:R-:W-:Y:S04]  /*feea0*/  STL.64 [R1+0x65b8], R18 ;  /* 0x0065b81201007387 */ /* 0x004fe80000100a00 */
        /* <DEDUP_REMOVED lines=14> */
[----:B--2---:R-:W-:Y:S04]  /*fef90*/  STL.64 [R1+0x65d8], R20 ;  /* 0x0065d81401007387 */ /* 0x004fe80000100a00 */
[----:B------:R-:W2:Y:S04]  /*fefa0*/  LDL R26, [R1+0x278] ;  /* 0x00027800011a7983 */ /* 0x000ea80000100800 */
[----:B------:R-:W2:Y:S04]  /*fefb0*/  LDL R27, [R1+0x27c] ;  /* 0x00027c00011b7983 */ /* 0x000ea80000100800 */
[----:B------:R-:W3:Y:S04]  /*fefc0*/  LDL R18, [R1+0x248] ;  /* 0x0002480001127983 */ /* 0x000ee80000100800 */
[----:B------:R-:W3:Y:S04]  /*fefd0*/  LDL R19, [R1+0x24c] ;  /* 0x00024c0001137983 */ /* 0x000ee80000100800 */
[----:B--2---:R-:W-:Y:S04]  /*fefe0*/  STL.64 [R1+0x6620], R26 ;  /* 0x0066201a01007387 */ /* 0x004fe80000100a00 */
[----:B---3--:R0:W-:Y:S04]  /*feff0*/  STL.64 [R1+0x65e8], R18 ;  /* 0x0065e81201007387 */ /* 0x0081e80000100a00 */
[----:B-1----:R-:W2:Y:S04]  /*ff000*/  LDL.LU R16, [R1+0x1180] ;  /* 0x0011800001107983 */ /* 0x002ea80000300800 */
[----:B------:R-:W2:Y:S04]  /*ff010*/  LDL.LU R17, [R1+0x1184] ;  /* 0x0011840001117983 */ /* 0x000ea80000300800 */
[----:B0-----:R-:W3:Y:S04]  /*ff020*/  LDL.LU R18, [R1+0x1188] ;  /* 0x0011880001127983 */ /* 0x001ee80000300800 */
        /* <DEDUP_REMOVED lines=79> */
[----:B------:R-:W-:Y:S04]  /*ff520*/  STL.64 [R1+0x6460], R14 ;  /* 0x0064600e01007387 */ /* 0x000fe80000100a00 */
[----:B------:R0:W-:Y:S04]  /*ff530*/  STL.64 [R1+0x6458], R12 ;  /* 0x0064580c01007387 */ /* 0x0001e80000100a00 */
[----:B0-----:R-:W2:Y:S04]  /*ff540*/  LDL.LU.64 R12, [R1+0xf0] ;  /* 0x0000f000010c7983 */ /* 0x001ea80000300a00 */
[----:B------:R-:W2:Y:S02]  /*ff550*/  LDL.LU.64 R14, [R1+0xf8] ;  /* 0x0000f800010e7983 */ /* 0x000ea40000300a00 */
[----:B--2---:R-:W-:-:S15]  /*ff560*/  HMMA.16816.F32 R24, R12, R4, R24 ;  /* 0x000000040c18723c */ /* 0x004fde0000001818 */
[----:B------:R-:W-:-:S08]  /*ff570*/  NOP ;  /* 0x0000000000007918 */ /* 0x000fd00000000000 */
[----:B------:R0:W-:Y:S04]  /*ff580*/  STL.64 [R1+0x11e0], R24 ;  /* 0x0011e01801007387 */ /* 0x0001e80000100a00 */
[----:B------:R-:W-:Y:S04]  /*ff590*/  STL.64 [R1+0x11e8], R26 ;  /* 0x0011e81a01007387 */ /* 0x000fe80000100a00 */
[----:B0-----:R-:W2:Y:S04]  /*ff5a0*/  LDL.LU.64 R24, [R1+0x6668] ;  /* 0x0066680001187983 */ /* 0x001ea80000300a00 */
[----:B---3--:R0:W-:Y:S04]  /*ff5b0*/  STL.64 [R1+0x64d8], R6 ;  /* 0x0064d80601007387 */ /* 0x0081e80000100a00 */
[----:B0-----:R-:W3:Y:S04]  /*ff5c0*/  LDL.64 R6, [R1+0x218] ;  /* 0x0002180001067983 */ /* 0x001ee80000100a00 */
[----:B------:R-:W-:Y:S01]  /*ff5d0*/  STL.64 [R1+0x64d0], R4 ;  /* 0x0064d00401007387 */ /* 0x000fe20000100a00 */
        /* <DEDUP_REMOVED lines=70> */
[----:B---3--:R-:W-:Y:S06]  /*ffa40*/  HMMA.16816.F32 R24, R12, R6, R24 ;  /* 0x000000060c18723c */ /* 0x008fec0000001818 */
[----:B------:R-:W-:-:S15]  /*ffa50*/  IMAD.MOV.U32 R0, RZ, RZ, R7 ;  /* 0x000000ffff007224 */ /* 0x000fde00078e0007 */
[----:B------:R-:W-:-:S02]  /*ffa60*/  NOP ;  /* 0x0000000000007918 */ /* 0x000fc40000000000 */
[----:B------:R-:W-:Y:S04]  /*ffa70*/  STL.64 [R1+0x1140], R24 ;  /* 0x0011401801007387 */ /* 0x000fe80000100a00 */
[----:B------:R0:W-:Y:S02]  /*ffa80*/  STL.64 [R1+0x1148], R26 ;  /* 0x0011481a01007387 */ /* 0x0001e40000100a00 */
[----:B0-----:R-:W-:Y:S02]  /*ffa90*/  IMAD.MOV.U32 R27, RZ, RZ, R6 ;  /* 0x000000ffff1b7224 */ /* 0x001fe400078e0006 */
[----:B------:R-:W-:Y:S04]  /*ffaa0*/  STL [R1+0x63fc], R0 ;  /* 0x0063fc0001007387 */ /* 0x000fe80000100800 */
[----:B------:R-:W-:Y:S01]  /*ffab0*/  STL [R1+0x63f8], R27 ;  /* 0x0063f81b01007387 */ /* 0x000fe20000100800 */
[----:B----4-:R-:W-:Y:S06]  /*ffac0*/  HMMA.16816.F32 R4, R12, R16, R8 ;  /* 0x000000100c04723c */ /* 0x010fec0000001808 */
[----:B------:R-:W-:-:S05]  /*ffad0*/  IMAD.MOV.U32 R26, RZ, RZ, R17 ;  /* 0x000000ffff1a7224 */ /* 0x000fca00078e0011 */
[----:B------:R-:W-:-:S12]  /*ffae0*/  STL [R1+0x6400], R26 ;  /* 0x0064001a01007387 */ /* 0x000fd80000100800 */
        /* <DEDUP_REMOVED lines=12> */
[----:B------:R-:W2:Y:S04]  /*ffbb0*/  LDL R18, [R1+0x168] ;  /* 0x0001680001127983 */ /* 0x000ea80000100800 */
[----:B------:R-:W2:Y:S04]  /*ffbc0*/  LDL R19, [R1+0x16c] ;  /* 0x00016c0001137983 */ /* 0x000ea80000100800 */
[----:B--2---:R-:W-:Y:S04]  /*ffbd0*/  STL.64 [R1+0x6500], R18 ;  /* 0x0065001201007387 */ /* 0x004fe80000100a00 */
        /* <DEDUP_REMOVED lines=17> */
[----:B---3--:R1:W-:Y:S04]  /*ffcf0*/  STL.64 [R1+0x6540], R18 ;  /* 0x0065401201007387 */ /* 0x0083e80000100a00 */
[----:B------:R-:W2:Y:S04]  /*ffd00*/  LDL.LU R8, [R1+0x10a0] ;  /* 0x0010a00001087983 */ /* 0x000ea80000300800 */
[----:B------:R-:W2:Y:S04]  /*ffd10*/  LDL.LU R9, [R1+0x10a4] ;  /* 0x0010a40001097983 */ /* 0x000ea80000300800 */
[----:B------:R-:W3:Y:S04]  /*ffd20*/  LDL.LU R10, [R1+0x10a8] ;  /* 0x0010a800010a7983 */ /* 0x000ee80000300800 */
[----:B------:R-:W3:Y:S04]  /*ffd30*/  LDL.LU R11, [R1+0x10ac] ;  /* 0x0010ac00010b7983 */ /* 0x000ee80000300800 */
[----:B0-----:R-:W4:Y:S04]  /*ffd40*/  LDL R16, [R1+0x1a8] ;  /* 0x0001a80001107983 */ /* 0x001f280000100800 */
[----:B------:R-:W4:Y:S04]  /*ffd50*/  LDL R17, [R1+0x1ac] ;  /* 0x0001ac0001117983 */ /* 0x000f280000100800 */
[----:B------:R-:W2:Y:S04]  /*ffd60*/  LDL.64 R24, [R1+0x1c8] ;  /* 0x0001c80001187983 */ /* 0x000ea80000100a00 */
[----:B-1----:R-:W3:Y:S04]  /*ffd70*/  LDL.64 R18, [R1+0x1b8] ;  /* 0x0001b80001127983 */ /* 0x002ee80000100a00 */
[----:B---3--:R-:W-:Y:S04]  /*ffd80*/  STL.64 [R1+0x6570], R18 ;  /* 0x0065701201007387 */ /* 0x008fe80000100a00 */
[----:B----4-:R0:W-:Y:S04]  /*ffd90*/  STL.64 [R1+0x6568], R16 ;  /* 0x0065681001007387 */ /* 0x0101e80000100a00 */
        /* <DEDUP_REMOVED lines=29> */
[C---:B---3--:R-:W-:Y:S06]  /*fff70*/  HMMA.16816.F32 R16, R12.reuse, R26, R16 ;  /* 0x0000001a0c10723c */ /* 0x048fec0000001810 */
[----:B------:R-:W-:Y:S01]  /*fff80*/  IMAD.MOV.U32 R0, RZ, RZ, R26 ;  /* 0x000000ffff007224 */ /* 0x000fe200078e001a */
        /* <DEDUP_REMOVED lines=42> */
[----:B------:R-:W-:Y:S02]  /*100230*/  IMAD.MOV.U32 R24, RZ, RZ, R18 ;  /* 0x000000ffff187224 */ /* 0x000fe400078e0012 */
[----:B------:R-:W-:Y:S01]  /*100240*/  IMAD.MOV.U32 R25, RZ, RZ, R19 ;  /* 0x000000ffff197224 */ /* 0x000fe200078e0013 */
[----:B------:R-:W-:Y:S04]  /*100250*/  STL.64 [R1+0x6420], R26 ;  /* 0x0064201a01007387 */ /* 0x000fe80000100a00 */
[----:B------:R0:W-:Y:S04]  /*100260*/  STL.64 [R1+0x6418], R24 ;  /* 0x0064181801007387 */ /* 0x0001e80000100a00 */
[----:B0-----:R-:W2:Y:S04]  /*100270*/  LDL.LU R24, [R1+0x1040] ;  /* 0x0010400001187983 */ /* 0x001ea80000300800 */
[----:B------:R-:W2:Y:S04]  /*100280*/  LDL.LU R25, [R1+0x1044] ;  /* 0x0010440001197983 */ /* 0x000ea80000300800 */
[----:B------:R-:W2:Y:S04]  /*100290*/  LDL.LU R26, [R1+0x1048] ;  /* 0x00104800011a7983 */ /* 0x000ea80000300800 */
        /* <DEDUP_REMOVED lines=20> */
[----:B0-----:R-:W3:Y:S04]  /*1003e0*/  LDL.LU.64 R16, [R1+0x6518] ;  /* 0x0065180001107983 */ /* 0x001ee80000300a00 */
        /* <DEDUP_REMOVED lines=15> */
[----:B0-----:R-:W3:Y:S04]  /*1004e0*/  LDL.LU.64 R18, [R1+0x64e8] ;  /* 0x0064e80001127983 */ /* 0x001ee80000300a00 */
[----:B------:R-:W4:Y:S02]  /*1004f0*/  LDL.LU.64 R16, [R1+0x64e0] ;  /* 0x0064e00001107983 */ /* 0x000f240000300a00 */
        /* <DEDUP_REMOVED lines=18> */
[----:B------:R-:W2:Y:S04]  /*100620*/  LDL.LU.64 R20, [R1+0x64b0] ;  /* 0x0064b00001147983 */ /* 0x000ea80000300a00 */
[----:B------:R-:W-:Y:S04]  /*100630*/  STL.64 [R1+0x6470], R10 ;  /* 0x0064700a01007387 */ /* 0x000fe80000100a00 */
[----:B---3--:R0:W-:Y:S04]  /*100640*/  STL.64 [R1+0x6468], R8 ;  /* 0x0064680801007387 */ /* 0x0081e80000100a00 */
[----:B0-----:R-:W3:Y:S04]  /*100650*/  LDL.LU R8, [R1+0x1050] ;  /* 0x0010500001087983 */ /* 0x001ee80000300800 */
[----:B------:R-:W3:Y:S04]  /*100660*/  LDL.LU R9, [R1+0x1054] ;  /* 0x0010540001097983 */ /* 0x000ee80000300800 */
[----:B------:R-:W3:Y:S04]  /*100670*/  LDL.LU R10, [R1+0x1058] ;  /* 0x00105800010a7983 */ /* 0x000ee80000300800 */
[----:B------:R-:W3:Y:S04]  /*100680*/  LDL.LU R11, [R1+0x105c] ;  /* 0x00105c00010b7983 */ /* 0x000ee80000300800 */
[----:B------:R-:W-:Y:S04]  /*100690*/  STL.64 [R1+0x6440], R6 ;  /* 0x0064400601007387 */ /* 0x000fe80000100a00 */
[----:B----4-:R0:W-:Y:S02]  /*1006a0*/  STL.64 [R1+0x6438], R4 ;  /* 0x0064380401007387 */ /* 0x0101e40000100a00 */
[----:B0-----:R-:W-:-:S02]  /*1006b0*/  IMAD.MOV.U32 R5, RZ, RZ, R14 ;  /* 0x000000ffff057224 */ /* 0x001fc400078e000e */
[----:B------:R-:W-:Y:S01]  /*1006c0*/  IMAD.MOV.U32 R4, RZ, RZ, R15 ;  /* 0x000000ffff047224 */ /* 0x000fe200078e000f */
[----:B---3--:R-:W-:-:S15]  /*1006d0*/  HMMA.16816.F32 R8, R12, R6, R8 ;  /* 0x000000060c08723c */ /* 0x008fde0000001808 */
[----:B------:R-:W-:-:S08]  /*1006e0*/  NOP ;  /* 0x0000000000007918 */ /* 0x000fd00000000000 */
[----:B------:R-:W-:Y:S04]  /*1006f0*/  STL.64 [R1+0x14a0], R8 ;  /* 0x0014a00801007387 */ /* 0x000fe80000100a00 */
[----:B------:R2:W-:Y:S02]  /*100700*/  STL.64 [R1+0x14a8], R10 ;  /* 0x0014a80a01007387 */ /* 0x0005e40000100a00 */
[----:B--2---:R-:W-:Y:S06]  /*100710*/  HMMA.16816.F32 R8, R12, R22, R24 ;  /* 0x000000160c08723c */ /* 0x004fec0000001818 */
[----:B------:R-:W-:-:S02]  /*100720*/  IMAD.MOV.U32 R7, RZ, RZ, R12 ;  /* 0x000000ffff077224 */ /* 0x000fc400078e000c */
[----:B------:R-:W-:-:S15]  /*100730*/  IMAD.MOV.U32 R6, RZ, RZ, R13 ;  /* 0x000000ffff067224 */ /* 0x000fde00078e000d */
[----:B------:R-:W-:Y:S04]  /*100740*/  STL.64 [R1+0x1490], R8 ;  /* 0x0014900801007387 */ /* 0x000fe80000100a00 */
[----:B------:R0:W-:Y:S02]  /*100750*/  STL.64 [R1+0x1498], R10 ;  /* 0x0014980a01007387 */ /* 0x0001e40000100a00 */
[----:B0-----:R-:W-:Y:S02]  /*100760*/  IMAD.MOV.U32 R10, RZ, RZ, R3 ;  /* 0x000000ffff0a7224 */ /* 0x001fe400078e0003 */
[----:B------:R-:W-:Y:S01]  /*100770*/  IMAD.MOV.U32 R11, RZ, RZ, R2 ;  /* 0x000000ffff0b7224 */ /* 0x000fe200078e0002 */
[----:B------:R-:W2:Y:S04]  /*100780*/  LDL.LU R3, [R1+0x64ac] ;  /* 0x0064ac0001037983 */ /* 0x000ea80000300800 */
[----:B------:R-:W3:Y:S04]  /*100790*/  LDL.LU R2, [R1+0x64a8] ;  /* 0x0064a80001027983 */ /* 0x000ee80000300800 */
[----:B------:R-:W-:Y:S04]  /*1007a0*/  STL.64 [R1+0x6488], R10 ;  /* 0x0064880a01007387 */ /* 0x000fe80000100a00 */
        /* <DEDUP_REMOVED lines=11> */
[----:B------:R-:W-:Y:S02]  /*100860*/  IMAD.MOV.U32 R10, RZ, RZ, R5 ;  /* 0x000000ffff0a7224 */ /* 0x000fe400078e0005 */
[----:B------:R-:W-:Y:S02]  /*100870*/  IMAD.MOV.U32 R9, RZ, RZ, R6 ;  /* 0x000000ffff097224 */ /* 0x000fe400078e0006 */
[----:B------:R-:W-:Y:S01]  /*100880*/  IMAD.MOV.U32 R8, RZ, RZ, R7 ;  /* 0x000000ffff087224 */ /* 0x000fe200078e0007 */
        /* <DEDUP_REMOVED lines=20> */
[----:B--2---:R-:W-:Y:S04]  /*1009d0*/  STL.64 [R1+0x6430], R26 ;  /* 0x0064301a01007387 */ /* 0x004fe80000100a00 */
[----:B----4-:R0:W-:Y:S02]  /*1009e0*/  STL.64 [R1+0x6428], R24 ;  /* 0x0064281801007387 */ /* 0x0101e40000100a00 */
[----:B0-----:R-:W-:-:S02]  /*1009f0*/  IMAD.MOV.U32 R24, RZ, RZ, R2 ;  /* 0x000000ffff187224 */ /* 0x001fc400078e0002 */
[----:B------:R-:W-:Y:S01]  /*100a00*/  IMAD.MOV.U32 R25, RZ, RZ, R3 ;  /* 0x000000ffff197224 */ /* 0x000fe200078e0003 */
[----:B------:R-:W2:Y:S04]  /*100a10*/  LDL.LU R2, [R1+0x64a4] ;  /* 0x0064a40001027983 */ /* 0x000ea80000300800 */
[----:B------:R-:W2:Y:S04]  /*100a20*/  LDL.LU R3, [R1+0x64a0] ;  /* 0x0064a00001037983 */ /* 0x000ea80000300800 */
[----:B------:R-:W4:Y:S04]  /*100a30*/  LDL.LU R26, [R1+0xfe8] ;  /* 0x000fe800011a7983 */ /* 0x000f280000300800 */
[----:B------:R-:W4:Y:S04]  /*100a40*/  LDL.LU R27, [R1+0xfec] ;  /* 0x000fec00011b7983 */ /* 0x000f280000300800 */
[----:B------:R-:W4:Y:S04]  /*100a50*/  LDL.64 R16, [R1+0x288] ;  /* 0x0002880001107983 */ /* 0x000f280000100a00 */
[----:B------:R-:W4:Y:S04]  /*100a60*/  LDL.64 R28, [R1+0x278] ;  /* 0x00027800011c7983 */ /* 0x000f280000100a00 */
[----:B------:R0:W-:Y:S04]  /*100a70*/  STL.64 [R1+0x6290], R22 ;  /* 0x0062901601007387 */ /* 0x0001e80000100a00 */
[----:B------:R1:W-:Y:S04]  /*100a80*/  STL.64 [R1+0x6288], R20 ;  /* 0x0062881401007387 */ /* 0x0003e80000100a00 */
[----:B0-----:R-:W3:Y:S04]  /*100a90*/  LDL.64 R22, [R1+0xc8] ;  /* 0x0000c80001167983 */ /* 0x001ee80000100a00 */
[----:B-1----:R-:W3:Y:S01]  /*100aa0*/  LDL.64 R20, [R1+0xc0] ;  /* 0x0000c00001147983 */ /* 0x002ee20000100a00 */
[----:B--2---:R-:W-:Y:S03]  /*100ab0*/  HMMA.16816.F32 R8, R8, R2, R12 ;  /* 0x000000020808723c */ /* 0x004fe6000000180c */
[----:B------:R-:W3:Y:S04]  /*100ac0*/  LDL.LU.64 R14, [R1+0x6498] ;  /* 0x00649800010e7983 */ /* 0x000ee80000300a00 */
[----:B------:R-:W3:-:S15]  /*100ad0*/  LDL.LU.64 R12, [R1+0x6490] ;  /* 0x00649000010c7983 */ /* 0x000ede0000300a00 */
[----:B------:R-:W-:-:S01]  /*100ae0*/  NOP ;  /* 0x0000000000007918 */ /* 0x000fc20000000000 */
[----:B------:R-:W-:Y:S04]  /*100af0*/  STL.64 [R1+0x1430], R8 ;  /* 0x0014300801007387 */ /* 0x000fe80000100a00 */
[----:B------:R0:W-:Y:S04]  /*100b00*/  STL.64 [R1+0x1438], R10 ;  /* 0x0014380a01007387 */ /* 0x0001e80000100a00 */
[----:B0-----:R-:W3:Y:S04]  /*100b10*/  LDL.LU.64 R10, [R1+0x6488] ;  /* 0x00648800010a7983 */ /* 0x001ee80000300a00 */
[----:B------:R0:W-:Y:S04]  /*100b20*/  STL.64 [R1+0x6360], R2 ;  /* 0x0063600201007387 */ /* 0x0001e80000100a00 */
[----:B0-----:R-:W2:Y:S01]  /*100b30*/  LDL.64 R2, [R1+0x2a0] ;  /* 0x0002a00001027983 */ /* 0x001ea20000100a00 */
        /* <DEDUP_REMOVED lines=13> */
[----:B------:R-:W2:Y:S04]  /*100c10*/  LDL.LU.64 R12, [R1+0x6458] ;  /* 0x00645800010c7983 */ /* 0x000ea80000300a00 */
[----:B----4-:R-:W-:Y:S04]  /*100c20*/  STL.64 [R1+0x62b0], R10 ;  /* 0x0062b00a01007387 */ /* 0x010fe80000100a00 */
        /* <DEDUP_REMOVED lines=18> */
[----:B------:R-:W3:Y:S04]  /*100d50*/  LDL.LU.64 R4, [R1+0x6438] ;  /* 0x0064380001047983 */ /* 0x000ee80000300a00 */
[----:B------:R-:W-:Y:S04]  /*100d60*/  STL [R1+0x6224], R12 ;  /* 0x0062240c01007387 */ /* 0x000fe80000100800 */
[----:B------:R0:W-:Y:S04]  /*100d70*/  STL [R1+0x6220], R13 ;  /* 0x0062200d01007387 */ /* 0x0001e80000100800 */
[----:B0-----:R-:W4:Y:S01]  /*100d80*/  LDL.64 R12, [R1+0x2b0] ;  /* 0x0002b000010c7983 */ /* 0x001f220000100a00 */
[----:B---3--:R-:W-:-:S15]  /*100d90*/  HMMA.16816.F32 R24, R20, R4, R24 ;  /* 0x000000041418723c */ /* 0x008fde0000001818 */
[----:B------:R-:W-:-:S08]  /*100da0*/  NOP ;  /* 0x0000000000007918 */ /* 0x000fd00000000000 */
[----:B------:R-:W-:Y:S04]  /*100db0*/  STL.64 [R1+0x13e0], R24 ;  /* 0x0013e01801007387 */ /* 0x000fe80000100a00 */
[----:B------:R0:W-:Y:S04]  /*100dc0*/  STL.64 [R1+0x13e8], R26 ;  /* 0x0013e81a01007387 */ /* 0x0001e80000100a00 */
[----:B0-----:R-:W3:Y:S04]  /*100dd0*/  LDL.LU.64 R26, [R1+0x6430] ;  /* 0x00643000011a7983 */ /* 0x001ee80000300a00 */
[----:B------:R-:W3:Y:S04]  /*100de0*/  LDL.LU.64 R24, [R1+0x6428] ;  /* 0x0064280001187983 */ /* 0x000ee80000300a00 */
[----:B--2---:R-:W-:Y:S04]  /*100df0*/  STL.64 [R1+0x62a0], R6 ;  /* 0x0062a00601007387 */ /* 0x004fe80000100a00 */
[----:B------:R0:W-:Y:S01]  /*100e00*/  STL.64 [R1+0x6298], R4 ;  /* 0x0062980401007387 */ /* 0x0001e20000100a00 */
[----:B----4-:R-:W-:-:S02]  /*100e10*/  IMAD.MOV.U32 R15, RZ, RZ, R13 ;  /* 0x000000ffff0f7224 */ /* 0x010fc400078e000d */
[----:B------:R-:W-:Y:S01]  /*100e20*/  IMAD.MOV.U32 R14, RZ, RZ, R12 ;  /* 0x000000ffff0e7224 */ /* 0x000fe200078e000c */
        /* <DEDUP_REMOVED lines=10> */
[----:B------:R-:W-:Y:S04]  /*100ed0*/  STL [R1+0x622c], R15 ;  /* 0x00622c0f01007387 */ /* 0x000fe80000100800 */
[----:B------:R0:W-:Y:S04]  /*100ee0*/  STL [R1+0x6228], R14 ;  /* 0x0062280e01007387 */ /* 0x0001e80000100800 */
[----:B------:R-:W3:Y:S04]  /*100ef0*/  LDL.LU R12, [R1+0xfc0] ;  /* 0x000fc000010c7983 */ /* 0x000ee80000300800 */
[----:B------:R-:W3:Y:S04]  /*100f00*/  LDL.LU R13, [R1+0xfc4] ;  /* 0x000fc400010d7983 */ /* 0x000ee80000300800 */
[----:B0-----:R-:W3:Y:S04]  /*100f10*/  LDL.LU R14, [R1+0xfc8] ;  /* 0x000fc800010e7983 */ /* 0x001ee80000300800 */
[----:B------:R-:W3:Y:S01]  /*100f20*/  LDL.LU R15, [R1+0xfcc] ;  /* 0x000fcc00010f7983 */ /* 0x000ee20000300800 */
[C---:B--2---:R-:W-:Y:S06]  /*100f30*/  HMMA.16816.F32 R4, R20.reuse, R16, R4 ;  /* 0x000000101404723c */ /* 0x044fec0000001804 */
[C---:B------:R-:W-:Y:S06]  /*100f40*/  HMMA.16816.F32 R8, R20.reuse, R28, R8 ;  /* 0x0000001c1408723c */ /* 0x040fec0000001808 */
[----:B---3--:R-:W-:-:S15]  /*100f50*/  HMMA.16816.F32 R12, R20, R2, R12 ;  /* 0x00000002140c723c */ /* 0x008fde000000180c */
[----:B------:R-:W-:-:S08]  /*100f60*/  NOP ;  /* 0x0000000000007918 */ /* 0x000fd00000000000 */
[----:B------:R0:W-:Y:S04]  /*100f70*/  STL.64 [R1+0x13c0], R12 ;  /* 0x0013c00c01007387 */ /* 0x0001e80000100a00 */
[----:B------:R1:W-:Y:S01]  /*100f80*/  STL.64 [R1+0x13c8], R14 ;  /* 0x0013c80e01007387 */ /* 0x0003e20000100a00 */
[----:B0-----:R-:W-:Y:S02]  /*100f90*/  IMAD.MOV.U32 R13, RZ, RZ, R3 ;  /* 0x000000ffff0d7224 */ /* 0x001fe400078e0003 */
[----:B------:R-:W-:Y:S02]  /*100fa0*/  IMAD.MOV.U32 R12, RZ, RZ, R2 ;  /* 0x000000ffff0c7224 */ /* 0x000fe400078e0002 */
[----:B-1----:R-:W-:Y:S02]  /*100fb0*/  IMAD.MOV.U32 R14, RZ, RZ, R17 ;  /* 0x000000ffff0e7224 */ /* 0x002fe400078e0011 */
[----:B------:R-:W-:Y:S01]  /*100fc0*/  IMAD.MOV.U32 R15, RZ, RZ, R16 ;  /* 0x000000ffff0f7224 */ /* 0x000fe200078e0010 */
[----:B------:R-:W-:Y:S04]  /*100fd0*/  STL [R1+0x6234], R13 ;  /* 0x0062340d01007387 */ /* 0x000fe80000100800 */
[----:B------:R-:W-:Y:S04]  /*100fe0*/  STL [R1+0x6230], R12 ;  /* 0x0062300c01007387 */ /* 0x000fe80000100800 */
[----:B------:R0:W-:Y:S04]  /*100ff0*/  STL.64 [R1+0x13b0], R4 ;  /* 0x0013b00401007387 */ /* 0x0001e80000100a00 */
[----:B------:R-:W-:Y:S04]  /*101000*/  STL.64 [R1+0x13b8], R6 ;  /* 0x0013b80601007387 */ /* 0x000fe80000100a00 */
[----:B------:R-:W-:Y:S04]  /*101010*/  STL [R1+0x623c], R14 ;  /* 0x00623c0e01007387 */ /* 0x000fe80000100800 */
[----:B------:R-:W-:Y:S04]  /*101020*/  STL [R1+0x6238], R15 ;  /* 0x0062380f01007387 */ /* 0x000fe80000100800 */
[----:B------:R-:W-:Y:S04]  /*101030*/  STL.64 [R1+0x13a0], R8 ;  /* 0x0013a00801007387 */ /* 0x000fe80000100a00 */
[----:B------:R4:W-:Y:S01]  /*101040*/  STL.64 [R1+0x13a8], R10 ;  /* 0x0013a80a01007387 */ /* 0x0009e20000100a00 */
[----:B------:R-:W-:-:S02]  /*101050*/  IMAD.MOV.U32 R3, RZ, RZ, R22 ;  /* 0x000000ffff037224 */ /* 0x000fc400078e0016 */
[----:B------:R-:W-:Y:S02]  /*101060*/  IMAD.MOV.U32 R2, RZ, RZ, R23 ;  /* 0x000000ffff027224 */ /* 0x000fe400078e0017 */
[----:B0-----:R-:W-:Y:S02]  /*101070*/  IMAD.MOV.U32 R5, RZ, RZ, R20 ;  /* 0x000000ffff057224 */ /* 0x001fe400078e0014 */
[----:B------:R-:W-:Y:S01]  /*101080*/  IMAD.MOV.U32 R4, RZ, RZ, R21 ;  /* 0x000000ffff047224 */ /* 0x000fe200078e0015 */
[----:B------:R-:W2:Y:S04]  /*101090*/  LDL.LU R20, [R1+0xed0] ;  /* 0x000ed00001147983 */ /* 0x000ea80000300800 */
        /* <DEDUP_REMOVED lines=8> */
[----:B------:R-:W2:Y:S01]  /*101120*/  LDL.LU R25, [R1+0x640c] ;  /* 0x00640c0001197983 */ /* 0x000ea20000300800 */
[----:B0-----:R-:W-:-:S02]  /*101130*/  IMAD.MOV.U32 R21, RZ, RZ, R4 ;  /* 0x000000ffff157224 */ /* 0x001fc400078e0004 */
[----:B------:R-:W-:Y:S01]  /*101140*/  IMAD.MOV.U32 R20, RZ, RZ, R5 ;  /* 0x000000ffff147224 */ /* 0x000fe200078e0005 */
        /* <DEDUP_REMOVED lines=14> */
[----:B------:R-:W-:Y:S04]  /*101230*/  STL.64 [R1+0x6348], R10 ;  /* 0x0063480a01007387 */ /* 0x000fe80000100a00 */
[----:B------:R-:W-:Y:S04]  /*101240*/  STL.64 [R1+0x6340], R8 ;  /* 0x0063400801007387 */ /* 0x000fe80000100a00 */
[----:B------:R-:W3:Y:S01]  /*101250*/  LDL.64 R16, [R1+0x1a8] ;  /* 0x0001a80001107983 */ /* 0x000ee20000100a00 */
[----:B------:R-:W-:-:S02]  /*101260*/  IMAD.MOV.U32 R22, RZ, RZ, R3 ;  /* 0x000000ffff167224 */ /* 0x000fc400078e0003 */
[----:B------:R-:W-:Y:S02]  /*101270*/  IMAD.MOV.U32 R23, RZ, RZ, R2 ;  /* 0x000000ffff177224 */ /* 0x000fe400078e0002 */
[----:B------:R-:W-:Y:S02]  /*101280*/  IMAD.MOV.U32 R12, RZ, RZ, R29 ;  /* 0x000000ffff0c7224 */ /* 0x000fe400078e001d */
[----:B------:R-:W-:Y:S01]  /*101290*/  IMAD.MOV.U32 R13, RZ, RZ, R28 ;  /* 0x000000ffff0d7224 */ /* 0x000fe200078e001c */
[----:B------:R-:W-:Y:S02]  /*1012a0*/  STL [R1+0x6380], R18 ;  /* 0x0063801201007387 */ /* 0x000fe40000100800 */
[----:B--2---:R-:W-:Y:S02]  /*1012b0*/  HMMA.16816.F32 R4, R20, R24, R4 ;  /* 0x000000181404723c */ /* 0x004fe40000001804 */
[----:B---3--:R0:W-:Y:S04]  /*1012c0*/  STL.64 [R1+0x6378], R16 ;  /* 0x0063781001007387 */ /* 0x0081e80000100a00 */
[----:B------:R-:W-:Y:S04]  /*1012d0*/  STL [R1+0x6244], R12 ;  /* 0x0062440c01007387 */ /* 0x000fe80000100800 */
[----:B------:R1:W-:Y:S04]  /*1012e0*/  STL [R1+0x6240], R13 ;  /* 0x0062400d01007387 */ /* 0x0003e80000100800 */
[----:B------:R-:W2:Y:S01]  /*1012f0*/  LDL R22, [R1+0x1d8] ;  /* 0x0001d80001167983 */ /* 0x000ea20000100800 */
[----:B------:R-:W-:-:S08]  /*101300*/  IMAD.MOV.U32 R23, RZ, RZ, R26 ;  /* 0x000000ffff177224 */ /* 0x000fd000078e001a */
[----:B------:R-:W-:Y:S04]  /*101310*/  STL.64 [R1+0x1390], R4 ;  /* 0x0013900401007387 */ /* 0x000fe80000100a00 */
[----:B------:R-:W-:Y:S04]  /*101320*/  STL.64 [R1+0x1398], R6 ;  /* 0x0013980601007387 */ /* 0x000fe80000100a00 */
[----:B------:R-:W3:Y:S04]  /*101330*/  LDL.LU R26, [R1+0x6400] ;  /* 0x00640000011a7983 */ /* 0x000ee80000300800 */
[----:B------:R-:W2:Y:S01]  /*101340*/  LDL.64 R2, [R1+0x1f8] ;  /* 0x0001f80001027983 */ /* 0x000ea20000100a00 */
[----:B----4-:R-:W-:-:S02]  /*101350*/  IMAD.MOV.U32 R20, RZ, RZ, R0 ;  /* 0x000000ffff147224 */ /* 0x010fc400078e0000 */
[----:B------:R-:W-:Y:S01]  /*101360*/  IMAD.MOV.U32 R21, RZ, RZ, R27 ;  /* 0x000000ffff157224 */ /* 0x000fe200078e001b */
[----:B--2---:R-:W-:Y:S04]  /*101370*/  STL.64 [R1+0x63a8], R2 ;  /* 0x0063a80201007387 */ /* 0x004fe80000100a00 */
[----:B------:R-:W1:Y:S04]  /*101380*/  LDL.LU R0, [R1+0x63fc] ;  /* 0x0063fc0001007983 */ /* 0x000e680000300800 */
[----:B------:R-:W2:Y:S04]  /*101390*/  LDL.LU R27, [R1+0x63f8] ;  /* 0x0063f800011b7983 */ /* 0x000ea80000300800 */
[----:B0-----:R-:W4:Y:S04]  /*1013a0*/  LDL.LU R16, [R1+0xf20] ;  /* 0x000f200001107983 */ /* 0x001f280000300800 */
[----:B------:R-:W4:Y:S04]  /*1013b0*/  LDL.LU R17, [R1+0xf24] ;  /* 0x000f240001117983 */ /* 0x000f280000300800 */
[----:B------:R-:W4:Y:S04]  /*1013c0*/  LDL.LU R18, [R1+0xf28] ;  /* 0x000f280001127983 */ /* 0x000f280000300800 */
[----:B------:R-:W4:Y:S04]  /*1013d0*/  LDL.LU R19, [R1+0xf2c] ;  /* 0x000f2c0001137983 */ /* 0x000f280000300800 */
[----:B------:R-:W4:Y:S01]  /*1013e0*/  LDL R28, [R1+0x208] ;  /* 0x00020800011c7983 */ /* 0x000f220000100800 */
[----:B---3--:R-:W-:-:S03]  /*1013f0*/  IMAD.MOV.U32 R29, RZ, RZ, R26 ;  /* 0x000000ffff1d7224 */ /* 0x008fc600078e001a */
[----:B------:R-:W3:Y:S01]  /*101400*/  LDL.LU R26, [R1+0x63f4] ;  /* 0x0063f400011a7983 */ /* 0x000ee20000300800 */
[----:B-1----:R-:W-:Y:S02]  /*101410*/  IMAD.MOV.U32 R13, RZ, RZ, R0 ;  /* 0x000000ffff0d7224 */ /* 0x002fe400078e0000 */
[----:B--2---:R-:W-:Y:S01]  /*101420*/  IMAD.MOV.U32 R12, RZ, RZ, R27 ;  /* 0x000000ffff0c7224 */ /* 0x004fe200078e001b */
[----:B----4-:R-:W-:Y:S04]  /*101430*/  STL.64 [R1+0x63b8], R28 ;  /* 0x0063b81c01007387 */ /* 0x010fe80000100a00 */
[----:B------:R-:W-:Y:S04]  /*101440*/  STL.64 [R1+0x6390], R18 ;  /* 0x0063901201007387 */ /* 0x000fe80000100a00 */
[----:B------:R0:W-:Y:S04]  /*101450*/  STL.64 [R1+0x6388], R16 ;  /* 0x0063881001007387 */ /* 0x0001e80000100a00 */
[----:B0-----:R-:W2:Y:S04]  /*101460*/  LDL.LU R16, [R1+0xf30] ;  /* 0x000f300001107983 */ /* 0x001ea80000300800 */
[----:B------:R-:W2:Y:S04]  /*101470*/  LDL.LU R17, [R1+0xf34] ;  /* 0x000f340001117983 */ /* 0x000ea80000300800 */
[----:B------:R-:W4:Y:S04]  /*101480*/  LDL.LU R18, [R1+0xf38] ;  /* 0x000f380001127983 */ /* 0x000f280000300800 */
[----:B------:R-:W4:Y:S04]  /*101490*/  LDL.LU R19, [R1+0xf3c] ;  /* 0x000f3c0001137983 */ /* 0x000f280000300800 */
[----:B------:R-:W3:Y:S04]  /*1014a0*/  LDL.LU R27, [R1+0x63f0] ;  /* 0x0063f000011b7983 */ /* 0x000ee80000300800 */
[----:B------:R-:W3:Y:S04]  /*1014b0*/  LDL.64 R28, [R1+0x238] ;  /* 0x00023800011c7983 */ /* 0x000ee80000100a00 */
        /* <DEDUP_REMOVED lines=23> */
[----:B------:R-:W2:Y:S04]  /*101630*/  LDL.64 R2, [R1+0x228] ;  /* 0x0002280001027983 */ /* 0x000ea80000100a00 */
        /* <DEDUP_REMOVED lines=8> */
[----:B0-----:R-:W3:Y:S04]  /*1016c0*/  LDL.LU.64 R20, [R1+0xc0] ;  /* 0x0000c00001147983 */ /* 0x001ee80000300a00 */
[----:B------:R-:W3:Y:S04]  /*1016d0*/  LDL.LU.64 R22, [R1+0xc8] ;  /* 0x0000c80001167983 */ /* 0x000ee80000300a00 */
        /* <DEDUP_REMOVED lines=13> */
[----:B------:R-:W3:Y:S04]  /*1017b0*/  LDL.LU.64 R12, [R1+0x63e0] ;  /* 0x0063e000010c7983 */ /* 0x000ee80000300a00 */
[----:B------:R0:W-:Y:S04]  /*1017c0*/  STL.64 [R1+0x6180], R26 ;  /* 0x0061801a01007387 */ /* 0x0001e80000100a00 */
[----:B0-----:R-:W3:Y:S04]  /*1017d0*/  LDL.64 R26, [R1+0x248] ;  /* 0x00024800011a7983 */ /* 0x001ee80000100a00 */
[----:B------:R-:W-:Y:S01]  /*1017e0*/  STL.64 [R1+0x6178], R24 ;  /* 0x0061781801007387 */ /* 0x000fe20000100a00 */
        /* <DEDUP_REMOVED lines=26> */
[----:B------:R1:W-:Y:S04]  /*101990*/  STL.64 [R1+0x1358], R14 ;  /* 0x0013580e01007387 */ /* 0x0003e80000100a00 */
[----:B0-----:R-:W4:Y:S01]  /*1019a0*/  LDL.LU.64 R12, [R1+0x63b0] ;  /* 0x0063b000010c7983 */ /* 0x001f220000300a00 */
[----:B-1----:R-:W-:Y:S02]  /*1019b0*/  IMAD.MOV.U32 R14, RZ, RZ, R2 ;  /* 0x000000ffff0e7224 */ /* 0x002fe400078e0002 */
[----:B------:R-:W-:-:S02]  /*1019c0*/  IMAD.MOV.U32 R15, RZ, RZ, R3 ;  /* 0x000000ffff0f7224 */ /* 0x000fc400078e0003 */
[----:B------:R-:W2:Y:S01]  /*1019d0*/  LDL.LU.64 R2, [R1+0x63a8] ;  /* 0x0063a80001027983 */ /* 0x000ea20000300a00 */
        /* <DEDUP_REMOVED lines=19> */
[----:B0-----:R-:W2:Y:S04]  /*101b10*/  LDL.LU R18, [R1+0x6380] ;  /* 0x0063800001127983 */ /* 0x001ea80000300800 */
[----:B------:R-:W3:Y:S01]  /*101b20*/  LDL.LU.64 R16, [R1+0x6378] ;  /* 0x0063780001107983 */ /* 0x000ee20000300a00 */
[----:B------:R-:W-:-:S03]  /*101b30*/  IMAD.MOV.U32 R19, RZ, RZ, R20 ;  /* 0x000000ffff137224 */ /* 0x000fc600078e0014 */
[----:B------:R-:W4:Y:S04]  /*101b40*/  LDL.LU.64 R22, [R1+0x6370] ;  /* 0x0063700001167983 */ /* 0x000f280000300a00 */
[----:B------:R-:W2:Y:S01]  /*101b50*/  LDL.LU.64 R20, [R1+0x6368] ;  /* 0x0063680001147983 */ /* 0x000ea20000300a00 */
[----:B------:R-:W-:Y:S02]  /*101b60*/  IMAD.MOV.U32 R12, RZ, RZ, R2 ;  /* 0x000000ffff0c7224 */ /* 0x000fe400078e0002 */
[----:B------:R-:W-:Y:S02]  /*101b70*/  IMAD.MOV.U32 R13, RZ, RZ, R3 ;  /* 0x000000ffff0d7224 */ /* 0x000fe400078e0003 */
[----:B------:R-:W3:Y:S04]  /*101b80*/  LDL.LU.64 R2, [R1+0x6360] ;  /* 0x0063600001027983 */ /* 0x000ee80000300a00 */
[----:B------:R0:W-:Y:S04]  /*101b90*/  STL.64 [R1+0x6260], R14 ;  /* 0x0062600e01007387 */ /* 0x0001e80000100a00 */
[----:B------:R1:W-:Y:S01]  /*101ba0*/  STL.64 [R1+0x6258], R12 ;  /* 0x0062580c01007387 */ /* 0x0003e20000100a00 */
[----:B0-----:R-:W-:-:S02]  /*101bb0*/  IMAD.MOV.U32 R14, RZ, RZ, R29 ;  /* 0x000000ffff0e7224 */ /* 0x001fc400078e001d */
[----:B-1----:R-:W-:Y:S02]  /*101bc0*/  IMAD.MOV.U32 R12, RZ, RZ, R19 ;  /* 0x000000ffff0c7224 */ /* 0x002fe400078e0013 */
[----:B------:R-:W-:Y:S02]  /*101bd0*/  IMAD.MOV.U32 R13, RZ, RZ, R28 ;  /* 0x000000ffff0d7224 */ /* 0x000fe400078e001c */
[----:B------:R-:W-:Y:S01]  /*101be0*/  IMAD.MOV.U32 R15, RZ, RZ, R0 ;  /* 0x000000ffff0f7224 */ /* 0x000fe200078e0000 */
[----:B------:R-:W3:Y:S04]  /*101bf0*/  LDL.LU R19, [R1+0x6358] ;  /* 0x0063580001137983 */ /* 0x000ee80000300800 */
[----:B------:R-:W3:Y:S04]  /*101c00*/  LDL.LU R28, [R1+0x6354] ;  /* 0x00635400011c7983 */ /* 0x000ee80000300800 */
[----:B------:R-:W3:Y:S01]  /*101c10*/  LDL.LU R29, [R1+0x6350] ;  /* 0x00635000011d7983 */ /* 0x000ee20000300800 */
[C---:B--2---:R-:W-:Y:S06]  /*101c20*/  HMMA.16816.F32 R8, R12.reuse, R20, R8 ;  /* 0x000000140c08723c */ /* 0x044fec0000001808 */
[----:B----4-:R-:W-:-:S15]  /*101c30*/  HMMA.16816.F32 R20, R12, R22, R4 ;  /* 0x000000160c14723c */ /* 0x010fde0000001804 */
[----:B------:R-:W-:-:S02]  /*101c40*/  NOP ;  /* 0x0000000000007918 */ /* 0x000fc40000000000 */
[----:B------:R-:W-:Y:S04]  /*101c50*/  STL.64 [R1+0x1310], R8 ;  /* 0x0013100801007387 */ /* 0x000fe80000100a00 */
[----:B------:R0:W-:Y:S04]  /*101c60*/  STL.64 [R1+0x1318], R10 ;  /* 0x0013180a01007387 */ /* 0x0001e80000100a00 */
[----:B0-----:R-:W2:Y:S04]  /*101c70*/  LDL.LU.64 R10, [R1+0x6348] ;  /* 0x00634800010a7983 */ /* 0x001ea80000300a00 */
[----:B------:R-:W4:Y:S04]  /*101c80*/  LDL.LU.64 R8, [R1+0x6340] ;  /* 0x0063400001087983 */ /* 0x000f280000300a00 */
[----:B------:R-:W2:Y:S04]  /*101c90*/  LDL.LU.64 R6, [R1+0x6338] ;  /* 0x0063380001067983 */ /* 0x000ea80000300a00 */
[----:B------:R-:W2:Y:S04]  /*101ca0*/  LDL.LU.64 R4, [R1+0x6330] ;  /* 0x0063300001047983 */ /* 0x000ea80000300a00 */
[----:B------:R-:W-:Y:S04]  /*101cb0*/  STL.64 [R1+0x1300], R20 ;  /* 0x0013001401007387 */ /* 0x000fe80000100a00 */
[----:B------:R0:W-:Y:S04]  /*101cc0*/  STL.64 [R1+0x1308], R22 ;  /* 0x0013081601007387 */ /* 0x0001e80000100a00 */
[----:B0-----:R-:W3:Y:S04]  /*101cd0*/  LDL.LU.64 R22, [R1+0x6328] ;  /* 0x0063280001167983 */ /* 0x001ee80000300a00 */
[----:B------:R-:W3:Y:S01]  /*101ce0*/  LDL.LU.64 R20, [R1+0x6320] ;  /* 0x0063200001147983 */ /* 0x000ee20000300a00 */
[C---:B----4-:R-:W-:Y:S06]  /*101cf0*/  HMMA.16816.F32 R24, R12.reuse, R8, R24 ;  /* 0x000000080c18723c */ /* 0x050fec0000001818 */
[C---:B--2---:R-:W-:Y:S06]  /*101d00*/  HMMA.16816.F32 R8, R12.reuse, R10, R4 ;  /* 0x0000000a0c08723c */ /* 0x044fec0000001804 */
[----:B---3--:R-:W-:Y:S11]  /*101d10*/  HMMA.16816.F32 R4, R12, R16, R20 ;  /* 0x000000100c04723c */ /* 0x008ff60000001814 */
[----:B------:R-:W-:Y:S04]  /*101d20*/  STL.64 [R1+0x12f0], R24 ;  /* 0x0012f01801007387 */ /* 0x000fe80000100a00 */
[----:B------:R-:W-:Y:S04]  /*101d30*/  STL.64 [R1+0x12f8], R26 ;  /* 0x0012f81a01007387 */ /* 0x000fe80000100a00 */
[----:B------:R0:W-:Y:S04]  /*101d40*/  STL.64 [R1+0x12e0], R8 ;  /* 0x0012e00801007387 */ /* 0x0001e80000100a00 */
[----:B------:R1:W-:Y:S04]  /*101d50*/  STL.64 [R1+0x12e8], R10 ;  /* 0x0012e80a01007387 */ /* 0x0003e80000100a00 */
[----:B------:R-:W2:Y:S04]  /*101d60*/  LDL.LU R20, [R1+0xe50] ;  /* 0x000e500001147983 */ /* 0x000ea80000300800 */
[----:B------:R-:W-:Y:S04]  /*101d70*/  STL.64 [R1+0x12d0], R4 ;  /* 0x0012d00401007387 */ /* 0x000fe80000100a00 */
[----:B------:R-:W-:Y:S04]  /*101d80*/  STL.64 [R1+0x12d8], R6 ;  /* 0x0012d80601007387 */ /* 0x000fe80000100a00 */
        /* <DEDUP_REMOVED lines=28> */
[----:B---3--:R0:W-:Y:S04]  /*101f50*/  STL.64 [R1+0x6308], R10 ;  /* 0x0063080a01007387 */ /* 0x0081e80000100a00 */
[----:B0-----:R-:W3:Y:S04]  /*101f60*/  LDL R10, [R1+0x198] ;  /* 0x00019800010a7983 */ /* 0x001ee80000100800 */
[----:B------:R-:W3:Y:S04]  /*101f70*/  LDL R11, [R1+0x19c] ;  /* 0x00019c00010b7983 */ /* 0x000ee80000100800 */
[----:B--2---:R-:W-:Y:S04]  /*101f80*/  STL.64 [R1+0x6300], R8 ;  /* 0x0063000801007387 */ /* 0x004fe80000100a00 */
[----:B------:R-:W2:Y:S04]  /*101f90*/  LDL.64 R16, [R1+0x168] ;  /* 0x0001680001107983 */ /* 0x000ea80000100a00 */
[----:B------:R-:W-:Y:S04]  /*101fa0*/  STL.64 [R1+0x6318], R18 ;  /* 0x0063181201007387 */ /* 0x000fe80000100a00 */
[----:B--2---:R0:W-:Y:S04]  /*101fb0*/  STL.64 [R1+0x6310], R16 ;  /* 0x0063101001007387 */ /* 0x0041e80000100a00 */
[----:B0-----:R-:W3:Y:S04]  /*101fc0*/  LDL.LU R16, [R1+0xec0] ;  /* 0x000ec00001107983 */ /* 0x001ee80000300800 */
[----:B------:R-:W3:Y:S04]  /*101fd0*/  LDL.LU R17, [R1+0xec4] ;  /* 0x000ec40001117983 */ /* 0x000ee80000300800 */
[----:B------:R-:W3:Y:S04]  /*101fe0*/  LDL.LU R18, [R1+0xec8] ;  /* 0x000ec80001127983 */ /* 0x000ee80000300800 */
[----:B------:R-:W3:Y:S04]  /*101ff0*/  LDL.LU R19, [R1+0xecc] ;  /* 0x000ecc0001137983 */ /* 0x000ee80000300800 */
[----:B------:R-:W2:Y:S04]  /*102000*/  LDL.LU R20, [R1+0xe80] ;  /* 0x000e800001147983 */ /* 0x000ea80000300800 */
[----:B------:R-:W2:Y:S04]  /*102010*/  LDL.LU R21, [R1+0xe84] ;  /* 0x000e840001157983 */ /* 0x000ea80000300800 */
[----:B------:R-:W2:Y:S04]  /*102020*/  LDL.LU R22, [R1+0xe88] ;  /* 0x000e880001167983 */ /* 0x000ea80000300800 */
[----:B------:R-:W2:Y:S04]  /*102030*/  LDL.LU R23, [R1+0xe8c] ;  /* 0x000e8c0001177983 */ /* 0x000ea80000300800 */
[----:B------:R-:W4:Y:S04]  /*102040*/  LDL.LU R4, [R1+0xe60] ;  /* 0x000e600001047983 */ /* 0x000f280000300800 */
[----:B------:R-:W4:Y:S04]  /*102050*/  LDL.LU R5, [R1+0xe64] ;  /* 0x000e640001057983 */ /* 0x000f280000300800 */
        /* <DEDUP_REMOVED lines=20> */
[----:B------:R-:W3:Y:S04]  /*1021a0*/  LDL.LU.64 R18, [R1+0x6318] ;  /* 0x0063180001127983 */ /* 0x000ee80000300a00 */
[----:B------:R-:W4:Y:S04]  /*1021b0*/  LDL.LU.64 R16, [R1+0x6310] ;  /* 0x0063100001107983 */ /* 0x000f280000300a00 */
        /* <DEDUP_REMOVED lines=20> */
[----:B----4-:R-:W-:Y:S02]  /*102300*/  IMAD.MOV.U32 R28, RZ, RZ, R16 ;  /* 0x000000ffff1c7224 */ /* 0x010fe400078e0010 */
[----:B------:R-:W-:Y:S01]  /*102310*/  IMAD.MOV.U32 R29, RZ, RZ, R17 ;  /* 0x000000ffff1d7224 */ /* 0x000fe200078e0011 */
[----:B--2---:R-:W-:-:S15]  /*102320*/  HMMA.16816.F32 R8, R12, R16, R8 ;  /* 0x000000100c08723c */ /* 0x004fde0000001808 */
[----:B------:R-:W-:-:S08]  /*102330*/  NOP ;  /* 0x0000000000007918 */ /* 0x000fd00000000000 */
[----:B------:R-:W-:Y:S04]  /*102340*/  STL.64 [R1+0x1290], R8 ;  /* 0x0012900801007387 */ /* 0x000fe80000100a00 */
[----:B------:R0:W-:Y:S04]  /*102350*/  STL.64 [R1+0x1298], R10 ;  /* 0x0012980a01007387 */ /* 0x0001e80000100a00 */
[----:B0-----:R-:W3:Y:S04]  /*102360*/  LDL.LU.64 R10, [R1+0x62d8] ;  /* 0x0062d800010a7983 */ /* 0x001ee80000300a00 */
[----:B------:R-:W3:Y:S04]  /*102370*/  LDL.LU.64 R8, [R1+0x62d0] ;  /* 0x0062d00001087983 */ /* 0x000ee80000300a00 */
        /* <DEDUP_REMOVED lines=10> */
[----:B0-----:R-:W3:Y:S04]  /*102420*/  LDL.LU.64 R10, [R1+0x62b0] ;  /* 0x0062b000010a7983 */ /* 0x001ee80000300a00 */
[----:B------:R-:W4:Y:S04]  /*102430*/  LDL.LU.64 R8, [R1+0x62a8] ;  /* 0x0062a80001087983 */ /* 0x000f280000300a00 */
[----:B------:R0:W-:Y:S04]  /*102440*/  STL.64 [R1+0x6060], R18 ;  /* 0x0060601201007387 */ /* 0x0001e80000100a00 */
[----:B------:R1:W-:Y:S04]  /*102450*/  STL.64 [R1+0x6058], R16 ;  /* 0x0060581001007387 */ /* 0x0003e80000100a00 */
[----:B0-----:R-:W4:Y:S04]  /*102460*/  LDL.64 R18, [R1+0x98] ;  /* 0x0000980001127983 */ /* 0x001f280000100a00 */
[----:B-1----:R-:W4:Y:S01]  /*102470*/  LDL.64 R16, [R1+0x90] ;  /* 0x0000900001107983 */ /* 0x002f220000100a00 */
        /* <DEDUP_REMOVED lines=11> */
[----:B------:R-:W4:Y:S04]  /*102530*/  LDL.LU.64 R20, [R1+0x6288] ;  /* 0x0062880001147983 */ /* 0x000f280000300a00 */
[----:B------:R-:W-:Y:S04]  /*102540*/  STL.64 [R1+0x6200], R6 ;  /* 0x0062000601007387 */ /* 0x000fe80000100a00 */
[----:B---3--:R0:W-:Y:S04]  /*102550*/  STL.64 [R1+0x61f8], R4 ;  /* 0x0061f80401007387 */ /* 0x0081e80000100a00 */
        /* <DEDUP_REMOVED lines=10> */
[----:B------:R0:W-:Y:S04]  /*102600*/  STL.64 [R1+0x6028], R22 ;  /* 0x0060281601007387 */ /* 0x0001e80000100a00 */
[----:B0-----:R-:W3:Y:S04]  /*102610*/  LDL R22, [R1+0x300] ;  /* 0x0003000001167983 */ /* 0x001ee80000100800 */
[----:B------:R-:W3:Y:S04]  /*102620*/  LDL R23, [R1+0x304] ;  /* 0x0003040001177983 */ /* 0x000ee80000100800 */
[----:B----4-:R-:W-:Y:S01]  /*102630*/  STL.64 [R1+0x6020], R20 ;  /* 0x0060201401007387 */ /* 0x010fe20000100a00 */
[----:B--2---:R-:W-:Y:S03]  /*102640*/  HMMA.16816.F32 R12, R12, R2, R24 ;  /* 0x000000020c0c723c */ /* 0x004fe60000001818 */
[----:B------:R-:W3:Y:S04]  /*102650*/  LDL.LU.64 R26, [R1+0x6270] ;  /* 0x00627000011a7983 */ /* 0x000ee80000300a00 */
[----:B------:R-:W3:-:S15]  /*102660*/  LDL.LU.64 R24, [R1+0x6268] ;  /* 0x0062680001187983 */ /* 0x000ede0000300a00 */
[----:B------:R-:W-:-:S01]  /*102670*/  NOP ;  /* 0x0000000000007918 */ /* 0x000fc20000000000 */
[----:B------:R-:W-:Y:S04]  /*102680*/  STL.64 [R1+0x1250], R12 ;  /* 0x0012500c01007387 */ /* 0x000fe80000100a00 */
[----:B------:R0:W-:Y:S04]  /*102690*/  STL.64 [R1+0x1258], R14 ;  /* 0x0012580e01007387 */ /* 0x0001e80000100a00 */
[----:B0-----:R-:W2:Y:S04]  /*1026a0*/  LDL.LU.64 R14, [R1+0x6260] ;  /* 0x00626000010e7983 */ /* 0x001ea80000300a00 */
[----:B------:R-:W4:Y:S01]  /*1026b0*/  LDL.LU.64 R12, [R1+0x6258] ;  /* 0x00625800010c7983 */ /* 0x000f220000300a00 */
[----:B---3--:R-:W-:Y:S03]  /*1026c0*/  HMMA.16816.F32 R20, R16, R22, R24 ;  /* 0x000000161014723c */ /* 0x008fe60000001818 */
[----:B------:R-:W3:Y:S04]  /*1026d0*/  LDL.LU.64 R26, [R1+0x6250] ;  /* 0x00625000011a7983 */ /* 0x000ee80000300a00 */
[----:B------:R-:W3:-:S15]  /*1026e0*/  LDL.LU.64 R24, [R1+0x6248] ;  /* 0x0062480001187983 */ /* 0x000ede0000300a00 */
[----:B------:R-:W-:-:S01]  /*1026f0*/  NOP ;  /* 0x0000000000007918 */ /* 0x000fc20000000000 */
[----:B------:R-:W-:Y:S04]  /*102700*/  STL.64 [R1+0x1240], R20 ;  /* 0x0012401401007387 */ /* 0x000fe80000100a00 */
[----:B------:R0:W-:Y:S02]  /*102710*/  STL.64 [R1+0x1248], R22 ;  /* 0x0012481601007387 */ /* 0x0001e40000100a00 */
[----:B0-----:R-:W-:-:S15]  /*102720*/  HMMA.16816.F32 R20, R16, R8, R4 ;  /* 0x000000081014723c */ /* 0x001fde0000001804 */
        /* <DEDUP_REMOVED lines=9> */
[----:B----4-:R-:W-:Y:S02]  /*1027c0*/  IMAD.MOV.U32 R16, RZ, RZ, R12 ;  /* 0x000000ffff107224 */ /* 0x010fe400078e000c */
[----:B------:R-:W-:Y:S02]  /*1027d0*/  IMAD.MOV.U32 R17, RZ, RZ, R13 ;  /* 0x000000ffff117224 */ /* 0x000fe400078e000d */
[----:B------:R-:W-:Y:S02]  /*1027e0*/  IMAD.MOV.U32 R5, RZ, RZ, R18 ;  /* 0x000000ffff057224 */ /* 0x000fe400078e0012 */
[----:B------:R-:W-:Y:S01]  /*1027f0*/  IMAD.MOV.U32 R4, RZ, RZ, R19 ;  /* 0x000000ffff047224 */ /* 0x000fe200078e0013 */
[----:B---3--:R0:W-:Y:S04]  /*102800*/  STL.64 [R1+0x6118], R22 ;  /* 0x0061181601007387 */ /* 0x0081e80000100a00 */
[----:B--2---:R-:W-:Y:S04]  /*102810*/  STL.64 [R1+0x6110], R20 ;  /* 0x0061101401007387 */ /* 0x004fe80000100a00 */
[----:B------:R-:W2:Y:S04]  /*102820*/  LDL.LU R12, [R1+0x6244] ;  /* 0x00624400010c7983 */ /* 0x000ea80000300800 */
[----:B------:R-:W3:Y:S01]  /*102830*/  LDL.LU R13, [R1+0x6240] ;  /* 0x00624000010d7983 */ /* 0x000ee20000300800 */
[----:B0-----:R-:W-:-:S02]  /*102840*/  IMAD.MOV.U32 R22, RZ, RZ, R14 ;  /* 0x000000ffff167224 */ /* 0x001fc400078e000e */
[----:B------:R-:W-:Y:S01]  /*102850*/  IMAD.MOV.U32 R23, RZ, RZ, R15 ;  /* 0x000000ffff177224 */ /* 0x000fe200078e000f */
[----:B------:R-:W4:Y:S04]  /*102860*/  LDL.LU R14, [R1+0x623c] ;  /* 0x00623c00010e7983 */ /* 0x000f280000300800 */
[----:B------:R-:W4:Y:S04]  /*102870*/  LDL.LU R15, [R1+0x6238] ;  /* 0x00623800010f7983 */ /* 0x000f280000300800 */
[----:B------:R-:W-:Y:S04]  /*102880*/  STL.64 [R1+0x6130], R22 ;  /* 0x0061301601007387 */ /* 0x000fe80000100a00 */
[----:B------:R-:W2:Y:S04]  /*102890*/  LDL.64 R18, [R1+0x1e8] ;  /* 0x0001e80001127983 */ /* 0x000ea80000100a00 */
[----:B--2---:R-:W-:Y:S04]  /*1028a0*/  STL.64 [R1+0x6128], R18 ;  /* 0x0061281201007387 */ /* 0x004fe80000100a00 */
[----:B------:R0:W-:Y:S04]  /*1028b0*/  STL.64 [R1+0x6120], R16 ;  /* 0x0061201001007387 */ /* 0x0001e80000100a00 */
        /* <DEDUP_REMOVED lines=16> */
[----:B--2---:R-:W-:Y:S04]  /*1029c0*/  STL.64 [R1+0x6150], R16 ;  /* 0x0061501001007387 */ /* 0x004fe80000100a00 */
[----:B------:R0:W-:Y:S04]  /*1029d0*/  STL.64 [R1+0x6160], R22 ;  /* 0x0061601601007387 */ /* 0x0001e80000100a00 */
[----:B-1----:R-:W2:Y:S04]  /*1029e0*/  LDL.LU R20, [R1+0xd70] ;  /* 0x000d700001147983 */ /* 0x002ea80000300800 */
[----:B------:R-:W2:Y:S04]  /*1029f0*/  LDL.LU R21, [R1+0xd74] ;  /* 0x000d740001157983 */ /* 0x000ea80000300800 */
[----:B0-----:R-:W3:Y:S04]  /*102a00*/  LDL.LU R22, [R1+0xd78] ;  /* 0x000d780001167983 */ /* 0x001ee80000300800 */
[----:B------:R-:W3:Y:S01]  /*102a10*/  LDL.LU R23, [R1+0xd7c] ;  /* 0x000d7c0001177983 */ /* 0x000ee20000300800 */
[----:B------:R-:W-:-:S02]  /*102a20*/  IMAD.MOV.U32 R26, RZ, RZ, R13 ;  /* 0x000000ffff1a7224 */ /* 0x000fc400078e000d */
[----:B------:R-:W-:Y:S01]  /*102a30*/  IMAD.MOV.U32 R27, RZ, RZ, R12 ;  /* 0x000000ffff1b7224 */ /* 0x000fe200078e000c */
[----:B------:R-:W2:Y:S04]  /*102a40*/  LDL.LU R13, [R1+0x6234] ;  /* 0x00623400010d7983 */ /* 0x000ea80000300800 */
[----:B------:R-:W2:Y:S04]  /*102a50*/  LDL.LU R12, [R1+0x6230] ;  /* 0x00623000010c7983 */ /* 0x000ea80000300800 */
[----:B------:R-:W-:Y:S01]  /*102a60*/  STL.64 [R1+0x6198], R26 ;  /* 0x0061981a01007387 */ /* 0x000fe20000100a00 */
[----:B----4-:R-:W-:-:S02]  /*102a70*/  IMAD.MOV.U32 R24, RZ, RZ, R15 ;  /* 0x000000ffff187224 */ /* 0x010fc400078e000f */
[----:B------:R-:W-:Y:S01]  /*102a80*/  IMAD.MOV.U32 R25, RZ, RZ, R14 ;  /* 0x000000ffff197224 */ /* 0x000fe200078e000e */
        /* <DEDUP_REMOVED lines=8> */
[----:B------:R-:W-:-:S02]  /*102b10*/  IMAD.MOV.U32 R26, RZ, RZ, R12 ;  /* 0x000000ffff1a7224 */ /* 0x000fc400078e000c */
[----:B------:R-:W-:Y:S01]  /*102b20*/  IMAD.MOV.U32 R27, RZ, RZ, R13 ;  /* 0x000000ffff1b7224 */ /* 0x000fe200078e000d */
[----:B------:R-:W4:Y:S04]  /*102b30*/  LDL.LU R12, [R1+0x6224] ;  /* 0x00622400010c7983 */ /* 0x000f280000300800 */
[----:B------:R-:W4:Y:S04]  /*102b40*/  LDL.LU R13, [R1+0x6220] ;  /* 0x00622000010d7983 */ /* 0x000f280000300800 */
[----:B------:R-:W-:Y:S04]  /*102b50*/  STL.64 [R1+0x61b0], R24 ;  /* 0x0061b01801007387 */ /* 0x000fe80000100a00 */
[----:B------:R0:W-:Y:S02]  /*102b60*/  STL.64 [R1+0x61c8], R26 ;  /* 0x0061c81a01007387 */ /* 0x0001e40000100a00 */
[----:B0-----:R-:W-:-:S02]  /*102b70*/  IMAD.MOV.U32 R27, RZ, RZ, R4 ;  /* 0x000000ffff1b7224 */ /* 0x001fc400078e0004 */
[----:B------:R-:W-:Y:S01]  /*102b80*/  IMAD.MOV.U32 R26, RZ, RZ, R5 ;  /* 0x000000ffff1a7224 */ /* 0x000fe200078e0005 */
[----:B---3--:R-:W-:Y:S04]  /*102b90*/  STL.64 [R1+0x6190], R22 ;  /* 0x0061901601007387 */ /* 0x008fe80000100a00 */
[----:B--2---:R0:W-:Y:S01]  /*102ba0*/  STL.64 [R1+0x6188], R20 ;  /* 0x0061881401007387 */ /* 0x0041e20000100a00 */
[----:B----4-:R-:W-:Y:S02]  /*102bb0*/  IMAD.MOV.U32 R24, RZ, RZ, R14 ;  /* 0x000000ffff187224 */ /* 0x010fe400078e000e */
[----:B------:R-:W-:Y:S01]  /*102bc0*/  IMAD.MOV.U32 R25, RZ, RZ, R15 ;  /* 0x000000ffff197224 */ /* 0x000fe200078e000f */
[----:B0-----:R-:W2:Y:S04]  /*102bd0*/  LDL.LU R20, [R1+0xda0] ;  /* 0x000da00001147983 */ /* 0x001ea80000300800 */
[----:B------:R-:W2:Y:S04]  /*102be0*/  LDL.LU R21, [R1+0xda4] ;  /* 0x000da40001157983 */ /* 0x000ea80000300800 */
[----:B------:R-:W3:Y:S04]  /*102bf0*/  LDL.LU R22, [R1+0xda8] ;  /* 0x000da80001167983 */ /* 0x000ee80000300800 */
[----:B------:R-:W3:Y:S04]  /*102c00*/  LDL.LU R23, [R1+0xdac] ;  /* 0x000dac0001177983 */ /* 0x000ee80000300800 */
[----:B------:R-:W4:Y:S04]  /*102c10*/  LDL.LU R14, [R1+0x621c] ;  /* 0x00621c00010e7983 */ /* 0x000f280000300800 */
[----:B------:R-:W4:Y:S04]  /*102c20*/  LDL.LU R15, [R1+0x6218] ;  /* 0x00621800010f7983 */ /* 0x000f280000300800 */
[----:B------:R0:W-:Y:S04]  /*102c30*/  STL.64 [R1+0x61e0], R24 ;  /* 0x0061e01801007387 */ /* 0x0001e80000100a00 */
[----:B------:R-:W2:Y:S04]  /*102c40*/  LDL.LU R4, [R1+0xdf0] ;  /* 0x000df00001047983 */ /* 0x000ea80000300800 */
[----:B------:R-:W2:Y:S01]  /*102c50*/  LDL.LU R5, [R1+0xdf4] ;  /* 0x000df40001057983 */ /* 0x000ea20000300800 */
[----:B0-----:R-:W-:-:S02]  /*102c60*/  IMAD.MOV.U32 R25, RZ, RZ, R6 ;  /* 0x000000ffff197224 */ /* 0x001fc400078e0006 */
[----:B------:R-:W-:Y:S01]  /*102c70*/  IMAD.MOV.U32 R24, RZ, RZ, R7 ;  /* 0x000000ffff187224 */ /* 0x000fe200078e0007 */
        /* <DEDUP_REMOVED lines=37> */
[----:B------:R0:W-:Y:S04]  /*102ed0*/  STL.64 [R1+0x5ff0], R8 ;  /* 0x005ff00801007387 */ /* 0x0001e80000100a00 */
[----:B------:R1:W-:Y:S04]  /*102ee0*/  STL.64 [R1+0x6040], R10 ;  /* 0x0060400a01007387 */ /* 0x0003e80000100a00 */
[----:B0-----:R-:W4:Y:S04]  /*102ef0*/  LDL.LU R8, [R1+0xd10] ;  /* 0x000d100001087983 */ /* 0x001f280000300800 */
[----:B------:R-:W4:Y:S04]  /*102f00*/  LDL.LU R9, [R1+0xd14] ;  /* 0x000d140001097983 */ /* 0x000f280000300800 */
[----:B-1----:R-:W4:Y:S04]  /*102f10*/  LDL.LU R10, [R1+0xd18] ;  /* 0x000d1800010a7983 */ /* 0x002f280000300800 */
[----:B------:R-:W4:Y:S04]  /*102f20*/  LDL.LU R11, [R1+0xd1c] ;  /* 0x000d1c00010b7983 */ /* 0x000f280000300800 */
        /* <DEDUP_REMOVED lines=11> */
[----:B0-----:R-:W4:Y:S04]  /*102fe0*/  LDL R12, [R1+0x208] ;  /* 0x00020800010c7983 */ /* 0x001f280000100800 */
[----:B------:R-:W4:Y:S04]  /*102ff0*/  LDL R13, [R1+0x20c] ;  /* 0x00020c00010d7983 */ /* 0x000f280000100800 */
[----:B------:R0:W-:Y:S04]  /*103000*/  STL.64 [R1+0x5fe8], R14 ;  /* 0x005fe80e01007387 */ /* 0x0001e80000100a00 */
[----:B0-----:R-:W4:Y:S01]  /*103010*/  LDL.64 R14, [R1+0x218] ;  /* 0x00021800010e7983 */ /* 0x001f220000100a00 */
[----:B---3--:R-:W-:Y:S03]  /*103020*/  HMMA.16816.F32 R24, R24, R4, R20 ;  /* 0x000000041818723c */ /* 0x008fe60000001814 */
[----:B------:R-:W3:Y:S04]  /*103030*/  LDL.LU.64 R22, [R1+0x61f0] ;  /* 0x0061f00001167983 */ /* 0x000ee80000300a00 */
[----:B------:R-:W3:-:S15]  /*103040*/  LDL.LU.64 R20, [R1+0x61e8] ;  /* 0x0061e80001147983 */ /* 0x000ede0000300a00 */
[----:B------:R-:W-:-:S01]  /*103050*/  NOP ;  /* 0x0000000000007918 */ /* 0x000fc20000000000 */
[----:B------:R0:W-:Y:S04]  /*103060*/  STL.64 [R1+0x1020], R24 ;  /* 0x0010201801007387 */ /* 0x0001e80000100a00 */
[----:B------:R-:W-:Y:S04]  /*103070*/  STL.64 [R1+0x1028], R26 ;  /* 0x0010281a01007387 */ /* 0x000fe80000100a00 */
[----:B0-----:R-:W3:Y:S04]  /*103080*/  LDL.LU.64 R24, [R1+0x61e0] ;  /* 0x0061e00001187983 */ /* 0x001ee80000300a00 */
[----:B--2---:R-:W-:Y:S04]  /*103090*/  STL.64 [R1+0x6038], R6 ;  /* 0x0060380601007387 */ /* 0x004fe80000100a00 */
[----:B------:R0:W-:Y:S04]  /*1030a0*/  STL.64 [R1+0x6030], R4 ;  /* 0x0060300401007387 */ /* 0x0001e80000100a00 */
[----:B0-----:R-:W3:Y:S04]  /*1030b0*/  LDL.LU.64 R4, [R1+0x90] ;  /* 0x0000900001047983 */ /* 0x001ee80000300a00 */
[----:B------:R-:W3:Y:S02]  /*1030c0*/  LDL.LU.64 R6, [R1+0x98] ;  /* 0x0000980001067983 */ /* 0x000ee40000300a00 */
[----:B---3--:R-:W-:Y:S02]  /*1030d0*/  HMMA.16816.F32 R24, R4, R24, R20 ;  /* 0x000000180418723c */ /* 0x008fe40000001814 */
        /* <DEDUP_REMOVED lines=41> */
[----:B------:R0:W-:Y:S04]  /*103370*/  STL [R1+0x5f84], R26 ;  /* 0x005f841a01007387 */ /* 0x0001e80000100800 */
[----:B------:R1:W-:Y:S04]  /*103380*/  STL [R1+0x5f80], R27 ;  /* 0x005f801b01007387 */ /* 0x0003e80000100800 */
[----:B------:R-:W4:Y:S04]  /*103390*/  LDL.LU R24, [R1+0xd30] ;  /* 0x000d300001187983 */ /* 0x000f280000300800 */
[----:B------:R-:W4:Y:S04]  /*1033a0*/  LDL.LU R25, [R1+0xd34] ;  /* 0x000d340001197983 */ /* 0x000f280000300800 */
[----:B0-----:R-:W4:Y:S04]  /*1033b0*/  LDL.LU R26, [R1+0xd38] ;  /* 0x000d3800011a7983 */ /* 0x001f280000300800 */
[----:B-1----:R-:W4:Y:S01]  /*1033c0*/  LDL.LU R27, [R1+0xd3c] ;  /* 0x000d3c00011b7983 */ /* 0x002f220000300800 */
        /* <DEDUP_REMOVED lines=14> */
[C---:B----4-:R-:W-:Y:S06]  /*1034b0*/  HMMA.16816.F32 R24, R4.reuse, R14, R24 ;  /* 0x0000000e0418723c */ /* 0x050fec0000001818 */
[----:B--2---:R-:W-:Y:S01]  /*1034c0*/  HMMA.16816.F32 R20, R4, R22, R16 ;  /* 0x000000160414723c */ /* 0x004fe20000001810 */
[----:B------:R-:W2:Y:S04]  /*1034d0*/  LDL.LU.64 R18, [R1+0x6128] ;  /* 0x0061280001127983 */ /* 0x000ea80000300a00 */
[----:B------:R-:W3:-:S15]  /*1034e0*/  LDL.LU.64 R16, [R1+0x6120] ;  /* 0x0061200001107983 */ /* 0x000ede0000300a00 */
[----:B------:R-:W-:-:S03]  /*1034f0*/  NOP ;  /* 0x0000000000007918 */ /* 0x000fc60000000000 */
[----:B------:R-:W-:Y:S04]  /*103500*/  STL.64 [R1+0xf90], R20 ;  /* 0x000f901401007387 */ /* 0x000fe80000100a00 */
[----:B------:R0:W-:Y:S04]  /*103510*/  STL.64 [R1+0xf98], R22 ;  /* 0x000f981601007387 */ /* 0x0001e80000100a00 */
[----:B0-----:R-:W2:Y:S04]  /*103520*/  LDL.LU.64 R22, [R1+0x6118] ;  /* 0x0061180001167983 */ /* 0x001ea80000300a00 */
[----:B------:R-:W2:Y:S04]  /*103530*/  LDL.LU.64 R20, [R1+0x6110] ;  /* 0x0061100001147983 */ /* 0x000ea80000300a00 */
[----:B------:R-:W-:Y:S04]  /*103540*/  STL.64 [R1+0xf80], R24 ;  /* 0x000f801801007387 */ /* 0x000fe80000100a00 */
[----:B------:R0:W-:Y:S02]  /*103550*/  STL.64 [R1+0xf88], R26 ;  /* 0x000f881a01007387 */ /* 0x0001e40000100a00 */
[----:B0-----:R-:W-:-:S02]  /*103560*/  IMAD.MOV.U32 R27, RZ, RZ, R15 ;  /* 0x000000ffff1b7224 */ /* 0x001fc400078e000f */
[----:B------:R-:W-:-:S03]  /*103570*/  IMAD.MOV.U32 R26, RZ, RZ, R14 ;  /* 0x000000ffff1a7224 */ /* 0x000fc600078e000e */
[----:B------:R-:W-:Y:S04]  /*103580*/  STL [R1+0x5f8c], R27 ;  /* 0x005f8c1b01007387 */ /* 0x000fe80000100800 */
[----:B------:R0:W-:Y:S04]  /*103590*/  STL [R1+0x5f88], R26 ;  /* 0x005f881a01007387 */ /* 0x0001e80000100800 */
[----:B------:R-:W4:Y:S04]  /*1035a0*/  LDL.LU R24, [R1+0xd20] ;  /* 0x000d200001187983 */ /* 0x000f280000300800 */
[----:B------:R-:W4:Y:S04]  /*1035b0*/  LDL.LU R25, [R1+0xd24] ;  /* 0x000d240001197983 */ /* 0x000f280000300800 */
[----:B0-----:R-:W4:Y:S04]  /*1035c0*/  LDL.LU R26, [R1+0xd28] ;  /* 0x000d2800011a7983 */ /* 0x001f280000300800 */
[----:B------:R-:W4:Y:S02]  /*1035d0*/  LDL.LU R27, [R1+0xd2c] ;  /* 0x000d2c00011b7983 */ /* 0x000f240000300800 */
[C---:B----4-:R-:W-:Y:S06]  /*1035e0*/  HMMA.16816.F32 R24, R4.reuse, R12, R24 ;  /* 0x0000000c0418723c */ /* 0x050fec0000001818 */
[C---:B---3--:R-:W-:Y:S06]  /*1035f0*/  HMMA.16816.F32 R12, R4.reuse, R16, R8 ;  /* 0x00000010040c723c */ /* 0x048fec0000001808 */
[----:B--2---:R-:W-:Y:S11]  /*103600*/  HMMA.16816.F32 R8, R4, R18, R20 ;  /* 0x000000120408723c */ /* 0x004ff60000001814 */
[----:B------:R-:W-:Y:S04]  /*103610*/  STL.64 [R1+0xea0], R24 ;  /* 0x000ea01801007387 */ /* 0x000fe80000100a00 */
[----:B------:R-:W-:Y:S04]  /*103620*/  STL.64 [R1+0xea8], R26 ;  /* 0x000ea81a01007387 */ /* 0x000fe80000100a00 */
[----:B------:R0:W-:Y:S04]  /*103630*/  STL.64 [R1+0xe90], R12 ;  /* 0x000e900c01007387 */ /* 0x0001e80000100a00 */
[----:B------:R1:W-:Y:S04]  /*103640*/  STL.64 [R1+0xe98], R14 ;  /* 0x000e980e01007387 */ /* 0x0003e80000100a00 */
[----:B------:R2:W-:Y:S04]  /*103650*/  STL.64 [R1+0xe80], R8 ;  /* 0x000e800801007387 */ /* 0x0005e80000100a00 */
[----:B------:R3:W-:Y:S04]  /*103660*/  STL.64 [R1+0xe88], R10 ;  /* 0x000e880a01007387 */ /* 0x0007e80000100a00 */
[----:B0-----:R-:W4:Y:S04]  /*103670*/  LDL.LU R12, [R1+0xc30] ;  /* 0x000c3000010c7983 */ /* 0x001f280000300800 */
[----:B------:R-:W4:Y:S04]  /*103680*/  LDL.LU R13, [R1+0xc34] ;  /* 0x000c3400010d7983 */ /* 0x000f280000300800 */
[----:B-1----:R-:W2:Y:S04]  /*103690*/  LDL.LU R14, [R1+0xc38] ;  /* 0x000c3800010e7983 */ /* 0x002ea80000300800 */
[----:B------:R-:W2:Y:S04]  /*1036a0*/  LDL.LU R15, [R1+0xc3c] ;  /* 0x000c3c00010f7983 */ /* 0x000ea80000300800 */
[----:B--2---:R-:W-:Y:S04]  /*1036b0*/  STL.64 [R1+0x6050], R14 ;  /* 0x0060500e01007387 */ /* 0x004fe80000100a00 */
[----:B----4-:R-:W-:Y:S04]  /*1036c0*/  STL.64 [R1+0x6048], R12 ;  /* 0x0060480c01007387 */ /* 0x010fe80000100a00 */
[----:B------:R-:W2:Y:S04]  /*1036d0*/  LDL.LU R8, [R1+0xc60] ;  /* 0x000c600001087983 */ /* 0x000ea80000300800 */
[----:B------:R-:W2:Y:S04]  /*1036e0*/  LDL.LU R9, [R1+0xc64] ;  /* 0x000c640001097983 */ /* 0x000ea80000300800 */
[----:B---3--:R-:W3:Y:S04]  /*1036f0*/  LDL.LU R10, [R1+0xc68] ;  /* 0x000c6800010a7983 */ /* 0x008ee80000300800 */
[----:B------:R-:W3:Y:S01]  /*103700*/  LDL.LU R11, [R1+0xc6c] ;  /* 0x000c6c00010b7983 */ /* 0x000ee20000300800 */
[----:B------:R-:W-:-:S02]  /*103710*/  IMAD.MOV.U32 R24, RZ, RZ, R18 ;  /* 0x000000ffff187224 */ /* 0x000fc400078e0012 */
[----:B------:R-:W-:Y:S02]  /*103720*/  IMAD.MOV.U32 R25, RZ, RZ, R19 ;  /* 0x000000ffff197224 */ /* 0x000fe400078e0013 */
[----:B------:R-:W-:Y:S02]  /*103730*/  IMAD.MOV.U32 R18, RZ, RZ, R28 ;  /* 0x000000ffff127224 */ /* 0x000fe400078e001c */
[----:B------:R-:W-:Y:S01]  /*103740*/  IMAD.MOV.U32 R19, RZ, RZ, R29 ;  /* 0x000000ffff137224 */ /* 0x000fe200078e001d */
[----:B---3--:R-:W-:Y:S04]  /*103750*/  STL.64 [R1+0x6070], R10 ;  /* 0x0060700a01007387 */ /* 0x008fe80000100a00 */
[----:B--2---:R0:W-:Y:S04]  /*103760*/  STL.64 [R1+0x6068], R8 ;  /* 0x0060680801007387 */ /* 0x0041e80000100a00 */
[----:B------:R-:W2:Y:S04]  /*103770*/  LDL.LU R28, [R1+0x6108] ;  /* 0x00610800011c7983 */ /* 0x000ea80000300800 */
[----:B------:R-:W2:Y:S04]  /*103780*/  LDL.LU R29, [R1+0x6104] ;  /* 0x00610400011d7983 */ /* 0x000ea80000300800 */
[----:B------:R-:W-:Y:S04]  /*103790*/  STL.64 [R1+0x6078], R18 ;  /* 0x0060781201007387 */ /* 0x000fe80000100a00 */
[----:B0-----:R-:W3:Y:S04]  /*1037a0*/  LDL.LU R8, [R1+0xc80] ;  /* 0x000c800001087983 */ /* 0x001ee80000300800 */
[----:B------:R-:W3:Y:S04]  /*1037b0*/  LDL.LU R9, [R1+0xc84] ;  /* 0x000c840001097983 */ /* 0x000ee80000300800 */
[----:B------:R-:W4:Y:S04]  /*1037c0*/  LDL.LU R10, [R1+0xc88] ;  /* 0x000c8800010a7983 */ /* 0x000f280000300800 */
[----:B------:R-:W4:Y:S01]  /*1037d0*/  LDL.LU R11, [R1+0xc8c] ;  /* 0x000c8c00010b7983 */ /* 0x000f220000300800 */
[----:B------:R-:W-:-:S03]  /*1037e0*/  IMAD.MOV.U32 R17, RZ, RZ, R0 ;  /* 0x000000ffff117224 */ /* 0x000fc600078e0000 */
[----:B----4-:R-:W-:Y:S04]  /*1037f0*/  STL.64 [R1+0x6088], R10 ;  /* 0x0060880a01007387 */ /* 0x010fe80000100a00 */
[----:B---3--:R-:W-:Y:S04]  /*103800*/  STL.64 [R1+0x6080], R8 ;  /* 0x0060800801007387 */ /* 0x008fe80000100a00 */
[----:B------:R-:W3:Y:S04]  /*103810*/  LDL R16, [R1+0x178] ;  /* 0x0001780001107983 */ /* 0x000ee80000100800 */
[----:B------:R-:W4:Y:S04]  /*103820*/  LDL.LU R0, [R1+0x6100] ;  /* 0x0061000001007983 */ /* 0x000f280000300800 */
[----:B---3--:R0:W-:Y:S04]  /*103830*/  STL.64 [R1+0x6090], R16 ;  /* 0x0060901001007387 */ /* 0x0081e80000100a00 */
[----:B0-----:R-:W3:Y:S04]  /*103840*/  LDL.LU R16, [R1+0xca0] ;  /* 0x000ca00001107983 */ /* 0x001ee80000300800 */
[----:B------:R-:W3:Y:S04]  /*103850*/  LDL.LU R17, [R1+0xca4] ;  /* 0x000ca40001117983 */ /* 0x000ee80000300800 */
[----:B------:R-:W2:Y:S04]  /*103860*/  LDL.LU R18, [R1+0xca8] ;  /* 0x000ca80001127983 */ /* 0x000ea80000300800 */
[----:B------:R-:W2:Y:S04]  /*103870*/  LDL.LU R19, [R1+0xcac] ;  /* 0x000cac0001137983 */ /* 0x000ea80000300800 */
[----:B--2---:R0:W-:Y:S04]  /*103880*/  STL.64 [R1+0x60a0], R18 ;  /* 0x0060a01201007387 */ /* 0x0041e80000100a00 */
[----:B0-----:R-:W2:Y:S04]  /*103890*/  LDL R18, [R1+0x198] ;  /* 0x0001980001127983 */ /* 0x001ea80000100800 */
[----:B------:R-:W2:Y:S04]  /*1038a0*/  LDL R19, [R1+0x19c] ;  /* 0x00019c0001137983 */ /* 0x000ea80000100800 */
[----:B---3--:R0:W-:Y:S04]  /*1038b0*/  STL.64 [R1+0x6098], R16 ;  /* 0x0060981001007387 */ /* 0x0081e80000100a00 */
[----:B--2---:R1:W-:Y:S04]  /*1038c0*/  STL.64 [R1+0x60b8], R18 ;  /* 0x0060b81201007387 */ /* 0x0043e80000100a00 */
[----:B------:R-:W2:Y:S04]  /*1038d0*/  LDL.LU R8, [R1+0xc90] ;  /* 0x000c900001087983 */ /* 0x000ea80000300800 */
[----:B------:R-:W2:Y:S04]  /*1038e0*/  LDL.LU R9, [R1+0xc94] ;  /* 0x000c940001097983 */ /* 0x000ea80000300800 */
[----:B------:R-:W3:Y:S04]  /*1038f0*/  LDL.LU R10, [R1+0xc98] ;  /* 0x000c9800010a7983 */ /* 0x000ee80000300800 */
[----:B------:R-:W3:Y:S04]  /*103900*/  LDL.LU R11, [R1+0xc9c] ;  /* 0x000c9c00010b7983 */ /* 0x000ee80000300800 */
[----:B0-----:R-:W2:Y:S04]  /*103910*/  LDL R16, [R1+0x1a8] ;  /* 0x0001a80001107983 */ /* 0x001ea80000100800 */
[----:B-1----:R-:W3:Y:S01]  /*103920*/  LDL.64 R18, [R1+0x1b8] ;  /* 0x0001b80001127983 */ /* 0x002ee20000100a00 */
[----:B----4-:R-:W-:-:S03]  /*103930*/  IMAD.MOV.U32 R17, RZ, RZ, R0 ;  /* 0x000000ffff117224 */ /* 0x010fc600078e0000 */
        /* <DEDUP_REMOVED lines=38> */
[----:B------:R-:W-:Y:S04]  /*103ba0*/  STL [R1+0x5f94], R25 ;  /* 0x005f941901007387 */ /* 0x000fe80000100800 */
[----:B------:R0:W-:Y:S04]  /*103bb0*/  STL [R1+0x5f90], R24 ;  /* 0x005f901801007387 */ /* 0x0001e80000100800 */
[----:B0-----:R-:W2:Y:S02]  /*103bc0*/  LDL.64 R24, [R1+0x1d8] ;  /* 0x0001d80001187983 */ /* 0x001ea40000100a00 */
        /* <DEDUP_REMOVED lines=25> */
[----:B------:R-:W-:-:S05]  /*103d60*/  IMAD.MOV.U32 R27, RZ, RZ, R19 ;  /* 0x000000ffff1b7224 */ /* 0x000fca00078e0013 */
[----:B------:R-:W-:Y:S04]  /*103d70*/  STL.64 [R1+0x5fa8], R26 ;  /* 0x005fa81a01007387 */ /* 0x000fe80000100a00 */
        /* <DEDUP_REMOVED lines=42> */
[C---:B----4-:R-:W-:Y:S06]  /*104020*/  HMMA.16816.F32 R12, R4.reuse, R16, R12 ;  /* 0x00000010040c723c */ /* 0x050fec000000180c */
[----:B--2---:R-:W-:-:S15]  /*104030*/  HMMA.16816.F32 R8, R4, R18, R8 ;  /* 0x000000120408723c */ /* 0x004fde0000001808 */
[----:B------:R-:W-:-:S02]  /*104040*/  NOP ;  /* 0x0000000000007918 */ /* 0x000fc40000000000 */
[----:B------:R-:W-:Y:S04]  /*104050*/  STL.64 [R1+0xdf0], R12 ;  /* 0x000df00c01007387 */ /* 0x000fe80000100a00 */
[----:B------:R0:W-:Y:S04]  /*104060*/  STL.64 [R1+0xdf8], R14 ;  /* 0x000df80e01007387 */ /* 0x0001e80000100a00 */
[----:B0-----:R-:W2:Y:S04]  /*104070*/  LDL.LU.64 R14, [R1+0x6050] ;  /* 0x00605000010e7983 */ /* 0x001ea80000300a00 */
[----:B------:R-:W2:Y:S04]  /*104080*/  LDL.LU.64 R12, [R1+0x6048] ;  /* 0x00604800010c7983 */ /* 0x000ea80000300a00 */
[----:B------:R-:W-:Y:S04]  /*104090*/  STL.64 [R1+0x5e58], R16 ;  /* 0x005e581001007387 */ /* 0x000fe80000100a00 */
[----:B------:R-:W-:Y:S04]  /*1040a0*/  STL.64 [R1+0xc90], R8 ;  /* 0x000c900801007387 */ /* 0x000fe80000100a00 */
[----:B------:R0:W-:Y:S04]  /*1040b0*/  STL.64 [R1+0xc98], R10 ;  /* 0x000c980a01007387 */ /* 0x0001e80000100a00 */
[----:B0-----:R-:W4:Y:S01]  /*1040c0*/  LDL.LU.64 R10, [R1+0x6040] ;  /* 0x00604000010a7983 */ /* 0x001f220000300a00 */
[----:B------:R-:W-:-:S02]  /*1040d0*/  IMAD.MOV.U32 R9, RZ, RZ, R5 ;  /* 0x000000ffff097224 */ /* 0x000fc400078e0005 */
[----:B------:R-:W-:Y:S02]  /*1040e0*/  IMAD.MOV.U32 R8, RZ, RZ, R6 ;  /* 0x000000ffff087224 */ /* 0x000fe400078e0006 */
[----:B------:R-:W-:Y:S02]  /*1040f0*/  IMAD.MOV.U32 R0, RZ, RZ, R7 ;  /* 0x000000ffff007224 */ /* 0x000fe400078e0007 */
[----:B------:R-:W-:Y:S01]  /*104100*/  IMAD.MOV.U32 R16, RZ, RZ, R4 ;  /* 0x000000ffff107224 */ /* 0x000fe200078e0004 */
[----:B------:R-:W3:Y:S04]  /*104110*/  LDL.LU.64 R6, [R1+0x6038] ;  /* 0x0060380001067983 */ /* 0x000ee80000300a00 */
[----:B------:R-:W2:Y:S04]  /*104120*/  LDL.LU.64 R4, [R1+0x6030] ;  /* 0x0060300001047983 */ /* 0x000ea80000300a00 */
[----:B------:R0:W-:Y:S01]  /*104130*/  STL.64 [R1+0x6008], R18 ;  /* 0x0060081201007387 */ /* 0x0001e20000100a00 */
[----:B------:R-:W-:-:S02]  /*104140*/  IMAD.MOV.U32 R17, RZ, RZ, R9 ;  /* 0x000000ffff117224 */ /* 0x000fc400078e0009 */
[----:B0-----:R-:W-:Y:S02]  /*104150*/  IMAD.MOV.U32 R18, RZ, RZ, R8 ;  /* 0x000000ffff127224 */ /* 0x001fe400078e0008 */
[----:B------:R-:W-:-:S07]  /*104160*/  IMAD.MOV.U32 R19, RZ, RZ, R0 ;  /* 0x000000ffff137224 */ /* 0x000fce00078e0000 */
[----:B----4-:R-:W-:-:S15]  /*104170*/  HMMA.16816.F32 R20, R16, R10, R20 ;  /* 0x0000000a1014723c */ /* 0x010fde0000001814 */
[----:B------:R-:W-:-:S08]  /*104180*/  NOP ;  /* 0x0000000000007918 */ /* 0x000fd00000000000 */
[----:B------:R-:W-:Y:S04]  /*104190*/  STL.64 [R1+0xc80], R20 ;  /* 0x000c801401007387 */ /* 0x000fe80000100a00 */
[----:B------:R0:W-:Y:S04]  /*1041a0*/  STL.64 [R1+0xc88], R22 ;  /* 0x000c881601007387 */ /* 0x0001e80000100a00 */
[----:B0-----:R-:W4:Y:S01]  /*1041b0*/  LDL.LU.64 R22, [R1+0x6028] ;  /* 0x0060280001167983 */ /* 0x001f220000300a00 */
[----:B---3--:R-:W-:Y:S03]  /*1041c0*/  HMMA.16816.F32 R24, R16, R6, R24 ;  /* 0x000000061018723c */ /* 0x008fe60000001818 */
[----:B------:R-:W3:Y:S04]  /*1041d0*/  LDL.LU.64 R20, [R1+0x6020] ;  /* 0x0060200001147983 */ /* 0x000ee80000300a00 */
[----:B------:R-:W-:Y:S04]  /*1041e0*/  STL.64 [R1+0x5fc8], R6 ;  /* 0x005fc80601007387 */ /* 0x000fe80000100a00 */
[----:B--2---:R0:W-:-:S12]  /*1041f0*/  STL.64 [R1+0x5fc0], R4 ;  /* 0x005fc00401007387 */ /* 0x0041d80000100a00 */
[----:B------:R-:W-:Y:S04]  /*104200*/  STL.64 [R1+0x1460], R24 ;  /* 0x0014601801007387 */ /* 0x000fe80000100a00 */
[----:B------:R-:W-:Y:S04]  /*104210*/  STL.64 [R1+0x1468], R26 ;  /* 0x0014681a01007387 */ /* 0x000fe80000100a00 */
[----:B0-----:R-:W2:Y:S01]  /*104220*/  LDL.LU R4, [R1+0xbe0] ;  /* 0x000be00001047983 */ /* 0x001ea20000300800 */
[----:B----4-:R-:W-:-:S15]  /*104230*/  HMMA.16816.F32 R12, R16, R22, R12 ;  /* 0x00000016100c723c */ /* 0x010fde000000180c */
[----:B------:R-:W-:-:S08]  /*104240*/  NOP ;  /* 0x0000000000007918 */ /* 0x000fd00000000000 */
[----:B------:R-:W-:Y:S04]  /*104250*/  STL.64 [R1+0x1450], R12 ;  /* 0x0014500c01007387 */ /* 0x000fe80000100a00 */
[----:B------:R-:W-:Y:S04]  /*104260*/  STL.64 [R1+0x1458], R14 ;  /* 0x0014580e01007387 */ /* 0x000fe80000100a00 */
[----:B------:R-:W2:Y:S04]  /*104270*/  LDL.LU R5, [R1+0xbe4] ;  /* 0x000be40001057983 */ /* 0x000ea80000300800 */
[----:B------:R-:W4:Y:S04]  /*104280*/  LDL.LU R6, [R1+0xbe8] ;  /* 0x000be80001067983 */ /* 0x000f280000300800 */
[----:B------:R-:W4:Y:S04]  /*104290*/  LDL.LU R7, [R1+0xbec] ;  /* 0x000bec0001077983 */ /* 0x000f280000300800 */
[----:B------:R-:W3:Y:S04]  /*1042a0*/  LDL.64 R8, [R1+0x300] ;  /* 0x0003000001087983 */ /* 0x000ee80000100a00 */
[----:B------:R-:W-:Y:S04]  /*1042b0*/  STL.64 [R1+0x6018], R10 ;  /* 0x0060180a01007387 */ /* 0x000fe80000100a00 */
[----:B---3--:R0:W-:Y:S04]  /*1042c0*/  STL.64 [R1+0x6010], R8 ;  /* 0x0060100801007387 */ /* 0x0081e80000100a00 */
        /* <DEDUP_REMOVED lines=20> */
[----:B------:R-:W2:Y:S04]  /*104410*/  LDL.LU R24, [R1+0xbc0] ;  /* 0x000bc00001187983 */ /* 0x000ea80000300800 */
        /* <DEDUP_REMOVED lines=10> */
[----:B------:R0:W-:Y:S04]  /*1044c0*/  STL.64 [R1+0x5e20], R22 ;  /* 0x005e201601007387 */ /* 0x0001e80000100a00 */
[----:B------:R1:W-:Y:S04]  /*1044d0*/  STL.64 [R1+0x5e18], R20 ;  /* 0x005e181401007387 */ /* 0x0003e80000100a00 */
[----:B0-----:R-:W3:Y:S04]  /*1044e0*/  LDL R22, [R1+0x68] ;  /* 0x0000680001167983 */ /* 0x001ee80000100800 */
[----:B-1----:R-:W3:Y:S04]  /*1044f0*/  LDL R20, [R1+0x60] ;  /* 0x0000600001147983 */ /* 0x002ee80000100800 */
[----:B------:R-:W3:Y:S04]  /*104500*/  LDL R21, [R1+0x64] ;  /* 0x0000640001157983 */ /* 0x000ee80000100800 */
[----:B------:R-:W3:Y:S04]  /*104510*/  LDL R23, [R1+0x6c] ;  /* 0x00006c0001177983 */ /* 0x000ee80000100800 */
[----:B------:R-:W4:Y:S04]  /*104520*/  LDL.LU.64 R10, [R1+0x6018] ;  /* 0x00601800010a7983 */ /* 0x000f280000300a00 */
[----:B------:R-:W3:Y:S04]  /*104530*/  LDL.LU.64 R8, [R1+0x6010] ;  /* 0x0060100001087983 */ /* 0x000ee80000300a00 */
[----:B------:R-:W-:Y:S04]  /*104540*/  STL.64 [R1+0xde0], R16 ;  /* 0x000de01001007387 */ /* 0x000fe80000100a00 */
[----:B------:R0:W-:Y:S04]  /*104550*/  STL.64 [R1+0xde8], R18 ;  /* 0x000de81201007387 */ /* 0x0001e80000100a00 */
[----:B0-----:R-:W2:Y:S04]  /*104560*/  LDL.LU.64 R18, [R1+0x6008] ;  /* 0x0060080001127983 */ /* 0x001ea80000300a00 */
[----:B------:R-:W2:Y:S04]  /*104570*/  LDL.64 R16, [R1+0x288] ;  /* 0x0002880001107983 */ /* 0x000ea80000100a00 */
[----:B------:R-:W2:Y:S04]  /*104580*/  LDL.64 R28, [R1+0x278] ;  /* 0x00027800011c7983 */ /* 0x000ea80000100a00 */
[----:B------:R-:W-:Y:S04]  /*104590*/  STL [R1+0x5f1c], R2 ;  /* 0x005f1c0201007387 */ /* 0x000fe80000100800 */
[----:B------:R0:W-:Y:S04]  /*1045a0*/  STL [R1+0x5f18], R3 ;  /* 0x005f180301007387 */ /* 0x0001e80000100800 */
[----:B0-----:R-:W2:Y:S01]  /*1045b0*/  LDL.64 R2, [R1+0x2a0] ;  /* 0x0002a00001027983 */ /* 0x001ea20000100a00 */
[----:B---3--:R-:W-:Y:S06]  /*1045c0*/  HMMA.16816.F32 R12, R20, R8, R12 ;  /* 0x00000008140c723c */ /* 0x008fec000000180c */
[----:B------:R-:W-:-:S15]  /*1045d0*/  IMAD.MOV.U32 R0, RZ, RZ, R9 ;  /* 0x000000ffff007224 */ /* 0x000fde00078e0009 */
[----:B------:R-:W-:-:S02]  /*1045e0*/  NOP ;  /* 0x0000000000007918 */ /* 0x000fc40000000000 */
        /* <DEDUP_REMOVED lines=10> */
[----:B----4-:R-:W-:Y:S04]  /*104690*/  STL.64 [R1+0x5e40], R10 ;  /* 0x005e400a01007387 */ /* 0x010fe80000100a00 */
        /* <DEDUP_REMOVED lines=10> */
[----:B------:R-:W-:Y:S04]  /*104740*/  STL.64 [R1+0xdb8], R14 ;  /* 0x000db80e01007387 */ /* 0x000fe80000100a00 */
[----:B0-----:R-:W3:Y:S02]  /*104750*/  LDL.LU.64 R12, [R1+0x5fd0] ;  /* 0x005fd000010c7983 */ /* 0x001ee40000300a00 */
[----:B---3--:R-:W-:-:S15]  /*104760*/  HMMA.16816.F32 R4, R20, R12, R4 ;  /* 0x0000000c1404723c */ /* 0x008fde0000001804 */
[----:B------:R-:W-:-:S08]  /*104770*/  NOP ;  /* 0x0000000000007918 */ /* 0x000fd00000000000 */
[----:B------:R-:W-:Y:S04]  /*104780*/  STL.64 [R1+0xda0], R4 ;  /* 0x000da00401007387 */ /* 0x000fe80000100a00 */
[----:B------:R0:W-:Y:S04]  /*104790*/  STL.64 [R1+0xda8], R6 ;  /* 0x000da80601007387 */ /* 0x0001e80000100a00 */
[----:B0-----:R-:W3:Y:S04]  /*1047a0*/  LDL.LU.64 R6, [R1+0x5fc8] ;  /* 0x005fc80001067983 */ /* 0x001ee80000300a00 */
[----:B------:R-:W2:Y:S01]  /*1047b0*/  LDL.LU.64 R4, [R1+0x5fc0] ;  /* 0x005fc00001047983 */ /* 0x000ea20000300a00 */
[----:B------:R-:W-:-:S02]  /*1047c0*/  IMAD.MOV.U32 R15, RZ, RZ, R13 ;  /* 0x000000ffff0f7224 */ /* 0x000fc400078e000d */
[----:B------:R-:W-:-:S03]  /*1047d0*/  IMAD.MOV.U32 R14, RZ, RZ, R12 ;  /* 0x000000ffff0e7224 */ /* 0x000fc600078e000c */
[----:B------:R-:W-:Y:S04]  /*1047e0*/  STL [R1+0x5dc0], R15 ;  /* 0x005dc00f01007387 */ /* 0x000fe80000100800 */
[----:B------:R0:W-:Y:S04]  /*1047f0*/  STL [R1+0x5dbc], R14 ;  /* 0x005dbc0e01007387 */ /* 0x0001e80000100800 */
[----:B0-----:R-:W4:Y:S01]  /*104800*/  LDL.64 R14, [R1+0x2b0] ;  /* 0x0002b000010e7983 */ /* 0x001f220000100a00 */
[----:B--2---:R-:W-:-:S15]  /*104810*/  HMMA.16816.F32 R24, R20, R4, R24 ;  /* 0x000000041418723c */ /* 0x004fde0000001818 */
[----:B------:R-:W-:-:S08]  /*104820*/  NOP ;  /* 0x0000000000007918 */ /* 0x000fd00000000000 */
[----:B------:R-:W-:Y:S04]  /*104830*/  STL.64 [R1+0xd90], R24 ;  /* 0x000d901801007387 */ /* 0x000fe80000100a00 */
[----:B------:R0:W-:Y:S04]  /*104840*/  STL.64 [R1+0xd98], R26 ;  /* 0x000d981a01007387 */ /* 0x0001e80000100a00 */
[----:B0-----:R-:W2:Y:S04]  /*104850*/  LDL.LU.64 R26, [R1+0x5fb8] ;  /* 0x005fb800011a7983 */ /* 0x001ea80000300a00 */
[----:B------:R-:W2:Y:S04]  /*104860*/  LDL.LU.64 R24, [R1+0x5fb0] ;  /* 0x005fb00001187983 */ /* 0x000ea80000300a00 */
[----:B---3--:R-:W-:Y:S04]  /*104870*/  STL.64 [R1+0x5e30], R6 ;  /* 0x005e300601007387 */ /* 0x008fe80000100a00 */
[----:B------:R0:W-:Y:S01]  /*104880*/  STL.64 [R1+0x5e28], R4 ;  /* 0x005e280401007387 */ /* 0x0001e20000100a00 */
[----:B----4-:R-:W-:-:S02]  /*104890*/  IMAD.MOV.U32 R13, RZ, RZ, R15 ;  /* 0x000000ffff0d7224 */ /* 0x010fc400078e000f */
[----:B------:R-:W-:Y:S01]  /*1048a0*/  IMAD.MOV.U32 R12, RZ, RZ, R14 ;  /* 0x000000ffff0c7224 */ /* 0x000fe200078e000e */
        /* <DEDUP_REMOVED lines=10> */
[----:B------:R-:W-:Y:S04]  /*104950*/  STL [R1+0x5dc8], R13 ;  /* 0x005dc80d01007387 */ /* 0x000fe80000100800 */
[----:B------:R0:W-:Y:S04]  /*104960*/  STL [R1+0x5dc4], R12 ;  /* 0x005dc40c01007387 */ /* 0x0001e80000100800 */
[----:B0-----:R-:W2:Y:S04]  /*104970*/  LDL.LU R12, [R1+0xbb0] ;  /* 0x000bb000010c7983 */ /* 0x001ea80000300800 */
[----:B------:R-:W2:Y:S04]  /*104980*/  LDL.LU R13, [R1+0xbb4] ;  /* 0x000bb400010d7983 */ /* 0x000ea80000300800 */
[----:B------:R-:W2:Y:S04]  /*104990*/  LDL.LU R14, [R1+0xbb8] ;  /* 0x000bb800010e7983 */ /* 0x000ea80000300800 */
[----:B------:R-:W2:Y:S01]  /*1049a0*/  LDL.LU R15, [R1+0xbbc] ;  /* 0x000bbc00010f7983 */ /* 0x000ea20000300800 */
[C---:B---3--:R-:W-:Y:S06]  /*1049b0*/  HMMA.16816.F32 R4, R20.reuse, R16, R4 ;  /* 0x000000101404723c */ /* 0x048fec0000001804 */
[----:B--2---:R-:W-:-:S15]  /*1049c0*/  HMMA.16816.F32 R12, R20, R2, R12 ;  /* 0x00000002140c723c */ /* 0x004fde000000180c */
[----:B------:R-:W-:-:S08]  /*1049d0*/  NOP ;  /* 0x0000000000007918 */ /* 0x000fd00000000000 */
[----:B------:R-:W-:Y:S04]  /*1049e0*/  STL.64 [R1+0xd60], R12 ;  /* 0x000d600c01007387 */ /* 0x000fe80000100a00 */
[----:B------:R0:W-:Y:S02]  /*1049f0*/  STL.64 [R1+0xd68], R14 ;  /* 0x000d680e01007387 */ /* 0x0001e40000100a00 */
[----:B0-----:R-:W-:Y:S02]  /*104a00*/  IMAD.MOV.U32 R14, RZ, RZ, R3 ;  /* 0x000000ffff0e7224 */ /* 0x001fe400078e0003 */
[----:B------:R-:W-:-:S03]  /*104a10*/  IMAD.MOV.U32 R15, RZ, RZ, R2 ;  /* 0x000000ffff0f7224 */ /* 0x000fc600078e0002 */
[----:B------:R-:W-:Y:S04]  /*104a20*/  STL [R1+0x5dd0], R14 ;  /* 0x005dd00e01007387 */ /* 0x000fe80000100800 */
[----:B------:R-:W-:Y:S04]  /*104a30*/  STL [R1+0x5dcc], R15 ;  /* 0x005dcc0f01007387 */ /* 0x000fe80000100800 */
[----:B------:R-:W-:Y:S04]  /*104a40*/  STL.64 [R1+0xd50], R4 ;  /* 0x000d500401007387 */ /* 0x000fe80000100a00 */
[----:B------:R0:W-:Y:S02]  /*104a50*/  STL.64 [R1+0xd58], R6 ;  /* 0x000d580601007387 */ /* 0x0001e40000100a00 */
[----:B0-----:R-:W-:Y:S01]  /*104a60*/  HMMA.16816.F32 R4, R20, R28, R8 ;  /* 0x0000001c1404723c */ /* 0x001fe20000001808 */
[----:B------:R-:W-:-:S02]  /*104a70*/  IMAD.MOV.U32 R12, RZ, RZ, R17 ;  /* 0x000000ffff0c7224 */ /* 0x000fc400078e0011 */
[----:B------:R-:W-:Y:S02]  /*104a80*/  IMAD.MOV.U32 R13, RZ, RZ, R16 ;  /* 0x000000ffff0d7224 */ /* 0x000fe400078e0010 */
[----:B------:R-:W-:Y:S02]  /*104a90*/  IMAD.MOV.U32 R16, RZ, RZ, R26 ;  /* 0x000000ffff107224 */ /* 0x000fe400078e001a */
[----:B------:R-:W-:Y:S01]  /*104aa0*/  IMAD.MOV.U32 R17, RZ, RZ, R27 ;  /* 0x000000ffff117224 */ /* 0x000fe200078e001b */
[----:B------:R-:W-:Y:S04]  /*104ab0*/  STL [R1+0x5dd8], R12 ;  /* 0x005dd80c01007387 */ /* 0x000fe80000100800 */
[----:B------:R-:W-:Y:S11]  /*104ac0*/  STL [R1+0x5dd4], R13 ;  /* 0x005dd40d01007387 */ /* 0x000ff60000100800 */
[----:B------:R-:W-:Y:S04]  /*104ad0*/  STL.64 [R1+0xd40], R4 ;  /* 0x000d400401007387 */ /* 0x000fe80000100a00 */
[----:B------:R-:W-:Y:S04]  /*104ae0*/  STL.64 [R1+0xd48], R6 ;  /* 0x000d480601007387 */ /* 0x000fe80000100a00 */
[----:B------:R-:W2:Y:S04]  /*104af0*/  LDL.LU R26, [R1+0x5f9c] ;  /* 0x005f9c00011a7983 */ /* 0x000ea80000300800 */
[----:B------:R-:W3:Y:S04]  /*104b00*/  LDL.LU R27, [R1+0x5f98] ;  /* 0x005f9800011b7983 */ /* 0x000ee80000300800 */
[----:B------:R-:W-:Y:S04]  /*104b10*/  STL.64 [R1+0x5ec8], R18 ;  /* 0x005ec81201007387 */ /* 0x000fe80000100a00 */
[----:B------:R-:W-:Y:S04]  /*104b20*/  STL.64 [R1+0x5ec0], R16 ;  /* 0x005ec01001007387 */ /* 0x000fe80000100a00 */
[----:B------:R-:W3:Y:S04]  /*104b30*/  LDL.LU R20, [R1+0xad0] ;  /* 0x000ad00001147983 */ /* 0x000ee80000300800 */
[----:B------:R-:W3:Y:S04]  /*104b40*/  LDL.LU R21, [R1+0xad4] ;  /* 0x000ad40001157983 */ /* 0x000ee80000300800 */
[----:B------:R-:W3:Y:S04]  /*104b50*/  LDL.LU R22, [R1+0xad8] ;  /* 0x000ad80001167983 */ /* 0x000ee80000300800 */
[----:B------:R-:W3:Y:S01]  /*104b60*/  LDL.LU R23, [R1+0xadc] ;  /* 0x000adc0001177983 */ /* 0x000ee20000300800 */
[----:B----4-:R-:W-:-:S02]  /*104b70*/  IMAD.MOV.U32 R10, RZ, RZ, R25 ;  /* 0x000000ffff0a7224 */ /* 0x010fc400078e0019 */
[----:B------:R-:W-:Y:S02]  /*104b80*/  IMAD.MOV.U32 R11, RZ, RZ, R24 ;  /* 0x000000ffff0b7224 */ /* 0x000fe400078e0018 */
[----:B--2---:R-:W-:Y:S02]  /*104b90*/  IMAD.MOV.U32 R9, RZ, RZ, R26 ;  /* 0x000000ffff097224 */ /* 0x004fe400078e001a */
[----:B---3--:R-:W-:Y:S01]  /*104ba0*/  IMAD.MOV.U32 R8, RZ, RZ, R27 ;  /* 0x000000ffff087224 */ /* 0x008fe200078e001b */
[----:B------:R-:W-:Y:S04]  /*104bb0*/  STL.64 [R1+0x5ed8], R22 ;  /* 0x005ed81601007387 */ /* 0x000fe80000100a00 */
[----:B------:R-:W-:Y:S04]  /*104bc0*/  STL.64 [R1+0x5ed0], R20 ;  /* 0x005ed01401007387 */ /* 0x000fe80000100a00 */
[----:B------:R-:W2:Y:S04]  /*104bd0*/  LDL.LU R25, [R1+0x5f94] ;  /* 0x005f940001197983 */ /* 0x000ea80000300800 */
[----:B------:R-:W3:Y:S04]  /*104be0*/  LDL.LU R24, [R1+0x5f90] ;  /* 0x005f900001187983 */ /* 0x000ee80000300800 */
[----:B------:R-:W4:Y:S04]  /*104bf0*/  LDL.LU R27, [R1+0x5f8c] ;  /* 0x005f8c00011b7983 */ /* 0x000f280000300800 */
        /* <DEDUP_REMOVED lines=13> */
[----:B--2---:R-:W-:-:S02]  /*104cd0*/  IMAD.MOV.U32 R12, RZ, RZ, R26 ;  /* 0x000000ffff0c7224 */ /* 0x004fc400078e001a */
[----:B------:R-:W-:Y:S01]  /*104ce0*/  IMAD.MOV.U32 R13, RZ, RZ, R27 ;  /* 0x000000ffff0d7224 */ /* 0x000fe200078e001b */
[----:B------:R-:W2:Y:S01]  /*104cf0*/  LDL.LU R26, [R1+0x5f84] ;  /* 0x005f8400011a7983 */ /* 0x000ea20000300800 */
[----:B------:R-:W-:Y:S02]  /*104d00*/  IMAD.MOV.U32 R14, RZ, RZ, R28 ;  /* 0x000000ffff0e7224 */ /* 0x000fe400078e001c */
[----:B------:R-:W-:Y:S01]  /*104d10*/  IMAD.MOV.U32 R15, RZ, RZ, R29 ;  /* 0x000000ffff0f7224 */ /* 0x000fe200078e001d */
[----:B------:R-:W2:Y:S04]  /*104d20*/  LDL.LU R27, [R1+0x5f80] ;  /* 0x005f8000011b7983 */ /* 0x000ea80000300800 */
[----:B------:R-:W2:Y:S04]  /*104d30*/  LDL.64 R28, [R1+0x238] ;  /* 0x00023800011c7983 */ /* 0x000ea80000100a00 */
[----:B------:R0:W-:Y:S04]  /*104d40*/  STL.64 [R1+0x5f20], R12 ;  /* 0x005f200c01007387 */ /* 0x0001e80000100a00 */
[----:B0-----:R-:W2:Y:S04]  /*104d50*/  LDL.64 R12, [R1+0x228] ;  /* 0x00022800010c7983 */ /* 0x001ea80000100a00 */
        /* <DEDUP_REMOVED lines=10> */
[----:B0-----:R-:W3:Y:S04]  /*104e00*/  LDL.LU.64 R8, [R1+0x60] ;  /* 0x0000600001087983 */ /* 0x001ee80000300a00 */
[----:B------:R-:W3:Y:S04]  /*104e10*/  LDL.LU.64 R10, [R1+0x68] ;  /* 0x00006800010a7983 */ /* 0x000ee80000300a00 */
[----:B------:R-:W4:Y:S04]  /*104e20*/  LDL.64 R16, [R1+0x1f8] ;  /* 0x0001f80001107983 */ /* 0x000f280000100a00 */
        /* <DEDUP_REMOVED lines=63> */
[----:B---3--:R-:W-:Y:S06]  /*105220*/  HMMA.16816.F32 R24, R8, R28, R24 ;  /* 0x0000001c0818723c */ /* 0x008fec0000001818 */
[----:B------:R-:W-:-:S02]  /*105230*/  IMAD.MOV.U32 R2, RZ, RZ, R8 ;  /* 0x000000ffff027224 */ /* 0x000fc400078e0008 */
[----:B------:R-:W-:-:S15]  /*105240*/  IMAD.MOV.U32 R3, RZ, RZ, R9 ;  /* 0x000000ffff037224 */ /* 0x000fde00078e0009 */
[----:B------:R0:W-:Y:S04]  /*105250*/  STL.64 [R1+0xd00], R24 ;  /* 0x000d001801007387 */ /* 0x0001e80000100a00 */
[----:B------:R1:W-:Y:S01]  /*105260*/  STL.64 [R1+0xd08], R26 ;  /* 0x000d081a01007387 */ /* 0x0003e20000100a00 */
[----:B0-----:R-:W-:Y:S02]  /*105270*/  IMAD.MOV.U32 R25, RZ, RZ, R28 ;  /* 0x000000ffff197224 */ /* 0x001fe400078e001c */
[----:B------:R-:W-:Y:S02]  /*105280*/  IMAD.MOV.U32 R24, RZ, RZ, R29 ;  /* 0x000000ffff187224 */ /* 0x000fe400078e001d */
[----:B------:R-:W-:Y:S02]  /*105290*/  IMAD.MOV.U32 R28, RZ, RZ, R10 ;  /* 0x000000ffff1c7224 */ /* 0x000fe400078e000a */
[----:B------:R-:W-:-:S02]  /*1052a0*/  IMAD.MOV.U32 R29, RZ, RZ, R11 ;  /* 0x000000ffff1d7224 */ /* 0x000fc400078e000b */
[----:B-1----:R-:W-:Y:S02]  /*1052b0*/  IMAD.MOV.U32 R27, RZ, RZ, R12 ;  /* 0x000000ffff1b7224 */ /* 0x002fe400078e000c */
        /* <DEDUP_REMOVED lines=8> */
[----:B------:R-:W3:Y:S04]  /*105340*/  LDL.LU.64 R8, [R1+0x5f28] ;  /* 0x005f280001087983 */ /* 0x000ee80000300a00 */
[----:B------:R-:W3:Y:S04]  /*105350*/  LDL.LU.64 R12, [R1+0x5f20] ;  /* 0x005f2000010c7983 */ /* 0x000ee80000300a00 */
[----:B------:R0:W-:Y:S04]  /*105360*/  STL.64 [R1+0x5df0], R26 ;  /* 0x005df01a01007387 */ /* 0x0001e80000100a00 */
[----:B------:R1:W-:Y:S01]  /*105370*/  STL.64 [R1+0x5de8], R24 ;  /* 0x005de81801007387 */ /* 0x0003e20000100a00 */
[----:B0-----:R-:W-:-:S02]  /*105380*/  IMAD.MOV.U32 R26, RZ, RZ, R28 ;  /* 0x000000ffff1a7224 */ /* 0x001fc400078e001c */
[----:B-1----:R-:W-:Y:S02]  /*105390*/  IMAD.MOV.U32 R24, RZ, RZ, R2 ;  /* 0x000000ffff187224 */ /* 0x002fe400078e0002 */
[----:B------:R-:W-:Y:S02]  /*1053a0*/  IMAD.MOV.U32 R25, RZ, RZ, R3 ;  /* 0x000000ffff197224 */ /* 0x000fe400078e0003 */
[----:B------:R-:W-:Y:S01]  /*1053b0*/  IMAD.MOV.U32 R27, RZ, RZ, R29 ;  /* 0x000000ffff1b7224 */ /* 0x000fe200078e001d */
[----:B------:R-:W2:Y:S04]  /*1053c0*/  LDL.LU R2, [R1+0x5f1c] ;  /* 0x005f1c0001027983 */ /* 0x000ea80000300800 */
        /* <DEDUP_REMOVED lines=18> */
[----:B------:R-:W-:Y:S01]  /*1054f0*/  IMAD.MOV.U32 R14, RZ, RZ, R17 ;  /* 0x000000ffff0e7224 */ /* 0x000fe200078e0011 */
[C---:B---3--:R-:W-:Y:S06]  /*105500*/  HMMA.16816.F32 R8, R24.reuse, R16, R8 ;  /* 0x000000101808723c */ /* 0x048fec0000001808 */
        /* <DEDUP_REMOVED lines=22> */
[----:B------:R-:W3:Y:S01]  /*105670*/  LDL.LU R8, [R1+0xa60] ;  /* 0x000a600001087983 */ /* 0x000ee20000300800 */
[C---:B--2---:R-:W-:Y:S06]  /*105680*/  HMMA.16816.F32 R12, R24.reuse, R10, R4 ;  /* 0x0000000a180c723c */ /* 0x044fec0000001804 */
[----:B----4-:R-:W-:-:S15]  /*105690*/  HMMA.16816.F32 R4, R24, R16, R20 ;  /* 0x000000101804723c */ /* 0x010fde0000001814 */
[----:B------:R-:W-:-:S02]  /*1056a0*/  NOP ;  /* 0x0000000000007918 */ /* 0x000fc40000000000 */
[----:B------:R0:W-:Y:S04]  /*1056b0*/  STL.64 [R1+0xc30], R12 ;  /* 0x000c300c01007387 */ /* 0x0001e80000100a00 */
[----:B------:R1:W-:Y:S04]  /*1056c0*/  STL.64 [R1+0xc38], R14 ;  /* 0x000c380e01007387 */ /* 0x0003e80000100a00 */
[----:B------:R-:W-:Y:S04]  /*1056d0*/  STL.64 [R1+0xc20], R4 ;  /* 0x000c200401007387 */ /* 0x000fe80000100a00 */
[----:B------:R-:W-:Y:S04]  /*1056e0*/  STL.64 [R1+0xc28], R6 ;  /* 0x000c280601007387 */ /* 0x000fe80000100a00 */
[----:B------:R-:W3:Y:S04]  /*1056f0*/  LDL.LU R9, [R1+0xa64] ;  /* 0x000a640001097983 */ /* 0x000ee80000300800 */
[----:B------:R-:W2:Y:S04]  /*105700*/  LDL.LU R10, [R1+0xa68] ;  /* 0x000a6800010a7983 */ /* 0x000ea80000300800 */
[----:B------:R-:W2:Y:S04]  /*105710*/  LDL.LU R11, [R1+0xa6c] ;  /* 0x000a6c00010b7983 */ /* 0x000ea80000300800 */
[----:B0-----:R-:W4:Y:S04]  /*105720*/  LDL.LU R12, [R1+0xaa0] ;  /* 0x000aa000010c7983 */ /* 0x001f280000300800 */
[----:B------:R-:W4:Y:S04]  /*105730*/  LDL.LU R13, [R1+0xaa4] ;  /* 0x000aa400010d7983 */ /* 0x000f280000300800 */
[----:B-1----:R-:W3:Y:S04]  /*105740*/  LDL.LU R14, [R1+0xaa8] ;  /* 0x000aa800010e7983 */ /* 0x002ee80000300800 */
[----:B------:R-:W3:Y:S04]  /*105750*/  LDL.LU R15, [R1+0xaac] ;  /* 0x000aac00010f7983 */ /* 0x000ee80000300800 */
[----:B---3--:R0:W-:Y:S04]  /*105760*/  STL.64 [R1+0x5e98], R14 ;  /* 0x005e980e01007387 */ /* 0x0081e80000100a00 */
[----:B0-----:R-:W3:Y:S04]  /*105770*/  LDL R14, [R1+0x198] ;  /* 0x00019800010e7983 */ /* 0x001ee80000100800 */
[----:B------:R-:W3:Y:S04]  /*105780*/  LDL R15, [R1+0x19c] ;  /* 0x00019c00010f7983 */ /* 0x000ee80000100800 */
[----:B----4-:R0:W-:Y:S04]  /*105790*/  STL.64 [R1+0x5e90], R12 ;  /* 0x005e900c01007387 */ /* 0x0101e80000100a00 */
[----:B---3--:R-:W-:Y:S04]  /*1057a0*/  STL.64 [R1+0x5ea8], R14 ;  /* 0x005ea80e01007387 */ /* 0x008fe80000100a00 */
[----:B------:R-:W3:Y:S04]  /*1057b0*/  LDL.64 R16, [R1+0x168] ;  /* 0x0001680001107983 */ /* 0x000ee80000100a00 */
[----:B------:R1:W-:Y:S04]  /*1057c0*/  STL.64 [R1+0x5e78], R18 ;  /* 0x005e781201007387 */ /* 0x0003e80000100a00 */
[----:B0-----:R-:W4:Y:S04]  /*1057d0*/  LDL R12, [R1+0x1a8] ;  /* 0x0001a800010c7983 */ /* 0x001f280000100800 */
[----:B------:R-:W4:Y:S04]  /*1057e0*/  LDL R13, [R1+0x1ac] ;  /* 0x0001ac00010d7983 */ /* 0x000f280000100800 */
[----:B-1----:R-:W2:Y:S04]  /*1057f0*/  LDL R18, [R1+0x178] ;  /* 0x0001780001127983 */ /* 0x002ea80000100800 */
[----:B------:R-:W2:Y:S04]  /*105800*/  LDL R19, [R1+0x17c] ;  /* 0x00017c0001137983 */ /* 0x000ea80000100800 */
[----:B---3--:R0:W-:Y:S04]  /*105810*/  STL.64 [R1+0x5e70], R16 ;  /* 0x005e701001007387 */ /* 0x0081e80000100a00 */
[----:B--2---:R1:W-:Y:S04]  /*105820*/  STL.64 [R1+0x5ea0], R18 ;  /* 0x005ea01201007387 */ /* 0x0043e80000100a00 */
[----:B0-----:R-:W2:Y:S04]  /*105830*/  LDL.LU R16, [R1+0xab0] ;  /* 0x000ab00001107983 */ /* 0x001ea80000300800 */
[----:B------:R-:W2:Y:S04]  /*105840*/  LDL.LU R17, [R1+0xab4] ;  /* 0x000ab40001117983 */ /* 0x000ea80000300800 */
[----:B-1----:R-:W3:Y:S04]  /*105850*/  LDL.LU R18, [R1+0xab8] ;  /* 0x000ab80001127983 */ /* 0x002ee80000300800 */
        /* <DEDUP_REMOVED lines=40> */
[----:B------:R-:W2:-:S15]  /*105ae0*/  LDL.LU.64 R18, [R1+0x5ea0] ;  /* 0x005ea00001127983 */ /* 0x000e9e0000300a00 */
[----:B------:R-:W-:-:S06]  /*105af0*/  NOP ;  /* 0x0000000000007918 */ /* 0x000fcc0000000000 */
[----:B------:R-:W-:Y:S04]  /*105b00*/  STL.64 [R1+0x1bd0], R12 ;  /* 0x001bd00c01007387 */ /* 0x000fe80000100a00 */
[----:B------:R0:W-:Y:S04]  /*105b10*/  STL.64 [R1+0x1bd8], R14 ;  /* 0x001bd80e01007387 */ /* 0x0001e80000100a00 */
[----:B0-----:R-:W3:Y:S04]  /*105b20*/  LDL.LU.64 R14, [R1+0x5e98] ;  /* 0x005e9800010e7983 */ /* 0x001ee80000300a00 */
        /* <DEDUP_REMOVED lines=18> */
[----:B------:R-:W3:Y:S04]  /*105c50*/  LDL.LU.64 R10, [R1+0x5e88] ;  /* 0x005e8800010a7983 */ /* 0x000ee80000300a00 */
[----:B------:R-:W3:Y:S04]  /*105c60*/  LDL.LU.64 R8, [R1+0x5e80] ;  /* 0x005e800001087983 */ /* 0x000ee80000300a00 */
[----:B------:R-:W-:Y:S04]  /*105c70*/  STL.64 [R1+0x1bb0], R16 ;  /* 0x001bb01001007387 */ /* 0x000fe80000100a00 */
[----:B------:R0:W-:Y:S04]  /*105c80*/  STL.64 [R1+0x1bb8], R18 ;  /* 0x001bb81201007387 */ /* 0x0001e80000100a00 */
[----:B0-----:R-:W4:Y:S04]  /*105c90*/  LDL.LU.64 R18, [R1+0x5e78] ;  /* 0x005e780001127983 */ /* 0x001f280000300a00 */
[----:B------:R-:W3:Y:S02]  /*105ca0*/  LDL.LU.64 R16, [R1+0x5e70] ;  /* 0x005e700001107983 */ /* 0x000ee40000300a00 */
[----:B---3--:R-:W-:Y:S06]  /*105cb0*/  HMMA.16816.F32 R8, R24, R16, R8 ;  /* 0x000000101808723c */ /* 0x008fec0000001808 */
[----:B------:R-:W-:-:S02]  /*105cc0*/  IMAD.MOV.U32 R28, RZ, RZ, R16 ;  /* 0x000000ffff1c7224 */ /* 0x000fc400078e0010 */
[----:B------:R-:W-:-:S15]  /*105cd0*/  IMAD.MOV.U32 R29, RZ, RZ, R17 ;  /* 0x000000ffff1d7224 */ /* 0x000fde00078e0011 */
[----:B------:R-:W-:Y:S04]  /*105ce0*/  STL.64 [R1+0x1ba0], R8 ;  /* 0x001ba00801007387 */ /* 0x000fe80000100a00 */
[----:B------:R0:W-:Y:S04]  /*105cf0*/  STL.64 [R1+0x1ba8], R10 ;  /* 0x001ba80a01007387 */ /* 0x0001e80000100a00 */
[----:B0-----:R-:W3:Y:S04]  /*105d00*/  LDL.LU.64 R10, [R1+0x5e68] ;  /* 0x005e6800010a7983 */ /* 0x001ee80000300a00 */
[----:B------:R-:W3:Y:S04]  /*105d10*/  LDL.LU.64 R8, [R1+0x5e60] ;  /* 0x005e600001087983 */ /* 0x000ee80000300a00 */
[----:B------:R-:W3:Y:S04]  /*105d20*/  LDL.LU.64 R16, [R1+0x5e58] ;  /* 0x005e580001107983 */ /* 0x000ee80000300a00 */
[----:B------:R-:W-:Y:S04]  /*105d30*/  STL [R1+0x5da4], R29 ;  /* 0x005da41d01007387 */ /* 0x000fe80000100800 */
[----:B------:R0:W-:Y:S04]  /*105d40*/  STL [R1+0x5da0], R28 ;  /* 0x005da01c01007387 */ /* 0x0001e80000100800 */
[----:B0-----:R-:W2:Y:S01]  /*105d50*/  LDL R28, [R1+0x300] ;  /* 0x00030000011c7983 */ /* 0x001ea20000100800 */
        /* <DEDUP_REMOVED lines=27> */
[----:B------:R-:W4:Y:S04]  /*105f10*/  LDL.LU.64 R20, [R1+0x5e18] ;  /* 0x005e180001147983 */ /* 0x000f280000300a00 */
[----:B------:R-:W-:Y:S04]  /*105f20*/  STL.64 [R1+0x5d78], R6 ;  /* 0x005d780601007387 */ /* 0x000fe80000100a00 */
[----:B--2---:R0:W-:Y:S04]  /*105f30*/  STL.64 [R1+0x5d70], R4 ;  /* 0x005d700401007387 */ /* 0x0041e80000100a00 */
        /* <DEDUP_REMOVED lines=9> */
[----:B------:R-:W3:Y:S04]  /*105fd0*/  LDL.LU.64 R12, [R1+0x5e08] ;  /* 0x005e0800010c7983 */ /* 0x000ee80000300a00 */
[----:B------:R-:W-:Y:S04]  /*105fe0*/  STL.64 [R1+0x5b80], R22 ;  /* 0x005b801601007387 */ /* 0x000fe80000100a00 */
[----:B----4-:R0:W-:Y:S04]  /*105ff0*/  STL.64 [R1+0x5b78], R20 ;  /* 0x005b781401007387 */ /* 0x0101e80000100a00 */
[----:B0-----:R-:W4:Y:S04]  /*106000*/  LDL.LU R20, [R1+0xa10] ;  /* 0x000a100001147983 */ /* 0x001f280000300800 */
[----:B------:R-:W4:Y:S04]  /*106010*/  LDL.LU R21, [R1+0xa14] ;  /* 0x000a140001157983 */ /* 0x000f280000300800 */
[----:B------:R-:W4:Y:S04]  /*106020*/  LDL.LU R22, [R1+0xa18] ;  /* 0x000a180001167983 */ /* 0x000f280000300800 */
[----:B------:R-:W4:Y:S01]  /*106030*/  LDL.LU R23, [R1+0xa1c] ;  /* 0x000a1c0001177983 */ /* 0x000f220000300800 */
[----:B------:R-:W-:Y:S01]  /*106040*/  IMAD.MOV.U32 R29, RZ, RZ, R0 ;  /* 0x000000ffff1d7224 */ /* 0x000fe200078e0000 */
[----:B--2---:R-:W-:Y:S06]  /*106050*/  HMMA.16816.F32 R4, R16, R8, R4 ;  /* 0x000000081004723c */ /* 0x004fec0000001804 */
[----:B---3--:R-:W-:Y:S01]  /*106060*/  HMMA.16816.F32 R24, R24, R2, R12 ;  /* 0x000000021818723c */ /* 0x008fe2000000180c */
[----:B------:R-:W2:Y:S04]  /*106070*/  LDL.LU.64 R14, [R1+0x5e00] ;  /* 0x005e0000010e7983 */ /* 0x000ea80000300a00 */
[----:B------:R-:W3:Y:S01]  /*106080*/  LDL.LU.64 R12, [R1+0x5df8] ;  /* 0x005df800010c7983 */ /* 0x000ee20000300a00 */
[----:B----4-:R-:W-:-:S15]  /*106090*/  HMMA.16816.F32 R20, R16, R28, R20 ;  /* 0x0000001c1014723c */ /* 0x010fde0000001814 */
[----:B------:R-:W-:-:S02]  /*1060a0*/  NOP ;  /* 0x0000000000007918 */ /* 0x000fc40000000000 */
[----:B------:R-:W-:Y:S04]  /*1060b0*/  STL.64 [R1+0x1b60], R24 ;  /* 0x001b601801007387 */ /* 0x000fe80000100a00 */
[----:B------:R0:W-:Y:S01]  /*1060c0*/  STL.64 [R1+0x1b68], R26 ;  /* 0x001b681a01007387 */ /* 0x0001e20000100a00 */
[----:B------:R-:W-:Y:S02]  /*1060d0*/  IMAD.MOV.U32 R28, RZ, RZ, R18 ;  /* 0x000000ffff1c7224 */ /* 0x000fe400078e0012 */
[----:B------:R-:W-:Y:S01]  /*1060e0*/  IMAD.MOV.U32 R0, RZ, RZ, R19 ;  /* 0x000000ffff007224 */ /* 0x000fe200078e0013 */
[----:B0-----:R-:W4:Y:S04]  /*1060f0*/  LDL.LU.64 R26, [R1+0x5df0] ;  /* 0x005df000011a7983 */ /* 0x001f280000300a00 */
[----:B------:R-:W4:Y:S04]  /*106100*/  LDL.LU.64 R24, [R1+0x5de8] ;  /* 0x005de80001187983 */ /* 0x000f280000300a00 */
[----:B------:R-:W-:Y:S04]  /*106110*/  STL [R1+0x5da8], R3 ;  /* 0x005da80301007387 */ /* 0x000fe80000100800 */
[----:B------:R0:W-:Y:S04]  /*106120*/  STL.64 [R1+0x1b50], R20 ;  /* 0x001b501401007387 */ /* 0x0001e80000100a00 */
[----:B------:R1:W-:Y:S04]  /*106130*/  STL.64 [R1+0x1b58], R22 ;  /* 0x001b581601007387 */ /* 0x0003e80000100a00 */
[----:B------:R-:W-:Y:S04]  /*106140*/  STL.64 [R1+0x1b40], R4 ;  /* 0x001b400401007387 */ /* 0x000fe80000100a00 */
[----:B------:R-:W-:Y:S01]  /*106150*/  STL.64 [R1+0x1b48], R6 ;  /* 0x001b480601007387 */ /* 0x000fe20000100a00 */
[----:B--2---:R-:W-:-:S02]  /*106160*/  IMAD.MOV.U32 R18, RZ, RZ, R15 ;  /* 0x000000ffff127224 */ /* 0x004fc400078e000f */
[----:B------:R-:W-:Y:S01]  /*106170*/  IMAD.MOV.U32 R19, RZ, RZ, R14 ;  /* 0x000000ffff137224 */ /* 0x000fe200078e000e */
[----:B------:R-:W2:Y:S04]  /*106180*/  LDL.LU R15, [R1+0x5de0] ;  /* 0x005de000010f7983 */ /* 0x000ea80000300800 */
[----:B------:R-:W2:Y:S04]  /*106190*/  LDL.LU R14, [R1+0x5ddc] ;  /* 0x005ddc00010e7983 */ /* 0x000ea80000300800 */
[----:B0-----:R-:W4:Y:S04]  /*1061a0*/  LDL.LU R20, [R1+0x910] ;  /* 0x0009100001147983 */ /* 0x001f280000300800 */
[----:B------:R-:W4:Y:S04]  /*1061b0*/  LDL.LU R21, [R1+0x914] ;  /* 0x0009140001157983 */ /* 0x000f280000300800 */
[----:B-1----:R-:W2:Y:S04]  /*1061c0*/  LDL.LU R22, [R1+0x918] ;  /* 0x0009180001167983 */ /* 0x002ea80000300800 */
[----:B------:R-:W2:Y:S01]  /*1061d0*/  LDL.LU R23, [R1+0x91c] ;  /* 0x00091c0001177983 */ /* 0x000ea20000300800 */
[----:B------:R-:W-:-:S02]  /*1061e0*/  IMAD.MOV.U32 R3, RZ, RZ, R16 ;  /* 0x000000ffff037224 */ /* 0x000fc400078e0010 */
[----:B------:R-:W-:Y:S02]  /*1061f0*/  IMAD.MOV.U32 R29, RZ, RZ, R17 ;  /* 0x000000ffff1d7224 */ /* 0x000fe400078e0011 */
[----:B---3--:R-:W-:Y:S02]  /*106200*/  IMAD.MOV.U32 R16, RZ, RZ, R12 ;  /* 0x000000ffff107224 */ /* 0x008fe400078e000c */
[----:B------:R-:W-:Y:S01]  /*106210*/  IMAD.MOV.U32 R17, RZ, RZ, R13 ;  /* 0x000000ffff117224 */ /* 0x000fe200078e000d */
[----:B--2---:R-:W-:Y:S04]  /*106220*/  STL.64 [R1+0x5ca0], R22 ;  /* 0x005ca01601007387 */ /* 0x004fe80000100a00 */
[----:B----4-:R-:W-:Y:S04]  /*106230*/  STL.64 [R1+0x5c98], R20 ;  /* 0x005c981401007387 */ /* 0x010fe80000100a00 */
[----:B------:R-:W2:Y:S04]  /*106240*/  LDL.LU R12, [R1+0x5dd8] ;  /* 0x005dd800010c7983 */ /* 0x000ea80000300800 */
[----:B------:R-:W3:Y:S04]  /*106250*/  LDL.LU R13, [R1+0x5dd4] ;  /* 0x005dd400010d7983 */ /* 0x000ee80000300800 */
[----:B------:R-:W-:Y:S04]  /*106260*/  STL.64 [R1+0x5cb0], R18 ;  /* 0x005cb01201007387 */ /* 0x000fe80000100a00 */
[----:B------:R-:W-:Y:S04]  /*106270*/  STL.64 [R1+0x5ca8], R16 ;  /* 0x005ca81001007387 */ /* 0x000fe80000100a00 */
        /* <DEDUP_REMOVED lines=8> */
[----:B------:R-:W2:Y:S04]  /*106300*/  LDL.LU R16, [R1+0x940] ;  /* 0x0009400001107983 */ /* 0x000ea80000300800 */
        /* <DEDUP_REMOVED lines=8> */
[----:B--2---:R-:W-:Y:S04]  /*106390*/  STL.64 [R1+0x5cc8], R16 ;  /* 0x005cc81001007387 */ /* 0x004fe80000100a00 */
[----:B------:R-:W-:Y:S04]  /*1063a0*/  STL.64 [R1+0x5ce0], R22 ;  /* 0x005ce01601007387 */ /* 0x000fe80000100a00 */
[----:B------:R-:W-:Y:S04]  /*1063b0*/  STL.64 [R1+0x5cd8], R20 ;  /* 0x005cd81401007387 */ /* 0x000fe80000100a00 */
        /* <DEDUP_REMOVED lines=22> */
[----:B------:R-:W-:Y:S01]  /*106520*/  IMAD.MOV.U32 R25, RZ, RZ, R12 ;  /* 0x000000ffff197224 */ /* 0x000fe200078e000c */
[----:B------:R-:W3:Y:S04]  /*106530*/  LDL.LU R13, [R1+0x5dc8] ;  /* 0x005dc800010d7983 */ /* 0x000ee80000300800 */
[----:B------:R-:W3:Y:S04]  /*106540*/  LDL.LU R12, [R1+0x5dc4] ;  /* 0x005dc400010c7983 */ /* 0x000ee80000300800 */
[----:B------:R-:W-:Y:S01]  /*106550*/  STL.64 [R1+0x5d40], R24 ;  /* 0x005d401801007387 */ /* 0x000fe20000100a00 */
[----:B------:R-:W-:-:S02]  /*106560*/  IMAD.MOV.U32 R16, RZ, RZ, R15 ;  /* 0x000000ffff107224 */ /* 0x000fc400078e000f */
[----:B------:R-:W-:Y:S01]  /*106570*/  IMAD.MOV.U32 R17, RZ, RZ, R14 ;  /* 0x000000ffff117224 */ /* 0x000fe200078e000e */
[----:B----4-:R-:W-:Y:S04]  /*106580*/  STL.64 [R1+0x5d20], R10 ;  /* 0x005d200a01007387 */ /* 0x010fe80000100a00 */
[----:B--2---:R0:W-:Y:S04]  /*106590*/  STL.64 [R1+0x5d18], R8 ;  /* 0x005d180801007387 */ /* 0x0041e80000100a00 */
[----:B0-----:R-:W2:Y:S04]  /*1065a0*/  LDL.LU R8, [R1+0x990] ;  /* 0x0009900001087983 */ /* 0x001ea80000300800 */
[----:B------:R-:W2:Y:S04]  /*1065b0*/  LDL.LU R9, [R1+0x994] ;  /* 0x0009940001097983 */ /* 0x000ea80000300800 */
[----:B------:R-:W4:Y:S04]  /*1065c0*/  LDL.LU R10, [R1+0x998] ;  /* 0x00099800010a7983 */ /* 0x000f280000300800 */
[----:B------:R-:W4:Y:S04]  /*1065d0*/  LDL.LU R11, [R1+0x99c] ;  /* 0x00099c00010b7983 */ /* 0x000f280000300800 */
[----:B------:R-:W2:Y:S04]  /*1065e0*/  LDL.LU R15, [R1+0x5dc0] ;  /* 0x005dc000010f7983 */ /* 0x000ea80000300800 */
        /* <DEDUP_REMOVED lines=11> */
[----:B------:R1:W-:Y:S04]  /*1066a0*/  STL.64 [R1+0x5d68], R26 ;  /* 0x005d681a01007387 */ /* 0x0003e80000100a00 */
[----:B0-----:R-:W2:Y:S04]  /*1066b0*/  LDL.LU R24, [R1+0x9d0] ;  /* 0x0009d00001187983 */ /* 0x001ea80000300800 */
[----:B------:R-:W2:Y:S04]  /*1066c0*/  LDL.LU R25, [R1+0x9d4] ;  /* 0x0009d40001197983 */ /* 0x000ea80000300800 */
[----:B-1----:R-:W3:Y:S04]  /*1066d0*/  LDL.LU R26, [R1+0x9d8] ;  /* 0x0009d800011a7983 */ /* 0x002ee80000300800 */
[----:B------:R-:W3:Y:S01]  /*1066e0*/  LDL.LU R27, [R1+0x9dc] ;  /* 0x0009dc00011b7983 */ /* 0x000ee20000300800 */
[----:B----4-:R-:W-:-:S02]  /*1066f0*/  IMAD.MOV.U32 R6, RZ, RZ, R14 ;  /* 0x000000ffff067224 */ /* 0x010fc400078e000e */
[----:B------:R-:W-:Y:S01]  /*106700*/  IMAD.MOV.U32 R7, RZ, RZ, R15 ;  /* 0x000000ffff077224 */ /* 0x000fe200078e000f */
[----:B---3--:R-:W-:Y:S04]  /*106710*/  STL.64 [R1+0x5d88], R26 ;  /* 0x005d881a01007387 */ /* 0x008fe80000100a00 */
[----:B--2---:R0:W-:Y:S04]  /*106720*/  STL.64 [R1+0x5d80], R24 ;  /* 0x005d801801007387 */ /* 0x0041e80000100a00 */
[----:B------:R-:W2:Y:S04]  /*106730*/  LDL.LU R14, [R1+0x5db0] ;  /* 0x005db000010e7983 */ /* 0x000ea80000300800 */
[----:B------:R-:W3:Y:S04]  /*106740*/  LDL.LU R15, [R1+0x5dac] ;  /* 0x005dac00010f7983 */ /* 0x000ee80000300800 */
[----:B------:R-:W4:Y:S04]  /*106750*/  LDL.64 R4, [R1+0x2e0] ;  /* 0x0002e00001047983 */ /* 0x000f280000100a00 */
        /* <DEDUP_REMOVED lines=16> */
[----:B------:R-:W-:-:S02]  /*106860*/  IMAD.MOV.U32 R23, RZ, RZ, R12 ;  /* 0x000000ffff177224 */ /* 0x000fc400078e000c */
[----:B------:R-:W-:Y:S02]  /*106870*/  IMAD.MOV.U32 R22, RZ, RZ, R13 ;  /* 0x000000ffff167224 */ /* 0x000fe400078e000d */
        /* <DEDUP_REMOVED lines=8> */
[----:B------:R-:W3:Y:S04]  /*106900*/  LDL R18, [R1+0x248] ;  /* 0x0002480001127983 */ /* 0x000ee80000100800 */
[----:B------:R-:W3:Y:S04]  /*106910*/  LDL R19, [R1+0x24c] ;  /* 0x00024c0001137983 */ /* 0x000ee80000100800 */
[----:B------:R-:W4:Y:S04]  /*106920*/  LDL.LU R12, [R1] ;  /* 0x00000000010c7983 */ /* 0x000f280000300800 */
        /* <DEDUP_REMOVED lines=10> */
[----:B------:R-:W4:Y:S04]  /*1069d0*/  LDL.LU R29, [R1+0x5da4] ;  /* 0x005da400011d7983 */ /* 0x000f280000300800 */
[----:B------:R-:W2:Y:S01]  /*1069e0*/  LDL.LU R28, [R1+0x5da0] ;  /* 0x005da000011c7983 */ /* 0x000ea20000300800 */
[----:B------:R-:W-:-:S15]  /*1069f0*/  HMMA.16816.F32 R24, R12, R4, R24 ;  /* 0x000000040c18723c */ /* 0x000fde0000001818 */
[----:B------:R-:W-:-:S08]  /*106a00*/  NOP ;  /* 0x0000000000007918 */ /* 0x000fd00000000000 */
[----:B------:R-:W-:Y:S04]  /*106a10*/  STL.64 [R1+0x1b30], R24 ;  /* 0x001b301801007387 */ /* 0x000fe80000100a00 */
[----:B------:R0:W-:Y:S04]  /*106a20*/  STL.64 [R1+0x1b38], R26 ;  /* 0x001b381a01007387 */ /* 0x0001e80000100a00 */
[----:B0-----:R-:W3:Y:S04]  /*106a30*/  LDL.LU.64 R26, [R1+0x5d98] ;  /* 0x005d9800011a7983 */ /* 0x001ee80000300a00 */
[----:B------:R-:W3:Y:S01]  /*106a40*/  LDL.LU.64 R24, [R1+0x5d90] ;  /* 0x005d900001187983 */ /* 0x000ee20000300a00 */
[----:B------:R-:W-:-:S02]  /*106a50*/  IMAD.MOV.U32 R0, RZ, RZ, R5 ;  /* 0x000000ffff007224 */ /* 0x000fc400078e0005 */
[----:B---3--:R-:W-:Y:S01]  /*106a60*/  HMMA.16816.F32 R4, R12, R6, R24 ;  /* 0x000000060c04723c */ /* 0x008fe20000001818 */
[----:B------:R-:W3:Y:S04]  /*106a70*/  LDL.LU.64 R26, [R1+0x5d88] ;  /* 0x005d8800011a7983 */ /* 0x000ee80000300a00 */
[----:B------:R-:W3:-:S15]  /*106a80*/  LDL.LU.64 R24, [R1+0x5d80] ;  /* 0x005d800001187983 */ /* 0x000ede0000300a00 */
[----:B------:R-:W-:-:S03]  /*106a90*/  NOP ;  /* 0x0000000000007918 */ /* 0x000fc60000000000 */
        /* <DEDUP_REMOVED lines=9> */
[----:B----4-:R0:W-:Y:S04]  /*106b30*/  STL.64 [R1+0x5b90], R6 ;  /* 0x005b900601007387 */ /* 0x0101e80000100a00 */
[----:B0-----:R-:W4:Y:S04]  /*106b40*/  LDL R6, [R1+0x218] ;  /* 0x0002180001067983 */ /* 0x001f280000100800 */
[----:B------:R-:W4:Y:S04]  /*106b50*/  LDL R7, [R1+0x21c] ;  /* 0x00021c0001077983 */ /* 0x000f280000100800 */
[----:B------:R-:W-:Y:S01]  /*106b60*/  STL.64 [R1+0x5b88], R4 ;  /* 0x005b880401007387 */ /* 0x000fe20000100a00 */
        /* <DEDUP_REMOVED lines=8> */
[----:B--2---:R-:W-:-:S15]  /*106bf0*/  HMMA.16816.F32 R24, R12, R16, R24 ;  /* 0x000000100c18723c */ /* 0x004fde0000001818 */
[----:B------:R-:W-:-:S08]  /*106c00*/  NOP ;  /* 0x0000000000007918 */ /* 0x000fd00000000000 */
[----:B------:R0:W-:Y:S04]  /*106c10*/  STL.64 [R1+0x1af0], R24 ;  /* 0x001af01801007387 */ /* 0x0001e80000100a00 */
        /* <DEDUP_REMOVED lines=23> */
[C---:B------:R-:W-:Y:S06]  /*106d90*/  HMMA.16816.F32 R16, R12.reuse, R18, R20 ;  /* 0x000000120c10723c */ /* 0x040fec0000001814 */
        /* <DEDUP_REMOVED lines=11> */
[----:B------:R-:W4:Y:S04]  /*106e50*/  LDL.LU R27, [R1+0x93c] ;  /* 0x00093c00011b7983 */ /* 0x000f280000300800 */
[----:B------:R-:W3:Y:S04]  /*106e60*/  LDL.LU.64 R22, [R1+0x5ce0] ;  /* 0x005ce00001167983 */ /* 0x000ee80000300a00 */
[----:B------:R-:W2:Y:S04]  /*106e70*/  LDL.LU.64 R20, [R1+0x5cd8] ;  /* 0x005cd80001147983 */ /* 0x000ea80000300a00 */
[----:B------:R-:W-:Y:S04]  /*106e80*/  STL.64 [R1+0x1aa0], R16 ;  /* 0x001aa01001007387 */ /* 0x000fe80000100a00 */
[----:B------:R0:W-:Y:S04]  /*106e90*/  STL.64 [R1+0x1aa8], R18 ;  /* 0x001aa81201007387 */ /* 0x0001e80000100a00 */
[----:B0-----:R-:W3:Y:S04]  /*106ea0*/  LDL.LU.64 R18, [R1+0x5cd0] ;  /* 0x005cd00001127983 */ /* 0x001ee80000300a00 */
[----:B------:R-:W3:Y:S01]  /*106eb0*/  LDL.LU.64 R16, [R1+0x5cc8] ;  /* 0x005cc80001107983 */ /* 0x000ee20000300a00 */
[C---:B--2---:R-:W-:Y:S06]  /*106ec0*/  HMMA.16816.F32 R8, R12.reuse, R20, R8 ;  /* 0x000000140c08723c */ /* 0x044fec0000001808 */
[----:B---3--:R-:W-:-:S15]  /*106ed0*/  HMMA.16816.F32 R20, R12, R22, R16 ;  /* 0x000000160c14723c */ /* 0x008fde0000001810 */
        /* <DEDUP_REMOVED lines=11> */
[----:B----4-:R-:W-:-:S15]  /*106f90*/  HMMA.16816.F32 R24, R12, R6, R24 ;  /* 0x000000060c18723c */ /* 0x010fde0000001818 */
[----:B------:R-:W-:-:S08]  /*106fa0*/  NOP ;  /* 0x0000000000007918 */ /* 0x000fd00000000000 */
[----:B------:R0:W-:Y:S04]  /*106fb0*/  STL.64 [R1+0x1a70], R24 ;  /* 0x001a701801007387 */ /* 0x0001e80000100a00 */
[----:B------:R1:W-:Y:S04]  /*106fc0*/  STL.64 [R1+0x1a78], R26 ;  /* 0x001a781a01007387 */ /* 0x0003e80000100a00 */
[----:B0-----:R-:W4:Y:S01]  /*106fd0*/  LDL.LU R24, [R1+0x800] ;  /* 0x0008000001187983 */ /* 0x001f220000300800 */
[C---:B--2---:R-:W-:Y:S06]  /*106fe0*/  HMMA.16816.F32 R8, R12.reuse, R16, R8 ;  /* 0x000000100c08723c */ /* 0x044fec0000001808 */
[----:B---3--:R-:W-:-:S15]  /*106ff0*/  HMMA.16816.F32 R4, R12, R18, R20 ;  /* 0x000000120c04723c */ /* 0x008fde0000001814 */
[----:B------:R-:W-:-:S02]  /*107000*/  NOP ;  /* 0x0000000000007918 */ /* 0x000fc40000000000 */
[----:B------:R0:W-:Y:S04]  /*107010*/  STL.64 [R1+0x1a60], R8 ;  /* 0x001a600801007387 */ /* 0x0001e80000100a00 */
[----:B------:R2:W-:Y:S04]  /*107020*/  STL.64 [R1+0x1a68], R10 ;  /* 0x001a680a01007387 */ /* 0x0005e80000100a00 */
[----:B------:R-:W-:Y:S04]  /*107030*/  STL.64 [R1+0x1a50], R4 ;  /* 0x001a500401007387 */ /* 0x000fe80000100a00 */
[----:B------:R-:W-:Y:S04]  /*107040*/  STL.64 [R1+0x1a58], R6 ;  /* 0x001a580601007387 */ /* 0x000fe80000100a00 */
[----:B------:R-:W4:Y:S04]  /*107050*/  LDL.LU R25, [R1+0x804] ;  /* 0x0008040001197983 */ /* 0x000f280000300800 */
[----:B-1----:R-:W3:Y:S04]  /*107060*/  LDL.LU R26, [R1+0x808] ;  /* 0x00080800011a7983 */ /* 0x002ee80000300800 */
[----:B------:R-:W3:Y:S04]  /*107070*/  LDL.LU R27, [R1+0x80c] ;  /* 0x00080c00011b7983 */ /* 0x000ee80000300800 */
[----:B0-----:R-:W4:Y:S04]  /*107080*/  LDL.LU R8, [R1+0x860] ;  /* 0x0008600001087983 */ /* 0x001f280000300800 */
[----:B------:R-:W4:Y:S04]  /*107090*/  LDL.LU R9, [R1+0x864] ;  /* 0x0008640001097983 */ /* 0x000f280000300800 */
[----:B--2---:R-:W2:Y:S04]  /*1070a0*/  LDL.LU R10, [R1+0x868] ;  /* 0x00086800010a7983 */ /* 0x004ea80000300800 */
        /* <DEDUP_REMOVED lines=12> */
[----:B------:R-:W2:Y:S04]  /*107170*/  LDL.LU R29, [R1+0x5c90] ;  /* 0x005c9000011d7983 */ /* 0x000ea80000300800 */
[----:B------:R-:W4:Y:S04]  /*107180*/  LDL.64 R16, [R1+0x178] ;  /* 0x0001780001107983 */ /* 0x000f280000100a00 */
[----:B------:R-:W-:Y:S04]  /*107190*/  STL.64 [R1+0x5bf0], R18 ;  /* 0x005bf01201007387 */ /* 0x000fe80000100a00 */
[----:B----4-:R1:W-:Y:S04]  /*1071a0*/  STL.64 [R1+0x5be8], R16 ;  /* 0x005be81001007387 */ /* 0x0103e80000100a00 */
[----:B0-----:R-:W4:Y:S04]  /*1071b0*/  LDL.LU R8, [R1+0x880] ;  /* 0x0008800001087983 */ /* 0x001f280000300800 */
[----:B------:R-:W4:Y:S04]  /*1071c0*/  LDL.LU R9, [R1+0x884] ;  /* 0x0008840001097983 */ /* 0x000f280000300800 */
[----:B------:R-:W3:Y:S04]  /*1071d0*/  LDL.LU R10, [R1+0x888] ;  /* 0x00088800010a7983 */ /* 0x000ee80000300800 */
[----:B------:R-:W3:Y:S04]  /*1071e0*/  LDL.LU R11, [R1+0x88c] ;  /* 0x00088c00010b7983 */ /* 0x000ee80000300800 */
[----:B-1----:R-:W2:Y:S04]  /*1071f0*/  LDL.LU R16, [R1+0x8a0] ;  /* 0x0008a00001107983 */ /* 0x002ea80000300800 */
        /* <DEDUP_REMOVED lines=132> */
[----:B------:R-:W-:Y:S01]  /*107a40*/  STL.64 [R1+0x5a40], R28 ;  /* 0x005a401c01007387 */ /* 0x000fe20000100a00 */
[----:B---3--:R-:W-:-:S15]  /*107a50*/  HMMA.16816.F32 R8, R12, R16, R8 ;  /* 0x000000100c08723c */ /* 0x008fde0000001808 */
[----:B------:R-:W-:-:S08]  /*107a60*/  NOP ;  /* 0x0000000000007918 */ /* 0x000fd00000000000 */
[----:B------:R-:W-:Y:S04]  /*107a70*/  STL.64 [R1+0x19d0], R8 ;  /* 0x0019d00801007387 */ /* 0x000fe80000100a00 */
[----:B------:R0:W-:Y:S04]  /*107a80*/  STL.64 [R1+0x19d8], R10 ;  /* 0x0019d80a01007387 */ /* 0x0001e80000100a00 */
[----:B0-----:R-:W4:Y:S04]  /*107a90*/  LDL.LU.64 R10, [R1+0x5be0] ;  /* 0x005be000010a7983 */ /* 0x001f280000300a00 */
[----:B------:R-:W4:Y:S01]  /*107aa0*/  LDL.LU.64 R8, [R1+0x5bd8] ;  /* 0x005bd80001087983 */ /* 0x000f220000300a00 */
[----:B------:R-:W-:-:S02]  /*107ab0*/  IMAD.MOV.U32 R29, RZ, RZ, R16 ;  /* 0x000000ffff1d7224 */ /* 0x000fc400078e0010 */
[----:B------:R-:W-:Y:S02]  /*107ac0*/  IMAD.MOV.U32 R28, RZ, RZ, R17 ;  /* 0x000000ffff1c7224 */ /* 0x000fe400078e0011 */
[----:B----4-:R-:W-:Y:S01]  /*107ad0*/  HMMA.16816.F32 R16, R12, R18, R8 ;  /* 0x000000120c10723c */ /* 0x010fe20000001808 */
        /* <DEDUP_REMOVED lines=19> */
[----:B------:R0:W-:Y:S04]  /*107c10*/  STL.64 [R1+0x5a08], R18 ;  /* 0x005a081201007387 */ /* 0x0001e80000100a00 */
[----:B0-----:R-:W4:Y:S04]  /*107c20*/  LDL.64 R18, [R1+0x300] ;  /* 0x0003000001127983 */ /* 0x001f280000100a00 */
[----:B------:R-:W-:Y:S01]  /*107c30*/  STL.64 [R1+0x5a00], R16 ;  /* 0x005a001001007387 */ /* 0x000fe20000100a00 */
        /* <DEDUP_REMOVED lines=38> */
[----:B------:R0:W-:Y:S04]  /*107ea0*/  STL.64 [R1+0x1970], R20 ;  /* 0x0019701401007387 */ /* 0x0001e80000100a00 */
[----:B------:R-:W-:Y:S01]  /*107eb0*/  STL.64 [R1+0x1978], R22 ;  /* 0x0019781601007387 */ /* 0x000fe20000100a00 */
[----:B0-----:R-:W-:Y:S02]  /*107ec0*/  IMAD.MOV.U32 R21, RZ, RZ, R18 ;  /* 0x000000ffff157224 */ /* 0x001fe400078e0012 */
[----:B------:R-:W-:-:S05]  /*107ed0*/  IMAD.MOV.U32 R20, RZ, RZ, R19 ;  /* 0x000000ffff147224 */ /* 0x000fca00078e0013 */
[----:B------:R2:W-:Y:S04]  /*107ee0*/  STL.64 [R1+0x5b18], R20 ;  /* 0x005b181401007387 */ /* 0x0005e80000100a00 */
[----:B------:R-:W3:Y:S01]  /*107ef0*/  LDL R18, [R1+0x2d0] ;  /* 0x0002d00001127983 */ /* 0x000ee20000100800 */
[----:B--2---:R-:W-:-:S15]  /*107f00*/  HMMA.16816.F32 R20, R12, R8, R24 ;  /* 0x000000080c14723c */ /* 0x004fde0000001818 */
[----:B------:R-:W-:-:S08]  /*107f10*/  NOP ;  /* 0x0000000000007918 */ /* 0x000fd00000000000 */
[----:B------:R0:W-:Y:S04]  /*107f20*/  STL.64 [R1+0x1960], R20 ;  /* 0x0019601401007387 */ /* 0x0001e80000100a00 */
[----:B------:R1:W-:Y:S04]  /*107f30*/  STL.64 [R1+0x1968], R22 ;  /* 0x0019681601007387 */ /* 0x0003e80000100a00 */
[----:B------:R-:W3:Y:S04]  /*107f40*/  LDL R19, [R1+0x2d4] ;  /* 0x0002d40001137983 */ /* 0x000ee80000100800 */
[----:B---3--:R-:W-:Y:S04]  /*107f50*/  STL.64 [R1+0x5b30], R18 ;  /* 0x005b301201007387 */ /* 0x008fe80000100a00 */
[----:B------:R-:W2:Y:S04]  /*107f60*/  LDL.LU R24, [R1+0x790] ;  /* 0x0007900001187983 */ /* 0x000ea80000300800 */
[----:B------:R-:W2:Y:S04]  /*107f70*/  LDL.LU R25, [R1+0x794] ;  /* 0x0007940001197983 */ /* 0x000ea80000300800 */
[----:B------:R-:W3:Y:S04]  /*107f80*/  LDL.LU R26, [R1+0x798] ;  /* 0x00079800011a7983 */ /* 0x000ee80000300800 */
[----:B------:R-:W3:Y:S04]  /*107f90*/  LDL.LU R27, [R1+0x79c] ;  /* 0x00079c00011b7983 */ /* 0x000ee80000300800 */
[----:B------:R-:W4:Y:S04]  /*107fa0*/  LDL R16, [R1+0x2e0] ;  /* 0x0002e00001107983 */ /* 0x000f280000100800 */
        /* <DEDUP_REMOVED lines=17> */
[----:B------:R-:W3:Y:S04]  /*1080c0*/  LDL.64 R2, [R1+0x2a0] ;  /* 0x0002a00001027983 */ /* 0x000ee80000100a00 */
[----:B------:R-:W-:Y:S04]  /*1080d0*/  STL.64 [R1+0x5af0], R26 ;  /* 0x005af01a01007387 */ /* 0x000fe80000100a00 */
[----:B------:R0:W-:Y:S04]  /*1080e0*/  STL.64 [R1+0x5ae8], R24 ;  /* 0x005ae81801007387 */ /* 0x0001e80000100a00 */
[----:B0-----:R-:W4:Y:S04]  /*1080f0*/  LDL.LU R24, [R1+0x7a0] ;  /* 0x0007a00001187983 */ /* 0x001f280000300800 */
[----:B------:R-:W4:Y:S04]  /*108100*/  LDL.LU R25, [R1+0x7a4] ;  /* 0x0007a40001197983 */ /* 0x000f280000300800 */
[----:B------:R-:W2:Y:S04]  /*108110*/  LDL.LU R26, [R1+0x7a8] ;  /* 0x0007a800011a7983 */ /* 0x000ea80000300800 */
[----:B------:R-:W2:Y:S01]  /*108120*/  LDL.LU R27, [R1+0x7ac] ;  /* 0x0007ac00011b7983 */ /* 0x000ea20000300800 */
[----:B------:R-:W-:-:S03]  /*108130*/  IMAD.MOV.U32 R17, RZ, RZ, R0 ;  /* 0x000000ffff117224 */ /* 0x000fc600078e0000 */
[----:B--2---:R-:W-:Y:S04]  /*108140*/  STL.64 [R1+0x5b00], R26 ;  /* 0x005b001a01007387 */ /* 0x004fe80000100a00 */
[----:B----4-:R0:W-:Y:S04]  /*108150*/  STL.64 [R1+0x5af8], R24 ;  /* 0x005af81801007387 */ /* 0x0101e80000100a00 */
        /* <DEDUP_REMOVED lines=11> */
[----:B------:R-:W-:Y:S04]  /*108210*/  STL [R1+0x599c], R8 ;  /* 0x00599c0801007387 */ /* 0x000fe80000100800 */
[----:B------:R0:W-:Y:S04]  /*108220*/  STL [R1+0x5998], R9 ;  /* 0x0059980901007387 */ /* 0x0001e80000100800 */
[----:B0-----:R-:W4:Y:S04]  /*108230*/  LDL.64 R8, [R1+0x288] ;  /* 0x0002880001087983 */ /* 0x001f280000100a00 */
        /* <DEDUP_REMOVED lines=11> */
[----:B0-----:R-:W2:Y:S01]  /*1082f0*/  LDL.64 R18, [R1+0x248] ;  /* 0x0002480001127983 */ /* 0x001ea20000100a00 */
[C---:B---3--:R-:W-:Y:S03]  /*108300*/  HMMA.16816.F32 R20, R12.reuse, R4, R20 ;  /* 0x000000040c14723c */ /* 0x048fe60000001814 */
[----:B--2---:R0:W-:Y:S04]  /*108310*/  STL.64 [R1+0x5ad0], R18 ;  /* 0x005ad01201007387 */ /* 0x0041e80000100a00 */
[----:B------:R-:W2:Y:S04]  /*108320*/  LDL.LU R16, [R1+0x780] ;  /* 0x0007800001107983 */ /* 0x000ea80000300800 */
[----:B------:R-:W2:Y:S04]  /*108330*/  LDL.LU R17, [R1+0x784] ;  /* 0x0007840001117983 */ /* 0x000ea80000300800 */
[----:B0-----:R-:W2:Y:S04]  /*108340*/  LDL.LU R18, [R1+0x788] ;  /* 0x0007880001127983 */ /* 0x001ea80000300800 */
[----:B------:R-:W2:Y:S04]  /*108350*/  LDL.LU R19, [R1+0x78c] ;  /* 0x00078c0001137983 */ /* 0x000ea80000300800 */
[----:B------:R0:W-:Y:S04]  /*108360*/  STL.64 [R1+0x1930], R20 ;  /* 0x0019301401007387 */ /* 0x0001e80000100a00 */
[----:B------:R1:W-:Y:S04]  /*108370*/  STL.64 [R1+0x1938], R22 ;  /* 0x0019381601007387 */ /* 0x0003e80000100a00 */
[----:B0-----:R-:W3:Y:S01]  /*108380*/  LDL.LU.64 R20, [R1+0x5b18] ;  /* 0x005b180001147983 */ /* 0x001ee20000300a00 */
[----:B------:R-:W-:Y:S01]  /*108390*/  HMMA.16816.F32 R24, R12, R6, R24 ;  /* 0x000000060c18723c */ /* 0x000fe20000001818 */
[----:B-1----:R-:W-:-:S02]  /*1083a0*/  IMAD.MOV.U32 R23, RZ, RZ, R4 ;  /* 0x000000ffff177224 */ /* 0x002fc400078e0004 */
[----:B------:R-:W-:-:S05]  /*1083b0*/  IMAD.MOV.U32 R22, RZ, RZ, R5 ;  /* 0x000000ffff167224 */ /* 0x000fca00078e0005 */
[----:B------:R-:W-:Y:S04]  /*1083c0*/  STL.64 [R1+0x59e0], R22 ;  /* 0x0059e01601007387 */ /* 0x000fe80000100a00 */
        /* <DEDUP_REMOVED lines=13> */
[----:B0-----:R-:W2:Y:S01]  /*1084a0*/  LDL.64 R4, [R1+0x278] ;  /* 0x0002780001047983 */ /* 0x001ea20000100a00 */
        /* <DEDUP_REMOVED lines=16> */
[----:B------:R-:W-:Y:S01]  /*1085b0*/  STL.64 [R1+0x5a58], R2 ;  /* 0x005a580201007387 */ /* 0x000fe20000100a00 */
[----:B--2---:R-:W-:-:S15]  /*1085c0*/  HMMA.16816.F32 R24, R12, R4, R24 ;  /* 0x000000040c18723c */ /* 0x004fde0000001818 */
[----:B------:R-:W-:-:S08]  /*1085d0*/  NOP ;  /* 0x0000000000007918 */ /* 0x000fd00000000000 */
[----:B------:R-:W-:Y:S04]  /*1085e0*/  STL.64 [R1+0x18f0], R24 ;  /* 0x0018f01801007387 */ /* 0x000fe80000100a00 */
[----:B------:R0:W-:Y:S04]  /*1085f0*/  STL.64 [R1+0x18f8], R26 ;  /* 0x0018f81a01007387 */ /* 0x0001e80000100a00 */
[----:B0-----:R-:W2:Y:S04]  /*108600*/  LDL.LU.64 R26, [R1+0x5ae0] ;  /* 0x005ae000011a7983 */ /* 0x001ea80000300a00 */
[----:B------:R-:W4:Y:S01]  /*108610*/  LDL.LU.64 R24, [R1+0x5ad8] ;  /* 0x005ad80001187983 */ /* 0x000f220000300a00 */
[----:B------:R-:W-:-:S02]  /*108620*/  IMAD.MOV.U32 R8, RZ, RZ, R4 ;  /* 0x000000ffff087224 */ /* 0x000fc400078e0004 */
[----:B------:R-:W-:Y:S01]  /*108630*/  IMAD.MOV.U32 R9, RZ, RZ, R5 ;  /* 0x000000ffff097224 */ /* 0x000fe200078e0005 */
[----:B------:R-:W-:Y:S04]  /*108640*/  STL.64 [R1+0x59f8], R10 ;  /* 0x0059f80a01007387 */ /* 0x000fe80000100a00 */
[----:B------:R0:W-:Y:S04]  /*108650*/  STL.64 [R1+0x59f0], R8 ;  /* 0x0059f00801007387 */ /* 0x0001e80000100a00 */
[----:B0-----:R-:W2:Y:S04]  /*108660*/  LDL.LU R8, [R1+0x770] ;  /* 0x0007700001087983 */ /* 0x001ea80000300800 */
[----:B------:R-:W2:Y:S04]  /*108670*/  LDL.LU R9, [R1+0x774] ;  /* 0x0007740001097983 */ /* 0x000ea80000300800 */
[----:B------:R-:W2:Y:S04]  /*108680*/  LDL.LU R10, [R1+0x778] ;  /* 0x00077800010a7983 */ /* 0x000ea80000300800 */
[----:B------:R-:W2:Y:S01]  /*108690*/  LDL.LU R11, [R1+0x77c] ;  /* 0x00077c00010b7983 */ /* 0x000ea20000300800 */
[----:B----4-:R-:W-:-:S15]  /*1086a0*/  HMMA.16816.F32 R16, R12, R24, R16 ;  /* 0x000000180c10723c */ /* 0x010fde0000001810 */
[----:B------:R-:W-:-:S08]  /*1086b0*/  NOP ;  /* 0x0000000000007918 */ /* 0x000fd00000000000 */
[----:B------:R-:W-:Y:S04]  /*1086c0*/  STL.64 [R1+0x18e0], R16 ;  /* 0x0018e01001007387 */ /* 0x000fe80000100a00 */
[----:B------:R0:W-:Y:S04]  /*1086d0*/  STL.64 [R1+0x18e8], R18 ;  /* 0x0018e81201007387 */ /* 0x0001e80000100a00 */
[----:B0-----:R-:W3:Y:S01]  /*1086e0*/  LDL.LU.64 R18, [R1+0x5ad0] ;  /* 0x005ad00001127983 */ /* 0x001ee20000300a00 */
[----:B------:R-:W-:Y:S02]  /*1086f0*/  IMAD.MOV.U32 R5, RZ, RZ, R24 ;  /* 0x000000ffff057224 */ /* 0x000fe400078e0018 */
[----:B------:R-:W-:Y:S01]  /*108700*/  IMAD.MOV.U32 R4, RZ, RZ, R25 ;  /* 0x000000ffff047224 */ /* 0x000fe200078e0019 */
[----:B------:R-:W-:Y:S04]  /*108710*/  STL.64 [R1+0x5a18], R6 ;  /* 0x005a180601007387 */ /* 0x000fe80000100a00 */
[----:B------:R2:W-:Y:S02]  /*108720*/  STL.64 [R1+0x5a10], R4 ;  /* 0x005a100401007387 */ /* 0x0005e40000100a00 */
[----:B--2---:R-:W-:Y:S06]  /*108730*/  HMMA.16816.F32 R4, R12, R26, R8 ;  /* 0x0000001a0c04723c */ /* 0x004fec0000001808 */
[----:B------:R-:W-:-:S02]  /*108740*/  IMAD.MOV.U32 R0, RZ, RZ, R27 ;  /* 0x000000ffff007224 */ /* 0x000fc400078e001b */
[----:B------:R-:W-:-:S15]  /*108750*/  IMAD.MOV.U32 R24, RZ, RZ, R26 ;  /* 0x000000ffff187224 */ /* 0x000fde00078e001a */
[----:B------:R-:W-:Y:S04]  /*108760*/  STL.64 [R1+0x18d0], R4 ;  /* 0x0018d00401007387 */ /* 0x000fe80000100a00 */
[----:B------:R3:W-:Y:S04]  /*108770*/  STL.64 [R1+0x18d8], R6 ;  /* 0x0018d80601007387 */ /* 0x0007e80000100a00 */
[----:B------:R-:W-:Y:S04]  /*108780*/  STL [R1+0x5874], R0 ;  /* 0x0058740001007387 */ /* 0x000fe80000100800 */
[----:B------:R-:W-:Y:S01]  /*108790*/  STL [R1+0x5870], R24 ;  /* 0x0058701801007387 */ /* 0x000fe20000100800 */
[----:B---3--:R-:W-:-:S15]  /*1087a0*/  HMMA.16816.F32 R4, R12, R18, R20 ;  /* 0x000000120c04723c */ /* 0x008fde0000001814 */
[----:B------:R-:W-:-:S08]  /*1087b0*/  NOP ;  /* 0x0000000000007918 */ /* 0x000fd00000000000 */
[----:B------:R0:W-:Y:S04]  /*1087c0*/  STL.64 [R1+0x18c0], R4 ;  /* 0x0018c00401007387 */ /* 0x0001e80000100a00 */
        /* <DEDUP_REMOVED lines=37> */
[----:B------:R-:W4:Y:S04]  /*108a20*/  LDL.LU R20, [R1+0x6f0] ;  /* 0x0006f00001147983 */ /* 0x000f280000300800 */
[----:B------:R-:W4:Y:S04]  /*108a30*/  LDL.LU R21, [R1+0x6f4] ;  /* 0x0006f40001157983 */ /* 0x000f280000300800 */
[----:B------:R-:W4:Y:S04]  /*108a40*/  LDL.LU R22, [R1+0x6f8] ;  /* 0x0006f80001167983 */ /* 0x000f280000300800 */
[----:B------:R-:W4:Y:S04]  /*108a50*/  LDL.LU R23, [R1+0x6fc] ;  /* 0x0006fc0001177983 */ /* 0x000f280000300800 */
[----:B------:R-:W4:Y:S04]  /*108a60*/  LDL.64 R18, [R1+0x1d8] ;  /* 0x0001d80001127983 */ /* 0x000f280000100a00 */
[----:B------:R-:W-:Y:S04]  /*108a70*/  STL [R1+0x587c], R25 ;  /* 0x00587c1901007387 */ /* 0x000fe80000100800 */
[----:B------:R0:W-:Y:S04]  /*108a80*/  STL [R1+0x5878], R26 ;  /* 0x0058781a01007387 */ /* 0x0001e80000100800 */
[----:B0-----:R-:W2:Y:S02]  /*108a90*/  LDL.64 R26, [R1+0x238] ;  /* 0x00023800011a7983 */ /* 0x001ea40000100a00 */
[----:B--2---:R-:W-:Y:S06]  /*108aa0*/  HMMA.16816.F32 R4, R12, R26, R4 ;  /* 0x0000001a0c04723c */ /* 0x004fec0000001804 */
[----:B------:R-:W-:-:S15]  /*108ab0*/  IMAD.MOV.U32 R24, RZ, RZ, R26 ;  /* 0x000000ffff187224 */ /* 0x000fde00078e001a */
[----:B------:R-:W-:-:S02]  /*108ac0*/  NOP ;  /* 0x0000000000007918 */ /* 0x000fc40000000000 */
[----:B------:R-:W-:Y:S04]  /*108ad0*/  STL.64 [R1+0x18b0], R4 ;  /* 0x0018b00401007387 */ /* 0x000fe80000100a00 */
[----:B------:R0:W-:Y:S04]  /*108ae0*/  STL.64 [R1+0x18b8], R6 ;  /* 0x0018b80601007387 */ /* 0x0001e80000100a00 */
[----:B0-----:R-:W2:Y:S04]  /*108af0*/  LDL.LU.64 R6, [R1+0x5ac8] ;  /* 0x005ac80001067983 */ /* 0x001ea80000300a00 */
[----:B------:R-:W2:Y:S04]  /*108b00*/  LDL.LU.64 R4, [R1+0x5ac0] ;  /* 0x005ac00001047983 */ /* 0x000ea80000300a00 */
        /* <DEDUP_REMOVED lines=30> */
[----:B------:R-:W-:-:S03]  /*108cf0*/  IMAD.MOV.U32 R26, RZ, RZ, R24 ;  /* 0x000000ffff1a7224 */ /* 0x000fc600078e0018 */
[----:B------:R-:W-:Y:S04]  /*108d00*/  STL [R1+0x589c], R27 ;  /* 0x00589c1b01007387 */ /* 0x000fe80000100800 */
[----:B------:R0:W-:Y:S01]  /*108d10*/  STL [R1+0x5898], R26 ;  /* 0x0058981a01007387 */ /* 0x0001e20000100800 */
[----:B---3--:R-:W-:Y:S02]  /*108d20*/  IMAD.MOV.U32 R0, RZ, RZ, R3 ;  /* 0x000000ffff007224 */ /* 0x008fe400078e0003 */
[----:B------:R-:W-:Y:S02]  /*108d30*/  IMAD.MOV.U32 R24, RZ, RZ, R2 ;  /* 0x000000ffff187224 */ /* 0x000fe400078e0002 */
[----:B----4-:R-:W-:Y:S02]  /*108d40*/  IMAD.MOV.U32 R25, RZ, RZ, R17 ;  /* 0x000000ffff197224 */ /* 0x010fe400078e0011 */
[----:B0-----:R-:W-:-:S02]  /*108d50*/  IMAD.MOV.U32 R26, RZ, RZ, R16 ;  /* 0x000000ffff1a7224 */ /* 0x001fc400078e0010 */
[----:B------:R-:W-:Y:S01]  /*108d60*/  IMAD.MOV.U32 R27, RZ, RZ, R19 ;  /* 0x000000ffff1b7224 */ /* 0x000fe200078e0013 */
[----:B--2---:R-:W-:-:S15]  /*108d70*/  HMMA.16816.F32 R4, R12, R2, R4 ;  /* 0x000000020c04723c */ /* 0x004fde0000001804 */
[----:B------:R-:W-:-:S08]  /*108d80*/  NOP ;  /* 0x0000000000007918 */ /* 0x000fd00000000000 */
[----:B------:R-:W-:Y:S04]  /*108d90*/  STL.64 [R1+0x1870], R4 ;  /* 0x0018700401007387 */ /* 0x000fe80000100a00 */
[----:B------:R0:W-:Y:S02]  /*108da0*/  STL.64 [R1+0x1878], R6 ;  /* 0x0018780601007387 */ /* 0x0001e40000100a00 */
[----:B0-----:R-:W-:Y:S02]  /*108db0*/  HMMA.16816.F32 R4, R12, R16, R8 ;  /* 0x000000100c04723c */ /* 0x001fe40000001808 */
[----:B------:R-:W-:Y:S04]  /*108dc0*/  STL [R1+0x58a4], R0 ;  /* 0x0058a40001007387 */ /* 0x000fe80000100800 */
[----:B------:R-:W-:-:S15]  /*108dd0*/  STL [R1+0x58a0], R24 ;  /* 0x0058a01801007387 */ /* 0x000fde0000100800 */
[----:B------:R-:W-:-:S02]  /*108de0*/  NOP ;  /* 0x0000000000007918 */ /* 0x000fc40000000000 */
[----:B------:R-:W-:Y:S04]  /*108df0*/  STL.64 [R1+0x1860], R4 ;  /* 0x0018600401007387 */ /* 0x000fe80000100a00 */
[----:B------:R0:W-:Y:S02]  /*108e00*/  STL.64 [R1+0x1868], R6 ;  /* 0x0018680601007387 */ /* 0x0001e40000100a00 */
[----:B0-----:R-:W-:Y:S02]  /*108e10*/  HMMA.16816.F32 R4, R12, R18, R20 ;  /* 0x000000120c04723c */ /* 0x001fe40000001814 */
[----:B------:R-:W-:Y:S04]  /*108e20*/  STL [R1+0x58ac], R25 ;  /* 0x0058ac1901007387 */ /* 0x000fe80000100800 */
[----:B------:R-:W-:Y:S01]  /*108e30*/  STL [R1+0x58a8], R26 ;  /* 0x0058a81a01007387 */ /* 0x000fe20000100800 */
[----:B------:R-:W-:-:S15]  /*108e40*/  IMAD.MOV.U32 R24, RZ, RZ, R18 ;  /* 0x000000ffff187224 */ /* 0x000fde00078e0012 */
[----:B------:R-:W-:-:S01]  /*108e50*/  NOP ;  /* 0x0000000000007918 */ /* 0x000fc20000000000 */
[----:B------:R0:W-:Y:S04]  /*108e60*/  STL.64 [R1+0x1850], R4 ;  /* 0x0018500401007387 */ /* 0x0001e80000100a00 */
[----:B------:R1:W-:Y:S04]  /*108e70*/  STL.64 [R1+0x1858], R6 ;  /* 0x0018580601007387 */ /* 0x0003e80000100a00 */
[----:B------:R-:W2:Y:S04]  /*108e80*/  LDL R18, [R1+0x168] ;  /* 0x0001680001127983 */ /* 0x000ea80000100800 */
[----:B------:R-:W2:Y:S04]  /*108e90*/  LDL R19, [R1+0x16c] ;  /* 0x00016c0001137983 */ /* 0x000ea80000100800 */
        /* <DEDUP_REMOVED lines=9> */
[----:B------:R-:W2:Y:S04]  /*108f30*/  LDL.64 R2, [R1+0x1a8] ;  /* 0x0001a80001027983 */ /* 0x000ea80000100a00 */
[----:B------:R-:W3:Y:S04]  /*108f40*/  LDL.64 R28, [R1+0x198] ;  /* 0x00019800011c7983 */ /* 0x000ee80000100a00 */
        /* <DEDUP_REMOVED lines=71> */
[----:B------:R-:W4:Y:S01]  /*1093c0*/  LDL.LU.64 R2, [R1+0x5a58] ;  /* 0x005a580001027983 */ /* 0x000f220000300a00 */
        /* <DEDUP_REMOVED lines=39> */
[----:B0-----:R-:W2:Y:S01]  /*109640*/  LDL.LU.64 R10, [R1+0x59f8] ;  /* 0x0059f800010a7983 */ /* 0x001ea20000300a00 */
[----:B---3--:R-:W-:Y:S03]  /*109650*/  HMMA.16816.F32 R20, R12, R18, R20 ;  /* 0x000000120c14723c */ /* 0x008fe60000001814 */
[----:B------:R-:W3:Y:S04]  /*109660*/  LDL.LU.64 R8, [R1+0x59f0] ;  /* 0x0059f00001087983 */ /* 0x000ee80000300a00 */
[----:B------:R4:W-:Y:S02]  /*109670*/  STL.64 [R1+0x5710], R16 ;  /* 0x0057101001007387 */ /* 0x0009e40000100a00 */
[----:B----4-:R-:W-:-:S02]  /*109680*/  IMAD.MOV.U32 R16, RZ, RZ, R5 ;  /* 0x000000ffff107224 */ /* 0x010fc400078e0005 */
[----:B------:R-:W-:Y:S01]  /*109690*/  IMAD.MOV.U32 R17, RZ, RZ, R4 ;  /* 0x000000ffff117224 */ /* 0x000fe200078e0004 */
[----:B------:R-:W4:Y:S04]  /*1096a0*/  LDL.LU R5, [R1+0x59ec] ;  /* 0x0059ec0001057983 */ /* 0x000f280000300800 */
[----:B------:R-:W3:Y:S07]  /*1096b0*/  LDL.LU R4, [R1+0x59e8] ;  /* 0x0059e80001047983 */ /* 0x000eee0000300800 */
[----:B------:R-:W-:Y:S04]  /*1096c0*/  STL.64 [R1+0x17c0], R20 ;  /* 0x0017c01401007387 */ /* 0x000fe80000100a00 */
[----:B------:R0:W-:Y:S04]  /*1096d0*/  STL.64 [R1+0x17c8], R22 ;  /* 0x0017c81601007387 */ /* 0x0001e80000100a00 */
[----:B0-----:R-:W4:Y:S04]  /*1096e0*/  LDL.LU.64 R22, [R1+0x59e0] ;  /* 0x0059e00001167983 */ /* 0x001f280000300a00 */
[----:B------:R-:W4:Y:S04]  /*1096f0*/  LDL.LU.64 R20, [R1+0x59d8] ;  /* 0x0059d80001147983 */ /* 0x000f280000300a00 */
[----:B------:R-:W-:Y:S04]  /*109700*/  STL.64 [R1+0x58e0], R18 ;  /* 0x0058e01201007387 */ /* 0x000fe80000100a00 */
[----:B------:R2:W-:Y:S02]  /*109710*/  STL.64 [R1+0x58d8], R16 ;  /* 0x0058d81001007387 */ /* 0x0005e40000100a00 */
[----:B--2---:R-:W-:Y:S07]  /*109720*/  HMMA.16816.F32 R16, R12, R10, R24 ;  /* 0x0000000a0c10723c */ /* 0x004fee0000001818 */
[----:B------:R-:W-:-:S02]  /*109730*/  IMAD.MOV.U32 R26, RZ, RZ, R2 ;  /* 0x000000ffff1a7224 */ /* 0x000fc400078e0002 */
[----:B------:R-:W-:Y:S01]  /*109740*/  IMAD.MOV.U32 R27, RZ, RZ, R3 ;  /* 0x000000ffff1b7224 */ /* 0x000fe200078e0003 */
[----:B------:R-:W2:-:S13]  /*109750*/  LDL.LU R2, [R1+0x59d4] ;  /* 0x0059d40001027983 */ /* 0x000e9a0000300800 */
[----:B------:R0:W-:Y:S04]  /*109760*/  STL.64 [R1+0x17b0], R16 ;  /* 0x0017b01001007387 */ /* 0x0001e80000100a00 */
[----:B------:R1:W-:Y:S04]  /*109770*/  STL.64 [R1+0x17b8], R18 ;  /* 0x0017b81201007387 */ /* 0x0003e80000100a00 */
[----:B------:R-:W2:Y:S04]  /*109780*/  LDL.LU R3, [R1+0x59d0] ;  /* 0x0059d00001037983 */ /* 0x000ea80000300800 */
[----:B------:R-:W-:Y:S04]  /*109790*/  STL.64 [R1+0x58e8], R26 ;  /* 0x0058e81a01007387 */ /* 0x000fe80000100a00 */
[----:B0-----:R-:W3:Y:S04]  /*1097a0*/  LDL.LU R16, [R1+0x5a0] ;  /* 0x0005a00001107983 */ /* 0x001ee80000300800 */
[----:B------:R-:W3:Y:S04]  /*1097b0*/  LDL.LU R17, [R1+0x5a4] ;  /* 0x0005a40001117983 */ /* 0x000ee80000300800 */
[----:B-1----:R-:W4:Y:S04]  /*1097c0*/  LDL.LU R18, [R1+0x5a8] ;  /* 0x0005a80001127983 */ /* 0x002f280000300800 */
[----:B------:R-:W4:Y:S01]  /*1097d0*/  LDL.LU R19, [R1+0x5ac] ;  /* 0x0005ac0001137983 */ /* 0x000f220000300800 */
[----:B------:R-:W-:-:S02]  /*1097e0*/  IMAD.MOV.U32 R24, RZ, RZ, R6 ;  /* 0x000000ffff187224 */ /* 0x000fc400078e0006 */
[----:B------:R-:W-:Y:S01]  /*1097f0*/  IMAD.MOV.U32 R25, RZ, RZ, R7 ;  /* 0x000000ffff197224 */ /* 0x000fe200078e0007 */
[----:B----4-:R-:W-:Y:S04]  /*109800*/  STL.64 [R1+0x58f8], R18 ;  /* 0x0058f81201007387 */ /* 0x010fe80000100a00 */
[----:B---3--:R0:W-:Y:S04]  /*109810*/  STL.64 [R1+0x58f0], R16 ;  /* 0x0058f01001007387 */ /* 0x0081e80000100a00 */
[----:B------:R-:W3:Y:S04]  /*109820*/  LDL.LU R6, [R1+0x59cc] ;  /* 0x0059cc0001067983 */ /* 0x000ee80000300800 */
[----:B------:R-:W3:Y:S04]  /*109830*/  LDL.LU R7, [R1+0x59c8] ;  /* 0x0059c80001077983 */ /* 0x000ee80000300800 */
[----:B------:R-:W-:Y:S04]  /*109840*/  STL.64 [R1+0x5900], R24 ;  /* 0x0059001801007387 */ /* 0x000fe80000100a00 */
[----:B0-----:R-:W4:Y:S04]  /*109850*/  LDL.LU R16, [R1+0x5b0] ;  /* 0x0005b00001107983 */ /* 0x001f280000300800 */
[----:B------:R-:W4:Y:S04]  /*109860*/  LDL.LU R17, [R1+0x5b4] ;  /* 0x0005b40001117983 */ /* 0x000f280000300800 */
[----:B------:R-:W2:Y:S04]  /*109870*/  LDL.LU R18, [R1+0x5b8] ;  /* 0x0005b80001127983 */ /* 0x000ea80000300800 */
[----:B------:R-:W2:Y:S01]  /*109880*/  LDL.LU R19, [R1+0x5bc] ;  /* 0x0005bc0001137983 */ /* 0x000ea20000300800 */
[----:B------:R-:W-:-:S02]  /*109890*/  IMAD.MOV.U32 R26, RZ, RZ, R4 ;  /* 0x000000ffff1a7224 */ /* 0x000fc400078e0004 */
[----:B------:R-:W-:Y:S01]  /*1098a0*/  IMAD.MOV.U32 R27, RZ, RZ, R5 ;  /* 0x000000ffff1b7224 */ /* 0x000fe200078e0005 */
[----:B--2---:R-:W-:Y:S04]  /*1098b0*/  STL.64 [R1+0x5910], R18 ;  /* 0x0059101201007387 */ /* 0x004fe80000100a00 */
[----:B----4-:R-:W-:Y:S04]  /*1098c0*/  STL.64 [R1+0x5908], R16 ;  /* 0x0059081001007387 */ /* 0x010fe80000100a00 */
[----:B------:R-:W2:Y:S04]  /*1098d0*/  LDL.LU R4, [R1+0x59c4] ;  /* 0x0059c40001047983 */ /* 0x000ea80000300800 */
[----:B------:R-:W2:Y:S04]  /*1098e0*/  LDL.LU R5, [R1+0x59c0] ;  /* 0x0059c00001057983 */ /* 0x000ea80000300800 */
[----:B------:R0:W-:Y:S04]  /*1098f0*/  STL.64 [R1+0x5918], R26 ;  /* 0x0059181a01007387 */ /* 0x0001e80000100a00 */
[----:B0-----:R-:W4:Y:S01]  /*109900*/  LDL.LU.64 R26, [R1+0x2d0] ;  /* 0x0002d000011a7983 */ /* 0x001f220000300a00 */
[----:B------:R-:W-:-:S02]  /*109910*/  IMAD.MOV.U32 R24, RZ, RZ, R23 ;  /* 0x000000ffff187224 */ /* 0x000fc400078e0017 */
[----:B------:R-:W-:Y:S01]  /*109920*/  IMAD.MOV.U32 R25, RZ, RZ, R22 ;  /* 0x000000ffff197224 */ /* 0x000fe200078e0016 */
[----:B----4-:R-:W-:Y:S04]  /*109930*/  STL.64 [R1+0x5948], R26 ;  /* 0x0059481a01007387 */ /* 0x010fe80000100a00 */
[----:B------:R0:W-:Y:S04]  /*109940*/  STL.64 [R1+0x5940], R24 ;  /* 0x0059401801007387 */ /* 0x0001e80000100a00 */
[----:B------:R-:W4:Y:S04]  /*109950*/  LDL.LU R16, [R1+0x5c0] ;  /* 0x0005c00001107983 */ /* 0x000f280000300800 */
[----:B------:R-:W4:Y:S04]  /*109960*/  LDL.LU R17, [R1+0x5c4] ;  /* 0x0005c40001117983 */ /* 0x000f280000300800 */
[----:B------:R-:W3:Y:S04]  /*109970*/  LDL.LU R18, [R1+0x5c8] ;  /* 0x0005c80001127983 */ /* 0x000ee80000300800 */
[----:B------:R-:W3:Y:S04]  /*109980*/  LDL.LU R19, [R1+0x5cc] ;  /* 0x0005cc0001137983 */ /* 0x000ee80000300800 */
        /* <DEDUP_REMOVED lines=11> */
[----:B0-----:R-:W-:-:S02]  /*109a40*/  IMAD.MOV.U32 R27, RZ, RZ, R20 ;  /* 0x000000ffff1b7224 */ /* 0x001fc400078e0014 */
[----:B------:R-:W-:Y:S01]  /*109a50*/  IMAD.MOV.U32 R26, RZ, RZ, R21 ;  /* 0x000000ffff1a7224 */ /* 0x000fe200078e0015 */
[----:B------:R-:W4:Y:S04]  /*109a60*/  LDL.LU R20, [R1+0x640] ;  /* 0x0006400001147983 */ /* 0x000f280000300800 */
[----:B------:R-:W4:Y:S04]  /*109a70*/  LDL.LU R21, [R1+0x644] ;  /* 0x0006440001157983 */ /* 0x000f280000300800 */
[----:B------:R-:W4:Y:S04]  /*109a80*/  LDL.LU R22, [R1+0x648] ;  /* 0x0006480001167983 */ /* 0x000f280000300800 */
[----:B------:R-:W4:Y:S04]  /*109a90*/  LDL.LU R23, [R1+0x64c] ;  /* 0x00064c0001177983 */ /* 0x000f280000300800 */
        /* <DEDUP_REMOVED lines=33> */
[----:B0-----:R-:W3:Y:S04]  /*109cb0*/  LDL.LU.64 R10, [R1+0x2e0] ;  /* 0x0002e000010a7983 */ /* 0x001ee80000300a00 */
[----:B------:R-:W-:Y:S04]  /*109cc0*/  STL.64 [R1+0x1c20], R20 ;  /* 0x001c201401007387 */ /* 0x000fe80000100a00 */
[----:B------:R0:W-:Y:S04]  /*109cd0*/  STL.64 [R1+0x1c28], R22 ;  /* 0x001c281601007387 */ /* 0x0001e80000100a00 */
[----:B0-----:R-:W4:Y:S04]  /*109ce0*/  LDL.LU.64 R22, [R1+0x59b8] ;  /* 0x0059b80001167983 */ /* 0x001f280000300a00 */
[----:B------:R-:W2:Y:S04]  /*109cf0*/  LDL.LU.64 R20, [R1+0x59b0] ;  /* 0x0059b00001147983 */ /* 0x000ea80000300a00 */
        /* <DEDUP_REMOVED lines=11> */
[----:B------:R-:W4:Y:S04]  /*109db0*/  LDL.LU.64 R24, [R1+0x59a0] ;  /* 0x0059a00001187983 */ /* 0x000f280000300a00 */
[----:B------:R0:W-:Y:S02]  /*109dc0*/  STL.64 [R1+0x56d8], R22 ;  /* 0x0056d81601007387 */ /* 0x0001e40000100a00 */
[----:B0-----:R-:W-:-:S02]  /*109dd0*/  IMAD.MOV.U32 R22, RZ, RZ, R8 ;  /* 0x000000ffff167224 */ /* 0x001fc400078e0008 */
[----:B------:R-:W-:Y:S01]  /*109de0*/  IMAD.MOV.U32 R23, RZ, RZ, R9 ;  /* 0x000000ffff177224 */ /* 0x000fe200078e0009 */
[----:B------:R-:W3:Y:S04]  /*109df0*/  LDL.LU R8, [R1+0x599c] ;  /* 0x00599c0001087983 */ /* 0x000ee80000300800 */
[----:B------:R-:W3:Y:S04]  /*109e00*/  LDL.LU R9, [R1+0x5998] ;  /* 0x0059980001097983 */ /* 0x000ee80000300800 */
[----:B--2---:R-:W-:Y:S01]  /*109e10*/  STL.64 [R1+0x56d0], R20 ;  /* 0x0056d01401007387 */ /* 0x004fe20000100a00 */
[----:B----4-:R-:W-:Y:S03]  /*109e20*/  HMMA.16816.F32 R12, R12, R2, R24 ;  /* 0x000000020c0c723c */ /* 0x010fe60000001818 */
        /* <DEDUP_REMOVED lines=63> */
[C---:B---3--:R-:W-:Y:S02]  /*10a220*/  HMMA.16816.F32 R24, R12.reuse, R26, R16 ;  /* 0x0000001a0c18723c */ /* 0x048fe40000001810 */
[----:B------:R-:W3:Y:S04]  /*10a230*/  LDL.LU.64 R18, [R1+0x58e0] ;  /* 0x0058e00001127983 */ /* 0x000ee80000300a00 */
[----:B------:R-:W4:Y:S01]  /*10a240*/  LDL.LU.64 R16, [R1+0x58d8] ;  /* 0x0058d80001107983 */ /* 0x000f220000300a00 */
[----:B--2---:R-:W-:-:S15]  /*10a250*/  HMMA.16816.F32 R20, R12, R22, R8 ;  /* 0x000000160c14723c */ /* 0x004fde0000001808 */
[----:B------:R-:W-:-:S01]  /*10a260*/  NOP ;  /* 0x0000000000007918 */ /* 0x000fc20000000000 */
[----:B------:R-:W-:Y:S04]  /*10a270*/  STL.64 [R1+0x1720], R24 ;  /* 0x0017201801007387 */ /* 0x000fe80000100a00 */
[----:B------:R0:W-:Y:S04]  /*10a280*/  STL.64 [R1+0x1728], R26 ;  /* 0x0017281a01007387 */ /* 0x0001e80000100a00 */
[----:B0-----:R-:W2:Y:S04]  /*10a290*/  LDL.LU.64 R26, [R1+0x58d0] ;  /* 0x0058d000011a7983 */ /* 0x001ea80000300a00 */
[----:B------:R-:W3:Y:S04]  /*10a2a0*/  LDL.LU.64 R24, [R1+0x58c8] ;  /* 0x0058c80001187983 */ /* 0x000ee80000300a00 */
[----:B------:R-:W2:Y:S04]  /*10a2b0*/  LDL.LU R8, [R1+0x470] ;  /* 0x0004700001087983 */ /* 0x000ea80000300800 */
[----:B------:R-:W-:Y:S04]  /*10a2c0*/  STL.64 [R1+0x1710], R20 ;  /* 0x0017101401007387 */ /* 0x000fe80000100a00 */
[----:B------:R0:W-:Y:S01]  /*10a2d0*/  STL.64 [R1+0x1718], R22 ;  /* 0x0017181601007387 */ /* 0x0001e20000100a00 */
[----:B----4-:R-:W-:-:S15]  /*10a2e0*/  HMMA.16816.F32 R4, R12, R16, R4 ;  /* 0x000000100c04723c */ /* 0x010fde0000001804 */
[----:B------:R-:W-:-:S08]  /*10a2f0*/  NOP ;  /* 0x0000000000007918 */ /* 0x000fd00000000000 */
[----:B------:R-:W-:Y:S04]  /*10a300*/  STL.64 [R1+0x1700], R4 ;  /* 0x0017000401007387 */ /* 0x000fe80000100a00 */
[----:B------:R-:W-:Y:S04]  /*10a310*/  STL.64 [R1+0x1708], R6 ;  /* 0x0017080601007387 */ /* 0x000fe80000100a00 */
[----:B------:R-:W2:Y:S04]  /*10a320*/  LDL.LU R9, [R1+0x474] ;  /* 0x0004740001097983 */ /* 0x000ea80000300800 */
[----:B------:R-:W4:Y:S04]  /*10a330*/  LDL.LU R10, [R1+0x478] ;  /* 0x00047800010a7983 */ /* 0x000f280000300800 */
[----:B------:R-:W4:Y:S04]  /*10a340*/  LDL.LU R11, [R1+0x47c] ;  /* 0x00047c00010b7983 */ /* 0x000f280000300800 */
[----:B0-----:R-:W3:Y:S04]  /*10a350*/  LDL.64 R22, [R1+0x178] ;  /* 0x0001780001167983 */ /* 0x001ee80000100a00 */
[----:B---3--:R0:W-:Y:S04]  /*10a360*/  STL.64 [R1+0x5738], R22 ;  /* 0x0057381601007387 */ /* 0x0081e80000100a00 */
[----:B------:R-:W3:Y:S04]  /*10a370*/  LDL.LU R20, [R1+0x4a0] ;  /* 0x0004a00001147983 */ /* 0x000ee80000300800 */
[----:B------:R-:W3:Y:S04]  /*10a380*/  LDL.LU R21, [R1+0x4a4] ;  /* 0x0004a40001157983 */ /* 0x000ee80000300800 */
[----:B0-----:R-:W2:Y:S04]  /*10a390*/  LDL.LU R22, [R1+0x4a8] ;  /* 0x0004a80001167983 */ /* 0x001ea80000300800 */
[----:B------:R-:W2:Y:S04]  /*10a3a0*/  LDL.LU R23, [R1+0x4ac] ;  /* 0x0004ac0001177983 */ /* 0x000ea80000300800 */
[----:B--2---:R0:W-:Y:S02]  /*10a3b0*/  STL.64 [R1+0x5748], R22 ;  /* 0x0057481601007387 */ /* 0x0041e40000100a00 */
[----:B0-----:R-:W-:-:S02]  /*10a3c0*/  IMAD.MOV.U32 R22, RZ, RZ, R24 ;  /* 0x000000ffff167224 */ /* 0x001fc400078e0018 */
[----:B------:R-:W2:Y:S01]  /*10a3d0*/  LDL.LU R24, [R1+0x58c0] ;  /* 0x0058c00001187983 */ /* 0x000ea20000300800 */
[----:B------:R-:W-:-:S03]  /*10a3e0*/  IMAD.MOV.U32 R23, RZ, RZ, R0 ;  /* 0x000000ffff177224 */ /* 0x000fc600078e0000 */
[----:B------:R-:W2:Y:S04]  /*10a3f0*/  LDL.LU R0, [R1+0x58bc] ;  /* 0x0058bc0001007983 */ /* 0x000ea80000300800 */
[----:B---3--:R0:W-:Y:S04]  /*10a400*/  STL.64 [R1+0x5740], R20 ;  /* 0x0057401401007387 */ /* 0x0081e80000100a00 */
[----:B------:R-:W-:Y:S04]  /*10a410*/  STL.64 [R1+0x5760], R22 ;  /* 0x0057601601007387 */ /* 0x000fe80000100a00 */
[----:B----4-:R-:W-:Y:S04]  /*10a420*/  STL.64 [R1+0x5720], R10 ;  /* 0x0057200a01007387 */ /* 0x010fe80000100a00 */
[----:B------:R1:W-:Y:S01]  /*10a430*/  STL.64 [R1+0x5718], R8 ;  /* 0x0057180801007387 */ /* 0x0003e20000100a00 */
[----:B------:R-:W-:-:S02]  /*10a440*/  IMAD.MOV.U32 R7, RZ, RZ, R25 ;  /* 0x000000ffff077224 */ /* 0x000fc400078e0019 */
[----:B0-----:R-:W-:Y:S02]  /*10a450*/  IMAD.MOV.U32 R20, RZ, RZ, R26 ;  /* 0x000000ffff147224 */ /* 0x001fe400078e001a */
[----:B------:R-:W-:Y:S01]  /*10a460*/  IMAD.MOV.U32 R21, RZ, RZ, R27 ;  /* 0x000000ffff157224 */ /* 0x000fe200078e001b */
[----:B-1----:R-:W3:Y:S04]  /*10a470*/  LDL.LU R8, [R1+0x480] ;  /* 0x0004800001087983 */ /* 0x002ee80000300800 */
[----:B------:R-:W3:Y:S04]  /*10a480*/  LDL.LU R9, [R1+0x484] ;  /* 0x0004840001097983 */ /* 0x000ee80000300800 */
[----:B------:R-:W4:Y:S04]  /*10a490*/  LDL.LU R10, [R1+0x488] ;  /* 0x00048800010a7983 */ /* 0x000f280000300800 */
[----:B------:R-:W4:Y:S04]  /*10a4a0*/  LDL.LU R11, [R1+0x48c] ;  /* 0x00048c00010b7983 */ /* 0x000f280000300800 */
[----:B------:R-:W3:Y:S04]  /*10a4b0*/  LDL.LU R26, [R1+0x58b8] ;  /* 0x0058b800011a7983 */ /* 0x000ee80000300800 */
[----:B------:R-:W4:Y:S04]  /*10a4c0*/  LDL.LU R27, [R1+0x58b4] ;  /* 0x0058b400011b7983 */ /* 0x000f280000300800 */
[----:B------:R0:W-:Y:S01]  /*10a4d0*/  STL.64 [R1+0x5778], R20 ;  /* 0x0057781401007387 */ /* 0x0001e20000100a00 */
[----:B--2---:R-:W-:-:S03]  /*10a4e0*/  IMAD.MOV.U32 R6, RZ, RZ, R24 ;  /* 0x000000ffff067224 */ /* 0x004fc600078e0018 */
[----:B------:R-:W2:Y:S04]  /*10a4f0*/  LDL.LU R24, [R1+0x58b0] ;  /* 0x0058b00001187983 */ /* 0x000ea80000300800 */
[----:B------:R-:W4:Y:S04]  /*10a500*/  LDL.LU R25, [R1+0x58ac] ;  /* 0x0058ac0001197983 */ /* 0x000f280000300800 */
[----:B------:R-:W-:Y:S04]  /*10a510*/  STL.64 [R1+0x5780], R6 ;  /* 0x0057800601007387 */ /* 0x000fe80000100a00 */
[----:B0-----:R-:W2:Y:S04]  /*10a520*/  LDL.LU R20, [R1+0x4d0] ;  /* 0x0004d00001147983 */ /* 0x001ea80000300800 */
[----:B------:R-:W2:Y:S04]  /*10a530*/  LDL.LU R21, [R1+0x4d4] ;  /* 0x0004d40001157983 */ /* 0x000ea80000300800 */
[----:B------:R-:W4:Y:S04]  /*10a540*/  LDL.LU R22, [R1+0x4d8] ;  /* 0x0004d80001167983 */ /* 0x000f280000300800 */
[----:B------:R-:W4:Y:S01]  /*10a550*/  LDL.LU R23, [R1+0x4dc] ;  /* 0x0004dc0001177983 */ /* 0x000f220000300800 */
[----:B------:R-:W-:-:S02]  /*10a560*/  IMAD.MOV.U32 R5, RZ, RZ, R0 ;  /* 0x000000ffff057224 */ /* 0x000fc400078e0000 */
[----:B---3--:R-:W-:Y:S01]  /*10a570*/  IMAD.MOV.U32 R4, RZ, RZ, R26 ;  /* 0x000000ffff047224 */ /* 0x008fe200078e001a */
[----:B----4-:R-:W-:Y:S04]  /*10a580*/  STL.64 [R1+0x5790], R22 ;  /* 0x0057901601007387 */ /* 0x010fe80000100a00 */
[----:B--2---:R0:W-:Y:S04]  /*10a590*/  STL.64 [R1+0x5788], R20 ;  /* 0x0057881401007387 */ /* 0x0041e80000100a00 */
[----:B------:R-:W2:Y:S04]  /*10a5a0*/  LDL.LU R26, [R1+0x58a8] ;  /* 0x0058a800011a7983 */ /* 0x000ea80000300800 */
        /* <DEDUP_REMOVED lines=9> */
[----:B----4-:R0:W-:Y:S04]  /*10a640*/  STL.64 [R1+0x57a0], R20 ;  /* 0x0057a01401007387 */ /* 0x0101e80000100a00 */
[----:B------:R-:W2:Y:S04]  /*10a650*/  LDL.LU R24, [R1+0x58a0] ;  /* 0x0058a00001187983 */ /* 0x000ea80000300800 */
[----:B------:R-:W4:Y:S04]  /*10a660*/  LDL.LU R27, [R1+0x589c] ;  /* 0x00589c00011b7983 */ /* 0x000f280000300800 */
[----:B------:R3:W-:Y:S04]  /*10a670*/  STL.64 [R1+0x57b0], R6 ;  /* 0x0057b00601007387 */ /* 0x0007e80000100a00 */
[----:B0-----:R-:W4:Y:S04]  /*10a680*/  LDL.LU R20, [R1+0x4f0] ;  /* 0x0004f00001147983 */ /* 0x001f280000300800 */
[----:B------:R-:W4:Y:S04]  /*10a690*/  LDL.LU R21, [R1+0x4f4] ;  /* 0x0004f40001157983 */ /* 0x000f280000300800 */
[----:B------:R-:W4:Y:S04]  /*10a6a0*/  LDL.LU R22, [R1+0x4f8] ;  /* 0x0004f80001167983 */ /* 0x000f280000300800 */
[----:B------:R-:W4:Y:S01]  /*10a6b0*/  LDL.LU R23, [R1+0x4fc] ;  /* 0x0004fc0001177983 */ /* 0x000f220000300800 */
[----:B------:R-:W-:-:S02]  /*10a6c0*/  IMAD.MOV.U32 R4, RZ, RZ, R26 ;  /* 0x000000ffff047224 */ /* 0x000fc400078e001a */
[----:B------:R-:W-:Y:S02]  /*10a6d0*/  IMAD.MOV.U32 R5, RZ, RZ, R25 ;  /* 0x000000ffff057224 */ /* 0x000fe400078e0019 */
[----:B---3--:R-:W-:Y:S02]  /*10a6e0*/  IMAD.MOV.U32 R7, RZ, RZ, R0 ;  /* 0x000000ffff077224 */ /* 0x008fe400078e0000 */
[----:B--2---:R-:W-:Y:S01]  /*10a6f0*/  IMAD.MOV.U32 R6, RZ, RZ, R24 ;  /* 0x000000ffff067224 */ /* 0x004fe200078e0018 */
[----:B----4-:R-:W-:Y:S04]  /*10a700*/  STL.64 [R1+0x57c0], R22 ;  /* 0x0057c01601007387 */ /* 0x010fe80000100a00 */
[----:B------:R0:W-:Y:S04]  /*10a710*/  STL.64 [R1+0x57b8], R20 ;  /* 0x0057b81401007387 */ /* 0x0001e80000100a00 */
[----:B------:R-:W2:Y:S04]  /*10a720*/  LDL.LU R26, [R1+0x5898] ;  /* 0x00589800011a7983 */ /* 0x000ea80000300800 */
[----:B------:R-:W3:Y:S04]  /*10a730*/  LDL.LU R25, [R1+0x5894] ;  /* 0x0058940001197983 */ /* 0x000ee80000300800 */
[----:B------:R-:W4:Y:S04]  /*10a740*/  LDL.LU R24, [R1+0x5890] ;  /* 0x0058900001187983 */ /* 0x000f280000300800 */
[----:B------:R-:W3:Y:S04]  /*10a750*/  LDL.LU R0, [R1+0x588c] ;  /* 0x00588c0001007983 */ /* 0x000ee80000300800 */
[----:B------:R1:W-:Y:S04]  /*10a760*/  STL.64 [R1+0x57c8], R4 ;  /* 0x0057c80401007387 */ /* 0x0003e80000100a00 */
[----:B------:R-:W-:Y:S04]  /*10a770*/  STL.64 [R1+0x57e0], R6 ;  /* 0x0057e00601007387 */ /* 0x000fe80000100a00 */
[----:B0-----:R-:W4:Y:S04]  /*10a780*/  LDL.LU R20, [R1+0x500] ;  /* 0x0005000001147983 */ /* 0x001f280000300800 */
[----:B------:R-:W4:Y:S04]  /*10a790*/  LDL.LU R21, [R1+0x504] ;  /* 0x0005040001157983 */ /* 0x000f280000300800 */
[----:B------:R-:W3:Y:S04]  /*10a7a0*/  LDL.LU R22, [R1+0x508] ;  /* 0x0005080001167983 */ /* 0x000ee80000300800 */
[----:B------:R-:W3:Y:S01]  /*10a7b0*/  LDL.LU R23, [R1+0x50c] ;  /* 0x00050c0001177983 */ /* 0x000ee20000300800 */
[----:B-1----:R-:W-:-:S02]  /*10a7c0*/  IMAD.MOV.U32 R5, RZ, RZ, R27 ;  /* 0x000000ffff057224 */ /* 0x002fc400078e001b */
[----:B--2---:R-:W-:Y:S02]  /*10a7d0*/  IMAD.MOV.U32 R4, RZ, RZ, R26 ;  /* 0x000000ffff047224 */ /* 0x004fe400078e001a */
        /* <DEDUP_REMOVED lines=11> */
[----:B------:R-:W2:Y:S04]  /*10a890*/  LDL.LU R24, [R1+0x5880] ;  /* 0x0058800001187983 */ /* 0x000ea80000300800 */
[----:B------:R-:W2:Y:S04]  /*10a8a0*/  LDL.LU R25, [R1+0x587c] ;  /* 0x00587c0001197983 */ /* 0x000ea80000300800 */
[----:B------:R-:W-:Y:S04]  /*10a8b0*/  STL.64 [R1+0x5810], R6 ;  /* 0x0058100601007387 */ /* 0x000fe80000100a00 */
        /* <DEDUP_REMOVED lines=28> */
[----:B------:R-:W-:-:S05]  /*10aa80*/  IMAD.MOV.U32 R5, RZ, RZ, R25 ;  /* 0x000000ffff057224 */ /* 0x000fca00078e0019 */
[----:B------:R-:W-:Y:S04]  /*10aa90*/  STL.64 [R1+0x5858], R4 ;  /* 0x0058580401007387 */ /* 0x000fe80000100a00 */
        /* <DEDUP_REMOVED lines=39> */
[----:B------:R-:W3:Y:S04]  /*10ad10*/  LDL.LU.64 R16, [R1+0x168] ;  /* 0x0001680001107983 */ /* 0x000ee80000300a00 */
[----:B------:R-:W4:Y:S04]  /*10ad20*/  LDL.LU R24, [R1+0x460] ;  /* 0x0004600001187983 */ /* 0x000f280000300800 */
[----:B------:R-:W4:Y:S04]  /*10ad30*/  LDL.LU R25, [R1+0x464] ;  /* 0x0004640001197983 */ /* 0x000f280000300800 */
[----:B------:R-:W4:Y:S04]  /*10ad40*/  LDL.LU R26, [R1+0x468] ;  /* 0x00046800011a7983 */ /* 0x000f280000300800 */
[----:B------:R-:W4:Y:S04]  /*10ad50*/  LDL.LU R27, [R1+0x46c] ;  /* 0x00046c00011b7983 */ /* 0x000f280000300800 */
[----:B------:R-:W2:Y:S04]  /*10ad60*/  LDL.LU.64 R22, [R1+0x5868] ;  /* 0x0058680001167983 */ /* 0x000ea80000300a00 */
[----:B------:R-:W2:Y:S04]  /*10ad70*/  LDL.LU.64 R20, [R1+0x5860] ;  /* 0x0058600001147983 */ /* 0x000ea80000300a00 */
        /* <DEDUP_REMOVED lines=105> */
[----:B------:R-:W-:-:S03]  /*10b410*/  IMAD.MOV.U32 R0, RZ, RZ, R23 ;  /* 0x000000ffff007224 */ /* 0x000fc600078e0017 */
[----:B------:R-:W3:Y:S04]  /*10b420*/  LDL.LU R22, [R1+0x448] ;  /* 0x0004480001167983 */ /* 0x000ee80000300800 */
[----:B------:R-:W3:Y:S01]  /*10b430*/  LDL.LU R23, [R1+0x44c] ;  /* 0x00044c0001177983 */ /* 0x000ee20000300800 */
        /* <DEDUP_REMOVED lines=8> */
[----:B------:R-:W2:Y:S01]  /*10b4c0*/  LDL.LU.64 R16, [R1+0x5710] ;  /* 0x0057100001107983 */ /* 0x000ea20000300a00 */
[C---:B----4-:R-:W-:Y:S06]  /*10b4d0*/  HMMA.16816.F32 R24, R12.reuse, R18, R24 ;  /* 0x000000120c18723c */ /* 0x050fec0000001818 */
[----:B--2---:R-:W-:-:S15]  /*10b4e0*/  HMMA.16816.F32 R8, R12, R16, R8 ;  /* 0x000000100c08723c */ /* 0x004fde0000001808 */
[----:B------:R-:W-:-:S08]  /*10b4f0*/  NOP ;  /* 0x0000000000007918 */ /* 0x000fd00000000000 */
[----:B------:R-:W-:Y:S04]  /*10b500*/  STL.64 [R1+0x15f0], R8 ;  /* 0x0015f00801007387 */ /* 0x000fe80000100a00 */
[----:B------:R0:W-:Y:S04]  /*10b510*/  STL.64 [R1+0x15f8], R10 ;  /* 0x0015f80a01007387 */ /* 0x0001e80000100a00 */
[----:B0-----:R-:W2:Y:S04]  /*10b520*/  LDL.LU.64 R10, [R1+0x5708] ;  /* 0x00570800010a7983 */ /* 0x001ea80000300a00 */
[----:B------:R-:W4:Y:S04]  /*10b530*/  LDL.LU.64 R8, [R1+0x5700] ;  /* 0x0057000001087983 */ /* 0x000f280000300a00 */
[----:B------:R0:W-:Y:S04]  /*10b540*/  STL.64 [R1+0x15e0], R24 ;  /* 0x0015e01801007387 */ /* 0x0001e80000100a00 */
[----:B------:R1:W-:Y:S04]  /*10b550*/  STL.64 [R1+0x15e8], R26 ;  /* 0x0015e81a01007387 */ /* 0x0003e80000100a00 */
[----:B0-----:R-:W3:Y:S04]  /*10b560*/  LDL.LU R24, [R1+0x430] ;  /* 0x0004300001187983 */ /* 0x001ee80000300800 */
[----:B------:R-:W3:Y:S04]  /*10b570*/  LDL.LU R25, [R1+0x434] ;  /* 0x0004340001197983 */ /* 0x000ee80000300800 */
[----:B-1----:R-:W3:Y:S04]  /*10b580*/  LDL.LU R26, [R1+0x438] ;  /* 0x00043800011a7983 */ /* 0x002ee80000300800 */
[----:B------:R-:W3:Y:S04]  /*10b590*/  LDL.LU R27, [R1+0x43c] ;  /* 0x00043c00011b7983 */ /* 0x000ee80000300800 */
[----:B------:R2:W-:Y:S02]  /*10b5a0*/  STL.64 [R1+0x5470], R18 ;  /* 0x0054701201007387 */ /* 0x0005e40000100a00 */
[----:B--2---:R-:W-:-:S02]  /*10b5b0*/  IMAD.MOV.U32 R18, RZ, RZ, R10 ;  /* 0x000000ffff127224 */ /* 0x004fc400078e000a */
[----:B------:R-:W-:Y:S01]  /*10b5c0*/  IMAD.MOV.U32 R19, RZ, RZ, R11 ;  /* 0x000000ffff137224 */ /* 0x000fe200078e000b */
[----:B------:R-:W2:Y:S04]  /*10b5d0*/  LDL.LU R10, [R1+0x56fc] ;  /* 0x0056fc00010a7983 */ /* 0x000ea80000300800 */
[----:B------:R-:W2:Y:S04]  /*10b5e0*/  LDL.LU R11, [R1+0x56f8] ;  /* 0x0056f800010b7983 */ /* 0x000ea80000300800 */
[----:B------:R4:W-:Y:S02]  /*10b5f0*/  STL.64 [R1+0x5488], R16 ;  /* 0x0054881001007387 */ /* 0x0009e40000100a00 */
[----:B----4-:R-:W-:-:S02]  /*10b600*/  IMAD.MOV.U32 R16, RZ, RZ, R8 ;  /* 0x000000ffff107224 */ /* 0x010fc400078e0008 */
[----:B------:R-:W-:Y:S01]  /*10b610*/  IMAD.MOV.U32 R17, RZ, RZ, R9 ;  /* 0x000000ffff117224 */ /* 0x000fe200078e0009 */
[----:B------:R-:W4:Y:S04]  /*10b620*/  LDL.LU R8, [R1+0x56f4] ;  /* 0x0056f40001087983 */ /* 0x000f280000300800 */
[----:B------:R-:W4:Y:S04]  /*10b630*/  LDL.LU R9, [R1+0x56f0] ;  /* 0x0056f00001097983 */ /* 0x000f280000300800 */
[----:B------:R0:W-:Y:S04]  /*10b640*/  STL.64 [R1+0x5698], R18 ;  /* 0x0056981201007387 */ /* 0x0001e80000100a00 */
[----:B0-----:R-:W3:Y:S04]  /*10b650*/  LDL.LU R18, [R1+0x300] ;  /* 0x0003000001127983 */ /* 0x001ee80000300800 */
[----:B------:R-:W3:Y:S04]  /*10b660*/  LDL.LU R19, [R1+0x304] ;  /* 0x0003040001137983 */ /* 0x000ee80000300800 */
[----:B------:R-:W-:Y:S01]  /*10b670*/  STL.64 [R1+0x5690], R16 ;  /* 0x0056901001007387 */ /* 0x000fe20000100a00 */
[----:B--2---:R-:W-:-:S15]  /*10b680*/  HMMA.16816.F32 R4, R12, R10, R4 ;  /* 0x0000000a0c04723c */ /* 0x004fde0000001804 */
[----:B------:R-:W-:-:S08]  /*10b690*/  NOP ;  /* 0x0000000000007918 */ /* 0x000fd00000000000 */
[----:B------:R-:W-:Y:S04]  /*10b6a0*/  STL.64 [R1+0x15d0], R4 ;  /* 0x0015d00401007387 */ /* 0x000fe80000100a00 */
[----:B------:R0:W-:Y:S04]  /*10b6b0*/  STL.64 [R1+0x15d8], R6 ;  /* 0x0015d80601007387 */ /* 0x0001e80000100a00 */
[----:B0-----:R-:W3:Y:S04]  /*10b6c0*/  LDL.LU.64 R6, [R1+0x56e8] ;  /* 0x0056e80001067983 */ /* 0x001ee80000300a00 */
[----:B------:R-:W2:Y:S04]  /*10b6d0*/  LDL.LU.64 R4, [R1+0x56e0] ;  /* 0x0056e00001047983 */ /* 0x000ea80000300a00 */
[----:B------:R-:W-:Y:S04]  /*10b6e0*/  STL.64 [R1+0x5468], R10 ;  /* 0x0054680a01007387 */ /* 0x000fe80000100a00 */
[----:B----4-:R0:W-:Y:S04]  /*10b6f0*/  STL.64 [R1+0x5460], R8 ;  /* 0x0054600801007387 */ /* 0x0101e80000100a00 */
[----:B0-----:R-:W4:Y:S04]  /*10b700*/  LDL.LU R8, [R1+0x3e0] ;  /* 0x0003e00001087983 */ /* 0x001f280000300800 */
        /* <DEDUP_REMOVED lines=26> */
[----:B------:R0:W-:Y:S04]  /*10b8b0*/  STL.64 [R1+0x5498], R22 ;  /* 0x0054981601007387 */ /* 0x0001e80000100a00 */
[----:B0-----:R-:W2:Y:S04]  /*10b8c0*/  LDL.LU R22, [R1+0x2f0] ;  /* 0x0002f00001167983 */ /* 0x001ea80000300800 */
[----:B------:R-:W2:Y:S04]  /*10b8d0*/  LDL.LU R23, [R1+0x2f4] ;  /* 0x0002f40001177983 */ /* 0x000ea80000300800 */
[----:B----4-:R-:W-:Y:S01]  /*10b8e0*/  STL.64 [R1+0x5490], R20 ;  /* 0x0054901401007387 */ /* 0x010fe20000100a00 */
[----:B---3--:R-:W-:Y:S03]  /*10b8f0*/  HMMA.16816.F32 R12, R12, R2, R24 ;  /* 0x000000020c0c723c */ /* 0x008fe60000001818 */
[----:B------:R-:W2:Y:S04]  /*10b900*/  LDL.LU.64 R26, [R1+0x56b8] ;  /* 0x0056b800011a7983 */ /* 0x000ea80000300a00 */
[----:B------:R-:W2:-:S15]  /*10b910*/  LDL.LU.64 R24, [R1+0x56b0] ;  /* 0x0056b00001187983 */ /* 0x000e9e0000300a00 */
[----:B------:R-:W-:-:S01]  /*10b920*/  NOP ;  /* 0x0000000000007918 */ /* 0x000fc20000000000 */
        /* <DEDUP_REMOVED lines=16> */
[----:B------:R-:W-:Y:S04]  /*10ba30*/  STL.64 [R1+0x15a0], R20 ;  /* 0x0015a01401007387 */ /* 0x000fe80000100a00 */
[----:B------:R-:W-:Y:S01]  /*10ba40*/  STL.64 [R1+0x15a8], R22 ;  /* 0x0015a81601007387 */ /* 0x000fe20000100a00 */
[C---:B----4-:R-:W-:Y:S06]  /*10ba50*/  HMMA.16816.F32 R12, R24.reuse, R16, R4 ;  /* 0x00000010180c723c */ /* 0x050fec0000001804 */
[----:B--2---:R-:W-:Y:S01]  /*10ba60*/  HMMA.16816.F32 R8, R24, R18, R8 ;  /* 0x000000121808723c */ /* 0x004fe20000001808 */
        /* <DEDUP_REMOVED lines=12> */
[----:B--2---:R-:W-:Y:S04]  /*10bb30*/  STL.64 [R1+0x54a0], R4 ;  /* 0x0054a00401007387 */ /* 0x004fe80000100a00 */
[----:B------:R-:W2:Y:S04]  /*10bb40*/  LDL.LU R28, [R1+0x5688] ;  /* 0x00568800011c7983 */ /* 0x000ea80000300800 */
[----:B------:R-:W2:Y:S04]  /*10bb50*/  LDL.LU R29, [R1+0x5684] ;  /* 0x00568400011d7983 */ /* 0x000ea80000300800 */
[----:B0-----:R-:W3:Y:S04]  /*10bb60*/  LDL.LU R12, [R1+0x70] ;  /* 0x00007000010c7983 */ /* 0x001ee80000300800 */
[----:B------:R-:W3:Y:S04]  /*10bb70*/  LDL.LU R13, [R1+0x74] ;  /* 0x00007400010d7983 */ /* 0x000ee80000300800 */
[----:B-1----:R-:W4:Y:S04]  /*10bb80*/  LDL.LU R14, [R1+0x78] ;  /* 0x00007800010e7983 */ /* 0x002f280000300800 */
[----:B------:R-:W4:Y:S04]  /*10bb90*/  LDL.LU R15, [R1+0x7c] ;  /* 0x00007c00010f7983 */ /* 0x000f280000300800 */
[----:B----4-:R0:W-:Y:S04]  /*10bba0*/  STL.64 [R1+0x54b8], R14 ;  /* 0x0054b80e01007387 */ /* 0x0101e80000100a00 */
[----:B0-----:R-:W4:Y:S04]  /*10bbb0*/  LDL.LU R14, [R1+0x198] ;  /* 0x00019800010e7983 */ /* 0x001f280000300800 */
[----:B------:R-:W4:Y:S04]  /*10bbc0*/  LDL.LU R15, [R1+0x19c] ;  /* 0x00019c00010f7983 */ /* 0x000f280000300800 */
[----:B---3--:R0:W-:Y:S04]  /*10bbd0*/  STL.64 [R1+0x54b0], R12 ;  /* 0x0054b00c01007387 */ /* 0x0081e80000100a00 */
[----:B----4-:R-:W-:Y:S04]  /*10bbe0*/  STL.64 [R1+0x54d0], R14 ;  /* 0x0054d00e01007387 */ /* 0x010fe80000100a00 */
[----:B------:R-:W3:Y:S04]  /*10bbf0*/  LDL.LU R20, [R1+0x40] ;  /* 0x0000400001147983 */ /* 0x000ee80000300800 */
[----:B------:R-:W3:Y:S04]  /*10bc00*/  LDL.LU R21, [R1+0x44] ;  /* 0x0000440001157983 */ /* 0x000ee80000300800 */
[----:B------:R-:W4:Y:S04]  /*10bc10*/  LDL.LU R22, [R1+0x48] ;  /* 0x0000480001167983 */ /* 0x000f280000300800 */
[----:B------:R-:W4:Y:S04]  /*10bc20*/  LDL.LU R23, [R1+0x4c] ;  /* 0x00004c0001177983 */ /* 0x000f280000300800 */
[----:B0-----:R-:W2:Y:S04]  /*10bc30*/  LDL.LU R12, [R1+0x1a8] ;  /* 0x0001a800010c7983 */ /* 0x001ea80000300800 */
[----:B------:R-:W2:Y:S04]  /*10bc40*/  LDL.LU R13, [R1+0x1ac] ;  /* 0x0001ac00010d7983 */ /* 0x000ea80000300800 */
[----:B--2---:R-:W-:Y:S04]  /*10bc50*/  STL.64 [R1+0x54e8], R12 ;  /* 0x0054e80c01007387 */ /* 0x004fe80000100a00 */
        /* <DEDUP_REMOVED lines=164> */
[----:B------:R-:W2:Y:S01]  /*10c6a0*/  LDL.LU R16, [R1+0x178] ;  /* 0x0001780001107983 */ /* 0x000ea20000300800 */
[----:B------:R-:W-:-:S03]  /*10c6b0*/  IMAD.MOV.U32 R17, RZ, RZ, R0 ;  /* 0x000000ffff117224 */ /* 0x000fc600078e0000 */
[----:B------:R-:W3:Y:S04]  /*10c6c0*/  LDL.LU R0, [R1+0x5680] ;  /* 0x0056800001007983 */ /* 0x000ee80000300800 */
[----:B------:R-:W2:Y:S04]  /*10c6d0*/  LDL.LU R4, [R1+0x50] ;  /* 0x0000500001047983 */ /* 0x000ea80000300800 */
[----:B------:R-:W2:Y:S04]  /*10c6e0*/  LDL.LU R5, [R1+0x54] ;  /* 0x0000540001057983 */ /* 0x000ea80000300800 */
[----:B------:R-:W2:Y:S04]  /*10c6f0*/  LDL.LU R6, [R1+0x58] ;  /* 0x0000580001067983 */ /* 0x000ea80000300800 */
[----:B------:R-:W2:Y:S04]  /*10c700*/  LDL.LU R7, [R1+0x5c] ;  /* 0x00005c0001077983 */ /* 0x000ea80000300800 */
        /* <DEDUP_REMOVED lines=136> */
[----:B------:R-:W4:Y:S01]  /*10cf90*/  LDL.LU.64 R12, [R1+0x54b0] ;  /* 0x0054b000010c7983 */ /* 0x000f220000300a00 */
[----:B--2---:R-:W-:Y:S01]  /*10cfa0*/  HMMA.16816.F32 R4, R24, R16, R4 ;  /* 0x000000101804723c */ /* 0x004fe20000001804 */
[----:B---3--:R-:W-:-:S05]  /*10cfb0*/  IMAD.MOV.U32 R11, RZ, RZ, R0 ;  /* 0x000000ffff0b7224 */ /* 0x008fca00078e0000 */
[C---:B----4-:R-:W-:Y:S06]  /*10cfc0*/  HMMA.16816.F32 R16, R24.reuse, R18, R20 ;  /* 0x000000121810723c */ /* 0x050fec0000001814 */
[----:B------:R-:W-:-:S15]  /*10cfd0*/  HMMA.16816.F32 R12, R24, R28, R12 ;  /* 0x0000001c180c723c */ /* 0x000fde000000180c */
[----:B------:R-:W-:-:S08]  /*10cfe0*/  NOP ;  /* 0x0000000000007918 */ /* 0x000fd00000000000 */
[----:B------:R0:W-:Y:S04]  /*10cff0*/  STL.64 [R1+0xf20], R12 ;  /* 0x000f200c01007387 */ /* 0x0001e80000100a00 */
[----:B------:R1:W-:Y:S04]  /*10d000*/  STL.64 [R1+0xf28], R14 ;  /* 0x000f280e01007387 */ /* 0x0003e80000100a00 */
[----:B0-----:R-:W2:Y:S04]  /*10d010*/  LDL.LU R12, [R1+0x27a8] ;  /* 0x0027a800010c7983 */ /* 0x001ea80000300800 */
[----:B------:R-:W3:Y:S04]  /*10d020*/  LDL.LU R13, [R1+0x27d4] ;  /* 0x0027d400010d7983 */ /* 0x000ee80000300800 */
[----:B-1----:R-:W4:Y:S04]  /*10d030*/  LDL.LU R14, [R1+0x27a0] ;  /* 0x0027a000010e7983 */ /* 0x002f280000300800 */
        /* <DEDUP_REMOVED lines=8> */
[----:B------:R-:W3:Y:S04]  /*10d0c0*/  LDL.LU.64 R22, [R1+0x5498] ;  /* 0x0054980001167983 */ /* 0x000ee80000300a00 */
[----:B------:R-:W4:Y:S04]  /*10d0d0*/  LDL.LU.64 R20, [R1+0x5490] ;  /* 0x0054900001147983 */ /* 0x000f280000300a00 */
[----:B------:R0:W-:Y:S04]  /*10d0e0*/  STL.64 [R1+0xf00], R16 ;  /* 0x000f001001007387 */ /* 0x0001e80000100a00 */
        /* <DEDUP_REMOVED lines=8> */
[----:B0-----:R-:W4:Y:S02]  /*10d170*/  LDL.LU.64 R18, [R1+0x5470] ;  /* 0x0054700001127983 */ /* 0x001f240000300a00 */
[----:B----4-:R-:W-:Y:S02]  /*10d180*/  HMMA.16816.F32 R16, R24, R18, R8 ;  /* 0x000000121810723c */ /* 0x010fe40000001808 */
[----:B------:R-:W4:Y:S04]  /*10d190*/  LDL.LU.64 R10, [R1+0x5468] ;  /* 0x00546800010a7983 */ /* 0x000f280000300a00 */
[----:B------:R-:W2:-:S15]  /*10d1a0*/  LDL.LU.64 R8, [R1+0x5460] ;  /* 0x0054600001087983 */ /* 0x000e9e0000300a00 */
[----:B------:R-:W-:-:S02]  /*10d1b0*/  NOP ;  /* 0x0000000000007918 */ /* 0x000fc40000000000 */
[----:B------:R-:W-:Y:S04]  /*10d1c0*/  STL.64 [R1+0xee0], R16 ;  /* 0x000ee01001007387 */ /* 0x000fe80000100a00 */
[----:B------:R0:W-:Y:S04]  /*10d1d0*/  STL.64 [R1+0xee8], R18 ;  /* 0x000ee81201007387 */ /* 0x0001e80000100a00 */
[----:B0-----:R-:W4:Y:S04]  /*10d1e0*/  LDL.LU.64 R18, [R1+0x5458] ;  /* 0x0054580001127983 */ /* 0x001f280000300a00 */
[----:B------:R-:W4:Y:S02]  /*10d1f0*/  LDL.LU.64 R16, [R1+0x5450] ;  /* 0x0054500001107983 */ /* 0x000f240000300a00 */
[----:B----4-:R-:W-:Y:S02]  /*10d200*/  HMMA.16816.F32 R16, R24, R10, R16 ;  /* 0x0000000a1810723c */ /* 0x010fe40000001810 */
        /* <DEDUP_REMOVED lines=9> */
[----:B------:R-:W3:-:S15]  /*10d2a0*/  LDL.LU.64 R6, [R1+0x5440] ;  /* 0x0054400001067983 */ /* 0x000ede0000300a00 */
[----:B------:R-:W-:-:S05]  /*10d2b0*/  NOP ;  /* 0x0000000000007918 */ /* 0x000fca0000000000 */
[----:B------:R0:W-:Y:S04]  /*10d2c0*/  STL.64 [R1+0xec0], R8 ;  /* 0x000ec00801007387 */ /* 0x0001e80000100a00 */
[----:B------:R1:W-:Y:S04]  /*10d2d0*/  STL.64 [R1+0xec8], R10 ;  /* 0x000ec80a01007387 */ /* 0x0003e80000100a00 */
[----:B0-----:R-:W2:Y:S04]  /*10d2e0*/  LDL.LU R8, [R1+0x27c8] ;  /* 0x0027c80001087983 */ /* 0x001ea80000300800 */
[----:B------:R-:W2:Y:S04]  /*10d2f0*/  LDL.LU R9, [R1+0x27c0] ;  /* 0x0027c00001097983 */ /* 0x000ea80000300800 */
[----:B-1----:R-:W2:Y:S04]  /*10d300*/  LDL.LU R10, [R1+0x1ea8] ;  /* 0x001ea800010a7983 */ /* 0x002ea80000300800 */
[----:B------:R-:W2:Y:S01]  /*10d310*/  LDL.LU R11, [R1+0x27b8] ;  /* 0x0027b800010b7983 */ /* 0x000ea20000300800 */
[----:B---3--:R-:W-:Y:S03]  /*10d320*/  HMMA.16816.F32 R4, R24, R22, R4 ;  /* 0x000000161804723c */ /* 0x008fe60000001804 */
        /* <DEDUP_REMOVED lines=9> */
[----:B------:R-:W3:Y:S01]  /*10d3c0*/  LDL.LU R23, [R1+0x1eac] ;  /* 0x001eac0001177983 */ /* 0x000ee20000300800 */
[----:B----4-:R-:W-:Y:S01]  /*10d3d0*/  VIADD R19, R19, 0x1 ;  /* 0x0000000113137836 */ /* 0x010fe20000000000 */
[----:B--2---:R-:W-:-:S02]  /*10d3e0*/  IADD3 R8, P1, R8, UR34, RZ ;  /* 0x0000002208087c10 */ /* 0x004fc4000ff3e0ff */
[----:B------:R-:W-:-:S15]  /*10d3f0*/  IADD3 R9, P0, R9, UR34, RZ ;  /* 0x0000002209097c10 */ /* 0x000fde000ff1e0ff */
[----:B------:R-:W-:-:S01]  /*10d400*/  NOP ;  /* 0x0000000000007918 */ /* 0x000fc20000000000 */
[----:B------:R-:W-:Y:S04]  /*10d410*/  STL.64 [R1+0x10b0], R24 ;  /* 0x0010b01801007387 */ /* 0x000fe80000100a00 */
[----:B------:R-:W-:Y:S04]  /*10d420*/  STL.64 [R1+0x10b8], R26 ;  /* 0x0010b81a01007387 */ /* 0x000fe80000100a00 */
[----:B------:R-:W-:Y:S01]  /*10d430*/  STL [R1+0x2378], R19 ;  /* 0x0023781301007387 */ /* 0x000fe20000100800 */
[----:B------:R-:W-:Y:S02]  /*10d440*/  IADD3 R4, P5, R4, UR34, RZ ;  /* 0x0000002204047c10 */ /* 0x000fe4000ffbe0ff */
[----:B------:R-:W-:-:S02]  /*10d450*/  IADD3 R5, P4, R5, UR34, RZ ;  /* 0x0000002205057c10 */ /* 0x000fc4000ff9e0ff */
[----:B------:R-:W-:Y:S02]  /*10d460*/  IADD3 R6, P3, R6, UR34, RZ ;  /* 0x0000002206067c10 */ /* 0x000fe4000ff7e0ff */
[----:B------:R-:W-:Y:S02]  /*10d470*/  IADD3 R7, P2, R7, UR34, RZ ;  /* 0x0000002207077c10 */ /* 0x000fe4000ff5e0ff */
[----:B------:R-:W-:Y:S02]  /*10d480*/  IADD3.X R16, R16, UR9, RZ, P5, !PT ;  /* 0x0000000910107c10 */ /* 0x000fe4000affe4ff */
[----:B------:R-:W-:Y:S02]  /*10d490*/  IADD3 R17, P5, R17, UR34, RZ ;  /* 0x0000002211117c10 */ /* 0x000fe4000ffbe0ff */
[----:B------:R-:W-:Y:S02]  /*10d4a0*/  IADD3.X R18, R18, UR9, RZ, P4, !PT ;  /* 0x0000000912127c10 */ /* 0x000fe4000a7fe4ff */
[----:B------:R-:W-:-:S02]  /*10d4b0*/  IADD3 R12, P4, R12, UR34, RZ ;  /* 0x000000220c0c7c10 */ /* 0x000fc4000ff9e0ff */
[----:B------:R-:W-:Y:S02]  /*10d4c0*/  IADD3.X R13, R13, UR9, RZ, P3, !PT ;  /* 0x000000090d0d7c10 */ /* 0x000fe40009ffe4ff */
[----:B------:R-:W-:Y:S02]  /*10d4d0*/  IADD3 R14, P3, R14, UR34, RZ ;  /* 0x000000220e0e7c10 */ /* 0x000fe4000ff7e0ff */
[----:B------:R-:W-:Y:S02]  /*10d4e0*/  IADD3.X R15, R15, UR9, RZ, P2, !PT ;  /* 0x000000090f0f7c10 */ /* 0x000fe400097fe4ff */
[----:B---3--:R-:W-:-:S05]  /*10d4f0*/  IADD3 R23, P6, R23, UR34, RZ ;  /* 0x0000002217177c10 */ /* 0x008fca000ffde0ff */
[----:B------:R-:W-:Y:S04]  /*10d500*/  STL [R1+0x1eac], R23 ;  /* 0x001eac1701007387 */ /* 0x000fe80000100800 */
[----:B------:R0:W-:Y:S04]  /*10d510*/  STL [R1+0x4fe8], R19 ;  /* 0x004fe81301007387 */ /* 0x0001e80000100800 */
[----:B------:R-:W-:Y:S04]  /*10d520*/  STL [R1+0x1eb0], R4 ;  /* 0x001eb00401007387 */ /* 0x000fe80000100800 */
[----:B------:R-:W-:Y:S01]  /*10d530*/  STL [R1+0x27e0], R5 ;  /* 0x0027e00501007387 */ /* 0x000fe20000100800 */
[----:B------:R-:W-:-:S03]  /*10d540*/  IADD3.X R10, R10, UR9, RZ, P6, !PT ;  /* 0x000000090a0a7c10 */ /* 0x000fc6000b7fe4ff */
[----:B------:R-:W-:Y:S01]  /*10d550*/  STL [R1+0x27d8], R6 ;  /* 0x0027d80601007387 */ /* 0x000fe20000100800 */
[----:B------:R-:W-:-:S03]  /*10d560*/  IADD3 R11, P6, R11, UR34, RZ ;  /* 0x000000220b0b7c10 */ /* 0x000fc6000ffde0ff */
        /* <DEDUP_REMOVED lines=12> */
[----:B0-----:R-:W2:Y:S01]  /*10d630*/  LDL.LU R19, [R1+0x27b4] ;  /* 0x0027b40001137983 */ /* 0x001ea20000300800 */
[----:B------:R-:W-:-:S02]  /*10d640*/  IADD3 R28, P2, R28, UR34, RZ ;  /* 0x000000221c1c7c10 */ /* 0x000fc4000ff5e0ff */
[----:B------:R-:W-:-:S03]  /*10d650*/  IADD3.X R29, R29, UR9, RZ, P1, !PT ;  /* 0x000000091d1d7c10 */ /* 0x000fc60008ffe4ff */
[----:B------:R-:W-:Y:S04]  /*10d660*/  STL [R1+0x2798], R28 ;  /* 0x0027981c01007387 */ /* 0x000fe80000100800 */
[----:B--2---:R0:W-:Y:S04]  /*10d670*/  STL [R1+0x5430], R19 ;  /* 0x0054301301007387 */ /* 0x0041e80000100800 */
[----:B------:R-:W-:Y:S04]  /*10d680*/  STL [R1+0x27c4], R29 ;  /* 0x0027c41d01007387 */ /* 0x000fe80000100800 */
[----:B0-----:R-:W2:Y:S01]  /*10d690*/  LDL.LU R19, [R1+0x2788] ;  /* 0x0027880001137983 */ /* 0x001ea20000300800 */
[----:B------:R-:W-:-:S05]  /*10d6a0*/  IADD3 R0, P1, R0, UR34, RZ ;  /* 0x0000002200007c10 */ /* 0x000fca000ff3e0ff */
[----:B------:R-:W-:Y:S04]  /*10d6b0*/  STL [R1+0x2790], R0 ;  /* 0x0027900001007387 */ /* 0x000fe80000100800 */
[----:B--2---:R0:W-:Y:S04]  /*10d6c0*/  STL [R1+0x5434], R19 ;  /* 0x0054341301007387 */ /* 0x0041e80000100800 */
[----:B0-----:R-:W2:Y:S04]  /*10d6d0*/  LDL.LU R19, [R1+0x27bc] ;  /* 0x0027bc0001137983 */ /* 0x001ea80000300800 */
[----:B------:R-:W3:Y:S04]  /*10d6e0*/  LDL.LU R24, [R1+0x2780] ;  /* 0x0027800001187983 */ /* 0x000ee80000300800 */
        /* <DEDUP_REMOVED lines=27> */
[----:B--2---:R-:W-:-:S05]  /*10d8a0*/  IADD3.X R19, R19, UR9, RZ, P0, !PT ;  /* 0x0000000913137c10 */ /* 0x004fca00087fe4ff */
[----:B------:R0:W-:Y:S04]  /*10d8b0*/  STL [R1+0x27bc], R19 ;  /* 0x0027bc1301007387 */ /* 0x0001e80000100800 */
[----:B0-----:R-:W2:Y:S02]  /*10d8c0*/  LDL.LU R19, [R1+0x5434] ;  /* 0x0054340001137983 */ /* 0x001ea40000300800 */
[----:B--2---:R-:W-:-:S05]  /*10d8d0*/  IADD3 R19, P0, R19, UR34, RZ ;  /* 0x0000002213137c10 */ /* 0x004fca000ff1e0ff */
[----:B------:R0:W-:Y:S04]  /*10d8e0*/  STL [R1+0x2788], R19 ;  /* 0x0027881301007387 */ /* 0x0001e80000100800 */
[----:B0-----:R-:W2:Y:S01]  /*10d8f0*/  LDL.LU R19, [R1+0x5430] ;  /* 0x0054300001137983 */ /* 0x001ea20000300800 */
[----:B----4-:R-:W-:Y:S02]  /*10d900*/  IADD3.X R25, R25, UR9, RZ, P5, !PT ;  /* 0x0000000919197c10 */ /* 0x010fe4000affe4ff */
[----:B---3--:R-:W-:Y:S02]  /*10d910*/  IADD3 R26, P5, R26, UR34, RZ ;  /* 0x000000221a1a7c10 */ /* 0x008fe4000ffbe0ff */
[----:B------:R-:W-:Y:S02]  /*10d920*/  IADD3.X R27, R27, UR9, RZ, P4, !PT ;  /* 0x000000091b1b7c10 */ /* 0x000fe4000a7fe4ff */
[----:B------:R-:W-:-:S02]  /*10d930*/  IADD3 R2, P4, R2, UR34, RZ ;  /* 0x0000002202027c10 */ /* 0x000fc4000ff9e0ff */
[----:B------:R-:W-:Y:S02]  /*10d940*/  IADD3.X R3, R3, UR9, RZ, P3, !PT ;  /* 0x0000000903037c10 */ /* 0x000fe40009ffe4ff */
        /* <DEDUP_REMOVED lines=19> */
[----:B--2---:R-:W-:Y:S02]  /*10da80*/  IADD3.X R19, R19, UR9, RZ, P6, !PT ;  /* 0x0000000913137c10 */ /* 0x004fe4000b7fe4ff */
        /* <DEDUP_REMOVED lines=26> */
[----:B------:R-:W-:Y:S04]  /*10dc30*/  STL [R1+0x275c], R12 ;  /* 0x00275c0c01007387 */ /* 0x000fe80000100800 */
[----:B------:R-:W-:Y:S04]  /*10dc40*/  STL [R1+0x2728], R13 ;  /* 0x0027280d01007387 */ /* 0x000fe80000100800 */
[----:B------:R-:W-:Y:S04]  /*10dc50*/  STL [R1+0x2754], R14 ;  /* 0x0027540e01007387 */ /* 0x000fe80000100800 */
[----:B------:R-:W-:Y:S04]  /*10dc60*/  STL [R1+0x2720], R15 ;  /* 0x0027200f01007387 */ /* 0x000fe80000100800 */
[----:B------:R0:W-:Y:S04]  /*10dc70*/  STL [R1+0x2744], R0 ;  /* 0x0027440001007387 */ /* 0x0001e80000100800 */
[----:B------:R-:W-:Y:S04]  /*10dc80*/  STL [R1+0x274c], R28 ;  /* 0x00274c1c01007387 */ /* 0x000fe80000100800 */
[----:B0-----:R-:W2:Y:S04]  /*10dc90*/  LDL.LU R0, [R1+0x2710] ;  /* 0x0027100001007983 */ /* 0x001ea80000300800 */
[----:B------:R-:W-:Y:S04]  /*10dca0*/  STL [R1+0x2718], R29 ;  /* 0x0027181d01007387 */ /* 0x000fe80000100800 */
[----:B------:R-:W3:Y:S04]  /*10dcb0*/  LDL.LU R19, [R1+0x2708] ;  /* 0x0027080001137983 */ /* 0x000ee80000300800 */
        /* <DEDUP_REMOVED lines=25> */
[----:B--2---:R-:W-:-:S03]  /*10de50*/  IADD3 R0, P6, R0, UR34, RZ ;  /* 0x0000002200007c10 */ /* 0x004fc6000ffde0ff */
[----:B------:R-:W2:Y:S04]  /*10de60*/  LDL.LU R14, [R1+0x26a8] ;  /* 0x0026a800010e7983 */ /* 0x000ea80000300800 */
[----:B------:R-:W2:Y:S04]  /*10de70*/  LDL.LU R15, [R1+0x26d4] ;  /* 0x0026d400010f7983 */ /* 0x000ea80000300800 */
[----:B------:R-:W2:Y:S04]  /*10de80*/  LDL.LU R28, [R1+0x26a0] ;  /* 0x0026a000011c7983 */ /* 0x000ea80000300800 */
[----:B------:R-:W2:Y:S04]  /*10de90*/  LDL.LU R29, [R1+0x26cc] ;  /* 0x0026cc00011d7983 */ /* 0x000ea80000300800 */
[----:B------:R0:W-:Y:S04]  /*10dea0*/  STL [R1+0x2710], R0 ;  /* 0x0027100001007387 */ /* 0x0001e80000100800 */
[----:B0-----:R-:W2:Y:S01]  /*10deb0*/  LDL.LU R0, [R1+0x2698] ;  /* 0x0026980001007983 */ /* 0x001ea20000300800 */
[----:B---3--:R-:W-:-:S05]  /*10dec0*/  IADD3.X R19, R19, UR9, RZ, P5, !PT ;  /* 0x0000000913137c10 */ /* 0x008fca000affe4ff */
[----:B------:R0:W-:Y:S04]  /*10ded0*/  STL [R1+0x273c], R19 ;  /* 0x00273c1301007387 */ /* 0x0001e80000100800 */
[----:B0-----:R-:W3:Y:S01]  /*10dee0*/  LDL.LU R19, [R1+0x542c] ;  /* 0x00542c0001137983 */ /* 0x001ee20000300800 */
[----:B----4-:R-:W-:Y:S02]  /*10def0*/  IADD3.X R24, R24, UR9, RZ, P4, !PT ;  /* 0x0000000918187c10 */ /* 0x010fe4000a7fe4ff */
        /* <DEDUP_REMOVED lines=20> */
[----:B--2---:R-:W-:-:S02]  /*10e040*/  IADD3 R14, P0, R14, UR34, RZ ;  /* 0x000000220e0e7c10 */ /* 0x004fc4000ff1e0ff */
[----:B------:R-:W-:Y:S02]  /*10e050*/  IADD3.X R15, R15, UR9, RZ, P6, !PT ;  /* 0x000000090f0f7c10 */ /* 0x000fe4000b7fe4ff */
[----:B------:R-:W-:Y:S02]  /*10e060*/  IADD3 R28, P6, R28, UR34, RZ ;  /* 0x000000221c1c7c10 */ /* 0x000fe4000ffde0ff */
[----:B---3--:R-:W-:-:S05]  /*10e070*/  IADD3 R19, P5, R19, UR34, RZ ;  /* 0x0000002213137c10 */ /* 0x008fca000ffbe0ff */
        /* <DEDUP_REMOVED lines=32> */
[----:B------:R-:W3:Y:S01]  /*10e280*/  LDL.LU R19, [R1+0x26bc] ;  /* 0x0026bc0001137983 */ /* 0x000ee20000300800 */
[----:B------:R-:W-:-:S03]  /*10e290*/  IADD3 R0, P5, R0, UR34, RZ ;  /* 0x0000002200007c10 */ /* 0x000fc6000ffbe0ff */
[----:B---3--:R0:W-:Y:S04]  /*10e2a0*/  STL [R1+0x5428], R19 ;  /* 0x0054281301007387 */ /* 0x0081e80000100800 */
[----:B0-----:R-:W3:Y:S04]  /*10e2b0*/  LDL.LU R19, [R1+0x2690] ;  /* 0x0026900001137983 */ /* 0x001ee80000300800 */
        /* <DEDUP_REMOVED lines=24> */
[----:B--2---:R-:W-:-:S03]  /*10e440*/  IADD3.X R29, R29, UR9, RZ, P4, !PT ;  /* 0x000000091d1d7c10 */ /* 0x004fc6000a7fe4ff */
[----:B------:R-:W2:Y:S04]  /*10e450*/  LDL.LU R14, [R1+0x265c] ;  /* 0x00265c00010e7983 */ /* 0x000ea80000300800 */
[----:B------:R-:W2:Y:S04]  /*10e460*/  LDL.LU R15, [R1+0x2628] ;  /* 0x00262800010f7983 */ /* 0x000ea80000300800 */
[----:B0-----:R-:W2:Y:S04]  /*10e470*/  LDL.LU R0, [R1+0x2654] ;  /* 0x0026540001007983 */ /* 0x001ea80000300800 */
[----:B------:R-:W2:Y:S04]  /*10e480*/  LDL.LU R28, [R1+0x2620] ;  /* 0x00262000011c7983 */ /* 0x000ea80000300800 */
[----:B------:R0:W-:Y:S04]  /*10e490*/  STL [R1+0x26c4], R29 ;  /* 0x0026c41d01007387 */ /* 0x0001e80000100800 */
[----:B0-----:R-:W2:Y:S01]  /*10e4a0*/  LDL.LU R29, [R1+0x264c] ;  /* 0x00264c00011d7983 */ /* 0x001ea20000300800 */
[----:B---3--:R-:W-:-:S05]  /*10e4b0*/  IADD3 R19, P4, R19, UR34, RZ ;  /* 0x0000002213137c10 */ /* 0x008fca000ff9e0ff */
        /* <DEDUP_REMOVED lines=22> */
[----:B--2---:R-:W-:Y:S02]  /*10e620*/  IADD3.X R0, R0, UR9, RZ, P4, !PT ;  /* 0x0000000900007c10 */ /* 0x004fe4000a7fe4ff */
[----:B------:R-:W-:-:S02]  /*10e630*/  IADD3.X R14, R14, UR9, RZ, P5, !PT ;  /* 0x000000090e0e7c10 */ /* 0x000fc4000affe4ff */
[----:B------:R-:W-:Y:S02]  /*10e640*/  IADD3 R15, P5, R15, UR34, RZ ;  /* 0x000000220f0f7c10 */ /* 0x000fe4000ffbe0ff */
[----:B---3--:R-:W-:Y:S02]  /*10e650*/  IADD3.X R19, R19, UR9, RZ, P3, !PT ;  /* 0x0000000913137c10 */ /* 0x008fe40009ffe4ff */
        /* <DEDUP_REMOVED lines=32> */
[----:B------:R-:W-:-:S02]  /*10e860*/  IADD3 R28, P4, R28, UR34, RZ ;  /* 0x000000221c1c7c10 */ /* 0x000fc4000ff9e0ff */
[----:B------:R-:W-:Y:S01]  /*10e870*/  IADD3.X R29, R29, UR9, RZ, P3, !PT ;  /* 0x000000091d1d7c10 */ /* 0x000fe20009ffe4ff */
[----:B---3--:R0:W-:Y:S04]  /*10e880*/  STL [R1+0x5424], R19 ;  /* 0x0054241301007387 */ /* 0x0081e80000100800 */
[----:B------:R-:W-:Y:S04]  /*10e890*/  STL [R1+0x2620], R28 ;  /* 0x0026201c01007387 */ /* 0x000fe80000100800 */
        /* <DEDUP_REMOVED lines=27> */
[----:B0-----:R-:W2:Y:S04]  /*10ea50*/  LDL.LU R29, [R1+0x25dc] ;  /* 0x0025dc00011d7983 */ /* 0x001ea80000300800 */
        /* <DEDUP_REMOVED lines=62> */
[----:B------:R-:W-:-:S03]  /*10ee40*/  IADD3.X R28, R28, UR9, RZ, P2, !PT ;  /* 0x000000091c1c7c10 */ /* 0x000fc600097fe4ff */
[----:B------:R-:W-:Y:S01]  /*10ee50*/  STL [R1+0x25a8], R15 ;  /* 0x0025a80f01007387 */ /* 0x000fe20000100800 */
[----:B------:R-:W-:-:S03]  /*10ee60*/  IADD3 R0, P2, R0, UR34, RZ ;  /* 0x0000002200007c10 */ /* 0x000fc6000ff5e0ff */
        /* <DEDUP_REMOVED lines=28> */
[----:B0-----:R-:W2:Y:S04]  /*10f030*/  LDL.LU R0, [R1+0x2564] ;  /* 0x0025640001007983 */ /* 0x001ea80000300800 */
[----:B------:R-:W2:Y:S04]  /*10f040*/  LDL.LU R14, [R1+0x2530] ;  /* 0x00253000010e7983 */ /* 0x000ea80000300800 */
[----:B------:R-:W2:Y:S04]  /*10f050*/  LDL.LU R15, [R1+0x255c] ;  /* 0x00255c00010f7983 */ /* 0x000ea80000300800 */
        /* <DEDUP_REMOVED lines=25> */
[----:B------:R-:W-:Y:S02]  /*10f1f0*/  IADD3.X R12, R12, UR9, RZ, P3, !PT ;  /* 0x000000090c0c7c10 */ /* 0x000fe40009ffe4ff */
[----:B------:R-:W-:Y:S02]  /*10f200*/  IADD3 R13, P3, R13, UR34, RZ ;  /* 0x000000220d0d7c10 */ /* 0x000fe4000ff7e0ff */
[----:B------:R-:W-:-:S02]  /*10f210*/  IADD3 R14, P2, R14, UR34, RZ ;  /* 0x000000220e0e7c10 */ /* 0x000fc4000ff5e0ff */
        /* <DEDUP_REMOVED lines=30> */
[----:B------:R-:W-:Y:S04]  /*10f400*/  STL [R1+0x2530], R14 ;  /* 0x0025300e01007387 */ /* 0x000fe80000100800 */
[----:B------:R-:W3:Y:S01]  /*10f410*/  LDL.LU R19, [R1+0x2518] ;  /* 0x0025180001137983 */ /* 0x000ee20000300800 */
[----:B------:R-:W-:-:S02]  /*10f420*/  IADD3.X R15, R15, UR9, RZ, P1, !PT ;  /* 0x000000090f0f7c10 */ /* 0x000fc40008ffe4ff */
[----:B------:R-:W-:-:S03]  /*10f430*/  IADD3 R28, P1, R28, UR34, RZ ;  /* 0x000000221c1c7c10 */ /* 0x000fc6000ff3e0ff */
[----:B------:R-:W-:Y:S01]  /*10f440*/  STL [R1+0x255c], R15 ;  /* 0x00255c0f01007387 */ /* 0x000fe20000100800 */
[----:B------:R-:W-:-:S03]  /*10f450*/  IADD3.X R29, R29, UR9, RZ, P0, !PT ;  /* 0x000000091d1d7c10 */ /* 0x000fc600087fe4ff */
        /* <DEDUP_REMOVED lines=27> */
[----:B0-----:R-:W2:Y:S04]  /*10f610*/  LDL.LU R29, [R1+0x24ec] ;  /* 0x0024ec00011d7983 */ /* 0x001ea80000300800 */
[----:B------:R-:W2:Y:S04]  /*10f620*/  LDL.LU R13, [R1+0x24b8] ;  /* 0x0024b800010d7983 */ /* 0x000ea80000300800 */
[----:B------:R-:W2:Y:S04]  /*10f630*/  LDL.LU R14, [R1+0x24e4] ;  /* 0x0024e400010e7983 */ /* 0x000ea80000300800 */
[----:B------:R-:W2:Y:S04]  /*10f640*/  LDL.LU R15, [R1+0x24b0] ;  /* 0x0024b000010f7983 */ /* 0x000ea80000300800 */
[----:B------:R0:W-:Y:S04]  /*10f650*/  STL [R1+0x2520], R0 ;  /* 0x0025200001007387 */ /* 0x0001e80000100800 */
[----:B------:R-:W2:Y:S04]  /*10f660*/  LDL.LU R28, [R1+0x24dc] ;  /* 0x0024dc00011c7983 */ /* 0x000ea80000300800 */
        /* <DEDUP_REMOVED lines=26> */
[----:B------:R-:W-:Y:S02]  /*10f810*/  IADD3.X R14, R14, UR9, RZ, P0, !PT ;  /* 0x000000090e0e7c10 */ /* 0x000fe400087fe4ff */
        /* <DEDUP_REMOVED lines=66> */
[----:B------:R-:W2:Y:S04]  /*10fc40*/  LDL.LU R15, [R1+0x4c5c] ;  /* 0x004c5c00010f7983 */ /* 0x000ea80000300800 */
[----:B------:R-:W2:Y:S04]  /*10fc50*/  LDL.LU R28, [R1+0x4c28] ;  /* 0x004c2800011c7983 */ /* 0x000ea80000300800 */
        /* <DEDUP_REMOVED lines=20> */
[----:B--2---:R-:W-:Y:S02]  /*10fda0*/  IADD3.X R0, R0, UR9, RZ, P0, !PT ;  /* 0x0000000900007c10 */ /* 0x004fe400087fe4ff */
[----:B------:R-:W-:Y:S02]  /*10fdb0*/  IADD3.X R17, R17, UR9, RZ, P1, !PT ;  /* 0x0000000911117c10 */ /* 0x000fe40008ffe4ff */
[----:B------:R-:W-:Y:S02]  /*10fdc0*/  IADD3 R18, P1, R18, UR34, RZ ;  /* 0x0000002212127c10 */ /* 0x000fe4000ff3e0ff */
[----:B------:R-:W-:Y:S02]  /*10fdd0*/  IADD3 R12, P0, R12, UR34, RZ ;  /* 0x000000220c0c7c10 */ /* 0x000fe4000ff1e0ff */
[----:B------:R-:W-:Y:S02]  /*10fde0*/  IADD3.X R13, R13, UR9, RZ, P6, !PT ;  /* 0x000000090d0d7c10 */ /* 0x000fe4000b7fe4ff */
        /* <DEDUP_REMOVED lines=68> */
[----:B------:R-:W2:Y:S04]  /*110230*/  LDL.LU R15, [R1+0x4bb0] ;  /* 0x004bb000010f7983 */ /* 0x000ea80000300800 */
        /* <DEDUP_REMOVED lines=117> */
[----:B------:R-:W-:Y:S02]  /*110990*/  IADD3 R17, P5, R17, UR34, RZ ;  /* 0x0000002211117c10 */ /* 0x000fe4000ffbe0ff */
[----:B------:R-:W-:Y:S02]  /*1109a0*/  IADD3.X R18, R18, UR9, RZ, P4, !PT ;  /* 0x0000000912127c10 */ /* 0x000fe4000a7fe4ff */
        /* <DEDUP_REMOVED lines=587> */
[----:B------:R-:W-:Y:S01]  /*112e60*/  STL [R1+0x4888], R4 ;  /* 0x0048880401007387 */ /* 0x000fe20000100800 */
[----:B------:R-:W-:-:S03]  /*112e70*/  IADD3 R7, P6, R7, UR34, RZ ;  /* 0x0000002207077c10 */ /* 0x000fc6000ffde0ff */
        /* <DEDUP_REMOVED lines=21> */
[----:B------:R1:W-:Y:S04]  /*112fd0*/  STL [R1+0x4848], R28 ;  /* 0x0048481c01007387 */ /* 0x0003e80000100800 */
        /* <DEDUP_REMOVED lines=29> */
[----:B-1----:R-:W2:Y:S04]  /*1131b0*/  LDL.LU R28, [R1+0x433c] ;  /* 0x00433c00011c7983 */ /* 0x002ea80000300800 */
[----:B0-----:R-:W2:Y:S04]  /*1131c0*/  LDL.LU R29, [R1+0x47fc] ;  /* 0x0047fc00011d7983 */ /* 0x001ea80000300800 */
[----:B------:R-:W2:Y:S01]  /*1131d0*/  LDL.LU R0, [R1+0x4338] ;  /* 0x0043380001007983 */ /* 0x000ea20000300800 */
        /* <DEDUP_REMOVED lines=20> */
[----:B------:R-:W-:Y:S02]  /*113320*/  IADD3.X R18, R18, UR9, RZ, P1, !PT ;  /* 0x0000000912127c10 */ /* 0x000fe40008ffe4ff */
[----:B------:R-:W-:Y:S02]  /*113330*/  IADD3.X R13, R13, UR9, RZ, P0, !PT ;  /* 0x000000090d0d7c10 */ /* 0x000fe400087fe4ff */
        /* <DEDUP_REMOVED lines=14> */
[----:B------:R0:W-:Y:S02]  /*113420*/  STL [R1+0x4834], R9 ;  /* 0x0048340901007387 */ /* 0x0001e40000100800 */
[----:B0-----:R-:W0:Y:S02]  /*113430*/  LDC R9, c[0x0][0x23c] ;  /* 0x00008f00ff097b82 */ /* 0x001e240000000800 */
[----:B------:R0:W-:Y:S01]  /*113440*/  STL [R1+0x483c], R4 ;  /* 0x00483c0401007387 */ /* 0x0001e20000100800 */
[----:B------:R-:W-:-:S03]  /*113450*/  IADD3 R6, P5, R6, UR34, RZ ;  /* 0x0000002206067c10 */ /* 0x000fc6000ffbe0ff */
[----:B------:R-:W-:Y:S04]  /*113460*/  STL [R1+0x4808], R5 ;  /* 0x0048080501007387 */ /* 0x000fe80000100800 */
[----:B------:R-:W-:Y:S04]  /*113470*/  STL [R1+0x4800], R6 ;  /* 0x0048000601007387 */ /* 0x000fe80000100800 */
[----:B------:R-:W-:Y:S04]  /*113480*/  STL [R1+0x482c], R7 ;  /* 0x00482c0701007387 */ /* 0x000fe80000100800 */
[----:B------:R-:W-:Y:S04]  /*113490*/  STL [R1+0x47f8], R8 ;  /* 0x0047f80801007387 */ /* 0x000fe80000100800 */
[----:B------:R-:W-:Y:S04]  /*1134a0*/  STL [R1+0x4824], R10 ;  /* 0x0048240a01007387 */ /* 0x000fe80000100800 */
[----:B------:R-:W-:Y:S04]  /*1134b0*/  STL [R1+0x47f0], R11 ;  /* 0x0047f00b01007387 */ /* 0x000fe80000100800 */
[----:B------:R-:W-:Y:S01]  /*1134c0*/  STL [R1+0x481c], R16 ;  /* 0x00481c1001007387 */ /* 0x000fe20000100800 */
[----:B0-----:R-:W-:-:S05]  /*1134d0*/  IMAD.SHL.U32 R4, R9, 0x80, RZ ;  /* 0x0000008009047824 */ /* 0x001fca00078e00ff */
[C---:B------:R-:W-:Y:S02]  /*1134e0*/  IADD3 R17, P2, R4.reuse, R17, RZ ;  /* 0x0000001104117210 */ /* 0x040fe40007f5e0ff */
[C---:B------:R-:W-:Y:S02]  /*1134f0*/  IADD3 R12, P1, R4.reuse, R12, RZ ;  /* 0x0000000c040c7210 */ /* 0x040fe40007f3e0ff */
[C---:B------:R-:W-:Y:S02]  /*113500*/  IADD3 R14, P0, R4.reuse, R14, RZ ;  /* 0x0000000e040e7210 */ /* 0x040fe40007f1e0ff */
[----:B------:R-:W-:Y:S01]  /*113510*/  IADD3 R28, P6, R4, R28, RZ ;  /* 0x0000001c041c7210 */ /* 0x000fe20007fde0ff */
[----:B------:R-:W-:Y:S04]  /*113520*/  STL [R1+0x4348], R17 ;  /* 0x0043481101007387 */ /* 0x000fe80000100800 */
[----:B------:R-:W-:Y:S04]  /*113530*/  STL [R1+0x4814], R18 ;  /* 0x0048141201007387 */ /* 0x000fe80000100800 */
[----:B------:R-:W-:Y:S04]  /*113540*/  STL [R1+0x4344], R12 ;  /* 0x0043440c01007387 */ /* 0x000fe80000100800 */
[----:B------:R-:W-:Y:S04]  /*113550*/  STL [R1+0x480c], R13 ;  /* 0x00480c0d01007387 */ /* 0x000fe80000100800 */
[----:B------:R-:W-:Y:S04]  /*113560*/  STL [R1+0x4340], R14 ;  /* 0x0043400e01007387 */ /* 0x000fe80000100800 */
[----:B------:R-:W-:Y:S04]  /*113570*/  STL [R1+0x4804], R15 ;  /* 0x0048040f01007387 */ /* 0x000fe80000100800 */
[----:B------:R-:W2:Y:S04]  /*113580*/  LDL.LU R2, [R1+0x47f4] ;  /* 0x0047f40001027983 */ /* 0x000ea80000300800 */
[----:B------:R-:W-:Y:S04]  /*113590*/  STL [R1+0x433c], R28 ;  /* 0x00433c1c01007387 */ /* 0x000fe80000100800 */
[----:B------:R-:W3:Y:S01]  /*1135a0*/  LDL.LU R19, [R1+0x432c] ;  /* 0x00432c0001137983 */ /* 0x000ee20000300800 */
[----:B------:R-:W-:-:S02]  /*1135b0*/  IADD3.X R29, R29, UR9, RZ, P5, !PT ;  /* 0x000000091d1d7c10 */ /* 0x000fc4000affe4ff */
[----:B------:R-:W-:-:S03]  /*1135c0*/  IADD3 R0, P5, R4, R0, RZ ;  /* 0x0000000004007210 */ /* 0x000fc60007fbe0ff */
[----:B------:R-:W-:Y:S04]  /*1135d0*/  STL [R1+0x47fc], R29 ;  /* 0x0047fc1d01007387 */ /* 0x000fe80000100800 */
[----:B---3--:R0:W-:Y:S04]  /*1135e0*/  STL [R1+0x53ec], R19 ;  /* 0x0053ec1301007387 */ /* 0x0081e80000100800 */
[----:B------:R-:W-:Y:S04]  /*1135f0*/  STL [R1+0x4338], R0 ;  /* 0x0043380001007387 */ /* 0x000fe80000100800 */
        /* <DEDUP_REMOVED lines=28> */
[----:B------:R-:W2:Y:S04]  /*1137c0*/  LDL.LU R29, [R1+0x42f8] ;  /* 0x0042f800011d7983 */ /* 0x000ea80000300800 */
[----:B------:R-:W2:Y:S04]  /*1137d0*/  LDL.LU R0, [R1+0x42c4] ;  /* 0x0042c40001007983 */ /* 0x000ea80000300800 */
[----:B------:R-:W-:Y:S01]  /*1137e0*/  STL [R1+0x47f4], R2 ;  /* 0x0047f40201007387 */ /* 0x000fe20000100800 */
[----:B---3--:R-:W-:-:S05]  /*1137f0*/  IADD3 R19, P4, R4, R19, RZ ;  /* 0x0000001304137210 */ /* 0x008fca0007f9e0ff */
[----:B------:R0:W-:Y:S04]  /*113800*/  STL [R1+0x4334], R19 ;  /* 0x0043341301007387 */ /* 0x0001e80000100800 */
[----:B0-----:R-:W3:Y:S02]  /*113810*/  LDL.LU R19, [R1+0x53f0] ;  /* 0x0053f00001137983 */ /* 0x001ee40000300800 */
[----:B---3--:R-:W-:-:S05]  /*113820*/  IADD3.X R19, R19, UR9, RZ, P3, !PT ;  /* 0x0000000913137c10 */ /* 0x008fca0009ffe4ff */
[----:B------:R0:W-:Y:S04]  /*113830*/  STL [R1+0x47ec], R19 ;  /* 0x0047ec1301007387 */ /* 0x0001e80000100800 */
[----:B0-----:R-:W3:Y:S01]  /*113840*/  LDL.LU R19, [R1+0x53ec] ;  /* 0x0053ec0001137983 */ /* 0x001ee20000300800 */
[----:B------:R-:W-:-:S05]  /*113850*/  SHF.R.S32.HI R2, RZ, 0x1f, R4 ;  /* 0x0000001fff027819 */ /* 0x000fca0000011404 */
[----:B----4-:R-:W-:Y:S01]  /*113860*/  IMAD.X R24, R2, 0x1, R24, P2 ;  /* 0x0000000102187824 */ /* 0x010fe200010e0618 */
[----:B------:R-:W-:Y:S01]  /*113870*/  IADD3 R25, P2, R4, R25, RZ ;  /* 0x0000001904197210 */ /* 0x000fe20007f5e0ff */
[----:B------:R-:W-:Y:S01]  /*113880*/  IMAD.X R26, R2, 0x1, R26, P1 ;  /* 0x00000001021a7824 */ /* 0x000fe200008e061a */
        /* <DEDUP_REMOVED lines=17> */
[----:B--2---:R-:W-:Y:S01]  /*1139a0*/  IMAD.X R15, R2, 0x1, R15, P5 ;  /* 0x00000001020f7824 */ /* 0x004fe200028e060f */
[----:B------:R-:W-:Y:S01]  /*1139b0*/  IADD3 R28, P5, R4, R28, RZ ;  /* 0x0000001c041c7210 */ /* 0x000fe20007fbe0ff */
[----:B------:R-:W-:Y:S01]  /*1139c0*/  IMAD.X R29, R2, 0x1, R29, P4 ;  /* 0x00000001021d7824 */ /* 0x000fe200020e061d */
[----:B------:R-:W-:-:S02]  /*1139d0*/  IADD3 R0, P4, R4, R0, RZ ;  /* 0x0000000004007210 */ /* 0x000fc40007f9e0ff */
[----:B---3--:R-:W-:-:S05]  /*1139e0*/  IADD3 R19, P3, R4, R19, RZ ;  /* 0x0000001304137210 */ /* 0x008fca0007f7e0ff */
        /* <DEDUP_REMOVED lines=9> */
[----:B------:R-:W-:-:S03]  /*113a80*/  IMAD.X R8, R2, 0x1, R8, P3 ;  /* 0x0000000102087824 */ /* 0x000fc600018e0608 */
[----:B------:R-:W-:Y:S01]  /*113a90*/  STL [R1+0x280c], R23 ;  /* 0x00280c1701007387 */ /* 0x000fe20000100800 */
[----:B------:R-:W-:-:S03]  /*113aa0*/  IADD3 R9, P3, R4, R9, RZ ;  /* 0x0000000904097210 */ /* 0x000fc60007f7e0ff */
        /* <DEDUP_REMOVED lines=19> */
[----:B------:R-:W-:Y:S04]  /*113be0*/  STL [R1+0x42c4], R0 ;  /* 0x0042c40001007387 */ /* 0x000fe80000100800 */
[----:B---3--:R0:W-:Y:S04]  /*113bf0*/  STL [R1+0x53dc], R19 ;  /* 0x0053dc1301007387 */ /* 0x0081e80000100800 */
[----:B0-----:R-:W3:Y:S04]  /*113c00*/  LDL.LU R19, [R1+0x42b4] ;  /* 0x0042b40001137983 */ /* 0x001ee80000300800 */
[----:B---3--:R0:W-:Y:S04]  /*113c10*/  STL [R1+0x53e0], R19 ;  /* 0x0053e01301007387 */ /* 0x0081e80000100800 */
[----:B0-----:R-:W3:Y:S01]  /*113c20*/  LDL.LU R19, [R1+0x42e8] ;  /* 0x0042e80001137983 */ /* 0x001ee20000300800 */
[----:B--2---:R-:W-:-:S03]  /*113c30*/  IMAD.X R4, R2, 0x1, R4, P3 ;  /* 0x0000000102047824 */ /* 0x004fc600018e0604 */
[----:B---3--:R0:W-:Y:S04]  /*113c40*/  STL [R1+0x53e4], R19 ;  /* 0x0053e41301007387 */ /* 0x0081e80000100800 */
        /* <DEDUP_REMOVED lines=28> */
[----:B0-----:R-:W2:Y:S02]  /*113e10*/  LDL.LU R4, [R1+0x53e8] ;  /* 0x0053e80001047983 */ /* 0x001ea40000300800 */
[----:B--2---:R-:W-:-:S05]  /*113e20*/  IADD3 R19, P3, R4, R19, RZ ;  /* 0x0000001304137210 */ /* 0x004fca0007f7e0ff */
[----:B------:R0:W-:Y:S04]  /*113e30*/  STL [R1+0x42bc], R19 ;  /* 0x0042bc1301007387 */ /* 0x0001e80000100800 */
[----:B0-----:R-:W2:Y:S02]  /*113e40*/  LDL.LU R19, [R1+0x53e4] ;  /* 0x0053e40001137983 */ /* 0x001ea40000300800 */
[----:B--2---:R-:W-:-:S05]  /*113e50*/  IMAD.X R19, R2, 0x1, R19, P2 ;  /* 0x0000000102137824 */ /* 0x004fca00010e0613 */
[----:B------:R0:W-:Y:S04]  /*113e60*/  STL [R1+0x42e8], R19 ;  /* 0x0042e81301007387 */ /* 0x0001e80000100800 */
[----:B0-----:R-:W2:Y:S02]  /*113e70*/  LDL.LU R19, [R1+0x53e0] ;  /* 0x0053e00001137983 */ /* 0x001ea40000300800 */
[----:B--2---:R-:W-:-:S05]  /*113e80*/  IADD3 R19, P2, R4, R19, RZ ;  /* 0x0000001304137210 */ /* 0x004fca0007f5e0ff */
[----:B------:R0:W-:Y:S04]  /*113e90*/  STL [R1+0x42b4], R19 ;  /* 0x0042b41301007387 */ /* 0x0001e80000100800 */
[----:B0-----:R-:W2:Y:S01]  /*113ea0*/  LDL.LU R19, [R1+0x53dc] ;  /* 0x0053dc0001137983 */ /* 0x001ea20000300800 */
[----:B----4-:R-:W-:Y:S01]  /*113eb0*/  IMAD.X R25, R2, 0x1, R25, P0 ;  /* 0x0000000102197824 */ /* 0x010fe200000e0619 */
[----:B---3--:R-:W-:Y:S01]  /*113ec0*/  IADD3 R26, P0, R4, R26, RZ ;  /* 0x0000001a041a7210 */ /* 0x008fe20007f1e0ff */
        /* <DEDUP_REMOVED lines=20> */
[----:B------:R-:W-:-:S02]  /*114010*/  IMAD.X R0, R2, 0x1, R0, P2 ;  /* 0x0000000102007824 */ /* 0x000fc400010e0600 */
[----:B--2---:R-:W-:Y:S01]  /*114020*/  IMAD.X R19, R2, 0x1, R19, P1 ;  /* 0x0000000102137824 */ /* 0x004fe200008e0613 */
[----:B------:R-:W-:-:S04]  /*114030*/  IADD3 R24, P1, R4, R24, RZ ;  /* 0x0000001804187210 */ /* 0x000fc80007f3e0ff */
        /* <DEDUP_REMOVED lines=36> */
[----:B--2---:R-:W-:-:S03]  /*114280*/  IADD3 R2, P2, R4, R2, RZ ;  /* 0x0000000204027210 */ /* 0x004fc60007f5e0ff */
[----:B---3--:R0:W-:Y:S04]  /*114290*/  STL [R1+0x53d4], R19 ;  /* 0x0053d41301007387 */ /* 0x0081e80000100800 */
        /* <DEDUP_REMOVED lines=28> */
[----:B0-----:R-:W2:Y:S02]  /*114460*/  LDL.LU R2, [R1+0x53d8] ;  /* 0x0053d80001027983 */ /* 0x001ea40000300800 */
[----:B--2---:R-:W-:-:S05]  /*114470*/  IMAD.X R19, R2, 0x1, R19, P1 ;  /* 0x0000000102137824 */ /* 0x004fca00008e0613 */
[----:B------:R0:W-:Y:S04]  /*114480*/  STL [R1+0x4290], R19 ;  /* 0x0042901301007387 */ /* 0x0001e80000100800 */
[----:B0-----:R-:W2:Y:S02]  /*114490*/  LDL.LU R19, [R1+0x53d4] ;  /* 0x0053d40001137983 */ /* 0x001ea40000300800 */
[----:B--2---:R-:W-:-:S05]  /*1144a0*/  IADD3 R19, P1, R4, R19, RZ ;  /* 0x0000001304137210 */ /* 0x004fca0007f3e0ff */
[----:B------:R0:W-:Y:S04]  /*1144b0*/  STL [R1+0x425c], R19 ;  /* 0x00425c1301007387 */ /* 0x0001e80000100800 */
[----:B0-----:R-:W2:Y:S02]  /*1144c0*/  LDL.LU R19, [R1+0x53d0] ;  /* 0x0053d00001137983 */ /* 0x001ea40000300800 */
[----:B--2---:R-:W-:-:S05]  /*1144d0*/  IMAD.X R19, R2, 0x1, R19, P0 ;  /* 0x0000000102137824 */ /* 0x004fca00000e0613 */
[----:B------:R0:W-:Y:S04]  /*1144e0*/  STL [R1+0x4288], R19 ;  /* 0x0042881301007387 */ /* 0x0001e80000100800 */
[----:B0-----:R-:W2:Y:S01]  /*1144f0*/  LDL.LU R19, [R1+0x53cc] ;  /* 0x0053cc0001137983 */ /* 0x001ea20000300800 */
[----:B---3--:R-:W-:Y:S01]  /*114500*/  IMAD.X R24, R2, 0x1, R24, P6 ;  /* 0x0000000102187824 */ /* 0x008fe200030e0618 */
[----:B----4-:R-:W-:Y:S01]  /*114510*/  IADD3 R25, P6, R4, R25, RZ ;  /* 0x0000001904197210 */ /* 0x010fe20007fde0ff */
        /* <DEDUP_REMOVED lines=21> */
[----:B------:R-:W-:-:S02]  /*114670*/  IADD3 R0, P1, R4, R0, RZ ;  /* 0x0000000004007210 */ /* 0x000fc40007f3e0ff */
[----:B--2---:R-:W-:-:S05]  /*114680*/  IADD3 R19, P0, R4, R19, RZ ;  /* 0x0000001304137210 */ /* 0x004fca0007f1e0ff */
        /* <DEDUP_REMOVED lines=5955> */
[----:B------:R-:W-:Y:S01]  /*12bac0*/  IMAD.X R28, R2, 0x1, R28, P4 ;  /* 0x00000001021c7824 */ /* 0x000fe200020e061c */
[----:B------:R-:W-:Y:S01]  /*12bad0*/  IADD3 R29, P4, R4, R29, RZ ;  /* 0x0000001d041d7210 */ /* 0x000fe20007f9e0ff */
        /* <DEDUP_REMOVED lines=66> */
[----:B0-----:R-:W4:Y:S01]  /*12bf00*/  LDL.LU R0, [R1+0x46a4] ;  /* 0x0046a40001007983 */ /* 0x001f220000300800 */
        /* <DEDUP_REMOVED lines=29> */
[C---:B------:R-:W-:Y:S02]  /*12c0e0*/  IADD3 R14, P4, R4.reuse, R14, RZ ;  /* 0x0000000e040e7210 */ /* 0x040fe40007f9e0ff */
        /* <DEDUP_REMOVED lines=29> */
[----:B------:R-:W-:Y:S01]  /*12c2c0*/  IADD3 R15, P3, R4, R15, RZ ;  /* 0x0000000f040f7210 */ /* 0x000fe20007f7e0ff */
[----:B------:R-:W-:-:S04]  /*12c2d0*/  IMAD.X R28, R2, 0x1, R28, P2 ;  /* 0x00000001021c7824 */ /* 0x000fc800010e061c */
[----:B------:R-:W-:Y:S04]  /*12c2e0*/  STL [R1+0x46a8], R15 ;  /* 0x0046a80f01007387 */ /* 0x000fe80000100800 */
[----:B---3--:R0:W-:Y:S04]  /*12c2f0*/  STL [R1+0x5004], R19 ;  /* 0x0050041301007387 */ /* 0x0081e80000100800 */
[----:B------:R-:W-:Y:S04]  /*12c300*/  STL [R1+0x4640], R28 ;  /* 0x0046401c01007387 */ /* 0x000fe80000100800 */
[----:B0-----:R-:W3:Y:S01]  /*12c310*/  LDL.LU R19, [R1+0x46b4] ;  /* 0x0046b40001137983 */ /* 0x001ee20000300800 */
[----:B------:R-:W-:-:S05]  /*12c320*/  IADD3 R0, P2, R4, R0, RZ ;  /* 0x0000000004007210 */ /* 0x000fca0007f5e0ff */
[----:B------:R-:W-:Y:S04]  /*12c330*/  STL [R1+0x46a4], R0 ;  /* 0x0046a40001007387 */ /* 0x000fe80000100800 */
        /* <DEDUP_REMOVED lines=29> */
[----:B------:R-:W3:Y:S04]  /*12c510*/  LDL.LU R15, [R1+0x46ac] ;  /* 0x0046ac00010f7983 */ /* 0x000ee80000300800 */
[----:B------:R-:W3:Y:S04]  /*12c520*/  LDL.LU R28, [R1+0x4728] ;  /* 0x00472800011c7983 */ /* 0x000ee80000300800 */
[----:B0-----:R-:W3:Y:S01]  /*12c530*/  LDL.LU R29, [R1+0x46c0] ;  /* 0x0046c000011d7983 */ /* 0x001ee20000300800 */
        /* <DEDUP_REMOVED lines=26> */
[----:B------:R-:W-:Y:S01]  /*12c6e0*/  IADD3 R12, P3, R4, R12, RZ ;  /* 0x0000000c040c7210 */ /* 0x000fe20007f7e0ff */
        /* <DEDUP_REMOVED lines=32> */
[----:B------:R-:W-:Y:S01]  /*12c8f0*/  IMAD.X R15, R2, 0x1, R15, P1 ;  /* 0x00000001020f7824 */ /* 0x000fe200008e060f */
[----:B------:R-:W-:-:S04]  /*12c900*/  IADD3 R28, P1, R4, R28, RZ ;  /* 0x0000001c041c7210 */ /* 0x000fc80007f3e0ff */
[----:B------:R-:W-:Y:S04]  /*12c910*/  STL [R1+0x46ac], R15 ;  /* 0x0046ac0f01007387 */ /* 0x000fe80000100800 */
[----:B---3--:R0:W-:Y:S04]  /*12c920*/  STL [R1+0x4ff8], R19 ;  /* 0x004ff81301007387 */ /* 0x0081e80000100800 */
[----:B------:R-:W-:Y:S04]  /*12c930*/  STL [R1+0x4728], R28 ;  /* 0x0047281c01007387 */ /* 0x000fe80000100800 */
[----:B0-----:R-:W3:Y:S01]  /*12c940*/  LDL.LU R19, [R1+0x46d0] ;  /* 0x0046d00001137983 */ /* 0x001ee20000300800 */
[----:B------:R-:W-:-:S05]  /*12c950*/  IMAD.X R29, R2, 0x1, R29, P0 ;  /* 0x00000001021d7824 */ /* 0x000fca00000e061d */
[----:B------:R-:W-:Y:S04]  /*12c960*/  STL [R1+0x46c0], R29 ;  /* 0x0046c01d01007387 */ /* 0x000fe80000100800 */
        /* <DEDUP_REMOVED lines=59> */
[----:B------:R-:W-:Y:S01]  /*12cd20*/  IMAD.X R12, R2, 0x1, R12, P1 ;  /* 0x00000001020c7824 */ /* 0x000fe200008e060c */
[----:B------:R-:W-:Y:S01]  /*12cd30*/  IADD3 R13, P1, R4, R13, RZ ;  /* 0x0000000d040d7210 */ /* 0x000fe20007f3e0ff */
[----:B------:R-:W-:Y:S01]  /*12cd40*/  IMAD.X R14, R2, 0x1, R14, P0 ;  /* 0x00000001020e7824 */ /* 0x000fe200000e060e */
        /* <DEDUP_REMOVED lines=91> */
[----:B--2---:R-:W-:-:S05]  /*12d300*/  IMAD.X R19, R2, 0x1, R19, P3 ;  /* 0x0000000102137824 */ /* 0x004fca00018e0613 */
[----:B------:R0:W-:Y:S04]  /*12d310*/  STL [R1+0x4750], R19 ;  /* 0x0047501301007387 */ /* 0x0001e80000100800 */
[----:B0-----:R-:W2:Y:S01]  /*12d320*/  LDL.LU R19, [R1+0x4fe8] ;  /* 0x004fe80001137983 */ /* 0x001ea20000300800 */
[----:B------:R-:W-:-:S05]  /*12d330*/  IADD3 R0, P3, R4, R0, RZ ;  /* 0x0000000004007210 */ /* 0x000fca0007f7e0ff */
[----:B------:R0:W-:Y:S01]  /*12d340*/  STL [R1+0x47b4], R0 ;  /* 0x0047b40001007387 */ /* 0x0001e20000100800 */
[----:B------:R-:W-:-:S03]  /*12d350*/  IMAD.X R11, R2, 0x1, R11, P3 ;  /* 0x00000001020b7824 */ /* 0x000fc600018e060b */
[----:B0-----:R1:W5:Y:S04]  /*12d360*/  LDL.LU R0, [R1+0x4fe4] ;  /* 0x004fe40001007983 */ /* 0x0013680000300800 */
        /* <DEDUP_REMOVED lines=10> */
[----:B------:R0:W-:Y:S02]  /*12d410*/  STL [R1+0x477c], R11 ;  /* 0x00477c0b01007387 */ /* 0x0001e40000100800 */
[----:B0-----:R-:W0:Y:S01]  /*12d420*/  LDC R11, c[0x0][0x230] ;  /* 0x00008c00ff0b7b82 */ /* 0x001e220000000800 */
[----:B------:R-:W-:-:S02]  /*12d430*/  IADD3 R8, P3, R4, R8, RZ ;  /* 0x0000000804087210 */ /* 0x000fc40007f7e0ff */
[----:B------:R-:W-:Y:S01]  /*12d440*/  IADD3 R10, P2, R4, R10, RZ ;  /* 0x0000000a040a7210 */ /* 0x000fe20007f5e0ff */
[----:B------:R1:W-:Y:S01]  /*12d450*/  STL [R1+0x4780], R6 ;  /* 0x0047800601007387 */ /* 0x0003e20000100800 */
[----:B------:R-:W-:-:S03]  /*12d460*/  IMAD.X R16, R2, 0x1, R16, P1 ;  /* 0x0000000102107824 */ /* 0x000fc600008e0610 */
[----:B------:R1:W-:Y:S01]  /*12d470*/  STL [R1+0x47dc], R7 ;  /* 0x0047dc0701007387 */ /* 0x0003e20000100800 */
[----:B------:R-:W-:-:S03]  /*12d480*/  IADD3 R17, P1, R4, R17, RZ ;  /* 0x0000001104117210 */ /* 0x000fc60007f3e0ff */
[----:B------:R1:W-:Y:S01]  /*12d490*/  STL [R1+0x47d8], R8 ;  /* 0x0047d80801007387 */ /* 0x0003e20000100800 */
[----:B------:R-:W-:-:S03]  /*12d4a0*/  IMAD.X R18, R2, 0x1, R18, P0 ;  /* 0x0000000102127824 */ /* 0x000fc600000e0612 */
        /* <DEDUP_REMOVED lines=9> */
[C---:B------:R-:W-:Y:S02]  /*12d540*/  IMAD.X R15, R2.reuse, 0x1, R15, P3 ;  /* 0x00000001020f7824 */ /* 0x040fe400018e060f */
[----:B0-----:R-:W-:Y:S01]  /*12d550*/  VIADD R11, R11, 0x7f ;  /* 0x0000007f0b0b7836 */ /* 0x001fe20000000000 */
[----:B------:R1:W-:Y:S01]  /*12d560*/  STL [R1+0x479c], R12 ;  /* 0x00479c0c01007387 */ /* 0x0003e20000100800 */
[----:B------:R-:W-:-:S03]  /*12d570*/  IMAD.X R28, R2, 0x1, R28, P2 ;  /* 0x00000001021c7824 */ /* 0x000fc600010e061c */
[----:B------:R-:W-:Y:S01]  /*12d580*/  SHF.R.S32.HI R3, RZ, 0x1f, R11 ;  /* 0x0000001fff037819 */ /* 0x000fe2000001140b */
[----:B------:R1:W-:Y:S04]  /*12d590*/  STL [R1+0x47b0], R13 ;  /* 0x0047b00d01007387 */ /* 0x0003e80000100800 */
[----:B------:R1:W-:Y:S04]  /*12d5a0*/  STL [R1+0x47ac], R14 ;  /* 0x0047ac0e01007387 */ /* 0x0003e80000100800 */
[----:B------:R1:W-:Y:S01]  /*12d5b0*/  STL [R1+0x47cc], R29 ;  /* 0x0047cc1d01007387 */ /* 0x0003e20000100800 */
[----:B------:R-:W-:-:S03]  /*12d5c0*/  LEA.HI R3, R3, R11, RZ, 0x7 ;  /* 0x0000000b03037211 */ /* 0x000fc600078f38ff */
[----:B------:R1:W-:Y:S04]  /*12d5d0*/  STL [R1+0x47c0], R15 ;  /* 0x0047c00f01007387 */ /* 0x0003e80000100800 */
[----:B------:R1:W-:Y:S01]  /*12d5e0*/  STL [R1+0x47bc], R28 ;  /* 0x0047bc1c01007387 */ /* 0x0003e20000100800 */
[----:B------:R-:W-:-:S04]  /*12d5f0*/  SHF.R.S32.HI R3, RZ, 0x7, R3 ;  /* 0x00000007ff037819 */ /* 0x000fc80000011403 */
[----:B--2---:R-:W-:-:S13]  /*12d600*/  ISETP.NE.U32.AND P0, PT, R19, R3, PT ;  /* 0x000000031300720c */ /* 0x004fda0003f05070 */
[----:B-1----:R-:W-:Y:S05]  /*12d610*/  @P0 BRA `(.L_x_2) ;  /* 0xfffff26c00b40947 */ /* 0x002fea000383ffff */
.L_x_1:
[----:B------:R-:W0:Y:S01]  /*12d620*/  LDL R6, [R1+0xd80] ;  /* 0x000d800001067983 */ /* 0x000e220000100800 */
[----:B------:R-:W-:Y:S01]  /*12d630*/  ULDC UR4, c[0x0][0x248] ;  /* 0x0000920000047ab9 */ /* 0x000fe20000000800 */
[----:B------:R-:W-:Y:S01]  /*12d640*/  ULDC UR6, c[0x0][0x248] ;  /* 0x0000920000067ab9 */ /* 0x000fe20000000800 */
[----:B------:R-:W1:Y:S01]  /*12d650*/  S2UR UR5, SR_CgaCtaId ;  /* 0x00000000000579c3 */ /* 0x000e620000008800 */
[----:B------:R-:W-:Y:S01]  /*12d660*/  ULDC UR7, c[0x0][0x248] ;  /* 0x0000920000077ab9 */ /* 0x000fe20000000800 */
[----:B------:R-:W-:Y:S01]  /*12d670*/  ULDC UR8, c[0x0][0x248] ;  /* 0x0000920000087ab9 */ /* 0x000fe20000000800 */
[----:B------:R-:W-:Y:S01]  /*12d680*/  ULDC UR10, c[0x0][0x248] ;  /* 0x00009200000a7ab9 */ /* 0x000fe20000000800 */
[----:B0----5:R-:W-:Y:S01]  /*12d690*/  IMAD R0, R6, UR4, RZ ;  /* 0x0000000406007c24 */ /* 0x021fe2000f8e02ff */
[----:B------:R-:W-:Y:S01]  /*12d6a0*/  STL [R1+0x4fe8], R6 ;  /* 0x004fe80601007387 */ /* 0x000fe20000100800 */
[----:B------:R-:W-:-:S03]  /*12d6b0*/  ULDC UR4, c[0x0][0x248] ;  /* 0x0000920000047ab9 */ /* 0x000fc60000000800 */
[----:B------:R0:W-:Y:S02]  /*12d6c0*/  STL [R1+0x418], R0 ;  /* 0x0004180001007387 */ /* 0x0001e40000100800 */
[----:B0-----:R-:W-:Y:S01]  /*12d6d0*/  VIADD R0, R0, UR4 ;  /* 0x0000000400007c36 */ /* 0x001fe20008000000 */
[----:B------:R-:W-:-:S04]  /*12d6e0*/  ULDC UR4, c[0x0][0x248] ;  /* 0x0000920000047ab9 */ /* 0x000fc80000000800 */
[----:B------:R0:W-:Y:S02]  /*12d6f0*/  STL [R1], R0 ;  /* 0x0000000001007387 */ /* 0x0001e40000100800 */
[----:B0-----:R-:W-:Y:S01]  /*12d700*/  VIADD R0, R0, UR4 ;  /* 0x0000000400007c36 */ /* 0x001fe20008000000 */
[----:B------:R-:W-:-:S03]  /*12d710*/  ULDC UR4, c[0x0][0x248] ;  /* 0x0000920000047ab9 */ /* 0x000fc60000000800 */
[----:B------:R-:W-:Y:S01]  /*12d720*/  VIADD R28, R0, UR4 ;  /* 0x00000004001c7c36 */ /* 0x000fe20008000000 */
[----:B------:R-:W-:Y:S01]  /*12d730*/  ULDC UR4, c[0x0][0x248] ;  /* 0x0000920000047ab9 */ /* 0x000fe20000000800 */
[----:B------:R0:W-:Y:S02]  /*12d740*/  STL [R1+0x3d0], R0 ;  /* 0x0003d00001007387 */ /* 0x0001e40000100800 */
[----:B------:R-:W-:Y:S01]  /*12d750*/  VIADD R25, R28, UR4 ;  /* 0x000000041c197c36 */ /* 0x000fe20008000000 */
[----:B------:R-:W-:Y:S01]  /*12d760*/  ULDC UR4, c[0x0][0x248] ;  /* 0x0000920000047ab9 */ /* 0x000fe20000000800 */
[----:B------:R-:W-:Y:S02]  /*12d770*/  STL [R1+0x4fe4], R28 ;  /* 0x004fe41c01007387 */ /* 0x000fe40000100800 */
        /* <DEDUP_REMOVED lines=9> */
[----:B0-----:R-:W-:Y:S01]  /*12d810*/  VIADD R0, R29, UR4 ;  /* 0x000000041d007c36 */ /* 0x001fe20008000000 */
[----:B------:R-:W-:Y:S01]  /*12d820*/  ULDC UR4, c[0x0][0x248] ;  /* 0x0000920000047ab9 */ /* 0x000fe20000000800 */
[----:B------:R-:W-:Y:S04]  /*12d830*/  STL [R1+0x4ff8], R29 ;  /* 0x004ff81d01007387 */ /* 0x000fe80000100800 */
[----:B------:R0:W-:Y:S02]  /*12d840*/  STL [R1+0x4], R0 ;  /* 0x0000040001007387 */ /* 0x0001e40000100800 */
[----:B0-----:R-:W-:Y:S01]  /*12d850*/  VIADD R0, R0, UR4 ;  /* 0x0000000400007c36 */ /* 0x001fe20008000000 */
[----:B------:R-:W-:-:S04]  /*12d860*/  ULDC UR4, c[0x0][0x248] ;  /* 0x0000920000047ab9 */ /* 0x000fc80000000800 */
        /* <DEDUP_REMOVED lines=1104> */
[----:B------:R0:W-:Y:S04]  /*131d70*/  STL [R1+0x1c90], R0 ;  /* 0x001c900001007387 */ /* 0x0001e80000100800 */
[----:B------:R-:W2:Y:S04]  /*131d80*/  LDL.LU R5, [R1+0x1220] ;  /* 0x0012200001057983 */ /* 0x000ea80000300800 */
[----:B------:R-:W2:Y:S01]  /*131d90*/  LDL.LU R4, [R1+0x1224] ;  /* 0x0012240001047983 */ /* 0x000ea20000300800 */
[----:B0-----:R-:W-:Y:S01]  /*131da0*/  VIADD R0, R0, UR4 ;  /* 0x0000000400007c36 */ /* 0x001fe20008000000 */
[----:B------:R-:W-:-:S04]  /*131db0*/  ULDC UR4, c[0x0][0x248] ;  /* 0x0000920000047ab9 */ /* 0x000fc80000000800 */
[----:B------:R0:W-:Y:S04]  /*131dc0*/  STL [R1+0x1c94], R0 ;  /* 0x001c940001007387 */ /* 0x0001e80000100800 */
[----:B------:R-:W3:Y:S04]  /*131dd0*/  LDL.LU R16, [R1+0x1228] ;  /* 0x0012280001107983 */ /* 0x000ee80000300800 */
[----:B------:R-:W3:Y:S01]  /*131de0*/  LDL.LU R15, [R1+0x122c] ;  /* 0x00122c00010f7983 */ /* 0x000ee20000300800 */
[----:B0-----:R-:W-:Y:S01]  /*131df0*/  VIADD R0, R0, UR4 ;  /* 0x0000000400007c36 */ /* 0x001fe20008000000 */
[----:B------:R-:W-:-:S02]  /*131e00*/  ULDC UR4, c[0x0][0x248] ;  /* 0x0000920000047ab9 */ /* 0x000fc40000000800 */
        /* <DEDUP_REMOVED lines=8> */
[----:B------:R-:W4:Y:S01]  /*131e90*/  LDL.LU R7, [R1+0x120c] ;  /* 0x00120c0001077983 */ /* 0x000f220000300800 */
[----:B0-----:R-:W-:Y:S01]  /*131ea0*/  VIADD R0, R0, UR4 ;  /* 0x0000000400007c36 */ /* 0x001fe20008000000 */
[----:B------:R-:W-:-:S02]  /*131eb0*/  ULDC UR4, c[0x0][0x248] ;  /* 0x0000920000047ab9 */ /* 0x000fc40000000800 */
[----:B------:R-:W4:Y:S04]  /*131ec0*/  LDL.LU R3, [R1+0x11f0] ;  /* 0x0011f00001037983 */ /* 0x000f280000300800 */
[----:B------:R-:W4:Y:S04]  /*131ed0*/  LDL.LU R2, [R1+0x11f4] ;  /* 0x0011f40001027983 */ /* 0x000f280000300800 */
        /* <DEDUP_REMOVED lines=20> */
[----:B------:R-:W-:Y:S01]  /*132020*/  ULDC UR4, c[0x0][0x248] ;  /* 0x0000920000047ab9 */ /* 0x000fe20000000800 */
[----:B--2---:R-:W-:Y:S02]  /*132030*/  F2FP.SATFINITE.E5M2.F32.PACK_AB_MERGE_C R6, R4, R5, RZ ;  /* 0x000000050406723e */ /* 0x004fe400048060ff */
[----:B------:R-:W2:Y:S04]  /*132040*/  LDL.LU R5, [R1+0x11f8] ;  /* 0x0011f80001057983 */ /* 0x000ea80000300800 */
[----:B------:R-:W2:Y:S04]  /*132050*/  LDL.LU R4, [R1+0x11fc] ;  /* 0x0011fc0001047983 */ /* 0x000ea80000300800 */
[----:B------:R3:W-:Y:S04]  /*132060*/  STL [R1+0x3078], R6 ;  /* 0x0030780601007387 */ /* 0x0007e80000100800 */
[----:B------:R0:W-:Y:S01]  /*132070*/  STL [R1+0x1cb8], R0 ;  /* 0x001cb80001007387 */ /* 0x0001e20000100800 */
[----:B---3--:R-:W-:Y:S01]  /*132080*/  F2FP.SATFINITE.E5M2.F32.PACK_AB_MERGE_C R6, R15, R16, RZ ;  /* 0x000000100f06723e */ /* 0x008fe200048060ff */
[----:B0-----:R-:W-:-:S04]  /*132090*/  VIADD R0, R0, UR4 ;  /* 0x0000000400007c36 */ /* 0x001fc80008000000 */
[----:B------:R0:W-:Y:S01]  /*1320a0*/  STL [R1+0x3074], R6 ;  /* 0x0030740601007387 */ /* 0x0001e20000100800 */
[----:B------:R-:W-:Y:S01]  /*1320b0*/  ULDC UR4, c[0x0][0x248] ;  /* 0x0000920000047ab9 */ /* 0x000fe20000000800 */
[----:B----4-:R-:W-:-:S05]  /*1320c0*/  F2FP.SATFINITE.E5M2.F32.PACK_AB_MERGE_C R13, R13, R14, RZ ;  /* 0x0000000e0d0d723e */ /* 0x010fca00048060ff */
[----:B------:R-:W-:Y:S01]  /*1320d0*/  STL [R1+0x304c], R13 ;  /* 0x00304c0d01007387 */ /* 0x000fe20000100800 */
[----:B0-----:R-:W-:-:S03]  /*1320e0*/  F2FP.SATFINITE.E5M2.F32.PACK_AB_MERGE_C R6, R11, R12, RZ ;  /* 0x0000000c0b06723e */ /* 0x001fc600048060ff */
[----:B------:R0:W-:Y:S04]  /*1320f0*/  STL [R1+0x1220], R0 ;  /* 0x0012200001007387 */ /* 0x0001e80000100800 */
[----:B------:R3:W-:Y:S01]  /*132100*/  STL [R1+0x305c], R6 ;  /* 0x00305c0601007387 */ /* 0x0007e20000100800 */
[----:B------:R-:W-:Y:S01]  /*132110*/  F2FP.SATFINITE.E5M2.F32.PACK_AB_MERGE_C R9, R9, R10, RZ ;  /* 0x0000000a0909723e */ /* 0x000fe200048060ff */
[----:B0-----:R-:W-:Y:S01]  /*132120*/  VIADD R0, R0, UR4 ;  /* 0x0000000400007c36 */ /* 0x001fe20008000000 */
[----:B------:R-:W-:-:S03]  /*132130*/  ULDC UR4, c[0x0][0x248] ;  /* 0x0000920000047ab9 */ /* 0x000fc60000000800 */
[----:B------:R-:W-:Y:S01]  /*132140*/  STL [R1+0x302c], R9 ;  /* 0x00302c0901007387 */ /* 0x000fe20000100800 */
[----:B---3--:R-:W-:-:S03]  /*132150*/  F2FP.SATFINITE.E5M2.F32.PACK_AB_MERGE_C R6, R7, R8, RZ ;  /* 0x000000080706723e */ /* 0x008fc600048060ff */
[----:B------:R0:W-:Y:S04]  /*132160*/  STL [R1+0x1210], R0 ;  /* 0x0012100001007387 */ /* 0x0001e80000100800 */
[----:B------:R-:W-:Y:S04]  /*132170*/  STL [R1+0x3030], R6 ;  /* 0x0030300601007387 */ /* 0x000fe80000100800 */
[----:B------:R-:W3:Y:S01]  /*132180*/  LDL.LU R29, [R1+0x11e8] ;  /* 0x0011e800011d7983 */ /* 0x000ee20000300800 */
[----:B------:R-:W-:Y:S01]  /*132190*/  F2FP.SATFINITE.E5M2.F32.PACK_AB_MERGE_C R2, R2, R3, RZ ;  /* 0x000000030202723e */ /* 0x000fe200048060ff */
[----:B0-----:R-:W-:Y:S01]  /*1321a0*/  VIADD R0, R0, UR4 ;  /* 0x0000000400007c36 */ /* 0x001fe20008000000 */
[----:B------:R-:W-:Y:S01]  /*1321b0*/  ULDC UR4, c[0x0][0x248] ;  /* 0x0000920000047ab9 */ /* 0x000fe20000000800 */
[----:B---3--:R0:W-:Y:S04]  /*1321c0*/  STL [R1+0x5024], R29 ;  /* 0x0050241d01007387 */ /* 0x0081e80000100800 */
[----:B------:R-:W-:Y:S04]  /*1321d0*/  STL [R1+0x3024], R2 ;  /* 0x0030240201007387 */ /* 0x000fe80000100800 */
[----:B------:R3:W-:Y:S04]  /*1321e0*/  STL [R1+0x1200], R0 ;  /* 0x0012000001007387 */ /* 0x0007e80000100800 */
[----:B0-----:R-:W4:Y:S04]  /*1321f0*/  LDL.LU R29, [R1+0x11e4] ;  /* 0x0011e400011d7983 */ /* 0x001f280000300800 */
[----:B------:R-:W4:Y:S01]  /*132200*/  LDL.LU R27, [R1+0x11ec] ;  /* 0x0011ec00011b7983 */ /* 0x000f220000300800 */
[----:B--2---:R-:W-:Y:S01]  /*132210*/  F2FP.SATFINITE.E5M2.F32.PACK_AB_MERGE_C R4, R4, R5, RZ ;  /* 0x000000050404723e */ /* 0x004fe200048060ff */
[----:B---3--:R-:W-:Y:S01]  /*132220*/  VIADD R0, R0, UR4 ;  /* 0x0000000400007c36 */ /* 0x008fe20008000000 */
[----:B------:R-:W-:Y:S01]  /*132230*/  ULDC UR4, c[0x0][0x248] ;  /* 0x0000920000047ab9 */ /* 0x000fe20000000800 */
[----:B----4-:R0:W-:Y:S04]  /*132240*/  STL [R1+0x5028], R27 ;  /* 0x0050281b01007387 */ /* 0x0101e80000100800 */
[----:B0-----:R-:W2:Y:S04]  /*132250*/  LDL.LU R27, [R1+0x11e0] ;  /* 0x0011e000011b7983 */ /* 0x001ea80000300800 */
        /* <DEDUP_REMOVED lines=14> */
[----:B------:R-:W-:Y:S04]  /*132340*/  STL [R1+0x11f8], R0 ;  /* 0x0011f80001007387 */ /* 0x000fe80000100800 */
        /* <DEDUP_REMOVED lines=12> */
[----:B0-----:R-:W4:Y:S01]  /*132410*/  LDL.LU R4, [R1+0x1174] ;  /* 0x0011740001047983 */ /* 0x001f220000300800 */
[----:B--2---:R-:W-:-:S03]  /*132420*/  F2FP.SATFINITE.E5M2.F32.PACK_AB_MERGE_C R29, R29, R27, RZ ;  /* 0x0000001b1d1d723e */ /* 0x004fc600048060ff */
[----:B------:R-:W2:Y:S04]  /*132430*/  LDL.LU R27, [R1+0x5028] ;  /* 0x00502800011b7983 */ /* 0x000ea80000300800 */
[----:B------:R0:W-:Y:S04]  /*132440*/  STL [R1+0x3014], R29 ;  /* 0x0030141d01007387 */ /* 0x0001e80000100800 */
[----:B0-----:R-:W2:Y:S01]  /*132450*/  LDL.LU R29, [R1+0x5024] ;  /* 0x00502400011d7983 */ /* 0x001ea20000300800 */
[----:B---3--:R-:W-:Y:S01]  /*132460*/  F2FP.SATFINITE.E5M2.F32.PACK_AB_MERGE_C R25, R25, R26, RZ ;  /* 0x0000001a1919723e */ /* 0x008fe200048060ff */
[----:B------:R-:W-:Y:S01]  /*132470*/  VIADD R0, R0, UR4 ;  /* 0x0000000400007c36 */ /* 0x000fe20008000000 */
[----:B----4-:R-:W-:Y:S01]  /*132480*/  F2FP.SATFINITE.E5M2.F32.PACK_AB_MERGE_C R6, R6, R28, RZ ;  /* 0x0000001c0606723e */ /* 0x010fe200048060ff */
[----:B------:R-:W-:Y:S01]  /*132490*/  ULDC UR4, c[0x0][0x248] ;  /* 0x0000920000047ab9 */ /* 0x000fe20000000800 */
[----:B------:R-:W-:-:S02]  /*1324a0*/  F2FP.SATFINITE.E5M2.F32.PACK_AB_MERGE_C R23, R23, R24, RZ ;  /* 0x000000181717723e */ /* 0x000fc400048060ff */
[----:B------:R-:W-:Y:S02]  /*1324b0*/  F2FP.SATFINITE.E5M2.F32.PACK_AB_MERGE_C R17, R17, R18, RZ ;  /* 0x000000121111723e */ /* 0x000fe400048060ff */
[----:B------:R-:W-:Y:S02]  /*1324c0*/  F2FP.SATFINITE.E5M2.F32.PACK_AB_MERGE_C R13, R13, R14, RZ ;  /* 0x0000000e0d0d723e */ /* 0x000fe400048060ff */
[----:B------:R-:W-:Y:S02]  /*1324d0*/  F2FP.SATFINITE.E5M2.F32.PACK_AB_MERGE_C R9, R9, R10, RZ ;  /* 0x0000000a0909723e */ /* 0x000fe400048060ff */
[----:B--2---:R-:W-:-:S05]  /*1324e0*/  F2FP.SATFINITE.E5M2.F32.PACK_AB_MERGE_C R27, R27, R29, RZ ;  /* 0x0000001d1b1b723e */ /* 0x004fca00048060ff */
[----:B------:R-:W-:Y:S04]  /*1324f0*/  STL [R1+0x3010], R27 ;  /* 0x0030101b01007387 */ /* 0x000fe80000100800 */
[----:B------:R-:W-:Y:S04]  /*132500*/  STL [R1+0x2fec], R25 ;  /* 0x002fec1901007387 */ /* 0x000fe80000100800 */
[----:B------:R0:W-:Y:S04]  /*132510*/  STL [R1+0x11e0], R0 ;  /* 0x0011e00001007387 */ /* 0x0001e80000100800 */
[----:B------:R2:W-:Y:S01]  /*132520*/  STL [R1+0x3008], R6 ;  /* 0x0030080601007387 */ /* 0x0005e20000100800 */
[----:B0-----:R-:W-:-:S03]  /*132530*/  VIADD R0, R0, UR4 ;  /* 0x0000000400007c36 */ /* 0x001fc60008000000 */
[----:B------:R-:W-:Y:S01]  /*132540*/  STL [R1+0x2fbc], R23 ;  /* 0x002fbc1701007387 */ /* 0x000fe20000100800 */
[----:B------:R-:W-:Y:S01]  /*132550*/  ULDC UR4, c[0x0][0x248] ;  /* 0x0000920000047ab9 */ /* 0x000fe20000000800 */
[----:B--2---:R-:W-:Y:S02]  /*132560*/  F2FP.SATFINITE.E5M2.F32.PACK_AB_MERGE_C R6, R21, R22, RZ ;  /* 0x000000161506723e */ /* 0x004fe400048060ff */
[----:B------:R-:W-:Y:S04]  /*132570*/  STL [R1+0x11d0], R0 ;  /* 0x0011d00001007387 */ /* 0x000fe80000100800 */
[----:B------:R0:W-:Y:S02]  /*132580*/  STL [R1+0x2fcc], R6 ;  /* 0x002fcc0601007387 */ /* 0x0001e40000100800 */
[----:B0-----:R-:W-:-:S02]  /*132590*/  F2FP.SATFINITE.E5M2.F32.PACK_AB_MERGE_C R6, R2, R3, RZ ;  /* 0x000000030206723e */ /* 0x001fc400048060ff */
[----:B------:R-:W2:Y:S01]  /*1325a0*/  LDL.LU R3, [R1+0x1178] ;  /* 0x0011780001037983 */ /* 0x000ea20000300800 */
[----:B------:R-:W-:Y:S01]  /*1325b0*/  VIADD R0, R0, UR4 ;  /* 0x0000000400007c36 */ /* 0x000fe20008000000 */
[----:B------:R-:W-:Y:S02]  /*1325c0*/  ULDC UR4, c[0x0][0x248] ;  /* 0x0000920000047ab9 */ /* 0x000fe40000000800 */
[----:B------:R-:W2:Y:S04]  /*1325d0*/  LDL.LU R2, [R1+0x117c] ;  /* 0x00117c0001027983 */ /* 0x000ea80000300800 */
[----:B------:R0:W-:Y:S04]  /*1325e0*/  STL [R1+0x2fa4], R6 ;  /* 0x002fa40601007387 */ /* 0x0001e80000100800 */
[----:B------:R3:W-:Y:S01]  /*1325f0*/  STL [R1+0x11c0], R0 ;  /* 0x0011c00001007387 */ /* 0x0007e20000100800 */
[----:B0-----:R-:W-:Y:S01]  /*132600*/  F2FP.SATFINITE.E5M2.F32.PACK_AB_MERGE_C R6, R19, R20, RZ ;  /* 0x000000141306723e */ /* 0x001fe200048060ff */
[----:B---3--:R-:W-:-:S04]  /*132610*/  VIADD R0, R0, UR4 ;  /* 0x0000000400007c36 */ /* 0x008fc80008000000 */
[----:B------:R0:W-:Y:S01]  /*132620*/  STL [R1+0x2fa0], R6 ;  /* 0x002fa00601007387 */ /* 0x0001e20000100800 */
[----:B------:R-:W-:-:S03]  /*132630*/  ULDC UR4, c[0x0][0x248] ;  /* 0x0000920000047ab9 */ /* 0x000fc60000000800 */
[----:B------:R-:W-:Y:S01]  /*132640*/  STL [R1+0x2f84], R17 ;  /* 0x002f841101007387 */ /* 0x000fe20000100800 */
[----:B0-----:R-:W-:-:S03]  /*132650*/  F2FP.SATFINITE.E5M2.F32.PACK_AB_MERGE_C R6, R15, R16, RZ ;  /* 0x000000100f06723e */ /* 0x001fc600048060ff */
[----:B------:R0:W-:Y:S04]  /*132660*/  STL [R1+0x11b0], R0 ;  /* 0x0011b00001007387 */ /* 0x0001e80000100800 */
[----:B------:R3:W-:Y:S01]  /*132670*/  STL [R1+0x2f80], R6 ;  /* 0x002f800601007387 */ /* 0x0007e20000100800 */
[----:B0-----:R-:W-:Y:S01]  /*132680*/  VIADD R0, R0, UR4 ;  /* 0x0000000400007c36 */ /* 0x001fe20008000000 */
[----:B------:R-:W-:Y:S01]  /*132690*/  ULDC UR4, c[0x0][0x248] ;  /* 0x0000920000047ab9 */ /* 0x000fe20000000800 */
[----:B---3--:R-:W-:Y:S01]  /*1326a0*/  F2FP.SATFINITE.E5M2.F32.PACK_AB_MERGE_C R6, R11, R12, RZ ;  /* 0x0000000c0b06723e */ /* 0x008fe200048060ff */
[----:B------:R-:W-:Y:S04]  /*1326b0*/  STL [R1+0x2f68], R13 ;  /* 0x002f680d01007387 */ /* 0x000fe80000100800 */
[----:B------:R0:W-:Y:S04]  /*1326c0*/  STL [R1+0x11a0], R0 ;  /* 0x0011a00001007387 */ /* 0x0001e80000100800 */
[----:B------:R3:W-:Y:S01]  /*1326d0*/  STL [R1+0x2f78], R6 ;  /* 0x002f780601007387 */ /* 0x0007e20000100800 */
[----:B0-----:R-:W-:-:S03]  /*1326e0*/  VIADD R0, R0, UR4 ;  /* 0x0000000400007c36 */ /* 0x001fc60008000000 */
[----:B------:R-:W-:Y:S01]  /*1326f0*/  STL [R1+0x2f48], R9 ;  /* 0x002f480901007387 */ /* 0x000fe20000100800 */
[----:B------:R-:W-:Y:S01]  /*132700*/  ULDC UR4, c[0x0][0x248] ;  /* 0x0000920000047ab9 */ /* 0x000fe20000000800 */
[----:B---3--:R-:W-:Y:S02]  /*132710*/  F2FP.SATFINITE.E5M2.F32.PACK_AB_MERGE_C R6, R7, R8, RZ ;  /* 0x000000080706723e */ /* 0x008fe400048060ff */
        /* <DEDUP_REMOVED lines=111> */
[----:B------:R0:W-:Y:S04]  /*132e10*/  STL [R1+0x2e4c], R4 ;  /* 0x002e4c0401007387 */ /* 0x0001e80000100800 */
[----:B------:R-:W4:Y:S04]  /*132e20*/  LDL.LU R25, [R1+0x10dc] ;  /* 0x0010dc0001197983 */ /* 0x000f280000300800 */
[----:B------:R-:W3:Y:S04]  /*132e30*/  LDL.LU R28, [R1+0x10c0] ;  /* 0x0010c000011c7983 */ /* 0x000ee80000300800 */
[----:B------:R-:W-:Y:S04]  /*132e40*/  STL [R1+0x10f0], R0 ;  /* 0x0010f00001007387 */ /* 0x000fe80000100800 */
        /* <DEDUP_REMOVED lines=21> */
[----:B--2---:R-:W-:-:S03]  /*132fa0*/  F2FP.SATFINITE.E5M2.F32.PACK_AB_MERGE_C R29, R29, R27, RZ ;  /* 0x0000001b1d1d723e */ /* 0x004fc600048060ff */
[----:B------:R-:W2:Y:S04]  /*132fb0*/  LDL.LU R27, [R1+0x5018] ;  /* 0x00501800011b7983 */ /* 0x000ea80000300800 */
[----:B------:R0:W-:Y:S04]  /*132fc0*/  STL [R1+0x2e3c], R29 ;  /* 0x002e3c1d01007387 */ /* 0x0001e80000100800 */
[----:B0-----:R-:W2:Y:S01]  /*132fd0*/  LDL.LU R29, [R1+0x5014] ;  /* 0x00501400011d7983 */ /* 0x001ea20000300800 */
[----:B------:R-:W-:Y:S01]  /*132fe0*/  VIADD R0, R0, UR4 ;  /* 0x0000000400007c36 */ /* 0x000fe20008000000 */
[----:B------:R-:W-:Y:S01]  /*132ff0*/  ULDC UR4, c[0x0][0x248] ;  /* 0x0000920000047ab9 */ /* 0x000fe20000000800 */
[----:B----4-:R-:W-:-:S02]  /*133000*/  F2FP.SATFINITE.E5M2.F32.PACK_AB_MERGE_C R26, R25, R26, RZ ;  /* 0x0000001a191a723e */ /* 0x010fc400048060ff */
[----:B---3--:R-:W-:Y:S02]  /*133010*/  F2FP.SATFINITE.E5M2.F32.PACK_AB_MERGE_C R25, R6, R28, RZ ;  /* 0x0000001c0619723e */ /* 0x008fe400048060ff */
[----:B------:R-:W-:Y:S02]  /*133020*/  F2FP.SATFINITE.E5M2.F32.PACK_AB_MERGE_C R6, R23, R24, RZ ;  /* 0x000000181706723e */ /* 0x000fe400048060ff */
[----:B--2---:R-:W-:Y:S02]  /*133030*/  F2FP.SATFINITE.E5M2.F32.PACK_AB_MERGE_C R29, R27, R29, RZ ;  /* 0x0000001d1b1d723e */ /* 0x004fe400048060ff */
[----:B------:R-:W-:-:S03]  /*133040*/  F2FP.SATFINITE.E5M2.F32.PACK_AB_MERGE_C R27, R2, R3, RZ ;  /* 0x00000003021b723e */ /* 0x000fc600048060ff */
[----:B------:R-:W-:Y:S04]  /*133050*/  STL [R1+0x2e38], R29 ;  /* 0x002e381d01007387 */ /* 0x000fe80000100800 */
[----:B------:R-:W2:Y:S04]  /*133060*/  LDL.LU R3, [R1+0x1078] ;  /* 0x0010780001037983 */ /* 0x000ea80000300800 */
[----:B------:R-:W2:Y:S04]  /*133070*/  LDL.LU R2, [R1+0x107c] ;  /* 0x00107c0001027983 */ /* 0x000ea80000300800 */
[----:B------:R-:W-:Y:S04]  /*133080*/  STL [R1+0x2e1c], R27 ;  /* 0x002e1c1b01007387 */ /* 0x000fe80000100800 */
[----:B------:R0:W-:Y:S01]  /*133090*/  STL [R1+0x10e4], R0 ;  /* 0x0010e40001007387 */ /* 0x0001e20000100800 */
[----:B------:R-:W-:-:S03]  /*1330a0*/  F2FP.SATFINITE.E5M2.F32.PACK_AB_MERGE_C R21, R21, R22, RZ ;  /* 0x000000161515723e */ /* 0x000fc600048060ff */
[----:B------:R-:W-:Y:S01]  /*1330b0*/  STL [R1+0x2e18], R26 ;  /* 0x002e181a01007387 */ /* 0x000fe20000100800 */
[----:B0-----:R-:W-:Y:S01]  /*1330c0*/  VIADD R0, R0, UR4 ;  /* 0x0000000400007c36 */ /* 0x001fe20008000000 */
[----:B------:R-:W-:Y:S02]  /*1330d0*/  ULDC UR4, c[0x0][0x248] ;  /* 0x0000920000047ab9 */ /* 0x000fe40000000800 */
[----:B------:R-:W-:Y:S04]  /*1330e0*/  STL [R1+0x2e0c], R25 ;  /* 0x002e0c1901007387 */ /* 0x000fe80000100800 */
[----:B------:R0:W-:Y:S04]  /*1330f0*/  STL [R1+0x10ec], R0 ;  /* 0x0010ec0001007387 */ /* 0x0001e80000100800 */
[----:B------:R3:W-:Y:S01]  /*133100*/  STL [R1+0x2e08], R6 ;  /* 0x002e080601007387 */ /* 0x0007e20000100800 */
[----:B------:R-:W-:Y:S01]  /*133110*/  F2FP.SATFINITE.E5M2.F32.PACK_AB_MERGE_C R17, R17, R18, RZ ;  /* 0x000000121111723e */ /* 0x000fe200048060ff */
[----:B0-----:R-:W-:Y:S01]  /*133120*/  VIADD R0, R0, UR4 ;  /* 0x0000000400007c36 */ /* 0x001fe20008000000 */
[----:B------:R-:W-:Y:S01]  /*133130*/  ULDC UR4, c[0x0][0x248] ;  /* 0x0000920000047ab9 */ /* 0x000fe20000000800 */
[----:B------:R-:W-:Y:S01]  /*133140*/  STL [R1+0x2de4], R21 ;  /* 0x002de41501007387 */ /* 0x000fe20000100800 */
[----:B---3--:R-:W-:-:S03]  /*133150*/  F2FP.SATFINITE.E5M2.F32.PACK_AB_MERGE_C R6, R19, R20, RZ ;  /* 0x000000141306723e */ /* 0x008fc600048060ff */
        /* <DEDUP_REMOVED lines=22> */
[----:B------:R-:W-:Y:S04]  /*1332c0*/  STL [R1+0x2d98], R6 ;  /* 0x002d980601007387 */ /* 0x000fe80000100800 */
[----:B------:R-:W3:Y:S01]  /*1332d0*/  LDL.LU R10, [R1+0x1060] ;  /* 0x00106000010a7983 */ /* 0x000ee20000300800 */
[----:B0-----:R-:W-:Y:S01]  /*1332e0*/  VIADD R0, R0, UR4 ;  /* 0x0000000400007c36 */ /* 0x001fe20008000000 */
[----:B------:R-:W-:-:S02]  /*1332f0*/  ULDC UR4, c[0x0][0x248] ;  /* 0x0000920000047ab9 */ /* 0x000fc40000000800 */
[----:B------:R-:W3:Y:S04]  /*133300*/  LDL.LU R9, [R1+0x1064] ;  /* 0x0010640001097983 */ /* 0x000ee80000300800 */
[----:B------:R-:W-:Y:S04]  /*133310*/  STL [R1+0x2d7c], R4 ;  /* 0x002d7c0401007387 */ /* 0x000fe80000100800 */
[----:B------:R0:W-:Y:S04]  /*133320*/  STL [R1+0x1144], R0 ;  /* 0x0011440001007387 */ /* 0x0001e80000100800 */
[----:B------:R-:W4:Y:S04]  /*133330*/  LDL.LU R8, [R1+0x1068] ;  /* 0x0010680001087983 */ /* 0x000f280000300800 */
[----:B------:R-:W4:Y:S01]  /*133340*/  LDL.LU R7, [R1+0x106c] ;  /* 0x00106c0001077983 */ /* 0x000f220000300800 */
[----:B0-----:R-:W-:Y:S01]  /*133350*/  VIADD R0, R0, UR4 ;  /* 0x0000000400007c36 */ /* 0x001fe20008000000 */
[----:B------:R-:W-:-:S02]  /*133360*/  ULDC UR4, c[0x0][0x248] ;  /* 0x0000920000047ab9 */ /* 0x000fc40000000800 */
[----:B------:R-:W4:Y:S01]  /*133370*/  LDL.LU R29, [R1+0x14a0] ;  /* 0x0014a000011d7983 */ /* 0x000f220000300800 */
[----:B--2---:R-:W-:-:S05]  /*133380*/  F2FP.SATFINITE.E5M2.F32.PACK_AB_MERGE_C R2, R2, R3, RZ ;  /* 0x000000030202723e */ /* 0x004fca00048060ff */
[----:B------:R0:W-:Y:S04]  /*133390*/  STL [R1+0x2d78], R2 ;  /* 0x002d780201007387 */ /* 0x0001e80000100800 */
        /* <DEDUP_REMOVED lines=24> */
[----:B---3--:R-:W-:Y:S01]  /*133520*/  F2FP.SATFINITE.E5M2.F32.PACK_AB_MERGE_C R9, R9, R10, RZ ;  /* 0x0000000a0909723e */ /* 0x008fe200048060ff */
[----:B-1----:R-:W-:Y:S01]  /*133530*/  VIADD R0, R0, UR4 ;  /* 0x0000000400007c36 */ /* 0x002fe20008000000 */
[----:B------:R-:W-:-:S03]  /*133540*/  ULDC UR4, c[0x0][0x248] ;  /* 0x0000920000047ab9 */ /* 0x000fc60000000800 */
[----:B------:R0:W-:Y:S04]  /*133550*/  STL [R1+0x2d60], R9 ;  /* 0x002d600901007387 */ /* 0x0001e80000100800 */
[----:B------:R-:W3:Y:S01]  /*133560*/  LDL.LU R10, [R1+0x13f0] ;  /* 0x0013f000010a7983 */ /* 0x000ee20000300800 */
[----:B----4-:R-:W-:-:S05]  /*133570*/  F2FP.SATFINITE.E5M2.F32.PACK_AB_MERGE_C R7, R7, R8, RZ ;  /* 0x000000080707723e */ /* 0x010fca00048060ff */
[----:B------:R1:W-:Y:S04]  /*133580*/  STL [R1+0x2d5c], R7 ;  /* 0x002d5c0701007387 */ /* 0x0003e80000100800 */
[----:B0-----:R-:W3:Y:S04]  /*133590*/  LDL.LU R9, [R1+0x13f4] ;  /* 0x0013f40001097983 */ /* 0x001ee80000300800 */
[----:B------:R-:W4:Y:S04]  /*1335a0*/  LDL.LU R8, [R1+0x13f8] ;  /* 0x0013f80001087983 */ /* 0x000f280000300800 */
[----:B------:R0:W-:Y:S04]  /*1335b0*/  STL [R1+0x116c], R0 ;  /* 0x00116c0001007387 */ /* 0x0001e80000100800 */
[----:B-1----:R-:W4:Y:S01]  /*1335c0*/  LDL.LU R7, [R1+0x13fc] ;  /* 0x0013fc0001077983 */ /* 0x002f220000300800 */
[----:B0-----:R-:W-:Y:S01]  /*1335d0*/  VIADD R0, R0, UR4 ;  /* 0x0000000400007c36 */ /* 0x001fe20008000000 */
[----:B------:R-:W-:Y:S01]  /*1335e0*/  ULDC UR4, c[0x0][0x248] ;  /* 0x0000920000047ab9 */ /* 0x000fe20000000800 */
[----:B--2---:R-:W-:-:S05]  /*1335f0*/  F2FP.SATFINITE.E5M2.F32.PACK_AB_MERGE_C R27, R27, R29, RZ ;  /* 0x0000001d1b1b723e */ /* 0x004fca00048060ff */
[----:B------:R-:W-:Y:S01]  /*133600*/  STL [R1+0x2d4c], R27 ;  /* 0x002d4c1b01007387 */ /* 0x000fe20000100800 */
[----:B------:R-:W-:Y:S02]  /*133610*/  F2FP.SATFINITE.E5M2.F32.PACK_AB_MERGE_C R26, R25, R26, RZ ;  /* 0x0000001a191a723e */ /* 0x000fe400048060ff */
[----:B------:R-:W-:-:S03]  /*133620*/  F2FP.SATFINITE.E5M2.F32.PACK_AB_MERGE_C R25, R6, R28, RZ ;  /* 0x0000001c0619723e */ /* 0x000fc600048060ff */
[----:B------:R-:W-:Y:S04]  /*133630*/  STL [R1+0x2d48], R26 ;  /* 0x002d481a01007387 */ /* 0x000fe80000100800 */
[----:B------:R-:W-:Y:S01]  /*133640*/  STL [R1+0x2d30], R25 ;  /* 0x002d301901007387 */ /* 0x000fe20000100800 */
[----:B------:R-:W-:-:S03]  /*133650*/  F2FP.SATFINITE.E5M2.F32.PACK_AB_MERGE_C R6, R23, R24, RZ ;  /* 0x000000181706723e */ /* 0x000fc600048060ff */
[----:B------:R0:W-:Y:S01]  /*133660*/  STL [R1+0x1174], R0 ;  /* 0x0011740001007387 */ /* 0x0001e20000100800 */
[----:B------:R-:W-:Y:S01]  /*133670*/  F2FP.SATFINITE.E5M2.F32.PACK_AB_MERGE_C R21, R21, R22, RZ ;  /* 0x000000161515723e */ /* 0x000fe200048060ff */
[----:B0-----:R-:W-:Y:S02]  /*133680*/  VIADD R0, R0, UR4 ;  /* 0x0000000400007c36 */ /* 0x001fe40008000000 */
[----:B------:R0:W-:Y:S01]  /*133690*/  STL [R1+0x2d2c], R6 ;  /* 0x002d2c0601007387 */ /* 0x0001e20000100800 */
[----:B------:R-:W-:-:S03]  /*1336a0*/  ULDC UR4, c[0x0][0x248] ;  /* 0x0000920000047ab9 */ /* 0x000fc60000000800 */
[----:B------:R-:W-:Y:S04]  /*1336b0*/  STL [R1+0x2d14], R21 ;  /* 0x002d141501007387 */ /* 0x000fe80000100800 */
[----:B------:R1:W-:Y:S01]  /*1336c0*/  STL [R1+0x118c], R0 ;  /* 0x00118c0001007387 */ /* 0x0003e20000100800 */
[----:B0-----:R-:W-:Y:S02]  /*1336d0*/  F2FP.SATFINITE.E5M2.F32.PACK_AB_MERGE_C R6, R19, R20, RZ ;  /* 0x000000141306723e */ /* 0x001fe400048060ff */
[----:B------:R-:W-:-:S03]  /*1336e0*/  F2FP.SATFINITE.E5M2.F32.PACK_AB_MERGE_C R17, R17, R18, RZ ;  /* 0x000000121111723e */ /* 0x000fc600048060ff */
[----:B------:R0:W-:Y:S01]  /*1336f0*/  STL [R1+0x2d10], R6 ;  /* 0x002d100601007387 */ /* 0x0001e20000100800 */
[----:B-1----:R-:W-:Y:S01]  /*133700*/  VIADD R0, R0, UR4 ;  /* 0x0000000400007c36 */ /* 0x002fe20008000000 */
[----:B------:R-:W-:Y:S02]  /*133710*/  ULDC UR4, c[0x0][0x248] ;  /* 0x0000920000047ab9 */ /* 0x000fe40000000800 */
[----:B------:R-:W-:Y:S04]  /*133720*/  STL [R1+0x303c], R17 ;  /* 0x00303c1101007387 */ /* 0x000fe80000100800 */
[----:B------:R1:W-:Y:S01]  /*133730*/  STL [R1+0x1194], R0 ;  /* 0x0011940001007387 */ /* 0x0003e20000100800 */
[----:B0-----:R-:W-:Y:S02]  /*133740*/  F2FP.SATFINITE.E5M2.F32.PACK_AB_MERGE_C R6, R15, R16, RZ ;  /* 0x000000100f06723e */ /* 0x001fe400048060ff */
[----:B------:R-:W-:-:S03]  /*133750*/  F2FP.SATFINITE.E5M2.F32.PACK_AB_MERGE_C R13, R13, R14, RZ ;  /* 0x0000000e0d0d723e */ /* 0x000fc600048060ff */
[----:B------:R0:W-:Y:S01]  /*133760*/  STL [R1+0x3038], R6 ;  /* 0x0030380601007387 */ /* 0x0001e20000100800 */
[----:B-1----:R-:W-:Y:S01]  /*133770*/  VIADD R0, R0, UR4 ;  /* 0x0000000400007c36 */ /* 0x002fe20008000000 */
[----:B------:R-:W-:Y:S02]  /*133780*/  ULDC UR4, c[0x0][0x248] ;  /* 0x0000920000047ab9 */ /* 0x000fe40000000800 */
[----:B------:R-:W-:Y:S01]  /*133790*/  STL [R1+0x3028], R13 ;  /* 0x0030280d01007387 */ /* 0x000fe20000100800 */
[----:B0-----:R-:W-:-:S03]  /*1337a0*/  F2FP.SATFINITE.E5M2.F32.PACK_AB_MERGE_C R6, R11, R12, RZ ;  /* 0x0000000c0b06723e */ /* 0x001fc600048060ff */
[----:B------:R0:W-:Y:S01]  /*1337b0*/  STL [R1+0x11ac], R0 ;  /* 0x0011ac0001007387 */ /* 0x0001e20000100800 */
[----:B------:R-:W-:-:S03]  /*1337c0*/  F2FP.SATFINITE.E5M2.F32.PACK_AB_MERGE_C R4, R4, R5, RZ ;  /* 0x000000050404723e */ /* 0x000fc600048060ff */
[----:B------:R-:W-:Y:S01]  /*1337d0*/  STL [R1+0x3034], R6 ;  /* 0x0030340601007387 */ /* 0x000fe20000100800 */
[----:B0-----:R-:W-:Y:S01]  /*1337e0*/  VIADD R0, R0, UR4 ;  /* 0x0000000400007c36 */ /* 0x001fe20008000000 */
[----:B------:R-:W-:Y:S02]  /*1337f0*/  F2FP.SATFINITE.E5M2.F32.PACK_AB_MERGE_C R2, R2, R3, RZ ;  /* 0x000000030202723e */ /* 0x000fe400048060ff */
[----:B------:R0:W-:Y:S01]  /*133800*/  STL [R1+0x301c], R4 ;  /* 0x00301c0401007387 */ /* 0x0001e20000100800 */
[----:B------:R-:W-:-:S03]  /*133810*/  ULDC UR4, c[0x0][0x248] ;  /* 0x0000920000047ab9 */ /* 0x000fc60000000800 */
[----:B------:R-:W-:Y:S04]  /*133820*/  STL [R1+0x11b4], R0 ;  /* 0x0011b40001007387 */ /* 0x000fe80000100800 */
[----:B------:R-:W2:Y:S04]  /*133830*/  LDL.LU R5, [R1+0x13e0] ;  /* 0x0013e00001057983 */ /* 0x000ea80000300800 */
[----:B------:R1:W-:Y:S04]  /*133840*/  STL [R1+0x3018], R2 ;  /* 0x0030180201007387 */ /* 0x0003e80000100800 */
[----:B0-----:R-:W2:Y:S04]  /*133850*/  LDL.LU R4, [R1+0x13e4] ;  /* 0x0013e40001047983 */ /* 0x001ea80000300800 */
[----:B------:R-:W2:Y:S04]  /*133860*/  LDL.LU R3, [R1+0x13e8] ;  /* 0x0013e80001037983 */ /* 0x000ea80000300800 */
[----:B-1----:R-:W2:Y:S01]  /*133870*/  LDL.LU R2, [R1+0x13ec] ;  /* 0x0013ec0001027983 */ /* 0x002ea20000300800 */
[----:B---3--:R-:W-:Y:S01]  /*133880*/  F2FP.SATFINITE.E5M2.F32.PACK_AB_MERGE_C R9, R9, R10, RZ ;  /* 0x0000000a0909723e */ /* 0x008fe200048060ff */
[----:B------:R-:W-:Y:S01]  /*133890*/  VIADD R0, R0, UR4 ;  /* 0x0000000400007c36 */ /* 0x000fe20008000000 */
[----:B------:R-:W-:-:S03]  /*1338a0*/  ULDC UR4, c[0x0][0x248] ;  /* 0x0000920000047ab9 */ /* 0x000fc60000000800 */
[----:B------:R-:W-:Y:S01]  /*1338b0*/  STL [R1+0x2ff4], R9 ;  /* 0x002ff40901007387 */ /* 0x000fe20000100800 */
[----:B----4-:R-:W-:-:S03]  /*1338c0*/  F2FP.SATFINITE.E5M2.F32.PACK_AB_MERGE_C R6, R7, R8, RZ ;  /* 0x000000080706723e */ /* 0x010fc600048060ff */
[----:B------:R0:W-:Y:S04]  /*1338d0*/  STL [R1+0x11cc], R0 ;  /* 0x0011cc0001007387 */ /* 0x0001e80000100800 */
[----:B------:R1:W-:Y:S04]  /*1338e0*/  STL [R1+0x3044], R6 ;  /* 0x0030440601007387 */ /* 0x0003e80000100800 */
[----:B------:R-:W3:Y:S01]  /*1338f0*/  LDL.LU R29, [R1+0x13d0] ;  /* 0x0013d000011d7983 */ /* 0x000ee20000300800 */
[----:B0-----:R-:W-:Y:S01]  /*133900*/  VIADD R0, R0, UR4 ;  /* 0x0000000400007c36 */ /* 0x001fe20008000000 */
[----:B------:R-:W-:-:S02]  /*133910*/  ULDC UR4, c[0x0][0x248] ;  /* 0x0000920000047ab9 */ /* 0x000fc40000000800 */
[----:B------:R-:W3:Y:S04]  /*133920*/  LDL.LU R27, [R1+0x13d4] ;  /* 0x0013d400011b7983 */ /* 0x000ee80000300800 */
[----:B------:R-:W4:Y:S04]  /*133930*/  LDL.LU R26, [R1+0x13d8] ;  /* 0x0013d800011a7983 */ /* 0x000f280000300800 */
[----:B------:R0:W-:Y:S04]  /*133940*/  STL [R1+0x11d4], R0 ;  /* 0x0011d40001007387 */ /* 0x0001e80000100800 */
[----:B------:R-:W4:Y:S04]  /*133950*/  LDL.LU R25, [R1+0x13dc] ;  /* 0x0013dc0001197983 */ /* 0x000f280000300800 */
[----:B------:R-:W4:Y:S04]  /*133960*/  LDL.LU R28, [R1+0x13c0] ;  /* 0x0013c000011c7983 */ /* 0x000f280000300800 */
        /* <DEDUP_REMOVED lines=18> */
[----:B------:R-:W-:Y:S01]  /*133a90*/  ULDC UR4, c[0x0][0x248] ;  /* 0x0000920000047ab9 */ /* 0x000fe20000000800 */
[----:B--2---:R-:W-:-:S05]  /*133aa0*/  F2FP.SATFINITE.E5M2.F32.PACK_AB_MERGE_C R4, R4, R5, RZ ;  /* 0x000000050404723e */ /* 0x004fca00048060ff */
[----:B------:R0:W-:Y:S01]  /*133ab0*/  STL [R1+0x2fc0], R4 ;  /* 0x002fc00401007387 */ /* 0x0001e20000100800 */
[----:B------:R-:W-:-:S03]  /*133ac0*/  F2FP.SATFINITE.E5M2.F32.PACK_AB_MERGE_C R2, R2, R3, RZ ;  /* 0x000000030202723e */ /* 0x000fc600048060ff */
[----:B------:R-:W2:Y:S04]  /*133ad0*/  LDL.LU R12, [R1+0x1388] ;  /* 0x00138800010c7983 */ /* 0x000ea80000300800 */
[----:B------:R1:W-:Y:S04]  /*133ae0*/  STL [R1+0x2fd4], R2 ;  /* 0x002fd40201007387 */ /* 0x0003e80000100800 */
[----:B------:R-:W2:Y:S04]  /*133af0*/  LDL.LU R11, [R1+0x138c] ;  /* 0x00138c00010b7983 */ /* 0x000ea80000300800 */
[----:B------:R-:W2:Y:S04]  /*133b00*/  LDL.LU R5, [R1+0x1370] ;  /* 0x0013700001057983 */ /* 0x000ea80000300800 */
[----:B------:R3:W-:Y:S04]  /*133b10*/  STL [R1+0x11e4], R0 ;  /* 0x0011e40001007387 */ /* 0x0007e80000100800 */
[----:B0-----:R-:W2:Y:S04]  /*133b20*/  LDL.LU R4, [R1+0x1374] ;  /* 0x0013740001047983 */ /* 0x001ea80000300800 */
[----:B------:R-:W2:Y:S04]  /*133b30*/  LDL.LU R3, [R1+0x1378] ;  /* 0x0013780001037983 */ /* 0x000ea80000300800 */
[----:B-1----:R-:W2:Y:S01]  /*133b40*/  LDL.LU R2, [R1+0x137c] ;  /* 0x00137c0001027983 */ /* 0x002ea20000300800 */
[----:B---3--:R-:W-:Y:S01]  /*133b50*/  F2FP.SATFINITE.E5M2.F32.PACK_AB_MERGE_C R27, R27, R29, RZ ;  /* 0x0000001d1b1b723e */ /* 0x008fe200048060ff */
[----:B------:R-:W-:Y:S01]  /*133b60*/  VIADD R0, R0, UR4 ;  /* 0x0000000400007c36 */ /* 0x000fe20008000000 */
[----:B------:R-:W-:Y:S01]  /*133b70*/  ULDC UR4, c[0x0][0x248] ;  /* 0x0000920000047ab9 */ /* 0x000fe20000000800 */
[----:B----4-:R-:W-:-:S02]  /*133b80*/  F2FP.SATFINITE.E5M2.F32.PACK_AB_MERGE_C R26, R25, R26, RZ ;  /* 0x0000001a191a723e */ /* 0x010fc400048060ff */
[----:B------:R-:W-:Y:S01]  /*133b90*/  STL [R1+0x2fa8], R27 ;  /* 0x002fa81b01007387 */ /* 0x000fe20000100800 */
[----:B------:R-:W-:-:S03]  /*133ba0*/  F2FP.SATFINITE.E5M2.F32.PACK_AB_MERGE_C R25, R6, R28, RZ ;  /* 0x0000001c0619723e */ /* 0x000fc600048060ff */
[----:B------:R-:W-:Y:S04]  /*133bb0*/  STL [R1+0x3040], R26 ;  /* 0x0030401a01007387 */ /* 0x000fe80000100800 */
[----:B------:R-:W-:Y:S01]  /*133bc0*/  STL [R1+0x2f8c], R25 ;  /* 0x002f8c1901007387 */ /* 0x000fe20000100800 */
[----:B------:R-:W-:-:S03]  /*133bd0*/  F2FP.SATFINITE.E5M2.F32.PACK_AB_MERGE_C R6, R23, R24, RZ ;  /* 0x000000181706723e */ /* 0x000fc600048060ff */
[----:B------:R0:W-:Y:S04]  /*133be0*/  STL [R1+0x11fc], R0 ;  /* 0x0011fc0001007387 */ /* 0x0001e80000100800 */
[----:B------:R1:W-:Y:S01]  /*133bf0*/  STL [R1+0x2f88], R6 ;  /* 0x002f880601007387 */ /* 0x0003e20000100800 */
[----:B------:R-:W-:Y:S01]  /*133c00*/  F2FP.SATFINITE.E5M2.F32.PACK_AB_MERGE_C R21, R21, R22, RZ ;  /* 0x000000161515723e */ /* 0x000fe200048060ff */
[----:B0-----:R-:W-:Y:S01]  /*133c10*/  VIADD R0, R0, UR4 ;  /* 0x0000000400007c36 */ /* 0x001fe20008000000 */
[----:B------:R-:W-:-:S03]  /*133c20*/  ULDC UR4, c[0x0][0x248] ;  /* 0x0000920000047ab9 */ /* 0x000fc60000000800 */
[----:B------:R-:W-:Y:S01]  /*133c30*/  STL [R1+0x2f6c], R21 ;  /* 0x002f6c1501007387 */ /* 0x000fe20000100800 */
[----:B-1----:R-:W-:-:S03]  /*133c40*/  F2FP.SATFINITE.E5M2.F32.PACK_AB_MERGE_C R6, R19, R20, RZ ;  /* 0x000000141306723e */ /* 0x002fc600048060ff */
        /* <DEDUP_REMOVED lines=15> */
[----:B------:R1:W-:Y:S04]  /*133d40*/  STL [R1+0x3048], R6 ;  /* 0x0030480601007387 */ /* 0x0003e80000100800 */
[----:B------:R-:W3:Y:S01]  /*133d50*/  LDL.LU R10, [R1+0x1360] ;  /* 0x00136000010a7983 */ /* 0x000ee20000300800 */
[----:B0-----:R-:W-:Y:S01]  /*133d60*/  VIADD R0, R0, UR4 ;  /* 0x0000000400007c36 */ /* 0x001fe20008000000 */
[----:B------:R-:W-:-:S02]  /*133d70*/  ULDC UR4, c[0x0][0x248] ;  /* 0x0000920000047ab9 */ /* 0x000fc40000000800 */
[----:B------:R-:W3:Y:S01]  /*133d80*/  LDL.LU R9, [R1+0x1364] ;  /* 0x0013640001097983 */ /* 0x000ee20000300800 */
[----:B-1----:R-:W-:-:S05]  /*133d90*/  F2FP.SATFINITE.E5M2.F32.PACK_AB_MERGE_C R6, R7, R8, RZ ;  /* 0x000000080706723e */ /* 0x002fca00048060ff */
[----:B------:R-:W-:Y:S04]  /*133da0*/  STL [R1+0x2f1c], R6 ;  /* 0x002f1c0601007387 */ /* 0x000fe80000100800 */
[----:B------:R0:W-:Y:S04]  /*133db0*/  STL [R1+0x1390], R0 ;  /* 0x0013900001007387 */ /* 0x0001e80000100800 */
[----:B------:R-:W4:Y:S04]  /*133dc0*/  LDL.LU R8, [R1+0x1368] ;  /* 0x0013680001087983 */ /* 0x000f280000300800 */
[----:B------:R-:W4:Y:S01]  /*133dd0*/  LDL.LU R7, [R1+0x136c] ;  /* 0x00136c0001077983 */ /* 0x000f220000300800 */
[----:B0-----:R-:W-:Y:S01]  /*133de0*/  VIADD R0, R0, UR4 ;  /* 0x0000000400007c36 */ /* 0x001fe20008000000 */
[----:B------:R-:W-:Y:S01]  /*133df0*/  ULDC UR4, c[0x0][0x248] ;  /* 0x0000920000047ab9 */ /* 0x000fe20000000800 */
[----:B--2---:R-:W-:-:S05]  /*133e00*/  F2FP.SATFINITE.E5M2.F32.PACK_AB_MERGE_C R6, R11, R12, RZ ;  /* 0x0000000c0b06723e */ /* 0x004fca00048060ff */
[----:B------:R-:W-:Y:S01]  /*133e10*/  STL [R1+0x2f14], R6 ;  /* 0x002f140601007387 */ /* 0x000fe20000100800 */
[----:B------:R-:W-:-:S05]  /*133e20*/  F2FP.SATFINITE.E5M2.F32.PACK_AB_MERGE_C R4, R4, R5, RZ ;  /* 0x000000050404723e */ /* 0x000fca00048060ff */
[----:B------:R-:W-:Y:S01]  /*133e30*/  STL [R1+0x2efc], R4 ;  /* 0x002efc0401007387 */ /* 0x000fe20000100800 */
[----:B------:R-:W-:-:S03]  /*133e40*/  F2FP.SATFINITE.E5M2.F32.PACK_AB_MERGE_C R2, R2, R3, RZ ;  /* 0x000000030202723e */ /* 0x000fc600048060ff */
[----:B------:R0:W-:Y:S04]  /*133e50*/  STL [R1+0x1380], R0 ;  /* 0x0013800001007387 */ /* 0x0001e80000100800 */
[----:B------:R1:W-:Y:S04]  /*133e60*/  STL [R1+0x3058], R2 ;  /* 0x0030580201007387 */ /* 0x0003e80000100800 */
[----:B------:R-:W2:Y:S01]  /*133e70*/  LDL.LU R29, [R1+0x1350] ;  /* 0x00135000011d7983 */ /* 0x000ea20000300800 */
[----:B0-----:R-:W-:Y:S01]  /*133e80*/  VIADD R0, R0, UR4 ;  /* 0x0000000400007c36 */ /* 0x001fe20008000000 */
[----:B------:R-:W-:-:S02]  /*133e90*/  ULDC UR4, c[0x0][0x248] ;  /* 0x0000920000047ab9 */ /* 0x000fc40000000800 */
        /* <DEDUP_REMOVED lines=19> */
[----:B-1----:R-:W2:Y:S01]  /*133fd0*/  LDL.LU R2, [R1+0x131c] ;  /* 0x00131c0001027983 */ /* 0x002ea20000300800 */
[----:B---3--:R-:W-:Y:S01]  /*133fe0*/  F2FP.SATFINITE.E5M2.F32.PACK_AB_MERGE_C R9, R9, R10, RZ ;  /* 0x0000000a0909723e */ /* 0x008fe200048060ff */
[----:B0-----:R-:W-:Y:S01]  /*133ff0*/  VIADD R0, R0, UR4 ;  /* 0x0000000400007c36 */ /* 0x001fe20008000000 */
[----:B------:R-:W-:-:S03]  /*134000*/  ULDC UR4, c[0x0][0x248] ;  /* 0x0000920000047ab9 */ /* 0x000fc60000000800 */
[----:B------:R0:W-:Y:S04]  /*134010*/  STL [R1+0x2ee0], R9 ;  /* 0x002ee00901007387 */ /* 0x0001e80000100800 */
[----:B------:R-:W3:Y:S01]  /*134020*/  LDL.LU R14, [R1+0x1300] ;  /* 0x00130000010e7983 */ /* 0x000ee20000300800 */
[----:B----4-:R-:W-:-:S05]  /*134030*/  F2FP.SATFINITE.E5M2.F32.PACK_AB_MERGE_C R7, R7, R8, RZ ;  /* 0x000000080707723e */ /* 0x010fca00048060ff */
[----:B------:R1:W-:Y:S04]  /*134040*/  STL [R1+0x2ee8], R7 ;  /* 0x002ee80701007387 */ /* 0x0003e80000100800 */
[----:B------:R-:W3:Y:S04]  /*134050*/  LDL.LU R13, [R1+0x1304] ;  /* 0x00130400010d7983 */ /* 0x000ee80000300800 */
[----:B------:R-:W4:Y:S04]  /*134060*/  LDL.LU R12, [R1+0x1308] ;  /* 0x00130800010c7983 */ /* 0x000f280000300800 */
[----:B------:R1:W-:Y:S04]  /*134070*/  STL [R1+0x1360], R0 ;  /* 0x0013600001007387 */ /* 0x0003e80000100800 */
[----:B------:R-:W4:Y:S04]  /*134080*/  LDL.LU R11, [R1+0x130c] ;  /* 0x00130c00010b7983 */ /* 0x000f280000300800 */
[----:B------:R-:W4:Y:S04]  /*134090*/  LDL.LU R10, [R1+0x12f0] ;  /* 0x0012f000010a7983 */ /* 0x000f280000300800 */
[----:B0-----:R-:W4:Y:S04]  /*1340a0*/  LDL.LU R9, [R1+0x12f4] ;  /* 0x0012f40001097983 */ /* 0x001f280000300800 */
[----:B------:R-:W4:Y:S04]  /*1340b0*/  LDL.LU R8, [R1+0x12f8] ;  /* 0x0012f80001087983 */ /* 0x000f280000300800 */
[----:B-1----:R-:W4:Y:S01]  /*1340c0*/  LDL.LU R7, [R1+0x12fc] ;  /* 0x0012fc0001077983 */ /* 0x002f220000300800 */
[----:B------:R-:W-:Y:S01]  /*1340d0*/  VIADD R0, R0, UR4 ;  /* 0x0000000400007c36 */ /* 0x000fe20008000000 */
        /* <DEDUP_REMOVED lines=24> */
[----:B------:R-:W-:Y:S01]  /*134260*/  STL [R1+0x2e64], R6 ;  /* 0x002e640601007387 */ /* 0x000fe20000100800 */
[----:B-1----:R-:W-:Y:S01]  /*134270*/  VIADD R0, R0, UR4 ;  /* 0x0000000400007c36 */ /* 0x002fe20008000000 */
        /* <DEDUP_REMOVED lines=45> */
[----:B------:R-:W4:Y:S01]  /*134550*/  LDL.LU R7, [R1+0x1294] ;  /* 0x0012940001077983 */ /* 0x000f220000300800 */
        /* <DEDUP_REMOVED lines=52> */
[----:B------:R0:W-:Y:S01]  /*1348a0*/  STL [R1+0x3070], R6 ;  /* 0x0030700601007387 */ /* 0x0001e20000100800 */
[----:B------:R-:W-:-:S05]  /*1348b0*/  F2FP.SATFINITE.E5M2.F32.PACK_AB_MERGE_C R13, R13, R14, RZ ;  /* 0x0000000e0d0d723e */ /* 0x000fca00048060ff */
[----:B------:R-:W-:Y:S01]  /*1348c0*/  STL [R1+0x2d54], R13 ;  /* 0x002d540d01007387 */ /* 0x000fe20000100800 */
[----:B0-----:R-:W-:-:S03]  /*1348d0*/  F2FP.SATFINITE.E5M2.F32.PACK_AB_MERGE_C R6, R11, R12, RZ ;  /* 0x0000000c0b06723e */ /* 0x001fc600048060ff */
[----:B------:R0:W-:Y:S01]  /*1348e0*/  STL [R1+0x135c], R0 ;  /* 0x00135c0001007387 */ /* 0x0001e20000100800 */
[----:B------:R-:W-:Y:S01]  /*1348f0*/  F2FP.SATFINITE.E5M2.F32.PACK_AB_MERGE_C R4, R4, R5, RZ ;  /* 0x000000050404723e */ /* 0x000fe200048060ff */
[----:B0-----:R-:W-:Y:S02]  /*134900*/  VIADD R0, R0, UR4 ;  /* 0x0000000400007c36 */ /* 0x001fe40008000000 */
[----:B------:R-:W-:Y:S01]  /*134910*/  STL [R1+0x2d50], R6 ;  /* 0x002d500601007387 */ /* 0x000fe20000100800 */
[----:B------:R-:W-:Y:S01]  /*134920*/  ULDC UR4, c[0x0][0x248] ;  /* 0x0000920000047ab9 */ /* 0x000fe20000000800 */
[----:B------:R-:W-:Y:S02]  /*134930*/  F2FP.SATFINITE.E5M2.F32.PACK_AB_MERGE_C R2, R2, R3, RZ ;  /* 0x000000030202723e */ /* 0x000fe400048060ff */
[----:B------:R-:W-:Y:S04]  /*134940*/  STL [R1+0x2d3c], R4 ;  /* 0x002d3c0401007387 */ /* 0x000fe80000100800 */
        /* <DEDUP_REMOVED lines=24> */
[----:B------:R0:W-:Y:S01]  /*134ad0*/  STL [R1+0x2d24], R9 ;  /* 0x002d240901007387 */ /* 0x0001e20000100800 */
[----:B----4-:R-:W-:-:S03]  /*134ae0*/  F2FP.SATFINITE.E5M2.F32.PACK_AB_MERGE_C R7, R7, R8, RZ ;  /* 0x000000080707723e */ /* 0x010fc600048060ff */
[----:B------:R-:W3:Y:S04]  /*134af0*/  LDL.LU R18, [R1+0x1050] ;  /* 0x0010500001127983 */ /* 0x000ee80000300800 */
[----:B------:R-:W-:Y:S04]  /*134b00*/  STL [R1+0x2d20], R7 ;  /* 0x002d200701007387 */ /* 0x000fe80000100800 */
[----:B------:R-:W3:Y:S04]  /*134b10*/  LDL.LU R17, [R1+0x1054] ;  /* 0x0010540001117983 */ /* 0x000ee80000300800 */
        /* <DEDUP_REMOVED lines=8> */
[----:B0-----:R-:W4:Y:S01]  /*134ba0*/  LDL.LU R9, [R1+0x1034] ;  /* 0x0010340001097983 */ /* 0x001f220000300800 */
[----:B-1----:R-:W-:Y:S01]  /*134bb0*/  VIADD R0, R0, UR4 ;  /* 0x0000000400007c36 */ /* 0x002fe20008000000 */
[----:B------:R-:W-:-:S02]  /*134bc0*/  ULDC UR4, c[0x0][0x248] ;  /* 0x0000920000047ab9 */ /* 0x000fc40000000800 */
[----:B------:R-:W4:Y:S04]  /*134bd0*/  LDL.LU R8, [R1+0x1038] ;  /* 0x0010380001087983 */ /* 0x000f280000300800 */
[----:B------:R-:W4:Y:S01]  /*134be0*/  LDL.LU R7, [R1+0x103c] ;  /* 0x00103c0001077983 */ /* 0x000f220000300800 */
        /* <DEDUP_REMOVED lines=31> */
[----:B------:R-:W-:Y:S04]  /*134de0*/  STL [R1+0x2fc8], R17 ;  /* 0x002fc81101007387 */ /* 0x000fe80000100800 */
[----:B------:R0:W-:Y:S01]  /*134df0*/  STL [R1+0x13cc], R0 ;  /* 0x0013cc0001007387 */ /* 0x0001e20000100800 */
[----:B------:R-:W-:-:S03]  /*134e00*/  F2FP.SATFINITE.E5M2.F32.PACK_AB_MERGE_C R13, R13, R14, RZ ;  /* 0x0000000e0d0d723e */ /* 0x000fc600048060ff */
[----:B------:R1:W-:Y:S01]  /*134e10*/  STL [R1+0x2fe0], R6 ;  /* 0x002fe00601007387 */ /* 0x0003e20000100800 */
[----:B0-----:R-:W-:Y:S01]  /*134e20*/  VIADD R0, R0, UR4 ;  /* 0x0000000400007c36 */ /* 0x001fe20008000000 */
[----:B------:R-:W-:Y:S02]  /*134e30*/  ULDC UR4, c[0x0][0x248] ;  /* 0x0000920000047ab9 */ /* 0x000fe40000000800 */
[----:B------:R-:W-:Y:S01]  /*134e40*/  STL [R1+0x2fb0], R13 ;  /* 0x002fb00d01007387 */ /* 0x000fe20000100800 */
[----:B-1----:R-:W-:-:S03]  /*134e50*/  F2FP.SATFINITE.E5M2.F32.PACK_AB_MERGE_C R6, R11, R12, RZ ;  /* 0x0000000c0b06723e */ /* 0x002fc600048060ff */
[----:B------:R0:W-:Y:S01]  /*134e60*/  STL [R1+0x13e4], R0 ;  /* 0x0013e40001007387 */ /* 0x0001e20000100800 */
[----:B------:R-:W-:-:S03]  /*134e70*/  F2FP.SATFINITE.E5M2.F32.PACK_AB_MERGE_C R9, R9, R10, RZ ;  /* 0x0000000a0909723e */ /* 0x000fc600048060ff */
[----:B------:R1:W-:Y:S01]  /*134e80*/  STL [R1+0x2fac], R6 ;  /* 0x002fac0601007387 */ /* 0x0003e20000100800 */
[----:B0-----:R-:W-:Y:S01]  /*134e90*/  VIADD R0, R0, UR4 ;  /* 0x0000000400007c36 */ /* 0x001fe20008000000 */
[----:B------:R-:W-:Y:S02]  /*134ea0*/  ULDC UR4, c[0x0][0x248] ;  /* 0x0000920000047ab9 */ /* 0x000fe40000000800 */
        /* <DEDUP_REMOVED lines=88> */
[----:B------:R-:W-:Y:S01]  /*135430*/  STL [R1+0x2eb4], R4 ;  /* 0x002eb40401007387 */ /* 0x000fe20000100800 */
[----:B------:R-:W-:-:S03]  /*135440*/  ULDC UR4, c[0x0][0x248] ;  /* 0x0000920000047ab9 */ /* 0x000fc60000000800 */
[----:B------:R0:W-:Y:S04]  /*135450*/  STL [R1+0x1480], R0 ;  /* 0x0014800001007387 */ /* 0x0001e80000100800 */
[----:B------:R-:W2:Y:S04]  /*135460*/  LDL.LU R26, [R1+0xf90] ;  /* 0x000f9000011a7983 */ /* 0x000ea80000300800 */
[----:B------:R1:W-:Y:S04]  /*135470*/  STL [R1+0x2eb0], R2 ;  /* 0x002eb00201007387 */ /* 0x0003e80000100800 */
[----:B------:R-:W2:Y:S01]  /*135480*/  LDL.LU R25, [R1+0xf94] ;  /* 0x000f940001197983 */ /* 0x000ea20000300800 */
[----:B0-----:R-:W-:Y:S01]  /*135490*/  VIADD R0, R0, UR4 ;  /* 0x0000000400007c36 */ /* 0x001fe20008000000 */
[----:B------:R-:W-:-:S02]  /*1354a0*/  ULDC UR4, c[0x0][0x248] ;  /* 0x0000920000047ab9 */ /* 0x000fc40000000800 */
        /* <DEDUP_REMOVED lines=10> */
[----:B-1----:R-:W2:Y:S01]  /*135550*/  LDL.LU R2, [R1+0xeac] ;  /* 0x000eac0001027983 */ /* 0x002ea20000300800 */
[----:B---3--:R-:W-:Y:S01]  /*135560*/  F2FP.SATFINITE.E5M2.F32.PACK_AB_MERGE_C R9, R9, R10, RZ ;  /* 0x0000000a0909723e */ /* 0x008fe200048060ff */
[----:B0-----:R-:W-:Y:S01]  /*135570*/  VIADD R0, R0, UR4 ;  /* 0x0000000400007c36 */ /* 0x001fe20008000000 */
[----:B------:R-:W-:Y:S01]  /*135580*/  ULDC UR4, c[0x0][0x248] ;  /* 0x0000920000047ab9 */ /* 0x000fe20000000800 */
[----:B----4-:R-:W-:-:S02]  /*135590*/  F2FP.SATFINITE.E5M2.F32.PACK_AB_MERGE_C R7, R7, R8, RZ ;  /* 0x000000080707723e */ /* 0x010fc400048060ff */
[----:B------:R0:W-:Y:S04]  /*1355a0*/  STL [R1+0x2e90], R9 ;  /* 0x002e900901007387 */ /* 0x0001e80000100800 */
[----:B------:R-:W3:Y:S04]  /*1355b0*/  LDL.LU R22, [R1+0xe90] ;  /* 0x000e900001167983 */ /* 0x000ee80000300800 */
[----:B------:R1:W-:Y:S04]  /*1355c0*/  STL [R1+0x2e8c], R7 ;  /* 0x002e8c0701007387 */ /* 0x0003e80000100800 */
        /* <DEDUP_REMOVED lines=18> */
[----:B------:R-:W-:-:S03]  /*1356f0*/  F2FP.SATFINITE.E5M2.F32.PACK_AB_MERGE_C R25, R3, R4, RZ ;  /* 0x000000040319723e */ /* 0x000fc600048060ff */
[----:B------:R-:W2:Y:S04]  /*135700*/  LDL.LU R4, [R1+0xe68] ;  /* 0x000e680001047983 */ /* 0x000ea80000300800 */
[----:B------:R-:W2:Y:S04]  /*135710*/  LDL.LU R3, [R1+0xe6c] ;  /* 0x000e6c0001037983 */ /* 0x000ea80000300800 */
[----:B------:R0:W-:Y:S02]  /*135720*/  STL [R1+0x2e70], R25 ;  /* 0x002e701901007387 */ /* 0x0001e40000100800 */
[----:B0-----:R-:W-:-:S02]  /*135730*/  F2FP.SATFINITE.E5M2.F32.PACK_AB_MERGE_C R25, R6, R28, RZ ;  /* 0x0000001c0619723e */ /* 0x001fc400048060ff */
[----:B------:R-:W-:-:S03]  /*135740*/  F2FP.SATFINITE.E5M2.F32.PACK_AB_MERGE_C R6, R23, R24, RZ ;  /* 0x000000181706723e */ /* 0x000fc600048060ff */
[----:B------:R-:W-:Y:S04]  /*135750*/  STL [R1+0x2e48], R25 ;  /* 0x002e481901007387 */ /* 0x000fe80000100800 */
[----:B------:R0:W-:Y:S04]  /*135760*/  STL [R1+0x1310], R0 ;  /* 0x0013100001007387 */ /* 0x0001e80000100800 */
[----:B------:R1:W-:Y:S01]  /*135770*/  STL [R1+0x2e44], R6 ;  /* 0x002e440601007387 */ /* 0x0003e20000100800 */
[----:B------:R-:W-:Y:S01]  /*135780*/  F2FP.SATFINITE.E5M2.F32.PACK_AB_MERGE_C R2, R2, R5, RZ ;  /* 0x000000050202723e */ /* 0x000fe200048060ff */
[----:B0-----:R-:W-:Y:S01]  /*135790*/  VIADD R0, R0, UR4 ;  /* 0x0000000400007c36 */ /* 0x001fe20008000000 */
[----:B------:R-:W-:Y:S01]  /*1357a0*/  ULDC UR4, c[0x0][0x248] ;  /* 0x0000920000047ab9 */ /* 0x000fe20000000800 */
[----:B-1----:R-:W-:-:S05]  /*1357b0*/  F2FP.SATFINITE.E5M2.F32.PACK_AB_MERGE_C R6, R11, R12, RZ ;  /* 0x0000000c0b06723e */ /* 0x002fca00048060ff */
[----:B------:R-:W-:Y:S04]  /*1357c0*/  STL [R1+0x2e24], R6 ;  /* 0x002e240601007387 */ /* 0x000fe80000100800 */
[----:B------:R-:W-:Y:S04]  /*1357d0*/  STL [R1+0x12bc], R0 ;  /* 0x0012bc0001007387 */ /* 0x000fe80000100800 */
[----:B------:R-:W2:Y:S04]  /*1357e0*/  LDL.LU R12, [R1+0xe50] ;  /* 0x000e5000010c7983 */ /* 0x000ea80000300800 */
[----:B------:R0:W-:Y:S04]  /*1357f0*/  STL [R1+0x2e20], R2 ;  /* 0x002e200201007387 */ /* 0x0001e80000100800 */
[----:B------:R-:W2:Y:S04]  /*135800*/  LDL.LU R11, [R1+0xe54] ;  /* 0x000e5400010b7983 */ /* 0x000ea80000300800 */
[----:B------:R-:W2:Y:S04]  /*135810*/  LDL.LU R5, [R1+0xe58] ;  /* 0x000e580001057983 */ /* 0x000ea80000300800 */
[----:B0-----:R-:W2:Y:S01]  /*135820*/  LDL.LU R2, [R1+0xe5c] ;  /* 0x000e5c0001027983 */ /* 0x001ea20000300800 */
[----:B---3--:R-:W-:Y:S01]  /*135830*/  F2FP.SATFINITE.E5M2.F32.PACK_AB_MERGE_C R21, R21, R22, RZ ;  /* 0x000000161515723e */ /* 0x008fe200048060ff */
[----:B------:R-:W-:Y:S01]  /*135840*/  VIADD R0, R0, UR4 ;  /* 0x0000000400007c36 */ /* 0x000fe20008000000 */
[----:B----4-:R-:W-:Y:S01]  /*135850*/  F2FP.SATFINITE.E5M2.F32.PACK_AB_MERGE_C R6, R19, R20, RZ ;  /* 0x000000141306723e */ /* 0x010fe200048060ff */
[----:B------:R-:W-:Y:S01]  /*135860*/  ULDC UR4, c[0x0][0x248] ;  /* 0x0000920000047ab9 */ /* 0x000fe20000000800 */
[----:B------:R-:W-:Y:S01]  /*135870*/  F2FP.SATFINITE.E5M2.F32.PACK_AB_MERGE_C R17, R17, R18, RZ ;  /* 0x000000121111723e */ /* 0x000fe200048060ff */
[----:B------:R-:W-:Y:S04]  /*135880*/  STL [R1+0x2e04], R21 ;  /* 0x002e041501007387 */ /* 0x000fe80000100800 */
[----:B------:R0:W-:Y:S04]  /*135890*/  STL [R1+0x12b8], R0 ;  /* 0x0012b80001007387 */ /* 0x0001e80000100800 */
[----:B------:R1:W-:Y:S01]  /*1358a0*/  STL [R1+0x2e10], R6 ;  /* 0x002e100601007387 */ /* 0x0003e20000100800 */
[----:B0-----:R-:W-:Y:S01]  /*1358b0*/  VIADD R0, R0, UR4 ;  /* 0x0000000400007c36 */ /* 0x001fe20008000000 */
[----:B------:R-:W-:Y:S01]  /*1358c0*/  ULDC UR4, c[0x0][0x248] ;  /* 0x0000920000047ab9 */ /* 0x000fe20000000800 */
[----:B-1----:R-:W-:Y:S01]  /*1358d0*/  F2FP.SATFINITE.E5M2.F32.PACK_AB_MERGE_C R6, R15, R16, RZ ;  /* 0x000000100f06723e */ /* 0x002fe200048060ff */
[----:B------:R-:W-:Y:S01]  /*1358e0*/  STL [R1+0x2df4], R17 ;  /* 0x002df41101007387 */ /* 0x000fe20000100800 */
[----:B------:R-:W-:-:S03]  /*1358f0*/  F2FP.SATFINITE.E5M2.F32.PACK_AB_MERGE_C R13, R13, R14, RZ ;  /* 0x0000000e0d0d723e */ /* 0x000fc600048060ff */
[----:B------:R0:W-:Y:S04]  /*135900*/  STL [R1+0x1284], R0 ;  /* 0x0012840001007387 */ /* 0x0001e80000100800 */
[----:B------:R1:W-:Y:S01]  /*135910*/  STL [R1+0x2df0], R6 ;  /* 0x002df00601007387 */ /* 0x0003e20000100800 */
[----:B0-----:R-:W-:-:S03]  /*135920*/  VIADD R0, R0, UR4 ;  /* 0x0000000400007c36 */ /* 0x001fc60008000000 */
[----:B------:R-:W-:Y:S01]  /*135930*/  STL [R1+0x2dd8], R13 ;  /* 0x002dd80d01007387 */ /* 0x000fe20000100800 */
[----:B------:R-:W-:Y:S01]  /*135940*/  ULDC UR4, c[0x0][0x248] ;  /* 0x0000920000047ab9 */ /* 0x000fe20000000800 */
[----:B-1----:R-:W-:Y:S02]  /*135950*/  F2FP.SATFINITE.E5M2.F32.PACK_AB_MERGE_C R6, R9, R10, RZ ;  /* 0x0000000a0906723e */ /* 0x002fe400048060ff */
        /* <DEDUP_REMOVED lines=9> */
[----:B------:R-:W4:Y:S01]  /*1359f0*/  LDL.LU R26, [R1+0xe48] ;  /* 0x000e4800011a7983 */ /* 0x000f220000300800 */
[----:B0-----:R-:W-:Y:S01]  /*135a00*/  VIADD R0, R0, UR4 ;  /* 0x0000000400007c36 */ /* 0x001fe20008000000 */
[----:B------:R-:W-:Y:S01]  /*135a10*/  ULDC UR4, c[0x0][0x248] ;  /* 0x0000920000047ab9 */ /* 0x000fe20000000800 */
[----:B--2---:R-:W-:-:S05]  /*135a20*/  F2FP.SATFINITE.E5M2.F32.PACK_AB_MERGE_C R3, R3, R4, RZ ;  /* 0x000000040303723e */ /* 0x004fca00048060ff */
[----:B------:R0:W-:Y:S04]  /*135a30*/  STL [R1+0x2db0], R3 ;  /* 0x002db00301007387 */ /* 0x0001e80000100800 */
[----:B------:R-:W4:Y:S04]  /*135a40*/  LDL.LU R25, [R1+0xe4c] ;  /* 0x000e4c0001197983 */ /* 0x000f280000300800 */
[----:B------:R-:W2:Y:S04]  /*135a50*/  LDL.LU R28, [R1+0xe30] ;  /* 0x000e3000011c7983 */ /* 0x000ea80000300800 */
[----:B------:R1:W-:Y:S04]  /*135a60*/  STL [R1+0x1228], R0 ;  /* 0x0012280001007387 */ /* 0x0003e80000100800 */
[----:B------:R-:W2:Y:S04]  /*135a70*/  LDL.LU R6, [R1+0xe34] ;  /* 0x000e340001067983 */ /* 0x000ea80000300800 */
[----:B------:R-:W2:Y:S04]  /*135a80*/  LDL.LU R8, [R1+0xe38] ;  /* 0x000e380001087983 */ /* 0x000ea80000300800 */
[----:B------:R-:W2:Y:S04]  /*135a90*/  LDL.LU R7, [R1+0xe3c] ;  /* 0x000e3c0001077983 */ /* 0x000ea80000300800 */
[----:B------:R-:W2:Y:S04]  /*135aa0*/  LDL.LU R4, [R1+0xe20] ;  /* 0x000e200001047983 */ /* 0x000ea80000300800 */
[----:B0-----:R-:W2:Y:S01]  /*135ab0*/  LDL.LU R3, [R1+0xe24] ;  /* 0x000e240001037983 */ /* 0x001ea20000300800 */
[----:B-1----:R-:W-:Y:S01]  /*135ac0*/  VIADD R0, R0, UR4 ;  /* 0x0000000400007c36 */ /* 0x002fe20008000000 */
[----:B------:R-:W-:Y:S01]  /*135ad0*/  ULDC UR4, c[0x0][0x248] ;  /* 0x0000920000047ab9 */ /* 0x000fe20000000800 */
[----:B------:R-:W-:-:S05]  /*135ae0*/  F2FP.SATFINITE.E5M2.F32.PACK_AB_MERGE_C R11, R11, R12, RZ ;  /* 0x0000000c0b0b723e */ /* 0x000fca00048060ff */
[----:B------:R-:W-:Y:S01]  /*135af0*/  STL [R1+0x2d94], R11 ;  /* 0x002d940b01007387 */ /* 0x000fe20000100800 */
        /* <DEDUP_REMOVED lines=17> */
[----:B---3--:R-:W-:-:S03]  /*135c10*/  F2FP.SATFINITE.E5M2.F32.PACK_AB_MERGE_C R9, R9, R10, RZ ;  /* 0x0000000a0909723e */ /* 0x008fc600048060ff */
[----:B------:R-:W3:Y:S01]  /*135c20*/  LDL.LU R12, [R1+0xc90] ;  /* 0x000c9000010c7983 */ /* 0x000ee20000300800 */
[----:B-1----:R-:W-:Y:S01]  /*135c30*/  VIADD R0, R0, UR4 ;  /* 0x0000000400007c36 */ /* 0x002fe20008000000 */
[----:B------:R-:W-:Y:S02]  /*135c40*/  ULDC UR4, c[0x0][0x248] ;  /* 0x0000920000047ab9 */ /* 0x000fe40000000800 */
[----:B------:R-:W3:Y:S04]  /*135c50*/  LDL.LU R11, [R1+0xc94] ;  /* 0x000c9400010b7983 */ /* 0x000ee80000300800 */
[----:B------:R0:W-:Y:S04]  /*135c60*/  STL [R1+0x2d84], R9 ;  /* 0x002d840901007387 */ /* 0x0001e80000100800 */
[----:B------:R-:W3:Y:S04]  /*135c70*/  LDL.LU R10, [R1+0xc98] ;  /* 0x000c9800010a7983 */ /* 0x000ee80000300800 */
[----:B0-----:R-:W3:Y:S01]  /*135c80*/  LDL.LU R9, [R1+0xc9c] ;  /* 0x000c9c0001097983 */ /* 0x001ee20000300800 */
[----:B----4-:R-:W-:-:S05]  /*135c90*/  F2FP.SATFINITE.E5M2.F32.PACK_AB_MERGE_C R26, R25, R26, RZ ;  /* 0x0000001a191a723e */ /* 0x010fca00048060ff */
[----:B------:R-:W-:Y:S01]  /*135ca0*/  STL [R1+0x2d80], R26 ;  /* 0x002d801a01007387 */ /* 0x000fe20000100800 */
[----:B--2---:R-:W-:-:S05]  /*135cb0*/  F2FP.SATFINITE.E5M2.F32.PACK_AB_MERGE_C R25, R6, R28, RZ ;  /* 0x0000001c0619723e */ /* 0x004fca00048060ff */
[----:B------:R-:W-:Y:S01]  /*135cc0*/  STL [R1+0x2d68], R25 ;  /* 0x002d681901007387 */ /* 0x000fe20000100800 */
[----:B------:R-:W-:-:S03]  /*135cd0*/  F2FP.SATFINITE.E5M2.F32.PACK_AB_MERGE_C R6, R7, R8, RZ ;  /* 0x000000080706723e */ /* 0x000fc600048060ff */
[----:B------:R0:W-:Y:S04]  /*135ce0*/  STL [R1+0x11f0], R0 ;  /* 0x0011f00001007387 */ /* 0x0001e80000100800 */
[----:B------:R-:W-:Y:S01]  /*135cf0*/  STL [R1+0x2d64], R6 ;  /* 0x002d640601007387 */ /* 0x000fe20000100800 */
[----:B------:R-:W-:-:S03]  /*135d00*/  F2FP.SATFINITE.E5M2.F32.PACK_AB_MERGE_C R3, R3, R4, RZ ;  /* 0x000000040303723e */ /* 0x000fc600048060ff */
[----:B------:R-:W2:Y:S01]  /*135d10*/  LDL.LU R8, [R1+0xc80] ;  /* 0x000c800001087983 */ /* 0x000ea20000300800 */
[----:B0-----:R-:W-:Y:S01]  /*135d20*/  VIADD R0, R0, UR4 ;  /* 0x0000000400007c36 */ /* 0x001fe20008000000 */
[----:B------:R-:W-:Y:S02]  /*135d30*/  ULDC UR4, c[0x0][0x248] ;  /* 0x0000920000047ab9 */ /* 0x000fe40000000800 */
[----:B------:R-:W2:Y:S04]  /*135d40*/  LDL.LU R7, [R1+0xc84] ;  /* 0x000c840001077983 */ /* 0x000ea80000300800 */
[----:B------:R0:W-:Y:S04]  /*135d50*/  STL [R1+0x2d44], R3 ;  /* 0x002d440301007387 */ /* 0x0001e80000100800 */
[----:B------:R1:W-:Y:S04]  /*135d60*/  STL [R1+0x114c], R0 ;  /* 0x00114c0001007387 */ /* 0x0003e80000100800 */
[----:B------:R-:W4:Y:S04]  /*135d70*/  LDL.LU R4, [R1+0xc88] ;  /* 0x000c880001047983 */ /* 0x000f280000300800 */
[----:B0-----:R-:W4:Y:S01]  /*135d80*/  LDL.LU R3, [R1+0xc8c] ;  /* 0x000c8c0001037983 */ /* 0x001f220000300800 */
[----:B-1----:R-:W-:Y:S01]  /*135d90*/  VIADD R0, R0, UR4 ;  /* 0x0000000400007c36 */ /* 0x002fe20008000000 */
[----:B------:R-:W-:Y:S01]  /*135da0*/  ULDC UR4, c[0x0][0x248] ;  /* 0x0000920000047ab9 */ /* 0x000fe20000000800 */
[----:B------:R-:W-:-:S05]  /*135db0*/  F2FP.SATFINITE.E5M2.F32.PACK_AB_MERGE_C R6, R23, R24, RZ ;  /* 0x000000181706723e */ /* 0x000fca00048060ff */
[----:B------:R0:W-:Y:S01]  /*135dc0*/  STL [R1+0x2d40], R6 ;  /* 0x002d400601007387 */ /* 0x0001e20000100800 */
[----:B------:R-:W-:-:S05]  /*135dd0*/  F2FP.SATFINITE.E5M2.F32.PACK_AB_MERGE_C R21, R21, R22, RZ ;  /* 0x000000161515723e */ /* 0x000fca00048060ff */
        /* <DEDUP_REMOVED lines=11> */
[----:B0-----:R-:W-:Y:S01]  /*135e90*/  VIADD R0, R0, UR4 ;  /* 0x0000000400007c36 */ /* 0x001fe20008000000 */
[----:B------:R-:W-:Y:S01]  /*135ea0*/  ULDC UR4, c[0x0][0x248] ;  /* 0x0000920000047ab9 */ /* 0x000fe20000000800 */
[----:B-1----:R-:W-:Y:S02]  /*135eb0*/  F2FP.SATFINITE.E5M2.F32.PACK_AB_MERGE_C R6, R13, R14, RZ ;  /* 0x0000000e0d06723e */ /* 0x002fe400048060ff */
[----:B------:R-:W-:-:S03]  /*135ec0*/  F2FP.SATFINITE.E5M2.F32.PACK_AB_MERGE_C R2, R2, R5, RZ ;  /* 0x000000050202723e */ /* 0x000fc600048060ff */
[----:B------:R-:W-:Y:S04]  /*135ed0*/  STL [R1+0x2d08], R6 ;  /* 0x002d080601007387 */ /* 0x000fe80000100800 */
[----:B------:R-:W-:Y:S04]  /*135ee0*/  STL [R1+0x1070], R0 ;  /* 0x0010700001007387 */ /* 0x000fe80000100800 */
[----:B------:R-:W4:Y:S04]  /*135ef0*/  LDL.LU R5, [R1+0x1460] ;  /* 0x0014600001057983 */ /* 0x000f280000300800 */
[----:B------:R0:W-:Y:S04]  /*135f00*/  STL [R1+0x2d04], R2 ;  /* 0x002d040201007387 */ /* 0x0001e80000100800 */
[----:B0-----:R-:W4:Y:S01]  /*135f10*/  LDL.LU R2, [R1+0x1464] ;  /* 0x0014640001027983 */ /* 0x001f220000300800 */
[----:B---3--:R-:W-:Y:S01]  /*135f20*/  F2FP.SATFINITE.E5M2.F32.PACK_AB_MERGE_C R11, R11, R12, RZ ;  /* 0x0000000c0b0b723e */ /* 0x008fe200048060ff */
[----:B------:R-:W-:Y:S01]  /*135f30*/  VIADD R0, R0, UR4 ;  /* 0x0000000400007c36 */ /* 0x000fe20008000000 */
[----:B------:R-:W-:Y:S01]  /*135f40*/  F2FP.SATFINITE.E5M2.F32.PACK_AB_MERGE_C R6, R9, R10, RZ ;  /* 0x0000000a0906723e */ /* 0x000fe200048060ff */
[----:B------:R-:W-:-:S02]  /*135f50*/  ULDC UR4, c[0x0][0x248] ;  /* 0x0000920000047ab9 */ /* 0x000fc40000000800 */
[----:B------:R-:W-:Y:S04]  /*135f60*/  STL [R1+0x2cf8], R11 ;  /* 0x002cf80b01007387 */ /* 0x000fe80000100800 */
[----:B------:R0:W-:Y:S04]  /*135f70*/  STL [R1+0xfa4], R0 ;  /* 0x000fa40001007387 */ /* 0x0001e80000100800 */
[----:B------:R-:W-:Y:S04]  /*135f80*/  STL [R1+0x2cf4], R6 ;  /* 0x002cf40601007387 */ /* 0x000fe80000100800 */
[----:B------:R-:W3:Y:S01]  /*135f90*/  LDL.LU R26, [R1+0x1468] ;  /* 0x00146800011a7983 */ /* 0x000ee20000300800 */
[----:B0-----:R-:W-:Y:S01]  /*135fa0*/  VIADD R0, R0, UR4 ;  /* 0x0000000400007c36 */ /* 0x001fe20008000000 */
[----:B------:R-:W-:-:S02]  /*135fb0*/  ULDC UR4, c[0x0][0x248] ;  /* 0x0000920000047ab9 */ /* 0x000fc40000000800 */
[----:B------:R-:W3:Y:S04]  /*135fc0*/  LDL.LU R25, [R1+0x146c] ;  /* 0x00146c0001197983 */ /* 0x000ee80000300800 */
[----:B------:R-:W3:Y:S04]  /*135fd0*/  LDL.LU R12, [R1+0x1450] ;  /* 0x00145000010c7983 */ /* 0x000ee80000300800 */
[----:B------:R0:W-:Y:S04]  /*135fe0*/  STL [R1+0xfa0], R0 ;  /* 0x000fa00001007387 */ /* 0x0001e80000100800 */
[----:B------:R-:W3:Y:S04]  /*135ff0*/  LDL.LU R11, [R1+0x1454] ;  /* 0x00145400010b7983 */ /* 0x000ee80000300800 */
[----:B------:R-:W3:Y:S04]  /*136000*/  LDL.LU R10, [R1+0x1458] ;  /* 0x00145800010a7983 */ /* 0x000ee80000300800 */
[----:B------:R-:W3:Y:S01]  /*136010*/  LDL.LU R9, [R1+0x145c] ;  /* 0x00145c0001097983 */ /* 0x000ee20000300800 */
[----:B0-----:R-:W-:Y:S01]  /*136020*/  VIADD R0, R0, UR4 ;  /* 0x0000000400007c36 */ /* 0x001fe20008000000 */
[----:B------:R-:W-:Y:S01]  /*136030*/  ULDC UR4, c[0x0][0x248] ;  /* 0x0000920000047ab9 */ /* 0x000fe20000000800 */
[----:B--2---:R-:W-:-:S05]  /*136040*/  F2FP.SATFINITE.E5M2.F32.PACK_AB_MERGE_C R6, R7, R8, RZ ;  /* 0x000000080706723e */ /* 0x004fca00048060ff */
[----:B------:R0:W-:Y:S04]  /*136050*/  STL [R1+0x2ce8], R6 ;  /* 0x002ce80601007387 */ /* 0x0001e80000100800 */
[----:B------:R-:W2:Y:S01]  /*136060*/  LDL.LU R28, [R1+0xde0] ;  /* 0x000de000011c7983 */ /* 0x000ea20000300800 */
[----:B----4-:R-:W-:-:S05]  /*136070*/  F2FP.SATFINITE.E5M2.F32.PACK_AB_MERGE_C R3, R3, R4, RZ ;  /* 0x000000040303723e */ /* 0x010fca00048060ff */
[----:B------:R1:W-:Y:S04]  /*136080*/  STL [R1+0x2cec], R3 ;  /* 0x002cec0301007387 */ /* 0x0003e80000100800 */
[----:B0-----:R-:W2:Y:S04]  /*136090*/  LDL.LU R6, [R1+0xde4] ;  /* 0x000de40001067983 */ /* 0x001ea80000300800 */
        /* <DEDUP_REMOVED lines=12> */
[----:B-1----:R-:W4:Y:S04]  /*136160*/  LDL.LU R3, [R1+0xdb4] ;  /* 0x000db40001037983 */ /* 0x002f280000300800 */
[----:B------:R-:W4:Y:S04]  /*136170*/  LDL.LU R14, [R1+0xdb8] ;  /* 0x000db800010e7983 */ /* 0x000f280000300800 */
[----:B------:R-:W4:Y:S01]  /*136180*/  LDL.LU R13, [R1+0xdbc] ;  /* 0x000dbc00010d7983 */ /* 0x000f220000300800 */
[----:B------:R-:W-:-:S05]  /*136190*/  F2FP.SATFINITE.E5M2.F32.PACK_AB_MERGE_C R2, R2, R5, RZ ;  /* 0x000000050202723e */ /* 0x000fca00048060ff */
[----:B------:R0:W-:Y:S04]  /*1361a0*/  STL [R1+0x2ce4], R2 ;  /* 0x002ce40201007387 */ /* 0x0001e80000100800 */
[----:B------:R-:W4:Y:S04]  /*1361b0*/  LDL.LU R8, [R1+0xda0] ;  /* 0x000da00001087983 */ /* 0x000f280000300800 */
[----:B------:R-:W4:Y:S04]  /*1361c0*/  LDL.LU R7, [R1+0xda4] ;  /* 0x000da40001077983 */ /* 0x000f280000300800 */
[----:B------:R-:W4:Y:S04]  /*1361d0*/  LDL.LU R5, [R1+0xda8] ;  /* 0x000da80001057983 */ /* 0x000f280000300800 */
[----:B0-----:R-:W4:Y:S01]  /*1361e0*/  LDL.LU R2, [R1+0xdac] ;  /* 0x000dac0001027983 */ /* 0x001f220000300800 */
[----:B---3--:R-:W-:Y:S01]  /*1361f0*/  F2FP.SATFINITE.E5M2.F32.PACK_AB_MERGE_C R25, R25, R26, RZ ;  /* 0x0000001a1919723e */ /* 0x008fe200048060ff */
[----:B------:R-:W-:Y:S01]  /*136200*/  VIADD R0, R0, UR4 ;  /* 0x0000000400007c36 */ /* 0x000fe20008000000 */
[----:B------:R-:W-:-:S03]  /*136210*/  ULDC UR4, c[0x0][0x248] ;  /* 0x0000920000047ab9 */ /* 0x000fc60000000800 */
[----:B------:R-:W-:Y:S01]  /*136220*/  STL [R1+0x2ce0], R25 ;  /* 0x002ce01901007387 */ /* 0x000fe20000100800 */
[----:B------:R-:W-:-:S05]  /*136230*/  F2FP.SATFINITE.E5M2.F32.PACK_AB_MERGE_C R11, R11, R12, RZ ;  /* 0x0000000c0b0b723e */ /* 0x000fca00048060ff */
[----:B------:R-:W-:Y:S01]  /*136240*/  STL [R1+0x2cdc], R11 ;  /* 0x002cdc0b01007387 */ /* 0x000fe20000100800 */
[----:B------:R-:W-:-:S03]  /*136250*/  F2FP.SATFINITE.E5M2.F32.PACK_AB_MERGE_C R9, R9, R10, RZ ;  /* 0x0000000a0909723e */ /* 0x000fc600048060ff */
[----:B------:R0:W-:Y:S04]  /*136260*/  STL [R1+0xdf0], R0 ;  /* 0x000df00001007387 */ /* 0x0001e80000100800 */
[----:B------:R-:W3:Y:S04]  /*136270*/  LDL.LU R12, [R1+0xd90] ;  /* 0x000d9000010c7983 */ /* 0x000ee80000300800 */
[----:B------:R1:W-:Y:S01]  /*136280*/  STL [R1+0x2cd8], R9 ;  /* 0x002cd80901007387 */ /* 0x0003e20000100800 */
[----:B0-----:R-:W-:Y:S01]  /*136290*/  VIADD R0, R0, UR4 ;  /* 0x0000000400007c36 */ /* 0x001fe20008000000 */
[----:B------:R-:W-:-:S02]  /*1362a0*/  ULDC UR4, c[0x0][0x248] ;  /* 0x0000920000047ab9 */ /* 0x000fc40000000800 */
[----:B------:R-:W3:Y:S04]  /*1362b0*/  LDL.LU R11, [R1+0xd94] ;  /* 0x000d9400010b7983 */ /* 0x000ee80000300800 */
[----:B------:R-:W3:Y:S04]  /*1362c0*/  LDL.LU R10, [R1+0xd98] ;  /* 0x000d9800010a7983 */ /* 0x000ee80000300800 */
[----:B-1----:R-:W3:Y:S01]  /*1362d0*/  LDL.LU R9, [R1+0xd9c] ;  /* 0x000d9c0001097983 */ /* 0x002ee20000300800 */
[----:B--2---:R-:W-:-:S05]  /*1362e0*/  F2FP.SATFINITE.E5M2.F32.PACK_AB_MERGE_C R25, R6, R28, RZ ;  /* 0x0000001c0619723e */ /* 0x004fca00048060ff */
        /* <DEDUP_REMOVED lines=21> */
[----:B------:R-:W2:Y:S01]  /*136440*/  LDL.LU R4, [R1+0xd70] ;  /* 0x000d700001047983 */ /* 0x000ea20000300800 */
[----:B------:R-:W-:-:S03]  /*136450*/  F2FP.SATFINITE.E5M2.F32.PACK_AB_MERGE_C R13, R13, R14, RZ ;  /* 0x0000000e0d0d723e */ /* 0x000fc600048060ff */
[----:B------:R-:W2:Y:S04]  /*136460*/  LDL.LU R3, [R1+0xd74] ;  /* 0x000d740001037983 */ /* 0x000ea80000300800 */
[----:B------:R-:W-:Y:S04]  /*136470*/  STL [R1+0x2f7c], R6 ;  /* 0x002f7c0601007387 */ /* 0x000fe80000100800 */
[----:B------:R0:W-:Y:S04]  /*136480*/  STL [R1+0xc80], R0 ;  /* 0x000c800001007387 */ /* 0x0001e80000100800 */
[----:B------:R-:W-:Y:S01]  /*136490*/  STL [R1+0x2fc4], R13 ;  /* 0x002fc40d01007387 */ /* 0x000fe20000100800 */
[----:B0-----:R-:W-:Y:S01]  /*1364a0*/  VIADD R0, R0, UR4 ;  /* 0x0000000400007c36 */ /* 0x001fe20008000000 */
[----:B------:R-:W-:Y:S01]  /*1364b0*/  ULDC UR4, c[0x0][0x248] ;  /* 0x0000920000047ab9 */ /* 0x000fe20000000800 */
[----:B------:R-:W-:-:S05]  /*1364c0*/  F2FP.SATFINITE.E5M2.F32.PACK_AB_MERGE_C R6, R7, R8, RZ ;  /* 0x000000080706723e */ /* 0x000fca00048060ff */
[----:B------:R-:W-:Y:S01]  /*1364d0*/  STL [R1+0x2f58], R6 ;  /* 0x002f580601007387 */ /* 0x000fe20000100800 */
[----:B------:R-:W-:-:S03]  /*1364e0*/  F2FP.SATFINITE.E5M2.F32.PACK_AB_MERGE_C R2, R2, R5, RZ ;  /* 0x000000050202723e */ /* 0x000fc600048060ff */
[----:B------:R0:W-:Y:S04]  /*1364f0*/  STL [R1+0x408], R0 ;  /* 0x0004080001007387 */ /* 0x0001e80000100800 */
[----:B------:R1:W-:Y:S04]  /*136500*/  STL [R1+0x2f64], R2 ;  /* 0x002f640201007387 */ /* 0x0003e80000100800 */
[----:B------:R-:W4:Y:S04]  /*136510*/  LDL.LU R8, [R1+0xd78] ;  /* 0x000d780001087983 */ /* 0x000f280000300800 */
[----:B------:R-:W4:Y:S01]  /*136520*/  LDL.LU R7, [R1+0xd7c] ;  /* 0x000d7c0001077983 */ /* 0x000f220000300800 */
[----:B0-----:R-:W-:Y:S01]  /*136530*/  VIADD R0, R0, UR4 ;  /* 0x0000000400007c36 */ /* 0x001fe20008000000 */
[----:B------:R-:W-:-:S02]  /*136540*/  ULDC UR4, c[0x0][0x248] ;  /* 0x0000920000047ab9 */ /* 0x000fc40000000800 */
[----:B------:R-:W4:Y:S04]  /*136550*/  LDL.LU R5, [R1+0xd60] ;  /* 0x000d600001057983 */ /* 0x000f280000300800 */
[----:B------:R0:W-:Y:S04]  /*136560*/  STL [R1+0x3e8], R0 ;  /* 0x0003e80001007387 */ /* 0x0001e80000100800 */
[----:B-1----:R-:W4:Y:S01]  /*136570*/  LDL.LU R2, [R1+0xd64] ;  /* 0x000d640001027983 */ /* 0x002f220000300800 */
[----:B---3--:R-:W-:Y:S01]  /*136580*/  F2FP.SATFINITE.E5M2.F32.PACK_AB_MERGE_C R11, R11, R12, RZ ;  /* 0x0000000c0b0b723e */ /* 0x008fe200048060ff */
[----:B0-----:R-:W-:Y:S01]  /*136590*/  VIADD R0, R0, UR4 ;  /* 0x0000000400007c36 */ /* 0x001fe20008000000 */
[----:B------:R-:W-:-:S03]  /*1365a0*/  ULDC UR4, c[0x0][0x248] ;  /* 0x0000920000047ab9 */ /* 0x000fc60000000800 */
[----:B------:R-:W-:Y:S01]  /*1365b0*/  STL [R1+0x2f44], R11 ;  /* 0x002f440b01007387 */ /* 0x000fe20000100800 */
[----:B------:R-:W-:-:S03]  /*1365c0*/  F2FP.SATFINITE.E5M2.F32.PACK_AB_MERGE_C R6, R9, R10, RZ ;  /* 0x0000000a0906723e */ /* 0x000fc600048060ff */
[----:B------:R-:W3:Y:S04]  /*1365d0*/  LDL.LU R26, [R1+0xd68] ;  /* 0x000d6800011a7983 */ /* 0x000ee80000300800 */
[----:B------:R0:W-:Y:S04]  /*1365e0*/  STL [R1+0x2fd8], R6 ;  /* 0x002fd80601007387 */ /* 0x0001e80000100800 */
[----:B------:R-:W3:Y:S04]  /*1365f0*/  LDL.LU R25, [R1+0xd6c] ;  /* 0x000d6c0001197983 */ /* 0x000ee80000300800 */
[----:B------:R-:W3:Y:S04]  /*136600*/  LDL.LU R28, [R1+0xd50] ;  /* 0x000d5000011c7983 */ /* 0x000ee80000300800 */
[----:B------:R-:W-:Y:S04]  /*136610*/  STL [R1+0x3bc], R0 ;  /* 0x0003bc0001007387 */ /* 0x000fe80000100800 */
        /* <DEDUP_REMOVED lines=13> */
[----:B--2---:R-:W-:-:S05]  /*1366f0*/  F2FP.SATFINITE.E5M2.F32.PACK_AB_MERGE_C R3, R3, R4, RZ ;  /* 0x000000040303723e */ /* 0x004fca00048060ff */
[----:B------:R0:W-:Y:S04]  /*136700*/  STL [R1+0x2f2c], R3 ;  /* 0x002f2c0301007387 */ /* 0x0001e80000100800 */
[----:B------:R-:W2:Y:S04]  /*136710*/  LDL.LU R12, [R1+0xd28] ;  /* 0x000d2800010c7983 */ /* 0x000ea80000300800 */
[----:B------:R-:W2:Y:S04]  /*136720*/  LDL.LU R11, [R1+0xd2c] ;  /* 0x000d2c00010b7983 */ /* 0x000ea80000300800 */
[----:B------:R-:W2:Y:S04]  /*136730*/  LDL.LU R10, [R1+0xd10] ;  /* 0x000d1000010a7983 */ /* 0x000ea80000300800 */
[----:B------:R-:W2:Y:S04]  /*136740*/  LDL.LU R9, [R1+0xd14] ;  /* 0x000d140001097983 */ /* 0x000ea80000300800 */
[----:B------:R-:W2:Y:S04]  /*136750*/  LDL.LU R4, [R1+0xd18] ;  /* 0x000d180001047983 */ /* 0x000ea80000300800 */
[----:B0-----:R-:W2:Y:S01]  /*136760*/  LDL.LU R3, [R1+0xd1c] ;  /* 0x000d1c0001037983 */ /* 0x001ea20000300800 */
[----:B----4-:R-:W-:-:S05]  /*136770*/  F2FP.SATFINITE.E5M2.F32.PACK_AB_MERGE_C R7, R7, R8, RZ ;  /* 0x000000080707723e */ /* 0x010fca00048060ff */
[----:B------:R0:W-:Y:S04]  /*136780*/  STL [R1+0x2f28], R7 ;  /* 0x002f280701007387 */ /* 0x0001e80000100800 */
[----:B------:R-:W4:Y:S04]  /*136790*/  LDL.LU R8, [R1+0xd00] ;  /* 0x000d000001087983 */ /* 0x000f280000300800 */
[----:B0-----:R-:W4:Y:S01]  /*1367a0*/  LDL.LU R7, [R1+0xd04] ;  /* 0x000d040001077983 */ /* 0x001f220000300800 */
[----:B------:R-:W-:Y:S01]  /*1367b0*/  F2FP.SATFINITE.E5M2.F32.PACK_AB_MERGE_C R2, R2, R5, RZ ;  /* 0x000000050202723e */ /* 0x000fe200048060ff */
[----:B------:R-:W-:Y:S01]  /*1367c0*/  VIADD R0, R0, UR4 ;  /* 0x0000000400007c36 */ /* 0x000fe20008000000 */
[----:B------:R-:W-:-:S03]  /*1367d0*/  ULDC UR4, c[0x0][0x248] ;  /* 0x0000920000047ab9 */ /* 0x000fc60000000800 */
[----:B------:R0:W-:Y:S04]  /*1367e0*/  STL [R1+0x2f08], R2 ;  /* 0x002f080201007387 */ /* 0x0001e80000100800 */
[----:B------:R1:W-:Y:S04]  /*1367f0*/  STL [R1+0x39c], R0 ;  /* 0x00039c0001007387 */ /* 0x0003e80000100800 */
[----:B------:R-:W4:Y:S04]  /*136800*/  LDL.LU R5, [R1+0xd08] ;  /* 0x000d080001057983 */ /* 0x000f280000300800 */
[----:B0-----:R-:W4:Y:S01]  /*136810*/  LDL.LU R2, [R1+0xd0c] ;  /* 0x000d0c0001027983 */ /* 0x001f220000300800 */
[----:B-1----:R-:W-:Y:S01]  /*136820*/  VIADD R0, R0, UR4 ;  /* 0x0000000400007c36 */ /* 0x002fe20008000000 */
[----:B------:R-:W-:Y:S01]  /*136830*/  ULDC UR4, c[0x0][0x248] ;  /* 0x0000920000047ab9 */ /* 0x000fe20000000800 */
[----:B---3--:R-:W-:-:S05]  /*136840*/  F2FP.SATFINITE.E5M2.F32.PACK_AB_MERGE_C R26, R25, R26, RZ ;  /* 0x0000001a191a723e */ /* 0x008fca00048060ff */
[----:B------:R-:W-:Y:S01]  /*136850*/  STL [R1+0x2fd0], R26 ;  /* 0x002fd01a01007387 */ /* 0x000fe20000100800 */
[----:B------:R-:W-:-:S05]  /*136860*/  F2FP.SATFINITE.E5M2.F32.PACK_AB_MERGE_C R25, R6, R28, RZ ;  /* 0x0000001c0619723e */ /* 0x000fca00048060ff */
        /* <DEDUP_REMOVED lines=9> */
[----:B------:R-:W-:Y:S04]  /*136900*/  STL [R1+0x360], R0 ;  /* 0x0003600001007387 */ /* 0x000fe80000100800 */
[----:B------:R0:W-:Y:S01]  /*136910*/  STL [R1+0x2fe4], R6 ;  /* 0x002fe40601007387 */ /* 0x0001e20000100800 */
[----:B------:R-:W-:Y:S01]  /*136920*/  VIADD R24, R0, UR4 ;  /* 0x0000000400187c36 */ /* 0x000fe20008000000 */
[----:B------:R-:W-:Y:S01]  /*136930*/  ULDC UR4, c[0x0][0x248] ;  /* 0x0000920000047ab9 */ /* 0x000fe20000000800 */
[----:B0-----:R-:W-:Y:S02]  /*136940*/  F2FP.SATFINITE.E5M2.F32.PACK_AB_MERGE_C R6, R17, R18, RZ ;  /* 0x000000121106723e */ /* 0x001fe400048060ff */
[----:B------:R-:W-:-:S03]  /*136950*/  F2FP.SATFINITE.E5M2.F32.PACK_AB_MERGE_C R0, R15, R16, RZ ;  /* 0x000000100f00723e */ /* 0x000fc600048060ff */
[----:B------:R0:W-:Y:S01]  /*136960*/  STL [R1+0x2eac], R6 ;  /* 0x002eac0601007387 */ /* 0x0001e20000100800 */
[----:B------:R-:W-:Y:S01]  /*136970*/  VIADD R23, R24, UR4 ;  /* 0x0000000418177c36 */ /* 0x000fe20008000000 */
[----:B------:R-:W-:Y:S02]  /*136980*/  ULDC UR4, c[0x0][0x248] ;  /* 0x0000920000047ab9 */ /* 0x000fe40000000800 */
[----:B------:R-:W-:Y:S01]  /*136990*/  STL [R1+0x4ffc], R24 ;  /* 0x004ffc1801007387 */ /* 0x000fe20000100800 */
[----:B0-----:R-:W-:-:S03]  /*1369a0*/  F2FP.SATFINITE.E5M2.F32.PACK_AB_MERGE_C R6, R13, R14, RZ ;  /* 0x0000000e0d06723e */ /* 0x001fc600048060ff */
[----:B------:R2:W-:Y:S04]  /*1369b0*/  STL [R1+0x2ea8], R0 ;  /* 0x002ea80001007387 */ /* 0x0005e80000100800 */
[----:B------:R0:W-:Y:S01]  /*1369c0*/  STL [R1+0x2e88], R6 ;  /* 0x002e880601007387 */ /* 0x0001e20000100800 */
[----:B------:R-:W-:Y:S01]  /*1369d0*/  VIADD R22, R23, UR4 ;  /* 0x0000000417167c36 */ /* 0x000fe20008000000 */
[----:B------:R-:W-:Y:S02]  /*1369e0*/  ULDC UR4, c[0x0][0x248] ;  /* 0x0000920000047ab9 */ /* 0x000fe40000000800 */
[----:B------:R-:W-:Y:S01]  /*1369f0*/  STL [R1+0x5000], R23 ;  /* 0x0050001701007387 */ /* 0x000fe20000100800 */
[----:B------:R-:W-:Y:S01]  /*136a00*/  VIADD R21, R22, UR4 ;  /* 0x0000000416157c36 */ /* 0x000fe20008000000 */
[----:B------:R-:W-:Y:S01]  /*136a10*/  ULDC UR4, c[0x0][0x248] ;  /* 0x0000920000047ab9 */ /* 0x000fe20000000800 */
[----:B--2---:R-:W-:-:S05]  /*136a20*/  F2FP.SATFINITE.E5M2.F32.PACK_AB_MERGE_C R0, R11, R12, RZ ;  /* 0x0000000c0b00723e */ /* 0x004fca00048060ff */
[----:B------:R1:W-:Y:S01]  /*136a30*/  STL [R1+0x2fdc], R0 ;  /* 0x002fdc0001007387 */ /* 0x0003e20000100800 */
[----:B0-----:R-:W-:-:S05]  /*136a40*/  F2FP.SATFINITE.E5M2.F32.PACK_AB_MERGE_C R6, R9, R10, RZ ;  /* 0x0000000a0906723e */ /* 0x001fca00048060ff */
[----:B------:R4:W-:Y:S01]  /*136a50*/  STL [R1+0x2e58], R6 ;  /* 0x002e580601007387 */ /* 0x0009e20000100800 */
[----:B-1----:R-:W-:-:S03]  /*136a60*/  F2FP.SATFINITE.E5M2.F32.PACK_AB_MERGE_C R0, R3, R4, RZ ;  /* 0x000000040300723e */ /* 0x002fc600048060ff */
[----:B------:R-:W2:Y:S04]  /*136a70*/  LDL.LU R4, [R1+0xcf0] ;  /* 0x000cf00001047983 */ /* 0x000ea80000300800 */
[----:B------:R-:W2:Y:S04]  /*136a80*/  LDL.LU R3, [R1+0xcf4] ;  /* 0x000cf40001037983 */ /* 0x000ea80000300800 */
[----:B------:R-:W-:Y:S04]  /*136a90*/  STL [R1+0x2e6c], R0 ;  /* 0x002e6c0001007387 */ /* 0x000fe80000100800 */
[----:B------:R0:W-:Y:S01]  /*136aa0*/  STL [R1+0x5004], R22 ;  /* 0x0050041601007387 */ /* 0x0001e20000100800 */
[----:B----4-:R-:W-:-:S05]  /*136ab0*/  F2FP.SATFINITE.E5M2.F32.PACK_AB_MERGE_C R6, R7, R8, RZ ;  /* 0x000000080706723e */ /* 0x010fca00048060ff */
[----:B------:R-:W-:Y:S04]  /*136ac0*/  STL [R1+0x2e54], R6 ;  /* 0x002e540601007387 */ /* 0x000fe80000100800 */
[----:B------:R-:W3:Y:S04]  /*136ad0*/  LDL.LU R19, [R1+0xcfc] ;  /* 0x000cfc0001137983 */ /* 0x000ee80000300800 */
[----:B0-----:R-:W4:Y:S01]  /*136ae0*/  LDL.LU R22, [R1+0xce8] ;  /* 0x000ce80001167983 */ /* 0x001f220000300800 */
[----:B------:R-:W-:-:S05]  /*136af0*/  F2FP.SATFINITE.E5M2.F32.PACK_AB_MERGE_C R0, R2, R5, RZ ;  /* 0x000000050200723e */ /* 0x000fca00048060ff */
[----:B------:R-:W-:Y:S04]  /*136b00*/  STL [R1+0x2ff0], R0 ;  /* 0x002ff00001007387 */ /* 0x000fe80000100800 */
[----:B----4-:R0:W-:Y:S04]  /*136b10*/  STL [R1+0x5008], R22 ;  /* 0x0050081601007387 */ /* 0x0101e80000100800 */
[----:B0-----:R-:W4:Y:S04]  /*136b20*/  LDL.LU R22, [R1+0xce4] ;  /* 0x000ce40001167983 */ /* 0x001f280000300800 */
[----:B----4-:R0:W-:Y:S04]  /*136b30*/  STL [R1+0x5010], R22 ;  /* 0x0050101601007387 */ /* 0x0101e80000100800 */
[----:B0-----:R-:W3:Y:S04]  /*136b40*/  LDL.LU R22, [R1+0xcf8] ;  /* 0x000cf80001167983 */ /* 0x001ee80000300800 */
[----:B------:R-:W4:Y:S01]  /*136b50*/  LDL.LU R18, [R1+0xcec] ;  /* 0x000cec0001127983 */ /* 0x000f220000300800 */
[----:B--2---:R-:W-:-:S03]  /*136b60*/  F2FP.SATFINITE.E5M2.F32.PACK_AB_MERGE_C R3, R3, R4, RZ ;  /* 0x000000040303723e */ /* 0x004fc600048060ff */
[----:B----4-:R0:W-:Y:S04]  /*136b70*/  STL [R1+0x500c], R18 ;  /* 0x00500c1201007387 */ /* 0x0101e80000100800 */
[----:B0-----:R-:W2:Y:S04]  /*136b80*/  LDL.LU R18, [R1+0xce0] ;  /* 0x000ce00001127983 */ /* 0x001ea80000300800 */
        /* <DEDUP_REMOVED lines=20> */
[----:B------:R-:W4:Y:S01]  /*136cd0*/  LDL.LU R8, [R1+0xc3c] ;  /* 0x000c3c0001087983 */ /* 0x000f220000300800 */
[----:B---3--:R-:W-:-:S03]  /*136ce0*/  F2FP.SATFINITE.E5M2.F32.PACK_AB_MERGE_C R19, R19, R22, RZ ;  /* 0x000000161313723e */ /* 0x008fc600048060ff */
[----:B------:R-:W3:Y:S04]  /*136cf0*/  LDL.LU R7, [R1+0xc20] ;  /* 0x000c200001077983 */ /* 0x000ee80000300800 */
[----:B------:R-:W3:Y:S04]  /*136d00*/  LDL.LU R5, [R1+0xc24] ;  /* 0x000c240001057983 */ /* 0x000ee80000300800 */
[----:B------:R-:W3:Y:S04]  /*136d10*/  LDL.LU R4, [R1+0xc28] ;  /* 0x000c280001047983 */ /* 0x000ee80000300800 */
[----:B0-----:R-:W3:Y:S04]  /*136d20*/  LDL.LU R3, [R1+0xc2c] ;  /* 0x000c2c0001037983 */ /* 0x001ee80000300800 */
[----:B------:R-:W2:Y:S04]  /*136d30*/  LDL.LU R22, [R1+0x5010] ;  /* 0x0050100001167983 */ /* 0x000ea80000300800 */
[----:B------:R-:W-:Y:S01]  /*136d40*/  STL [R1+0x2e30], R19 ;  /* 0x002e301301007387 */ /* 0x000fe20000100800 */
[----:B--2---:R-:W-:-:S03]  /*136d50*/  F2FP.SATFINITE.E5M2.F32.PACK_AB_MERGE_C R22, R22, R18, RZ ;  /* 0x000000121616723e */ /* 0x004fc600048060ff */
[----:B------:R-:W2:Y:S04]  /*136d60*/  LDL.LU R18, [R1+0x500c] ;  /* 0x00500c0001127983 */ /* 0x000ea80000300800 */
[----:B------:R0:W-:Y:S04]  /*136d70*/  STL [R1+0x2e00], R22 ;  /* 0x002e001601007387 */ /* 0x0001e80000100800 */
[----:B0-----:R-:W2:Y:S01]  /*136d80*/  LDL.LU R22, [R1+0x5008] ;  /* 0x0050080001167983 */ /* 0x001ea20000300800 */
[----:B----4-:R-:W-:Y:S02]  /*136d90*/  F2FP.SATFINITE.E5M2.F32.PACK_AB_MERGE_C R24, R24, R23, RZ ;  /* 0x000000171818723e */ /* 0x010fe400048060ff */
[----:B------:R-:W-:-:S02]  /*136da0*/  F2FP.SATFINITE.E5M2.F32.PACK_AB_MERGE_C R17, R17, R29, RZ ;  /* 0x0000001d1111723e */ /* 0x000fc400048060ff */
[----:B------:R-:W-:Y:S02]  /*136db0*/  F2FP.SATFINITE.E5M2.F32.PACK_AB_MERGE_C R26, R26, R27, RZ ;  /* 0x0000001b1a1a723e */ /* 0x000fe400048060ff */
[----:B------:R-:W-:Y:S02]  /*136dc0*/  F2FP.SATFINITE.E5M2.F32.PACK_AB_MERGE_C R16, R16, R25, RZ ;  /* 0x000000191010723e */ /* 0x000fe400048060ff */
[----:B------:R-:W-:Y:S02]  /*136dd0*/  F2FP.SATFINITE.E5M2.F32.PACK_AB_MERGE_C R28, R28, R6, RZ ;  /* 0x000000061c1c723e */ /* 0x000fe400048060ff */
[----:B------:R-:W-:Y:S01]  /*136de0*/  F2FP.SATFINITE.E5M2.F32.PACK_AB_MERGE_C R12, R2, R12, RZ ;  /* 0x0000000c020c723e */ /* 0x000fe200048060ff */
[----:B------:R-:W-:Y:S01]  /*136df0*/  VIADD R20, R21, UR4 ;  /* 0x0000000415147c36 */ /* 0x000fe20008000000 */
[----:B------:R-:W-:-:S03]  /*136e00*/  ULDC UR4, c[0x0][0x248] ;  /* 0x0000920000047ab9 */ /* 0x000fc60000000800 */
[----:B------:R-:W-:Y:S01]  /*136e10*/  VIADD R19, R20, UR4 ;  /* 0x0000000414137c36 */ /* 0x000fe20008000000 */
[----:B------:R-:W-:Y:S01]  /*136e20*/  ULDC UR4, c[0x0][0x248] ;  /* 0x0000920000047ab9 */ /* 0x000fe20000000800 */
[----:B--2---:R-:W-:Y:S02]  /*136e30*/  F2FP.SATFINITE.E5M2.F32.PACK_AB_MERGE_C R18, R18, R22, RZ ;  /* 0x000000161212723e */ /* 0x004fe400048060ff */
[----:B------:R-:W2:Y:S04]  /*136e40*/  LDL.LU R22, [R1+0x5004] ;  /* 0x0050040001167983 */ /* 0x000ea80000300800 */
[----:B------:R-:W-:Y:S04]  /*136e50*/  STL [R1+0x2fe8], R18 ;  /* 0x002fe81201007387 */ /* 0x000fe80000100800 */
[----:B------:R-:W2:Y:S04]  /*136e60*/  LDL.LU R23, [R1+0x5000] ;  /* 0x0050000001177983 */ /* 0x000ea80000300800 */
[----:B------:R0:W-:Y:S04]  /*136e70*/  STL [R1+0x2dec], R24 ;  /* 0x002dec1801007387 */ /* 0x0001e80000100800 */
[----:B0-----:R-:W4:Y:S04]  /*136e80*/  LDL.LU R24, [R1+0x4ffc] ;  /* 0x004ffc0001187983 */ /* 0x001f280000300800 */
[----:B------:R-:W2:Y:S04]  /*136e90*/  LDL.LU R29, [R1+0x4ff8] ;  /* 0x004ff800011d7983 */ /* 0x000ea80000300800 */
[----:B------:R-:W-:Y:S04]  /*136ea0*/  STL [R1+0x2de8], R17 ;  /* 0x002de81101007387 */ /* 0x000fe80000100800 */
[----:B------:R-:W4:Y:S04]  /*136eb0*/  LDL.LU R27, [R1+0x4ff4] ;  /* 0x004ff400011b7983 */ /* 0x000f280000300800 */
[----:B------:R0:W-:Y:S04]  /*136ec0*/  STL [R1+0x2dd0], R26 ;  /* 0x002dd01a01007387 */ /* 0x0001e80000100800 */
[----:B0-----:R-:W4:Y:S04]  /*136ed0*/  LDL.LU R26, [R1+0x4ff0] ;  /* 0x004ff000011a7983 */ /* 0x001f280000300800 */
[----:B------:R-:W4:Y:S04]  /*136ee0*/  LDL.LU R25, [R1+0x4fec] ;  /* 0x004fec0001197983 */ /* 0x000f280000300800 */
[----:B------:R-:W-:Y:S04]  /*136ef0*/  STL [R1+0x2ffc], R16 ;  /* 0x002ffc1001007387 */ /* 0x000fe80000100800 */
[----:B------:R-:W2:Y:S04]  /*136f00*/  LDL.LU R6, [R1+0x4fe8] ;  /* 0x004fe80001067983 */ /* 0x000ea80000300800 */
[----:B------:R0:W-:Y:S02]  /*136f10*/  STL [R1+0x2da8], R28 ;  /* 0x002da81c01007387 */ /* 0x0001e40000100800 */
[----:B0-----:R-:W-:-:S02]  /*136f20*/  F2FP.SATFINITE.E5M2.F32.PACK_AB_MERGE_C R28, R15, R0, RZ ;  /* 0x000000000f1c723e */ /* 0x001fc400048060ff */
[----:B------:R-:W-:-:S03]  /*136f30*/  F2FP.SATFINITE.E5M2.F32.PACK_AB_MERGE_C R0, R13, R14, RZ ;  /* 0x0000000e0d00723e */ /* 0x000fc600048060ff */
[----:B------:R-:W-:Y:S04]  /*136f40*/  STL [R1+0x2da4], R28 ;  /* 0x002da41c01007387 */ /* 0x000fe80000100800 */
[----:B------:R0:W-:Y:S04]  /*136f50*/  STL [R1+0x2d88], R0 ;  /* 0x002d880001007387 */ /* 0x0001e80000100800 */
[----:B------:R-:W4:Y:S04]  /*136f60*/  LDL R2, [R1+0x1e50] ;  /* 0x001e500001027983 */ /* 0x000f280000100800 */
[----:B0-----:R-:W2:Y:S01]  /*136f70*/  LDL R0, [R1+0xd8c] ;  /* 0x000d8c0001007983 */ /* 0x001ea20000100800 */
[----:B------:R-:W-:Y:S01]  /*136f80*/  VIADD R18, R19, UR4 ;  /* 0x0000000413127c36 */ /* 0x000fe20008000000 */
[----:B------:R-:W-:-:S03]  /*136f90*/  ULDC UR4, c[0x0][0x248] ;  /* 0x0000920000047ab9 */ /* 0x000fc60000000800 */
[----:B------:R-:W-:Y:S01]  /*136fa0*/  VIADD R17, R18, UR4 ;  /* 0x0000000412117c36 */ /* 0x000fe20008000000 */
[----:B------:R-:W-:-:S03]  /*136fb0*/  ULDC UR4, c[0x0][0x248] ;  /* 0x0000920000047ab9 */ /* 0x000fc60000000800 */
[----:B------:R-:W-:Y:S01]  /*136fc0*/  VIADD R16, R17, UR4 ;  /* 0x0000000411107c36 */ /* 0x000fe20008000000 */
[----:B------:R-:W-:-:S03]  /*136fd0*/  ULDC UR4, c[0x0][0x248] ;  /* 0x0000920000047ab9 */ /* 0x000fc60000000800 */
[----:B------:R-:W-:Y:S01]  /*136fe0*/  VIADD R15, R16, UR4 ;  /* 0x00000004100f7c36 */ /* 0x000fe20008000000 */
[----:B------:R-:W-:Y:S01]  /*136ff0*/  ULDC UR4, c[0x0][0x248] ;  /* 0x0000920000047ab9 */ /* 0x000fe20000000800 */
[----:B------:R-:W-:Y:S02]  /*137000*/  F2FP.SATFINITE.E5M2.F32.PACK_AB_MERGE_C R10, R10, R11, RZ ;  /* 0x0000000b0a0a723e */ /* 0x000fe400048060ff */
[----:B------:R-:W-:Y:S01]  /*137010*/  VIADD R14, R15, UR4 ;  /* 0x000000040f0e7c36 */ /* 0x000fe20008000000 */
[----:B------:R-:W-:Y:S01]  /*137020*/  ULDC UR4, c[0x0][0x248] ;  /* 0x0000920000047ab9 */ /* 0x000fe20000000800 */
[----:B------:R-:W-:Y:S02]  /*137030*/  STL [R1+0x2ff8], R12 ;  /* 0x002ff80c01007387 */ /* 0x000fe40000100800 */
[----:B------:R-:W-:Y:S01]  /*137040*/  VIADD R13, R14, UR4 ;  /* 0x000000040e0d7c36 */ /* 0x000fe20008000000 */
[----:B------:R-:W-:Y:S01]  /*137050*/  F2FP.SATFINITE.E5M2.F32.PACK_AB_MERGE_C R8, R8, R9, RZ ;  /* 0x000000090808723e */ /* 0x000fe200048060ff */
[----:B------:R-:W-:Y:S01]  /*137060*/  ULDC UR4, c[0x0][0x248] ;  /* 0x0000920000047ab9 */ /* 0x000fe20000000800 */
[----:B------:R0:W-:Y:S01]  /*137070*/  STL [R1+0x2d74], R10 ;  /* 0x002d740a01007387 */ /* 0x0001e20000100800 */
[----:B---3--:R-:W-:-:S03]  /*137080*/  F2FP.SATFINITE.E5M2.F32.PACK_AB_MERGE_C R5, R5, R7, RZ ;  /* 0x000000070505723e */ /* 0x008fc600048060ff */
[----:B------:R1:W-:Y:S01]  /*137090*/  STL [R1+0x2d70], R8 ;  /* 0x002d700801007387 */ /* 0x0003e20000100800 */
[----:B0-----:R-:W-:-:S03]  /*1370a0*/  VIADD R10, R13, UR4 ;  /* 0x000000040d0a7c36 */ /* 0x001fc60008000000 */
[----:B------:R0:W-:Y:S01]  /*1370b0*/  STL [R1+0x2d58], R5 ;  /* 0x002d580501007387 */ /* 0x0001e20000100800 */
[----:B------:R-:W-:Y:S01]  /*1370c0*/  ULDC UR4, c[0x0][0x244] ;  /* 0x0000910000047ab9 */ /* 0x000fe20000000800 */
[----:B-1----:R-:W-:Y:S01]  /*1370d0*/  VIADD R8, R10, UR6 ;  /* 0x000000060a087c36 */ /* 0x002fe20008000000 */
[----:B------:R-:W-:-:S03]  /*1370e0*/  ULDC UR6, c[0x0][0x244] ;  /* 0x0000910000067ab9 */ /* 0x000fc60000000800 */
[----:B------:R-:W-:Y:S01]  /*1370f0*/  VIADD R7, R8, UR7 ;  /* 0x0000000708077c36 */ /* 0x000fe20008000000 */
[----:B------:R-:W-:-:S03]  /*137100*/  F2FP.SATFINITE.E5M2.F32.PACK_AB_MERGE_C R3, R3, R4, RZ ;  /* 0x000000040303723e */ /* 0x000fc600048060ff */
[----:B0-----:R-:W-:Y:S01]  /*137110*/  VIADD R5, R7, UR8 ;  /* 0x0000000807057c36 */ /* 0x001fe20008000000 */
[----:B------:R-:W-:Y:S01]  /*137120*/  ULDC.64 UR8, c[0x0][0x220] ;  /* 0x0000880000087ab9 */ /* 0x000fe20000000a00 */
[----:B------:R-:W-:Y:S01]  /*137130*/  STL [R1+0x300c], R3 ;  /* 0x00300c0301007387 */ /* 0x000fe20000100800 */
[----:B----4-:R-:W-:Y:S01]  /*137140*/  IMAD R4, R2, UR4, RZ ;  /* 0x0000000402047c24 */ /* 0x010fe2000f8e02ff */
[----:B------:R-:W-:Y:S01]  /*137150*/  ULDC UR4, c[0x0][0x248] ;  /* 0x0000920000047ab9 */ /* 0x000fe20000000800 */
[----:B--2---:R-:W-:Y:S01]  /*137160*/  IMAD R9, R0, UR6, RZ ;  /* 0x0000000600097c24 */ /* 0x004fe2000f8e02ff */
[----:B------:R-:W-:Y:S01]  /*137170*/  ULDC.64 UR6, c[0x0][0x220] ;  /* 0x0000880000067ab9 */ /* 0x000fe20000000a00 */
[----:B------:R-:W-:Y:S01]  /*137180*/  VIADD R0, R5, UR10 ;  /* 0x0000000a05007c36 */ /* 0x000fe20008000000 */
[----:B------:R-:W-:Y:S01]  /*137190*/  IADD3 R2, P0, R4, UR6, RZ ;  /* 0x0000000604027c10 */ /* 0x000fe2000ff1e0ff */
[----:B------:R-:W-:Y:S02]  /*1371a0*/  ULDC UR6, c[0x0][0x248] ;  /* 0x0000920000067ab9 */ /* 0x000fe40000000800 */
[----:B------:R-:W-:Y:S01]  /*1371b0*/  VIADD R12, R0, UR4 ;  /* 0x00000004000c7c36 */ /* 0x000fe20008000000 */
[----:B------:R-:W-:-:S03]  /*1371c0*/  UMOV UR4, 0x400 ;  /* 0x0000040000047882 */ /* 0x000fc60000000000 */
[----:B------:R-:W-:Y:S01]  /*1371d0*/  VIADD R11, R12, UR6 ;  /* 0x000000060c0b7c36 */ /* 0x000fe20008000000 */
[----:B------:R-:W-:Y:S01]  /*1371e0*/  ULDC UR6, c[0x0][0x248] ;  /* 0x0000920000067ab9 */ /* 0x000fe20000000800 */
[----:B------:R-:W-:Y:S02]  /*1371f0*/  ULEA UR4, UR5, UR4, 0x18 ;  /* 0x0000000405047291 */ /* 0x000fe4000f8ec03f */
[----:B------:R-:W-:-:S05]  /*137200*/  VIADD R28, R11, UR6 ;  /* 0x000000060b1c7c36 */ /* 0x000fca0008000000 */
[----:B------:R0:W-:Y:S02]  /*137210*/  STL [R1+0x2cc8], R28 ;  /* 0x002cc81c01007387 */ /* 0x0001e40000100800 */
[----:B0-----:R-:W-:-:S05]  /*137220*/  IMAD.U32 R28, RZ, RZ, UR4 ;  /* 0x00000004ff1c7e24 */ /* 0x001fca000f8e00ff */
[----:B------:R0:W-:Y:S04]  /*137230*/  STL [R1+0x3090], R28 ;  /* 0x0030901c01007387 */ /* 0x0001e80000100800 */
[----:B0-----:R-:W2:Y:S01]  /*137240*/  LDL.LU R28, [R1+0x4fe4] ;  /* 0x004fe400011c7983 */ /* 0x001ea20000300800 */
[C---:B------:R-:W-:Y:S01]  /*137250*/  IADD3 R3, P1, R9.reuse, UR8, RZ ;  /* 0x0000000809037c10 */ /* 0x040fe2000ff3e0ff */
[----:B------:R-:W-:Y:S01]  /*137260*/  VIADD R6, R6, 0x158 ;  /* 0x0000015806067836 */ /* 0x000fe20000000000 */
[----:B------:R-:W-:Y:S02]  /*137270*/  LEA.HI.X.SX32 R4, R4, UR7, 0x1, P0 ;  /* 0x0000000704047c11 */ /* 0x000fe400080f0eff */
[----:B------:R-:W-:-:S03]  /*137280*/  LEA.HI.X.SX32 R9, R9, UR9, 0x1, P1 ;  /* 0x0000000909097c11 */ /* 0x000fc600088f0eff */
[----:B------:R0:W-:Y:S01]  /*137290*/  STL [R1+0x88c4], R4 ;  /* 0x0088c40401007387 */ /* 0x0001e20000100800 */
[----:B------:R-:W-:Y:S01]  /*1372a0*/  ULDC.64 UR4, c[0x0][0x228] ;  /* 0x00008a0000047ab9 */ /* 0x000fe20000000a00 */
        /* <DEDUP_REMOVED lines=8> */
[----:B0-----:R-:W3:Y:S01]  /*137330*/  LDL.LU R4, [R1+0x3e8] ;  /* 0x0003e80001047983 */ /* 0x001ee20000300800 */
[----:B------:R-:W-:-:S03]  /*137340*/  ULDC.64 UR60, c[0x0][0x228] ;  /* 0x00008a00003c7ab9 */ /* 0x000fc60000000a00 */
[----:B------:R0:W-:Y:S04]  /*137350*/  STL [R1+0x88c0], R9 ;  /* 0x0088c00901007387 */ /* 0x0001e80000100800 */
[----:B0-----:R-:W4:Y:S04]  /*137360*/  LDL.LU R9, [R1+0x380] ;  /* 0x0003800001097983 */ /* 0x001f280000300800 */
[----:B--2---:R-:W-:Y:S04]  /*137370*/  STL [R1+0x88b0], R28 ;  /* 0x0088b01c01007387 */ /* 0x004fe80000100800 */
[----:B------:R-:W-:Y:S04]  /*137380*/  STL [R1+0x8890], R29 ;  /* 0x0088901d01007387 */ /* 0x000fe80000100800 */
[----:B------:R0:W-:Y:S04]  /*137390*/  STL.64 [R1+0x8888], R24 ;  /* 0x0088881801007387 */ /* 0x0001e80000100a00 */
[----:B0-----:R-:W2:Y:S04]  /*1373a0*/  LDL.LU R25, [R1+0xc84] ;  /* 0x000c840001197983 */ /* 0x001ea80000300800 */
[----:B------:R-:W4:Y:S04]  /*1373b0*/  LDL.LU R24, [R1+0x3bc] ;  /* 0x0003bc0001187983 */ /* 0x000f280000300800 */
[----:B------:R0:W-:Y:S04]  /*1373c0*/  STL.64 [R1+0x8868], R26 ;  /* 0x0088681a01007387 */ /* 0x0001e80000100a00 */
[----:B0-----:R-:W4:Y:S04]  /*1373d0*/  LDL.LU R26, [R1+0x2cc8] ;  /* 0x002cc800011a7983 */ /* 0x001f280000300800 */
[----:B------:R0:W-:Y:S04]  /*1373e0*/  STL [R1+0x5910], R8 ;  /* 0x0059100801007387 */ /* 0x0001e80000100800 */
[----:B0-----:R-:W4:Y:S04]  /*1373f0*/  LDL.LU R8, [R1+0x1074] ;  /* 0x0010740001087983 */ /* 0x001f280000300800 */
[----:B------:R-:W4:Y:S04]  /*137400*/  LDL.LU R28, [R1+0xfa4] ;  /* 0x000fa400011c7983 */ /* 0x000f280000300800 */
[----:B------:R-:W4:Y:S04]  /*137410*/  LDL.LU R29, [R1+0x1470] ;  /* 0x00147000011d7983 */ /* 0x000f280000300800 */
[----:B------:R-:W4:Y:S04]  /*137420*/  LDL.LU R27, [R1+0x1070] ;  /* 0x00107000011b7983 */ /* 0x000f280000300800 */
[----:B------:R0:W-:Y:S04]  /*137430*/  STL [R1+0x58d8], R5 ;  /* 0x0058d80501007387 */ /* 0x0001e80000100800 */
[----:B0-----:R-:W4:Y:S04]  /*137440*/  LDL.LU R5, [R1+0xfa0] ;  /* 0x000fa00001057983 */ /* 0x001f280000300800 */
[----:B------:R0:W-:Y:S04]  /*137450*/  STL [R1+0x5898], R0 ;  /* 0x0058980001007387 */ /* 0x0001e80000100800 */
[----:B0-----:R-:W4:Y:S04]  /*137460*/  LDL.LU R0, [R1+0x39c] ;  /* 0x00039c0001007983 */ /* 0x001f280000300800 */
[----:B------:R0:W-:Y:S04]  /*137470*/  STL.64 [R1+0x57e8], R22 ;  /* 0x0057e81601007387 */ /* 0x0001e80000100a00 */
[----:B0-----:R-:W4:Y:S04]  /*137480*/  LDL.LU R22, [R1+0xc80] ;  /* 0x000c800001167983 */ /* 0x001f280000300800 */
[----:B------:R-:W4:Y:S04]  /*137490*/  LDL.LU R23, [R1+0x408] ;  /* 0x0004080001177983 */ /* 0x000f280000300800 */
        /* <DEDUP_REMOVED lines=10> */
[----:B0-----:R-:W3:Y:S04]  /*137540*/  LDL.LU R14, [R1+0xd84] ;  /* 0x000d8400010e7983 */ /* 0x001ee80000300800 */
[----:B------:R-:W4:Y:S04]  /*137550*/  LDL.LU R15, [R1+0x1480] ;  /* 0x00148000010f7983 */ /* 0x000f280000300800 */
[----:B------:R0:W-:Y:S04]  /*137560*/  STL.64 [R1+0x57c0], R12 ;  /* 0x0057c00c01007387 */ /* 0x0001e80000100a00 */
[----:B0-----:R-:W2:Y:S04]  /*137570*/  LDL.LU R12, [R1+0x1be0] ;  /* 0x001be000010c7983 */ /* 0x001ea80000300800 */
[----:B------:R-:W2:Y:S04]  /*137580*/  LDL R13, [R1+0x1be4] ;  /* 0x001be400010d7983 */ /* 0x000ea80000100800 */
[----:B------:R0:W-:Y:S04]  /*137590*/  STL.64 [R1+0x57b8], R10 ;  /* 0x0057b80a01007387 */ /* 0x0001e80000100a00 */
[----:B0-----:R-:W4:Y:S01]  /*1375a0*/  LDL R11, [R1+0xd80] ;  /* 0x000d8000010b7983 */ /* 0x001f220000100800 */
[----:B------:R-:W-:-:S05]  /*1375b0*/  MOV R10, UR47 ;  /* 0x0000002f000a7c02 */ /* 0x000fca0008000f00 */
[----:B------:R0:W-:Y:S02]  /*1375c0*/  STL [R1+0x308c], R10 ;  /* 0x00308c0a01007387 */ /* 0x0001e40000100800 */
[----:B0-----:R-:W-:-:S05]  /*1375d0*/  MOV R10, UR46 ;  /* 0x0000002e000a7c02 */ /* 0x001fca0008000f00 */
[----:B------:R0:W-:Y:S02]  /*1375e0*/  STL [R1+0x3088], R10 ;  /* 0x0030880a01007387 */ /* 0x0001e40000100800 */
[----:B0-----:R-:W-:Y:S01]  /*1375f0*/  IMAD.U32 R10, RZ, RZ, UR4 ;  /* 0x00000004ff0a7e24 */ /* 0x001fe2000f8e00ff */
[----:B------:R-:W-:-:S04]  /*137600*/  UMOV UR4, UR5 ;  /* 0x0000000500047c82 */ /* 0x000fc80008000000 */
[----:B------:R2:W-:Y:S02]  /*137610*/  STL [R1+0x2ccc], R10 ;  /* 0x002ccc0a01007387 */ /* 0x0005e40000100800 */
[----:B--2---:R-:W-:Y:S01]  /*137620*/  F2FP.SATFINITE.E5M2.F32.PACK_AB_MERGE_C R10, R13, R12, RZ ;  /* 0x0000000c0d0a723e */ /* 0x004fe200048060ff */
[----:B---3--:R-:W-:Y:S01]  /*137630*/  IMAD.MOV.U32 R12, RZ, RZ, R14 ;  /* 0x000000ffff0c7224 */ /* 0x008fe200078e000e */
[C---:B------:R-:W-:Y:S01]  /*137640*/  ISETP.GE.AND P0, PT, R6.reuse, UR4, PT ;  /* 0x0000000406007c0c */ /* 0x040fe2000bf06270 */
[----:B------:R-:W-:Y:S02]  /*137650*/  IMAD.MOV.U32 R14, RZ, RZ, R25 ;  /* 0x000000ffff0e7224 */ /* 0x000fe400078e0019 */
[----:B------:R0:W-:Y:S01]  /*137660*/  STL [R1+0x2d38], R10 ;  /* 0x002d380a01007387 */ /* 0x0001e20000100800 */
[----:B------:R-:W-:Y:S01]  /*137670*/  IMAD.MOV.U32 R25, RZ, RZ, R4 ;  /* 0x000000ffff197224 */ /* 0x000fe200078e0004 */
[----:B------:R-:W-:Y:S01]  /*137680*/  UMOV UR5, UR7 ;  /* 0x0000000700057c82 */ /* 0x000fe20008000000 */
[----:B----4-:R-:W-:Y:S01]  /*137690*/  IMAD.MOV.U32 R13, RZ, RZ, R15 ;  /* 0x000000ffff0d7224 */ /* 0x010fe200078e000f */
[----:B------:R-:W-:Y:S01]  /*1376a0*/  LOP3.LUT R6, R6, 0xfffeffff, RZ, 0xc0, !PT ;  /* 0xfffeffff06067812 */ /* 0x000fe200078ec0ff */
[----:B------:R-:W-:-:S02]  /*1376b0*/  IMAD.MOV.U32 R15, RZ, RZ, R19 ;  /* 0x000000ffff0f7224 */ /* 0x000fc400078e0013 */
[----:B------:R-:W-:Y:S01]  /*1376c0*/  IMAD.MOV.U32 R19, RZ, RZ, R24 ;  /* 0x000000ffff137224 */ /* 0x000fe200078e0018 */
[----:B------:R-:W-:Y:S01]  /*1376d0*/  UMOV UR38, UR6 ;  /* 0x0000000600267c82 */ /* 0x000fe20008000000 */
[----:B------:R-:W-:Y:S01]  /*1376e0*/  IMAD.MOV.U32 R24, RZ, RZ, R9 ;  /* 0x000000ffff187224 */ /* 0x000fe200078e0009 */
[----:B0-----:R-:W2:Y:S01]  /*1376f0*/  LDL.LU R10, [R1+0x418] ;  /* 0x00041800010a7983 */ /* 0x001ea20000300800 */
[C---:B------:R-:W-:Y:S01]  /*137700*/  VIADD R4, R11.reuse, 0x157 ;  /* 0x000001570b047836 */ /* 0x040fe20000000000 */
[----:B------:R-:W-:Y:S01]  /*137710*/  ULDC.64 UR6, c[0x0][0x228] ;  /* 0x00008a0000067ab9 */ /* 0x000fe20000000a00 */
[----:B------:R-:W-:Y:S01]  /*137720*/  VIADD R9, R11, 0x155 ;  /* 0x000001550b097836 */ /* 0x000fe20000000000 */
[----:B------:R-:W-:Y:S01]  /*137730*/  @P0 LOP3.LUT R6, R6, 0x10000, RZ, 0xfc, !PT ;  /* 0x0001000006060812 */ /* 0x000fe200078efcff */
[----:B------:R-:W-:Y:S01]  /*137740*/  UMOV UR4, UR7 ;  /* 0x0000000700047c82 */ /* 0x000fe20008000000 */
[----:B------:R-:W-:Y:S01]  /*137750*/  ISETP.GE.AND P1, PT, R4, UR5, PT ;  /* 0x0000000504007c0c */ /* 0x000fe2000bf26270 */
[----:B------:R-:W-:Y:S01]  /*137760*/  UMOV UR20, UR6 ;  /* 0x0000000600147c82 */ /* 0x000fe20008000000 */
[----:B------:R-:W-:Y:S01]  /*137770*/  ISETP.GE.AND P0, PT, R9, UR4, PT ;  /* 0x0000000409007c0c */ /* 0x000fe2000bf06270 */
[----:B------:R-:W-:Y:S01]  /*137780*/  VIADD R11, R11, 0x154 ;  /* 0x000001540b0b7836 */ /* 0x000fe20000000000 */
[----:B------:R-:W-:Y:S01]  /*137790*/  LOP3.LUT R6, R6, 0xffff7fff, RZ, 0xc0, !PT ;  /* 0xffff7fff06067812 */ /* 0x000fe200078ec0ff */
[----:B------:R-:W3:Y:S01]  /*1377a0*/  LDL.LU R4, [R1+0x88c4] ;  /* 0x0088c40001047983 */ /* 0x000ee20000300800 */
[----:B------:R-:W-:-:S03]  /*1377b0*/  ULDC.64 UR6, c[0x0][0x228] ;  /* 0x00008a0000067ab9 */ /* 0x000fc60000000a00 */
[----:B------:R-:W4:Y:S04]  /*1377c0*/  LDL.LU R9, [R1+0x88c0] ;  /* 0x0088c00001097983 */ /* 0x000f280000300800 */
[----:B------:R-:W-:Y:S01]  /*1377d0*/  @P1 LOP3.LUT R6, R6, 0x8000, RZ, 0xfc, !PT ;  /* 0x0000800006061812 */ /* 0x000fe200078efcff */
[----:B------:R0:W-:Y:S03]  /*1377e0*/  STL [R1+0x13c4], R11 ;  /* 0x0013c40b01007387 */ /* 0x0001e60000100800 */
[----:B------:R-:W-:-:S04]  /*1377f0*/  LOP3.LUT R6, R6, 0xffffdfff, RZ, 0xc0, !PT ;  /* 0xffffdfff06067812 */ /* 0x000fc800078ec0ff */
[----:B------:R-:W-:Y:S01]  /*137800*/  @P0 LOP3.LUT R6, R6, 0x2000, RZ, 0xfc, !PT ;  /* 0x0000200006060812 */ /* 0x000fe200078efcff */
[----:B0-----:R-:W-:-:S04]  /*137810*/  IMAD.MOV.U32 R11, RZ, RZ, R13 ;  /* 0x000000ffff0b7224 */ /* 0x001fc800078e000d */
[----:B------:R2:W-:Y:S01]  /*137820*/  STL.64 [R1+0x59a0], R6 ;  /* 0x0059a00601007387 */ /* 0x0005e20000100a00 */
[----:B------:R-:W-:Y:S02]  /*137830*/  IMAD.MOV.U32 R13, RZ, RZ, R14 ;  /* 0x000000ffff0d7224 */ /* 0x000fe400078e000e */
[----:B------:R-:W-:Y:S01]  /*137840*/  IMAD.MOV.U32 R14, RZ, RZ, R17 ;  /* 0x000000ffff0e7224 */ /* 0x000fe200078e0011 */
[----:B------:R-:W-:Y:S01]  /*137850*/  STL [R1+0x59d8], R7 ;  /* 0x0059d80701007387 */ /* 0x000fe20000100800 */
[----:B------:R-:W-:Y:S02]  /*137860*/  IMAD.MOV.U32 R17, RZ, RZ, R0 ;  /* 0x000000ffff117224 */ /* 0x000fe400078e0000 */
[----:B------:R-:W-:Y:S01]  /*137870*/  IMAD.MOV.U32 R0, RZ, RZ, R28 ;  /* 0x000000ffff007224 */ /* 0x000fe200078e001c */
[----:B--2---:R-:W-:Y:S02]  /*137880*/  IADD3 R6, P2, R10, R2, RZ ;  /* 0x000000020a067210 */ /* 0x004fe40007f5e0ff */
[----:B------:R-:W-:-:S03]  /*137890*/  SHF.R.S32.HI R28, RZ, 0x1f, R10 ;  /* 0x0000001fff1c7819 */ /* 0x000fc6000001140a */
[----:B------:R0:W-:Y:S02]  /*1378a0*/  STL [R1+0x2cc0], R6 ;  /* 0x002cc00601007387 */ /* 0x0001e40000100800 */
[----:B0-----:R-:W-:Y:S01]  /*1378b0*/  IADD3 R6, P3, R10, R3, RZ ;  /* 0x000000030a067210 */ /* 0x001fe20007f7e0ff */
[----:B------:R-:W-:Y:S02]  /*1378c0*/  IMAD.MOV.U32 R10, RZ, RZ, R11 ;  /* 0x000000ffff0a7224 */ /* 0x000fe400078e000b */
[----:B------:R-:W-:Y:S02]  /*1378d0*/  IMAD.MOV.U32 R11, RZ, RZ, R15 ;  /* 0x000000ffff0b7224 */ /* 0x000fe400078e000f */
[----:B------:R-:W-:Y:S01]  /*1378e0*/  IMAD.MOV.U32 R15, RZ, RZ, R20 ;  /* 0x000000ffff0f7224 */ /* 0x000fe200078e0014 */
[----:B------:R0:W-:Y:S01]  /*1378f0*/  STL [R1+0x88b4], R6 ;  /* 0x0088b40601007387 */ /* 0x0001e20000100800 */
[----:B------:R-:W-:Y:S02]  /*137900*/  IMAD.MOV.U32 R20, RZ, RZ, R21 ;  /* 0x000000ffff147224 */ /* 0x000fe400078e0015 */
[----:B------:R-:W-:Y:S01]  /*137910*/  IMAD.MOV.U32 R21, RZ, RZ, R26 ;  /* 0x000000ffff157224 */ /* 0x000fe200078e001a */
[----:B0-----:R0:W2:Y:S04]  /*137920*/  LDL.64 R6, [R1+0x2cc0] ;  /* 0x002cc00001067983 */ /* 0x0010a80000100a00 */
[----:B------:R1:W-:Y:S04]  /*137930*/  STL.64 [R1+0x88b8], R20 ;  /* 0x0088b81401007387 */ /* 0x0003e80000100a00 */
[----:B-1----:R-:W2:Y:S01]  /*137940*/  LDL.LU R20, [R1] ;  /* 0x0000000001147983 */ /* 0x002ea20000300800 */
[----:B------:R-:W-:-:S02]  /*137950*/  IMAD.MOV.U32 R26, RZ, RZ, R24 ;  /* 0x000000ffff1a7224 */ /* 0x000fc400078e0018 */
[----:B------:R-:W-:Y:S02]  /*137960*/  IMAD.MOV.U32 R24, RZ, RZ, R25 ;  /* 0x000000ffff187224 */ /* 0x000fe400078e0019 */
[----:B------:R-:W4:Y:S04]  /*137970*/  LDL.LU R25, [R1+0x3d0] ;  /* 0x0003d00001197983 */ /* 0x000f280000300800 */
[----:B------:R1:W-:Y:S01]  /*137980*/  STL.64 [R1+0x8898], R12 ;  /* 0x0088980c01007387 */ /* 0x0003e20000100a00 */
[----:B--2---:R-:W-:Y:S02]  /*137990*/  SHF.R.S32.HI R7, RZ, 0x1f, R20 ;  /* 0x0000001fff077819 */ /* 0x004fe40000011414 */
[C---:B-1----:R-:W-:Y:S02]  /*1379a0*/  IADD3 R12, P0, R20.reuse, R2, RZ ;  /* 0x00000002140c7210 */ /* 0x042fe40007f1e0ff */
[----:B------:R-:W-:-:S03]  /*1379b0*/  IADD3 R20, P1, R20, R3, RZ ;  /* 0x0000000314147210 */ /* 0x000fc60007f3e0ff */
[----:B------:R-:W-:Y:S04]  /*1379c0*/  STL [R1+0x2cb0], R12 ;  /* 0x002cb00c01007387 */ /* 0x000fe80000100800 */
[----:B------:R-:W-:Y:S04]  /*1379d0*/  STL [R1+0x2ca8], R20 ;  /* 0x002ca81401007387 */ /* 0x000fe80000100800 */
[----:B------:R1:W-:Y:S02]  /*1379e0*/  STL.64 [R1+0x88a0], R16 ;  /* 0x0088a01001007387 */ /* 0x0003e40000100a00 */
[----:B-1----:R-:W-:-:S02]  /*1379f0*/  IMAD.MOV.U32 R17, RZ, RZ, R21 ;  /* 0x000000ffff117224 */ /* 0x002fc400078e0015 */
[----:B------:R-:W-:Y:S02]  /*137a00*/  IMAD.MOV.U32 R17, RZ, RZ, R7 ;  /* 0x000000ffff117224 */ /* 0x000fe400078e0007 */
[C---:B---3--:R-:W-:Y:S02]  /*137a10*/  IMAD.X R7, R28.reuse, 0x1, R4, P2 ;  /* 0x000000011c077824 */ /* 0x048fe400010e0604 */
[----:B------:R-:W-:Y:S02]  /*137a20*/  IMAD.MOV.U32 R16, RZ, RZ, R20 ;  /* 0x000000ffff107224 */ /* 0x000fe400078e0014 */
[----:B------:R-:W2:Y:S04]  /*137a30*/  LDL.LU.64 R20, [R1+0x88b8] ;  /* 0x0088b80001147983 */ /* 0x000ea80000300a00 */
[----:B------:R4:W-:Y:S04]  /*137a40*/  STL [R1+0x2cc4], R7 ;  /* 0x002cc40701007387 */ /* 0x0009e80000100800 */
[----:B------:R-:W3:Y:S04]  /*137a50*/  LDL.LU R6, [R1+0x88b4] ;  /* 0x0088b40001067983 */ /* 0x000ee80000300800 */
[----:B------:R1:W-:Y:S01]  /*137a60*/  STL.64 [R1+0x88a8], R18 ;  /* 0x0088a81201007387 */ /* 0x0003e20000100a00 */
[----:B----4-:R-:W-:-:S03]  /*137a70*/  IMAD.X R7, R28, 0x1, R9, P3 ;  /* 0x000000011c077824 */ /* 0x010fc600018e0609 */
[----:B------:R-:W4:Y:S01]  /*137a80*/  LDL.LU R28, [R1+0x88b0] ;  /* 0x0088b000011c7983 */ /* 0x000f220000300800 */
[----:B-1----:R-:W-:Y:S01]  /*137a90*/  IMAD.MOV.U32 R18, RZ, RZ, R12 ;  /* 0x000000ffff127224 */ /* 0x002fe200078e000c */
[----:B------:R-:W-:Y:S01]  /*137aa0*/  IADD3 R12, P2, R25, R2, RZ ;  /* 0x00000002190c7210 */ /* 0x000fe20007f5e0ff */
[----:B------:R-:W-:Y:S02]  /*137ab0*/  IMAD.MOV.U32 R19, RZ, RZ, R13 ;  /* 0x000000ffff137224 */ /* 0x000fe400078e000d */
[C---:B------:R-:W-:Y:S02]  /*137ac0*/  IMAD.X R19, R17.reuse, 0x1, R4, P0 ;  /* 0x0000000111137824 */ /* 0x040fe400000e0604 */
[----:B------:R-:W-:Y:S01]  /*137ad0*/  IMAD.X R17, R17, 0x1, R9, P1 ;  /* 0x0000000111117824 */ /* 0x000fe200008e0609 */
[----:B---3--:R1:W-:Y:S02]  /*137ae0*/  STL.64 [R1+0x2cb8], R6 ;  /* 0x002cb80601007387 */ /* 0x0083e40000100a00 */
[----:B-1----:R-:W-:-:S02]  /*137af0*/  IMAD.MOV.U32 R7, RZ, RZ, R11 ;  /* 0x000000ffff077224 */ /* 0x002fc400078e000b */
[----:B------:R-:W-:Y:S02]  /*137b00*/  IMAD.MOV.U32 R11, RZ, RZ, R26 ;  /* 0x000000ffff0b7224 */ /* 0x000fe400078e001a */
[----:B------:R-:W-:Y:S01]  /*137b10*/  IMAD.MOV.U32 R26, RZ, RZ, R29 ;  /* 0x000000ffff1a7224 */ /* 0x000fe200078e001d */
[----:B------:R-:W-:Y:S01]  /*137b20*/  SHF.R.S32.HI R29, RZ, 0x1f, R25 ;  /* 0x0000001fff1d7819 */ /* 0x000fe20000011419 */
[----:B--2---:R-:W-:Y:S01]  /*137b30*/  IMAD.MOV.U32 R6, RZ, RZ, R20 ;  /* 0x000000ffff067224 */ /* 0x004fe200078e0014 */
[----:B------:R1:W-:Y:S01]  /*137b40*/  STL [R1+0x2cb4], R19 ;  /* 0x002cb41301007387 */ /* 0x0003e20000100800 */
[----:B------:R-:W-:Y:S02]  /*137b50*/  IMAD.MOV.U32 R20, RZ, RZ, R21 ;  /* 0x000000ffff147224 */ /* 0x000fe400078e0015 */
[----:B------:R-:W-:Y:S02]  /*137b60*/  IMAD.X R13, R29, 0x1, R4, P2 ;  /* 0x000000011d0d7824 */ /* 0x000fe400010e0604 */
[----:B------:R-:W-:Y:S01]  /*137b70*/  IMAD.MOV.U32 R21, RZ, RZ, R24 ;  /* 0x000000ffff157224 */ /* 0x000fe200078e0018 */
[----:B------:R-:W-:Y:S01]  /*137b80*/  IADD3 R24, P3, R25, R3, RZ ;  /* 0x0000000319187210 */ /* 0x000fe20007f7e0ff */
[----:B-1----:R-:W2:Y:S04]  /*137b90*/  LDL.LU.64 R18, [R1+0x88a8] ;  /* 0x0088a80001127983 */ /* 0x002ea80000300a00 */
[----:B------:R1:W-:Y:S01]  /*137ba0*/  STL [R1+0x2cac], R17 ;  /* 0x002cac1101007387 */ /* 0x0003e20000100800 */
[----:B------:R-:W-:-:S03]  /*137bb0*/  IMAD.X R25, R29, 0x1, R9, P3 ;  /* 0x000000011d197824 */ /* 0x000fc600018e0609 */
[----:B-1----:R-:W3:Y:S04]  /*137bc0*/  LDL.LU.64 R16, [R1+0x88a0] ;  /* 0x0088a00001107983 */ /* 0x002ee80000300a00 */
[----:B------:R1:W-:Y:S04]  /*137bd0*/  STL.64 [R1+0x2ca0], R12 ;  /* 0x002ca00c01007387 */ /* 0x0003e80000100a00 */
[----:B-1----:R-:W4:Y:S04]  /*137be0*/  LDL.LU.64 R12, [R1+0x8898] ;  /* 0x00889800010c7983 */ /* 0x002f280000300a00 */
[----:B------:R-:W2:Y:S04]  /*137bf0*/  LDL.LU R29, [R1+0x8890] ;  /* 0x00889000011d7983 */ /* 0x000ea80000300800 */
[----:B------:R1:W-:Y:S04]  /*137c00*/  STL.64 [R1+0x2c98], R24 ;  /* 0x002c981801007387 */ /* 0x0003e80000100a00 */
[----:B-1----:R-:W2:Y:S04]  /*137c10*/  LDL.LU.64 R24, [R1+0x8888] ;  /* 0x0088880001187983 */ /* 0x002ea80000300a00 */
[----:B----4-:R1:W-:Y:S04]  /*137c20*/  STL.64 [R1+0x8870], R12 ;  /* 0x0088700c01007387 */ /* 0x0103e80000100a00 */
[----:B---3--:R3:W-:Y:S04]  /*137c30*/  STL.64 [R1+0x8878], R16 ;  /* 0x0088781001007387 */ /* 0x0087e80000100a00 */
[----:B--2---:R2:W-:Y:S01]  /*137c40*/  STL.64 [R1+0x8880], R18 ;  /* 0x0088801201007387 */ /* 0x0045e20000100a00 */
[----:B-1----:R-:W-:Y:S01]  /*137c50*/  SHF.R.S32.HI R12, RZ, 0x1f, R28 ;  /* 0x0000001fff0c7819 */ /* 0x002fe2000001141c */
[----:B------:R-:W-:Y:S01]  /*137c60*/  IMAD.MOV.U32 R13, RZ, RZ, R27 ;  /* 0x000000ffff0d7224 */ /* 0x000fe200078e001b */
[----:B---3--:R-:W-:-:S03]  /*137c70*/  IADD3 R16, P1, R28, R3, RZ ;  /* 0x000000031c107210 */ /* 0x008fc60007f3e0ff */
[----:B------:R-:W-:Y:S01]  /*137c80*/  IMAD.MOV.U32 R17, RZ, RZ, R12 ;  /* 0x000000ffff117224 */ /* 0x000fe200078e000c */
[-C--:B--2---:R-:W-:Y:S01]  /*137c90*/  IADD3 R18, P0, R28, R2.reuse, RZ ;  /* 0x000000021c127210 */ /* 0x084fe20007f1e0ff */
[----:B------:R-:W-:Y:S01]  /*137ca0*/  IMAD.MOV.U32 R19, RZ, RZ, R26 ;  /* 0x000000ffff137224 */ /* 0x000fe200078e001a */
[----:B------:R1:W-:Y:S01]  /*137cb0*/  STL [R1+0x5188], R25 ;  /* 0x0051881901007387 */ /* 0x0003e20000100800 */
[----:B------:R-:W-:Y:S02]  /*137cc0*/  SHF.R.S32.HI R28, RZ, 0x1f, R25 ;  /* 0x0000001fff1c7819 */ /* 0x000fe40000011419 */
[C---:B------:R-:W-:Y:S01]  /*137cd0*/  IADD3 R12, P2, R25.reuse, R2, RZ ;  /* 0x00000002190c7210 */ /* 0x040fe20007f5e0ff */
[----:B------:R2:W-:Y:S01]  /*137ce0*/  STL [R1+0x57f0], R24 ;  /* 0x0057f01801007387 */ /* 0x0005e20000100800 */
[----:B------:R-:W-:Y:S01]  /*137cf0*/  IADD3 R26, P3, R25, R3, RZ ;  /* 0x00000003191a7210 */ /* 0x000fe20007f7e0ff */
[----:B-1----:R-:W-:Y:S02]  /*137d00*/  IMAD.MOV.U32 R25, RZ, RZ, R13 ;  /* 0x000000ffff197224 */ /* 0x002fe400078e000d */
[----:B--2---:R-:W-:-:S02]  /*137d10*/  IMAD.MOV.U32 R24, RZ, RZ, R19 ;  /* 0x000000ffff187224 */ /* 0x004fc400078e0013 */
[C-C-:B------:R-:W-:Y:S02]  /*137d20*/  IMAD.X R19, R17.reuse, 0x1, R4.reuse, P0 ;  /* 0x0000000111137824 */ /* 0x140fe400000e0604 */
[--C-:B------:R-:W-:Y:S02]  /*137d30*/  IMAD.X R17, R17, 0x1, R9.reuse, P1 ;  /* 0x0000000111117824 */ /* 0x100fe400008e0609 */
[C---:B------:R-:W-:Y:S01]  /*137d40*/  IMAD.X R13, R28.reuse, 0x1, R4, P2 ;  /* 0x000000011c0d7824 */ /* 0x040fe200010e0604 */
[----:B------:R1:W-:Y:S01]  /*137d50*/  STL.64 [R1+0x2c90], R18 ;  /* 0x002c901201007387 */ /* 0x0003e20000100a00 */
[----:B------:R-:W-:-:S03]  /*137d60*/  IMAD.X R27, R28, 0x1, R9, P3 ;  /* 0x000000011c1b7824 */ /* 0x000fc600018e0609 */
[----:B-1----:R-:W2:Y:S04]  /*137d70*/  LDL.LU.64 R18, [R1+0x8880] ;  /* 0x0088800001127983 */ /* 0x002ea80000300a00 */
[----:B------:R1:W-:Y:S04]  /*137d80*/  STL.64 [R1+0x2c88], R16 ;  /* 0x002c881001007387 */ /* 0x0003e80000100a00 */
[----:B-1----:R-:W3:Y:S04]  /*137d90*/  LDL.LU.64 R16, [R1+0x8878] ;  /* 0x0088780001107983 */ /* 0x002ee80000300a00 */
[----:B------:R1:W-:Y:S04]  /*137da0*/  STL.64 [R1+0x2c80], R12 ;  /* 0x002c800c01007387 */ /* 0x0003e80000100a00 */
[----:B-1----:R-:W4:Y:S04]  /*137db0*/  LDL.LU.64 R12, [R1+0x8870] ;  /* 0x00887000010c7983 */ /* 0x002f280000300a00 */
[----:B------:R1:W-:Y:S04]  /*137dc0*/  STL.64 [R1+0x2c78], R26 ;  /* 0x002c781a01007387 */ /* 0x0003e80000100a00 */
[----:B-1----:R-:W2:Y:S04]  /*137dd0*/  LDL.LU.64 R26, [R1+0x8868] ;  /* 0x00886800011a7983 */ /* 0x002ea80000300a00 */
[----:B------:R-:W3:Y:S04]  /*137de0*/  LDL.LU R28, [R1+0x1228] ;  /* 0x00122800011c7983 */ /* 0x000ee80000300800 */
[----:B------:R-:W-:Y:S04]  /*137df0*/  STL.64 [R1+0x8860], R8 ;  /* 0x0088600801007387 */ /* 0x000fe80000100a00 */
[----:B------:R-:W-:Y:S04]  /*137e00*/  STL.64 [R1+0x8858], R20 ;  /* 0x0088581401007387 */ /* 0x000fe80000100a00 */
[----:B------:R1:W-:Y:S04]  /*137e10*/  STL.64 [R1+0x8848], R14 ;  /* 0x0088480e01007387 */ /* 0x0003e80000100a00 */
[----:B-1----:R-:W4:Y:S01]  /*137e20*/  LDL.LU R15, [R1+0x1330] ;  /* 0x00133000010f7983 */ /* 0x002f220000300800 */
[----:B--2---:R-:W-:-:S02]  /*137e30*/  SHF.R.S32.HI R14, RZ, 0x1f, R26 ;  /* 0x0000001fff0e7819 */ /* 0x004fc4000001141a */
[----:B------:R-:W-:-:S03]  /*137e40*/  IADD3 R8, P0, R26, R2, RZ ;  /* 0x000000021a087210 */ /* 0x000fc60007f1e0ff */
[----:B------:R-:W-:Y:S01]  /*137e50*/  IMAD.MOV.U32 R21, RZ, RZ, R14 ;  /* 0x000000ffff157224 */ /* 0x000fe200078e000e */
[----:B------:R-:W-:Y:S03]  /*137e60*/  STL [R1+0x514c], R26 ;  /* 0x00514c1a01007387 */ /* 0x000fe60000100800 */
[----:B------:R-:W-:Y:S01]  /*137e70*/  IMAD.X R9, R21, 0x1, R4, P0 ;  /* 0x0000000115097824 */ /* 0x000fe200000e0604 */
[----:B------:R-:W-:Y:S04]  /*137e80*/  STL.64 [R1+0x8850], R24 ;  /* 0x0088501801007387 */ /* 0x000fe80000100a00 */
[----:B------:R-:W-:Y:S04]  /*137e90*/  STL [R1+0x5110], R27 ;  /* 0x0051101b01007387 */ /* 0x000fe80000100800 */
[----:B------:R1:W-:Y:S04]  /*137ea0*/  STL.64 [R1+0x2c70], R8 ;  /* 0x002c700801007387 */ /* 0x0003e80000100a00 */
[----:B-1----:R-:W2:Y:S01]  /*137eb0*/  LDL.LU.64 R8, [R1+0x8860] ;  /* 0x0088600001087983 */ /* 0x002ea20000300a00 */
[----:B------:R-:W-:Y:S01]  /*137ec0*/  IADD3 R20, P1, R26, R3, RZ ;  /* 0x000000031a147210 */ /* 0x000fe20007f3e0ff */
[----:B---3--:R-:W-:Y:S01]  /*137ed0*/  IMAD.MOV.U32 R26, RZ, RZ, R28 ;  /* 0x000000ffff1a7224 */ /* 0x008fe200078e001c */
[----:B------:R-:W-:Y:S01]  /*137ee0*/  SHF.R.S32.HI R28, RZ, 0x1f, R27 ;  /* 0x0000001fff1c7819 */ /* 0x000fe2000001141b */
[----:B----4-:R-:W-:Y:S01]  /*137ef0*/  IMAD.MOV.U32 R25, RZ, RZ, R15 ;  /* 0x000000ffff197224 */ /* 0x010fe200078e000f */
[----:B------:R-:W-:-:S02]  /*137f00*/  IADD3 R24, P2, R27, R2, RZ ;  /* 0x000000021b187210 */ /* 0x000fc40007f5e0ff */
[----:B------:R-:W-:Y:S01]  /*137f10*/  IADD3 R14, P3, R27, R3, RZ ;  /* 0x000000031b0e7210 */ /* 0x000fe20007f7e0ff */
[----:B------:R-:W-:Y:S02]  /*137f20*/  IMAD.MOV.U32 R27, RZ, RZ, R25 ;  /* 0x000000ffff1b7224 */ /* 0x000fe400078e0019 */
[C---:B------:R-:W-:Y:S02]  /*137f30*/  IMAD.X R25, R28.reuse, 0x1, R4, P2 ;  /* 0x000000011c197824 */ /* 0x040fe400010e0604 */
[--C-:B--2---:R-:W-:Y:S02]  /*137f40*/  IMAD.X R21, R21, 0x1, R9.reuse, P1 ;  /* 0x0000000115157824 */ /* 0x104fe400008e0609 */
[----:B------:R-:W-:-:S03]  /*137f50*/  IMAD.X R15, R28, 0x1, R9, P3 ;  /* 0x000000011c0f7824 */ /* 0x000fc600018e0609 */
[----:B------:R1:W-:Y:S04]  /*137f60*/  STL.64 [R1+0x2c68], R20 ;  /* 0x002c681401007387 */ /* 0x0003e80000100a00 */
[----:B-1----:R-:W2:Y:S04]  /*137f70*/  LDL.LU.64 R20, [R1+0x8858] ;  /* 0x0088580001147983 */ /* 0x002ea80000300a00 */
[----:B------:R1:W-:Y:S04]  /*137f80*/  STL.64 [R1+0x2c60], R24 ;  /* 0x002c601801007387 */ /* 0x0003e80000100a00 */
[----:B-1----:R-:W3:Y:S04]  /*137f90*/  LDL.LU.64 R24, [R1+0x8850] ;  /* 0x0088500001187983 */ /* 0x002ee80000300a00 */
[----:B------:R1:W-:Y:S04]  /*137fa0*/  STL.64 [R1+0x2c58], R14 ;  /* 0x002c580e01007387 */ /* 0x0003e80000100a00 */
[----:B-1----:R-:W4:Y:S04]  /*137fb0*/  LDL.LU.64 R14, [R1+0x8848] ;  /* 0x00884800010e7983 */ /* 0x002f280000300a00 */
[----:B----4-:R-:W-:Y:S04]  /*137fc0*/  STL.64 [R1+0x8820], R14 ;  /* 0x0088200e01007387 */ /* 0x010fe80000100a00 */
[----:B------:R-:W4:Y:S04]  /*137fd0*/  LDL.LU R28, [R1+0x1390] ;  /* 0x00139000011c7983 */ /* 0x000f280000300800 */
[----:B------:R1:W-:Y:S04]  /*137fe0*/  STL.64 [R1+0x8840], R18 ;  /* 0x0088401201007387 */ /* 0x0003e80000100a00 */
[----:B-1----:R-:W3:Y:S04]  /*137ff0*/  LDL.LU R18, [R1+0x4] ;  /* 0x0000040001127983 */ /* 0x002ee80000300800 */
[----:B------:R1:W-:Y:S04]  /*138000*/  STL.64 [R1+0x8828], R12 ;  /* 0x0088280c01007387 */ /* 0x0003e80000100a00 */
[----:B------:R0:W-:Y:S04]  /*138010*/  STL [R1+0x8830], R11 ;  /* 0x0088300b01007387 */ /* 0x0001e80000100800 */
[----:B--2---:R2:W-:Y:S04]  /*138020*/  STL.64 [R1+0x8838], R20 ;  /* 0x0088381401007387 */ /* 0x0045e80000100a00 */
[----:B------:R-:W-:Y:S01]  /*138030*/  STL [R1+0x56e0], R29 ;  /* 0x0056e01d01007387 */ /* 0x000fe20000100800 */
[----:B-1----:R-:W-:-:S02]  /*138040*/  IADD3 R12, P1, R29, R3, RZ ;  /* 0x000000031d0c7210 */ /* 0x002fc40007f3e0ff */
[----:B0-----:R-:W-:Y:S01]  /*138050*/  SHF.R.S32.HI R11, RZ, 0x1f, R29 ;  /* 0x0000001fff0b7819 */ /* 0x001fe2000001141d */
[----:B------:R4:W-:Y:S01]  /*138060*/  STL [R1+0x5ae8], R29 ;  /* 0x005ae81d01007387 */ /* 0x0009e20000100800 */
[----:B--2---:R-:W-:-:S03]  /*138070*/  IADD3 R20, P0, R29, R2, RZ ;  /* 0x000000021d147210 */ /* 0x004fc60007f1e0ff */
[C---:B------:R-:W-:Y:S02]  /*138080*/  IMAD.X R13, R11.reuse, 0x1, R9, P1 ;  /* 0x000000010b0d7824 */ /* 0x040fe400008e0609 */
[----:B------:R-:W-:Y:S02]  /*138090*/  IMAD.X R21, R11, 0x1, R4, P0 ;  /* 0x000000010b157824 */ /* 0x000fe400000e0604 */
[----:B----4-:R-:W-:Y:S01]  /*1380a0*/  IMAD.MOV.U32 R29, RZ, RZ, R28 ;  /* 0x000000ffff1d7224 */ /* 0x010fe200078e001c */
[----:B---3--:R-:W-:Y:S02]  /*1380b0*/  SHF.R.S32.HI R28, RZ, 0x1f, R18 ;  /* 0x0000001fff1c7819 */ /* 0x008fe40000011412 */
[C---:B------:R-:W-:Y:S02]  /*1380c0*/  IADD3 R14, P2, R18.reuse, R2, RZ ;  /* 0x00000002120e7210 */ /* 0x040fe40007f5e0ff */
[----:B------:R-:W-:-:S05]  /*1380d0*/  IADD3 R18, P3, R18, R3, RZ ;  /* 0x0000000312127210 */ /* 0x000fca0007f7e0ff */
[----:B------:R0:W-:Y:S01]  /*1380e0*/  STL [R1+0x2c38], R18 ;  /* 0x002c381201007387 */ /* 0x0001e20000100800 */
[----:B------:R-:W-:-:S03]  /*1380f0*/  IMAD.X R15, R28, 0x1, R4, P2 ;  /* 0x000000011c0f7824 */ /* 0x000fc600010e0604 */
[----:B0-----:R-:W2:Y:S04]  /*138100*/  LDL.LU.64 R18, [R1+0x8840] ;  /* 0x0088400001127983 */ /* 0x001ea80000300a00 */
[----:B------:R-:W-:Y:S04]  /*138110*/  STL.64 [R1+0x8818], R2 ;  /* 0x0088180201007387 */ /* 0x000fe80000100a00 */
[----:B------:R0:W-:Y:S04]  /*138120*/  STL.64 [R1+0x2c50], R20 ;  /* 0x002c501401007387 */ /* 0x0001e80000100a00 */
[----:B0-----:R-:W3:Y:S04]  /*138130*/  LDL.LU.64 R20, [R1+0x8838] ;  /* 0x0088380001147983 */ /* 0x001ee80000300a00 */
[----:B------:R-:W4:Y:S04]  /*138140*/  LDL.LU R11, [R1+0x8830] ;  /* 0x00883000010b7983 */ /* 0x000f280000300800 */
[----:B------:R0:W-:Y:S04]  /*138150*/  STL.64 [R1+0x2c48], R12 ;  /* 0x002c480c01007387 */ /* 0x0001e80000100a00 */
[----:B0-----:R-:W3:Y:S04]  /*138160*/  LDL.LU.64 R12, [R1+0x8828] ;  /* 0x00882800010c7983 */ /* 0x001ee80000300a00 */
[----:B------:R0:W-:Y:S04]  /*138170*/  STL.64 [R1+0x2c40], R14 ;  /* 0x002c400e01007387 */ /* 0x0001e80000100a00 */
[----:B0-----:R-:W2:Y:S04]  /*138180*/  LDL.LU.64 R14, [R1+0x8820] ;  /* 0x00882000010e7983 */ /* 0x001ea80000300a00 */
[----:B------:R0:W4:Y:S04]  /*138190*/  LDL.64 R2, [R1+0x2c38] ;  /* 0x002c380001027983 */ /* 0x0001280000100a00 */
[----:B--2---:R1:W-:Y:S04]  /*1381a0*/  STL.64 [R1+0x87f8], R14 ;  /* 0x0087f80e01007387 */ /* 0x0043e80000100a00 */
[----:B-1----:R-:W2:Y:S01]  /*1381b0*/  LDL.LU R14, [R1+0xc] ;  /* 0x00000c00010e7983 */ /* 0x002ea20000300800 */
[----:B----4-:R-:W-:-:S03]  /*1381c0*/  IMAD.X R3, R28, 0x1, R9, P3 ;  /* 0x000000011c037824 */ /* 0x010fc600018e0609 */
[----:B--2---:R1:W-:Y:S04]  /*1381d0*/  STL.64 [R1+0x8808], R14 ;  /* 0x0088080e01007387 */ /* 0x0043e80000100a00 */
[----:B-1----:R-:W2:Y:S04]  /*1381e0*/  LDL.LU R14, [R1+0x8] ;  /* 0x00000800010e7983 */ /* 0x002ea80000300800 */
[----:B------:R-:W-:Y:S04]  /*1381f0*/  STL.64 [R1+0x8800], R18 ;  /* 0x0088001201007387 */ /* 0x000fe80000100a00 */
[----:B------:R-:W-:Y:S04]  /*138200*/  STL [R1+0x8810], R19 ;  /* 0x0088101301007387 */ /* 0x000fe80000100800 */
[----:B------:R1:W-:Y:S04]  /*138210*/  STL [R1+0x2c3c], R3 ;  /* 0x002c3c0301007387 */ /* 0x0003e80000100800 */
[----:B-1----:R-:W4:Y:S01]  /*138220*/  LDL.LU.64 R2, [R1+0x8818] ;  /* 0x0088180001027983 */ /* 0x002f220000300a00 */
[----:B--2---:R-:W-:-:S02]  /*138230*/  SHF.R.S32.HI R28, RZ, 0x1f, R14 ;  /* 0x0000001fff1c7819 */ /* 0x004fc4000001140e */
[C---:B----4-:R-:W-:Y:S02]  /*138240*/  IADD3 R18, P0, R14.reuse, R2, RZ ;  /* 0x000000020e127210 */ /* 0x050fe40007f1e0ff */
[----:B------:R-:W-:-:S03]  /*138250*/  IADD3 R14, P1, R14, R3, RZ ;  /* 0x000000030e0e7210 */ /* 0x000fc60007f3e0ff */
[----:B------:R-:W-:Y:S04]  /*138260*/  STL [R1+0x2c30], R18 ;  /* 0x002c301201007387 */ /* 0x000fe80000100800 */
[----:B------:R-:W-:Y:S04]  /*138270*/  STL [R1], R28 ;  /* 0x0000001c01007387 */ /* 0x000fe80000100800 */
[----:B------:R0:W2:Y:S04]  /*138280*/  LDL.LU R19, [R1+0x8810] ;  /* 0x0088100001137983 */ /* 0x0000a80000300800 */
[----:B------:R1:W-:Y:S04]  /*138290*/  STL [R1+0x2c28], R14 ;  /* 0x002c280e01007387 */ /* 0x0003e80000100800 */
[----:B-1----:R-:W4:Y:S02]  /*1382a0*/  LDL.LU.64 R14, [R1+0x8808] ;  /* 0x00880800010e7983 */ /* 0x002f240000300a00 */
[----:B----4-:R-:W-:-:S02]  /*1382b0*/  IADD3 R18, P2, R14, R2, RZ ;  /* 0x000000020e127210 */ /* 0x010fc40007f5e0ff */
[----:B------:R-:W-:Y:S02]  /*1382c0*/  SHF.R.S32.HI R28, RZ, 0x1f, R14 ;  /* 0x0000001fff1c7819 */ /* 0x000fe4000001140e */
[----:B------:R-:W-:Y:S01]  /*1382d0*/  IADD3 R14, P3, R14, R3, RZ ;  /* 0x000000030e0e7210 */ /* 0x000fe20007f7e0ff */
[----:B------:R2:W-:Y:S04]  /*1382e0*/  STL [R1+0x2c20], R18 ;  /* 0x002c201201007387 */ /* 0x0005e80000100800 */
[----:B--2---:R-:W2:Y:S04]  /*1382f0*/  LDL.LU.64 R18, [R1+0x8800] ;  /* 0x0088000001127983 */ /* 0x004ea80000300a00 */
[----:B------:R1:W-:Y:S04]  /*138300*/  STL [R1+0x2c18], R14 ;  /* 0x002c180e01007387 */ /* 0x0003e80000100800 */
[----:B-1----:R-:W4:Y:S04]  /*138310*/  LDL.LU.64 R14, [R1+0x87f8] ;  /* 0x0087f800010e7983 */ /* 0x002f280000300a00 */
[----:B----4-:R1:W-:Y:S04]  /*138320*/  STL.64 [R1+0x87e8], R14 ;  /* 0x0087e80e01007387 */ /* 0x0103e80000100a00 */
[----:B-1----:R0:W4:Y:S04]  /*138330*/  LDL.64 R14, [R1+0x2c28] ;  /* 0x002c2800010e7983 */ /* 0x0021280000100a00 */
[----:B----4-:R-:W4:Y:S04]  /*138340*/  LDL.LU R15, [R1] ;  /* 0x00000000010f7983 */ /* 0x010f280000300800 */
[----:B------:R1:W-:Y:S04]  /*138350*/  STL.64 [R1+0x87d8], R2 ;  /* 0x0087d80201007387 */ /* 0x0003e80000100a00 */
[----:B-1----:R-:W3:Y:S04]  /*138360*/  LDL.64 R2, [R1+0x2c18] ;  /* 0x002c180001027983 */ /* 0x002ee80000100a00 */
[----:B---3--:R1:W-:Y:S04]  /*138370*/  STL [R1+0x87e0], R2 ;  /* 0x0087e00201007387 */ /* 0x0083e80000100800 */
[----:B-1----:R-:W3:Y:S04]  /*138380*/  LDL.64 R2, [R1+0x2c20] ;  /* 0x002c200001027983 */ /* 0x002ee80000100a00 */
[----:B---3--:R1:W-:Y:S04]  /*138390*/  STL [R1+0x87f0], R2 ;  /* 0x0087f00201007387 */ /* 0x0083e80000100800 */
[----:B-1----:R0:W4:Y:S04]  /*1383a0*/  LDL.64 R2, [R1+0x2c30] ;  /* 0x002c300001027983 */ /* 0x0021280000100a00 */
[----:B------:R1:W-:Y:S04]  /*1383b0*/  STL.64 [R1+0x87c8], R16 ;  /* 0x0087c81001007387 */ /* 0x0003e80000100a00 */
[----:B-1----:R-:W3:Y:S04]  /*1383c0*/  LDL.LU R16, [R1+0x10] ;  /* 0x0000100001107983 */ /* 0x002ee80000300800 */
[----:B------:R-:W-:Y:S01]  /*1383d0*/  STL.64 [R1+0x87d0], R12 ;  /* 0x0087d00c01007387 */ /* 0x000fe20000100a00 */
[----:B----4-:R-:W-:-:S05]  /*1383e0*/  IMAD.X R3, R15, 0x1, R4, P0 ;  /* 0x000000010f037824 */ /* 0x010fca00000e0604 */
[----:B------:R1:W-:Y:S04]  /*1383f0*/  STL [R1+0x2c34], R3 ;  /* 0x002c340301007387 */ /* 0x0003e80000100800 */
[----:B------:R0:W4:Y:S01]  /*138400*/  LDL.LU R2, [R1+0x87f0] ;  /* 0x0087f00001027983 */ /* 0x0001220000300800 */
[----:B------:R-:W-:Y:S02]  /*138410*/  IMAD.X R15, R15, 0x1, R9, P1 ;  /* 0x000000010f0f7824 */ /* 0x000fe400008e0609 */
[----:B-1----:R-:W-:-:S03]  /*138420*/  IMAD.X R3, R28, 0x1, R4, P2 ;  /* 0x000000011c037824 */ /* 0x002fc600010e0604 */
[----:B------:R1:W-:Y:S04]  /*138430*/  STL [R1+0x2c2c], R15 ;  /* 0x002c2c0f01007387 */ /* 0x0003e80000100800 */
[----:B-1----:R-:W2:Y:S04]  /*138440*/  LDL.LU.64 R14, [R1+0x87e8] ;  /* 0x0087e800010e7983 */ /* 0x002ea80000300a00 */
[----:B------:R1:W-:Y:S04]  /*138450*/  STL [R1+0x2c24], R3 ;  /* 0x002c240301007387 */ /* 0x0003e80000100800 */
[----:B----4-:R0:W4:Y:S01]  /*138460*/  LDL.LU R2, [R1+0x87e0] ;  /* 0x0087e00001027983 */ /* 0x0101220000300800 */
[----:B-1----:R-:W-:-:S05]  /*138470*/  IMAD.X R3, R28, 0x1, R9, P3 ;  /* 0x000000011c037824 */ /* 0x002fca00018e0609 */
[----:B------:R4:W-:Y:S04]  /*138480*/  STL [R1+0x2c1c], R3 ;  /* 0x002c1c0301007387 */ /* 0x0009e80000100800 */
[----:B----4-:R-:W4:Y:S01]  /*138490*/  LDL.LU.64 R2, [R1+0x87d8] ;  /* 0x0087d80001027983 */ /* 0x010f220000300a00 */
[----:B---3--:R-:W-:-:S05]  /*1384a0*/  SHF.R.S32.HI R12, RZ, 0x1f, R16 ;  /* 0x0000001fff0c7819 */ /* 0x008fca0000011410 */
[----:B------:R4:W-:Y:S02]  /*1384b0*/  STL [R1], R12 ;  /* 0x0000000c01007387 */ /* 0x0009e40000100800 */
[----:B----4-:R-:W-:-:S05]  /*1384c0*/  IADD3 R12, P0, R16, R2, RZ ;  /* 0x00000002100c7210 */ /* 0x010fca0007f1e0ff */
[----:B------:R1:W-:Y:S04]  /*1384d0*/  STL [R1+0x2c10], R12 ;  /* 0x002c100c01007387 */ /* 0x0003e80000100800 */
[----:B-1----:R-:W3:Y:S01]  /*1384e0*/  LDL.LU.64 R12, [R1+0x87d0] ;  /* 0x0087d000010c7983 */ /* 0x002ee20000300a00 */
[----:B------:R-:W-:-:S05]  /*1384f0*/  IADD3 R16, P1, R16, R3, RZ ;  /* 0x0000000310107210 */ /* 0x000fca0007f3e0ff */
[----:B------:R1:W-:Y:S04]  /*138500*/  STL [R1+0x2c08], R16 ;  /* 0x002c081001007387 */ /* 0x0003e80000100800 */
[----:B-1----:R-:W4:Y:S04]  /*138510*/  LDL.LU.64 R16, [R1+0x87c8] ;  /* 0x0087c80001107983 */ /* 0x002f280000300a00 */
[----:B------:R1:W-:Y:S04]  /*138520*/  STL.64 [R1+0x87b8], R4 ;  /* 0x0087b80401007387 */ /* 0x0003e80000100a00 */
[----:B-1----:R-:W4:Y:S04]  /*138530*/  LDL.LU R4, [R1+0x14] ;  /* 0x0000140001047983 */ /* 0x002f280000300800 */
[----:B--2---:R-:W-:Y:S04]  /*138540*/  STL.64 [R1+0x87c0], R14 ;  /* 0x0087c00e01007387 */ /* 0x004fe80000100a00 */
[----:B------:R1:W-:Y:S04]  /*138550*/  STL.64 [R1+0x87b0], R8 ;  /* 0x0087b00801007387 */ /* 0x0003e80000100a00 */
[----:B-1----:R0:W2:Y:S04]  /*138560*/  LDL.64 R8, [R1+0x2c10] ;  /* 0x002c100001087983 */ /* 0x0020a80000100a00 */
[----:B---3--:R1:W-:Y:S04]  /*138570*/  STL.64 [R1+0x87a8], R12 ;  /* 0x0087a80c01007387 */ /* 0x0083e80000100a00 */
[----:B-1----:R0:W3:Y:S01]  /*138580*/  LDL.64 R12, [R1+0x2c08] ;  /* 0x002c0800010c7983 */ /* 0x0020e20000100a00 */
[----:B----4-:R-:W-:-:S02]  /*138590*/  IADD3 R14, P2, R4, R2, RZ ;  /* 0x00000002040e7210 */ /* 0x010fc40007f5e0ff */
[----:B------:R-:W-:Y:S02]  /*1385a0*/  SHF.R.S32.HI R28, RZ, 0x1f, R4 ;  /* 0x0000001fff1c7819 */ /* 0x000fe40000011404 */
[----:B------:R-:W-:Y:S01]  /*1385b0*/  IADD3 R4, P3, R4, R3, RZ ;  /* 0x0000000304047210 */ /* 0x000fe20007f7e0ff */
[----:B---3--:R-:W2:Y:S04]  /*1385c0*/  LDL.LU R13, [R1] ;  /* 0x00000000010d7983 */ /* 0x008ea80000300800 */
[----:B------:R1:W-:Y:S04]  /*1385d0*/  STL [R1+0x2c00], R14 ;  /* 0x002c000e01007387 */ /* 0x0003e80000100800 */
[----:B-1----:R-:W3:Y:S04]  /*1385e0*/  LDL.LU.64 R14, [R1+0x87c0] ;  /* 0x0087c000010e7983 */ /* 0x002ee80000300a00 */
[----:B------:R1:W-:Y:S04]  /*1385f0*/  STL [R1+0x2bf8], R4 ;  /* 0x002bf80401007387 */ /* 0x0003e80000100800 */
[----:B-1----:R-:W2:Y:S04]  /*138600*/  LDL.LU.64 R4, [R1+0x87b8] ;  /* 0x0087b80001047983 */ /* 0x002ea80000300a00 */
[----:B------:R1:W-:Y:S04]  /*138610*/  STL.64 [R1+0x8798], R2 ;  /* 0x0087980201007387 */ /* 0x0003e80000100a00 */
[----:B-1----:R-:W4:Y:S01]  /*138620*/  LDL.64 R2, [R1+0x2bf8] ;  /* 0x002bf80001027983 */ /* 0x002f220000100a00 */
[----:B--2---:R-:W-:-:S03]  /*138630*/  IMAD.X R9, R13, 0x1, R4, P0 ;  /* 0x000000010d097824 */ /* 0x004fc600000e0604 */
[----:B----4-:R1:W-:Y:S04]  /*138640*/  STL [R1+0x87a0], R2 ;  /* 0x0087a00201007387 */ /* 0x0103e80000100800 */
[----:B-1----:R0:W2:Y:S04]  /*138650*/  LDL.64 R2, [R1+0x2c00] ;  /* 0x002c000001027983 */ /* 0x0020a80000100a00 */
[----:B------:R1:W-:Y:S04]  /*138660*/  STL [R1+0x2c14], R9 ;  /* 0x002c140901007387 */ /* 0x0003e80000100800 */
[----:B-1----:R-:W4:Y:S02]  /*138670*/  LDL.LU.64 R8, [R1+0x87b0] ;  /* 0x0087b00001087983 */ /* 0x002f240000300a00 */
[----:B----4-:R-:W-:-:S05]  /*138680*/  IMAD.X R13, R13, 0x1, R9, P1 ;  /* 0x000000010d0d7824 */ /* 0x010fca00008e0609 */
[----:B------:R1:W-:Y:S04]  /*138690*/  STL [R1+0x2c0c], R13 ;  /* 0x002c0c0d01007387 */ /* 0x0003e80000100800 */
[----:B-1----:R-:W4:Y:S01]  /*1386a0*/  LDL.LU.64 R12, [R1+0x87a8] ;  /* 0x0087a800010c7983 */ /* 0x002f220000300a00 */
[----:B--2---:R-:W-:-:S03]  /*1386b0*/  IMAD.X R3, R28, 0x1, R4, P2 ;  /* 0x000000011c037824 */ /* 0x004fc600010e0604 */
[----:B----4-:R1:W-:Y:S04]  /*1386c0*/  STL.64 [R1+0x8790], R12 ;  /* 0x0087900c01007387 */ /* 0x0103e80000100a00 */
[----:B-1----:R-:W2:Y:S04]  /*1386d0*/  LDL.LU R12, [R1+0x18] ;  /* 0x00001800010c7983 */ /* 0x002ea80000300800 */
[----:B------:R1:W-:Y:S04]  /*1386e0*/  STL [R1+0x2c04], R3 ;  /* 0x002c040301007387 */ /* 0x0003e80000100800 */
[----:B------:R0:W4:Y:S01]  /*1386f0*/  LDL.LU R2, [R1+0x87a0] ;  /* 0x0087a00001027983 */ /* 0x0001220000300800 */
[----:B-1----:R-:W-:-:S05]  /*138700*/  IMAD.X R3, R28, 0x1, R9, P3 ;  /* 0x000000011c037824 */ /* 0x002fca00018e0609 */
[----:B------:R4:W-:Y:S04]  /*138710*/  STL [R1+0x2bfc], R3 ;  /* 0x002bfc0301007387 */ /* 0x0009e80000100800 */
[----:B----4-:R-:W4:Y:S01]  /*138720*/  LDL.LU.64 R2, [R1+0x8798] ;  /* 0x0087980001027983 */ /* 0x010f220000300a00 */
[----:B--2---:R-:W-:-:S05]  /*138730*/  SHF.R.S32.HI R28, RZ, 0x1f, R12 ;  /* 0x0000001fff1c7819 */ /* 0x004fca000001140c */
[----:B------:R-:W-:Y:S04]  /*138740*/  STL [R1], R28 ;  /* 0x0000001c01007387 */ /* 0x000fe80000100800 */
[----:B------:R4:W-:Y:S02]  /*138750*/  STL.64 [R1+0x8788], R4 ;  /* 0x0087880401007387 */ /* 0x0009e40000100a00 */
[C---:B----4-:R-:W-:Y:S02]  /*138760*/  IADD3 R4, P0, R12.reuse, R2, RZ ;  /* 0x000000020c047210 */ /* 0x050fe40007f1e0ff */
[----:B------:R-:W-:-:S05]  /*138770*/  IADD3 R12, P1, R12, R3, RZ ;  /* 0x000000030c0c7210 */ /* 0x000fca0007f3e0ff */
[----:B------:R1:W-:Y:S04]  /*138780*/  STL [R1+0x2be8], R12 ;  /* 0x002be80c01007387 */ /* 0x0003e80000100800 */
[----:B-1----:R-:W2:Y:S04]  /*138790*/  LDL.LU.64 R12, [R1+0x8790] ;  /* 0x00879000010c7983 */ /* 0x002ea80000300a00 */
[----:B------:R1:W-:Y:S04]  /*1387a0*/  STL.64 [R1+0x8770], R8 ;  /* 0x0087700801007387 */ /* 0x0003e80000100a00 */
[----:B------:R4:W-:Y:S01]  /*1387b0*/  STL [R1+0x2bf0], R4 ;  /* 0x002bf00401007387 */ /* 0x0009e20000100800 */
[----:B-1----:R-:W-:-:S02]  /*1387c0*/  IMAD.MOV.U32 R8, RZ, RZ, R4 ;  /* 0x000000ffff087224 */ /* 0x002fc400078e0004 */
[----:B------:R-:W-:Y:S02]  /*1387d0*/  IMAD.MOV.U32 R9, RZ, RZ, R5 ;  /* 0x000000ffff097224 */ /* 0x000fe400078e0005 */
[----:B----4-:R-:W4:Y:S04]  /*1387e0*/  LDL.LU.64 R4, [R1+0x8788] ;  /* 0x0087880001047983 */ /* 0x010f280000300a00 */
[----:B--2---:R1:W-:Y:S04]  /*1387f0*/  STL.64 [R1+0x8778], R12 ;  /* 0x0087780c01007387 */ /* 0x0043e80000100a00 */
[----:B-1----:R-:W2:Y:S04]  /*138800*/  LDL.LU R12, [R1+0x1c] ;  /* 0x00001c00010c7983 */ /* 0x002ea80000300800 */
[----:B------:R2:W-:Y:S02]  /*138810*/  STL.64 [R1+0x8780], R16 ;  /* 0x0087801001007387 */ /* 0x0005e40000100a00 */
[----:B--2---:R-:W-:-:S02]  /*138820*/  IADD3 R16, P2, R12, R2, RZ ;  /* 0x000000020c107210 */ /* 0x004fc40007f5e0ff */
[----:B------:R-:W-:Y:S02]  /*138830*/  SHF.R.S32.HI R28, RZ, 0x1f, R12 ;  /* 0x0000001fff1c7819 */ /* 0x000fe4000001140c */
[----:B------:R-:W-:Y:S01]  /*138840*/  IADD3 R12, P3, R12, R3, RZ ;  /* 0x000000030c0c7210 */ /* 0x000fe20007f7e0ff */
[----:B------:R1:W-:Y:S04]  /*138850*/  STL [R1+0x2be0], R16 ;  /* 0x002be01001007387 */ /* 0x0003e80000100800 */
[----:B-1----:R-:W2:Y:S04]  /*138860*/  LDL.LU.64 R16, [R1+0x8780] ;  /* 0x0087800001107983 */ /* 0x002ea80000300a00 */
[----:B------:R1:W-:Y:S04]  /*138870*/  STL [R1+0x2bd8], R12 ;  /* 0x002bd80c01007387 */ /* 0x0003e80000100800 */
[----:B-1----:R-:W2:Y:S04]  /*138880*/  LDL.LU.64 R12, [R1+0x8778] ;  /* 0x00877800010c7983 */ /* 0x002ea80000300a00 */
[----:B------:R1:W-:Y:S04]  /*138890*/  STL.64 [R1+0x8760], R2 ;  /* 0x0087600201007387 */ /* 0x0003e80000100a00 */
[----:B-1----:R-:W3:Y:S04]  /*1388a0*/  LDL.64 R2, [R1+0x2bd8] ;  /* 0x002bd80001027983 */ /* 0x002ee80000100a00 */
[----:B---3--:R1:W-:Y:S04]  /*1388b0*/  STL [R1+0x8768], R2 ;  /* 0x0087680201007387 */ /* 0x0083e80000100800 */
[----:B-1----:R-:W3:Y:S04]  /*1388c0*/  LDL.64 R2, [R1+0x2be0] ;  /* 0x002be00001027983 */ /* 0x002ee80000100a00 */
[----:B---3--:R1:W-:Y:S04]  /*1388d0*/  STL [R1+0x876c], R2 ;  /* 0x00876c0201007387 */ /* 0x0083e80000100800 */
[----:B-1----:R0:W3:Y:S04]  /*1388e0*/  LDL.64 R2, [R1+0x2be8] ;  /* 0x002be80001027983 */ /* 0x0020e80000100a00 */
[----:B---3--:R-:W4:Y:S04]  /*1388f0*/  LDL.LU R3, [R1] ;  /* 0x0000000001037983 */ /* 0x008f280000300800 */
[----:B------:R1:W-:Y:S04]  /*138900*/  STL.64 [R1+0x8750], R20 ;  /* 0x0087501401007387 */ /* 0x0003e80000100a00 */
[----:B-1----:R-:W3:Y:S01]  /*138910*/  LDL.LU R20, [R1+0x20] ;  /* 0x0000200001147983 */ /* 0x002ee20000300800 */
[----:B----4-:R-:W-:-:S05]  /*138920*/  IMAD.X R9, R3, 0x1, R4, P0 ;  /* 0x0000000103097824 */ /* 0x010fca00000e0604 */
[----:B------:R1:W-:Y:S04]  /*138930*/  STL [R1+0x2bf4], R9 ;  /* 0x002bf40901007387 */ /* 0x0003e80000100800 */
[----:B-1----:R-:W4:Y:S02]  /*138940*/  LDL.LU.64 R8, [R1+0x8770] ;  /* 0x0087700001087983 */ /* 0x002f240000300a00 */
[----:B----4-:R-:W-:-:S05]  /*138950*/  IMAD.X R3, R3, 0x1, R9, P1 ;  /* 0x0000000103037824 */ /* 0x010fca00008e0609 */
[----:B------:R1:W-:Y:S04]  /*138960*/  STL [R1+0x2bec], R3 ;  /* 0x002bec0301007387 */ /* 0x0003e80000100800 */
[----:B------:R0:W4:Y:S01]  /*138970*/  LDL.LU R2, [R1+0x876c] ;  /* 0x00876c0001027983 */ /* 0x0001220000300800 */
[----:B-1----:R-:W-:-:S05]  /*138980*/  IMAD.X R3, R28, 0x1, R4, P2 ;  /* 0x000000011c037824 */ /* 0x002fca00010e0604 */
[----:B------:R1:W-:Y:S04]  /*138990*/  STL [R1+0x2be4], R3 ;  /* 0x002be40301007387 */ /* 0x0003e80000100800 */
[----:B----4-:R0:W4:Y:S01]  /*1389a0*/  LDL.LU R2, [R1+0x8768] ;  /* 0x0087680001027983 */ /* 0x0101220000300800 */
[----:B-1----:R-:W-:-:S05]  /*1389b0*/  IMAD.X R3, R28, 0x1, R9, P3 ;  /* 0x000000011c037824 */ /* 0x002fca00018e0609 */
[----:B------:R4:W-:Y:S04]  /*1389c0*/  STL [R1+0x2bdc], R3 ;  /* 0x002bdc0301007387 */ /* 0x0009e80000100800 */
[----:B----4-:R-:W4:Y:S01]  /*1389d0*/  LDL.LU.64 R2, [R1+0x8760] ;  /* 0x0087600001027983 */ /* 0x010f220000300a00 */
[----:B---3--:R-:W-:-:S03]  /*1389e0*/  SHF.R.S32.HI R28, RZ, 0x1f, R20 ;  /* 0x0000001fff1c7819 */ /* 0x008fc60000011414 */
[----:B------:R4:W-:Y:S02]  /*1389f0*/  STL.64 [R1+0x8758], R8 ;  /* 0x0087580801007387 */ /* 0x0009e40000100a00 */
[C---:B----4-:R-:W-:Y:S02]  /*138a00*/  IADD3 R8, P0, R20.reuse, R2, RZ ;  /* 0x0000000214087210 */ /* 0x050fe40007f1e0ff */
[----:B------:R-:W-:-:S03]  /*138a10*/  IADD3 R20, P1, R20, R3, RZ ;  /* 0x0000000314147210 */ /* 0x000fc60007f3e0ff */
[----:B------:R1:W-:Y:S04]  /*138a20*/  STL [R1+0x2bd0], R8 ;  /* 0x002bd00801007387 */ /* 0x0003e80000100800 */
[----:B------:R-:W-:Y:S04]  /*138a30*/  STL [R1], R28 ;  /* 0x0000001c01007387 */ /* 0x000fe80000100800 */
[----:B-1----:R-:W3:Y:S04]  /*138a40*/  LDL.LU.64 R8, [R1+0x8758] ;  /* 0x0087580001087983 */ /* 0x002ee80000300a00 */
[----:B------:R1:W-:Y:S04]  /*138a50*/  STL [R1+0x2bc8], R20 ;  /* 0x002bc81401007387 */ /* 0x0003e80000100800 */
[----:B-1----:R-:W4:Y:S04]  /*138a60*/  LDL.LU.64 R20, [R1+0x8750] ;  /* 0x0087500001147983 */ /* 0x002f280000300a00 */
[----:B----4-:R1:W-:Y:S04]  /*138a70*/  STL.64 [R1+0x8740], R20 ;  /* 0x0087401401007387 */ /* 0x0103e80000100a00 */
[----:B-1----:R-:W4:Y:S04]  /*138a80*/  LDL.64 R20, [R1+0x2bd0] ;  /* 0x002bd00001147983 */ /* 0x002f280000100a00 */
[----:B----4-:R1:W-:Y:S04]  /*138a90*/  STL [R1+0x8748], R20 ;  /* 0x0087481401007387 */ /* 0x0103e80000100800 */
[----:B-1----:R-:W4:Y:S04]  /*138aa0*/  LDL.LU R20, [R1+0x24] ;  /* 0x0000240001147983 */ /* 0x002f280000300800 */
[----:B------:R1:W-:Y:S04]  /*138ab0*/  STL.64 [R1+0x8738], R18 ;  /* 0x0087381201007387 */ /* 0x0003e80000100a00 */
[----:B-1----:R-:W2:Y:S01]  /*138ac0*/  LDL.LU R19, [R1] ;  /* 0x0000000001137983 */ /* 0x002ea20000300800 */
[----:B----4-:R-:W-:-:S02]  /*138ad0*/  SHF.R.S32.HI R28, RZ, 0x1f, R20 ;  /* 0x0000001fff1c7819 */ /* 0x010fc40000011414 */
[C---:B------:R-:W-:Y:S02]  /*138ae0*/  IADD3 R18, P2, R20.reuse, R2, RZ ;  /* 0x0000000214127210 */ /* 0x040fe40007f5e0ff */
[----:B------:R-:W-:-:S05]  /*138af0*/  IADD3 R20, P3, R20, R3, RZ ;  /* 0x0000000314147210 */ /* 0x000fca0007f7e0ff */
[----:B------:R1:W-:Y:S04]  /*138b00*/  STL [R1+0x2bb8], R20 ;  /* 0x002bb81401007387 */ /* 0x0003e80000100800 */
[----:B-1----:R0:W4:Y:S04]  /*138b10*/  LDL.LU R20, [R1+0x8748] ;  /* 0x0087480001147983 */ /* 0x0021280000300800 */
[----:B------:R1:W-:Y:S04]  /*138b20*/  STL.64 [R1+0x8730], R2 ;  /* 0x0087300201007387 */ /* 0x0003e80000100a00 */
[----:B-1----:R0:W3:Y:S01]  /*138b30*/  LDL.64 R2, [R1+0x2bc8] ;  /* 0x002bc80001027983 */ /* 0x0020e20000100a00 */
[----:B--2---:R-:W-:-:S05]  /*138b40*/  IMAD.X R21, R19, 0x1, R4, P0 ;  /* 0x0000000113157824 */ /* 0x004fca00000e0604 */
[----:B------:R4:W-:Y:S04]  /*138b50*/  STL [R1+0x2bd4], R21 ;  /* 0x002bd41501007387 */ /* 0x0009e80000100800 */
[----:B----4-:R-:W2:Y:S01]  /*138b60*/  LDL.LU.64 R20, [R1+0x8740] ;  /* 0x0087400001147983 */ /* 0x010ea20000300a00 */
[----:B---3--:R-:W-:Y:S02]  /*138b70*/  IMAD.X R3, R19, 0x1, R9, P1 ;  /* 0x0000000113037824 */ /* 0x008fe400008e0609 */
[----:B------:R-:W-:-:S05]  /*138b80*/  IMAD.X R19, R28, 0x1, R4, P2 ;  /* 0x000000011c137824 */ /* 0x000fca00010e0604 */
[----:B------:R1:W-:Y:S04]  /*138b90*/  STL.64 [R1+0x2bc0], R18 ;  /* 0x002bc01201007387 */ /* 0x0003e80000100a00 */
[----:B-1----:R-:W3:Y:S04]  /*138ba0*/  LDL.LU.64 R18, [R1+0x8738] ;  /* 0x0087380001127983 */ /* 0x002ee80000300a00 */
[----:B------:R1:W-:Y:S04]  /*138bb0*/  STL [R1+0x2bcc], R3 ;  /* 0x002bcc0301007387 */ /* 0x0003e80000100800 */
[----:B-1----:R0:W4:Y:S04]  /*138bc0*/  LDL.64 R2, [R1+0x2bb8] ;  /* 0x002bb80001027983 */ /* 0x0021280000100a00 */
[----:B------:R1:W-:Y:S04]  /*138bd0*/  STL.64 [R1+0x8710], R4 ;  /* 0x0087100401007387 */ /* 0x0003e80000100a00 */
        /* <DEDUP_REMOVED lines=8> */
[----:B--2---:R-:W-:-:S05]  /*138c60*/  SHF.R.S32.HI R22, RZ, 0x1f, R4 ;  /* 0x0000001fff167819 */ /* 0x004fca0000011404 */
[----:B------:R4:W-:Y:S02]  /*138c70*/  STL [R1], R22 ;  /* 0x0000001601007387 */ /* 0x0009e40000100800 */
[C---:B----4-:R-:W-:Y:S02]  /*138c80*/  IADD3 R22, P0, R4.reuse, R2, RZ ;  /* 0x0000000204167210 */ /* 0x050fe40007f1e0ff */
[----:B------:R-:W-:-:S03]  /*138c90*/  IADD3 R4, P1, R4, R3, RZ ;  /* 0x0000000304047210 */ /* 0x000fc60007f3e0ff */
[----:B------:R-:W-:Y:S04]  /*138ca0*/  STL [R1+0x2bb0], R22 ;  /* 0x002bb01601007387 */ /* 0x000fe80000100800 */
        /* <DEDUP_REMOVED lines=10> */
[----:B------:R1:W-:Y:S04]  /*138d50*/  STL.64 [R1+0x8708], R8 ;  /* 0x0087080801007387 */ /* 0x0003e80000100a00 */
[----:B-1----:R0:W4:Y:S04]  /*138d60*/  LDL.64 R8, [R1+0x2bb0] ;  /* 0x002bb00001087983 */ /* 0x0021280000100a00 */
[----:B---3--:R1:W-:Y:S04]  /*138d70*/  STL.64 [R1+0x86f8], R18 ;  /* 0x0086f81201007387 */ /* 0x0083e80000100a00 */
[----:B-1----:R-:W3:Y:S04]  /*138d80*/  LDL.64 R18, [R1+0x2ba0] ;  /* 0x002ba00001127983 */ /* 0x002ee80000100a00 */
[----:B---3--:R1:W-:Y:S04]  /*138d90*/  STL [R1+0x8700], R18 ;  /* 0x0087001201007387 */ /* 0x0083e80000100800 */
[----:B-1----:R0:W3:Y:S04]  /*138da0*/  LDL.64 R18, [R1+0x2ba8] ;  /* 0x002ba80001127983 */ /* 0x0020e80000100a00 */
[----:B---3--:R-:W4:Y:S04]  /*138db0*/  LDL.LU R19, [R1] ;  /* 0x0000000001137983 */ /* 0x008f280000300800 */
[----:B------:R1:W-:Y:S04]  /*138dc0*/  STL.64 [R1+0x86f0], R2 ;  /* 0x0086f00201007387 */ /* 0x0003e80000100a00 */
[----:B-1----:R0:W3:Y:S04]  /*138dd0*/  LDL.64 R2, [R1+0x2b98] ;  /* 0x002b980001027983 */ /* 0x0020e80000100a00 */
[----:B------:R1:W-:Y:S04]  /*138de0*/  STL.64 [R1+0x86e0], R14 ;  /* 0x0086e00e01007387 */ /* 0x0003e80000100a00 */
[----:B-1----:R-:W2:Y:S01]  /*138df0*/  LDL.LU R14, [R1+0x30] ;  /* 0x00003000010e7983 */ /* 0x002ea20000300800 */
[----:B----4-:R-:W-:-:S05]  /*138e00*/  IMAD.X R9, R19, 0x1, R4, P0 ;  /* 0x0000000113097824 */ /* 0x010fca00000e0604 */
[----:B------:R1:W-:Y:S04]  /*138e10*/  STL [R1+0x2bb4], R9 ;  /* 0x002bb40901007387 */ /* 0x0003e80000100800 */
[----:B-1----:R-:W4:Y:S02]  /*138e20*/  LDL.LU.64 R8, [R1+0x8708] ;  /* 0x0087080001087983 */ /* 0x002f240000300a00 */
[----:B----4-:R-:W-:-:S05]  /*138e30*/  IMAD.X R19, R19, 0x1, R9, P1 ;  /* 0x0000000113137824 */ /* 0x010fca00008e0609 */
[----:B------:R1:W-:Y:S04]  /*138e40*/  STL [R1+0x2bac], R19 ;  /* 0x002bac1301007387 */ /* 0x0003e80000100800 */
[----:B------:R0:W4:Y:S01]  /*138e50*/  LDL.LU R18, [R1+0x8700] ;  /* 0x0087000001127983 */ /* 0x0001220000300800 */
[C---:B---3--:R-:W-:Y:S02]  /*138e60*/  IMAD.X R3, R28.reuse, 0x1, R9, P3 ;  /* 0x000000011c037824 */ /* 0x048fe400018e0609 */
[----:B-1----:R-:W-:-:S05]  /*138e70*/  IMAD.X R19, R28, 0x1, R4, P2 ;  /* 0x000000011c137824 */ /* 0x002fca00010e0604 */
[----:B------:R4:W-:Y:S04]  /*138e80*/  STL [R1+0x2ba4], R19 ;  /* 0x002ba41301007387 */ /* 0x0009e80000100800 */
[----:B----4-:R-:W3:Y:S04]  /*138e90*/  LDL.LU.64 R18, [R1+0x86f8] ;  /* 0x0086f80001127983 */ /* 0x010ee80000300a00 */
[----:B------:R-:W-:Y:S04]  /*138ea0*/  STL.64 [R1+0x86e8], R12 ;  /* 0x0086e80c01007387 */ /* 0x000fe80000100a00 */
[----:B------:R1:W-:Y:S04]  /*138eb0*/  STL [R1+0x2b9c], R3 ;  /* 0x002b9c0301007387 */ /* 0x0003e80000100800 */
[----:B-1----:R-:W4:Y:S01]  /*138ec0*/  LDL.LU.64 R2, [R1+0x86f0] ;  /* 0x0086f00001027983 */ /* 0x002f220000300a00 */
[----:B--2---:R-:W-:-:S02]  /*138ed0*/  SHF.R.S32.HI R28, RZ, 0x1f, R14 ;  /* 0x0000001fff1c7819 */ /* 0x004fc4000001140e */
[C---:B----4-:R-:W-:Y:S02]  /*138ee0*/  IADD3 R12, P0, R14.reuse, R2, RZ ;  /* 0x000000020e0c7210 */ /* 0x050fe40007f1e0ff */
[----:B------:R-:W-:-:S03]  /*138ef0*/  IADD3 R14, P1, R14, R3, RZ ;  /* 0x000000030e0e7210 */ /* 0x000fc60007f3e0ff */
[----:B------:R1:W-:Y:S04]  /*138f00*/  STL [R1+0x2b90], R12 ;  /* 0x002b900c01007387 */ /* 0x0003e80000100800 */
[----:B------:R-:W-:Y:S04]  /*138f10*/  STL [R1], R28 ;  /* 0x0000001c01007387 */ /* 0x000fe80000100800 */
[----:B-1----:R-:W2:Y:S04]  /*138f20*/  LDL.LU.64 R12, [R1+0x86e8] ;  /* 0x0086e800010c7983 */ /* 0x002ea80000300a00 */
[----:B------:R1:W-:Y:S04]  /*138f30*/  STL [R1+0x2b88], R14 ;  /* 0x002b880e01007387 */ /* 0x0003e80000100800 */
[----:B-1----:R-:W4:Y:S04]  /*138f40*/  LDL.LU.64 R14, [R1+0x86e0] ;  /* 0x0086e000010e7983 */ /* 0x002f280000300a00 */
[----:B----4-:R1:W-:Y:S04]  /*138f50*/  STL.64 [R1+0x86d0], R14 ;  /* 0x0086d00e01007387 */ /* 0x0103e80000100a00 */
[----:B-1----:R-:W4:Y:S04]  /*138f60*/  LDL.LU R14, [R1+0x34] ;  /* 0x00003400010e7983 */ /* 0x002f280000300800 */
[----:B------:R-:W-:Y:S01]  /*138f70*/  STL.64 [R1+0x86d8], R8 ;  /* 0x0086d80801007387 */ /* 0x000fe20000100a00 */
[----:B----4-:R-:W-:-:S05]  /*138f80*/  SHF.R.S32.HI R28, RZ, 0x1f, R14 ;  /* 0x0000001fff1c7819 */ /* 0x010fca000001140e */
[----:B------:R1:W-:Y:S04]  /*138f90*/  STL.64 [R1+0x86c0], R28 ;  /* 0x0086c01c01007387 */ /* 0x0003e80000100a00 */
[----:B-1----:R0:W4:Y:S01]  /*138fa0*/  LDL.64 R28, [R1+0x2b88] ;  /* 0x002b8800011c7983 */ /* 0x0021220000100a00 */
[C---:B------:R-:W-:Y:S02]  /*138fb0*/  IADD3 R8, P2, R14.reuse, R2, RZ ;  /* 0x000000020e087210 */ /* 0x040fe40007f5e0ff */
[----:B------:R-:W-:Y:S01]  /*138fc0*/  IADD3 R14, P3, R14, R3, RZ ;  /* 0x000000030e0e7210 */ /* 0x000fe20007f7e0ff */
[----:B----4-:R-:W4:Y:S04]  /*138fd0*/  LDL.LU R29, [R1] ;  /* 0x00000000011d7983 */ /* 0x010f280000300800 */
[----:B------:R1:W-:Y:S04]  /*138fe0*/  STL [R1+0x2b80], R8 ;  /* 0x002b800801007387 */ /* 0x0003e80000100800 */
[----:B-1----:R-:W3:Y:S04]  /*138ff0*/  LDL.LU.64 R8, [R1+0x86d8] ;  /* 0x0086d80001087983 */ /* 0x002ee80000300a00 */
[----:B------:R1:W-:Y:S04]  /*139000*/  STL [R1+0x2b78], R14 ;  /* 0x002b780e01007387 */ /* 0x0003e80000100800 */
[----:B-1----:R-:W2:Y:S04]  /*139010*/  LDL.LU.64 R14, [R1+0x86d0] ;  /* 0x0086d000010e7983 */ /* 0x002ea80000300a00 */
[----:B------:R1:W-:Y:S04]  /*139020*/  STL.64 [R1+0x86b0], R2 ;  /* 0x0086b00201007387 */ /* 0x0003e80000100a00 */
[----:B-1----:R-:W4:Y:S04]  /*139030*/  LDL.64 R2, [R1+0x2b78] ;  /* 0x002b780001027983 */ /* 0x002f280000100a00 */
[----:B----4-:R1:W-:Y:S04]  /*139040*/  STL [R1+0x86b8], R2 ;  /* 0x0086b80201007387 */ /* 0x0103e80000100800 */
[----:B-1----:R-:W4:Y:S04]  /*139050*/  LDL.64 R2, [R1+0x2b80] ;  /* 0x002b800001027983 */ /* 0x002f280000100a00 */
[----:B----4-:R1:W-:Y:S04]  /*139060*/  STL [R1+0x86c8], R2 ;  /* 0x0086c80201007387 */ /* 0x0103e80000100800 */
[----:B-1----:R0:W4:Y:S04]  /*139070*/  LDL.64 R2, [R1+0x2b90] ;  /* 0x002b900001027983 */ /* 0x0021280000100a00 */
[----:B--2---:R1:W-:Y:S04]  /*139080*/  STL.64 [R1+0x86a0], R14 ;  /* 0x0086a00e01007387 */ /* 0x0043e80000100a00 */
[----:B-1----:R-:W2:Y:S01]  /*139090*/  LDL.LU R14, [R1+0x38] ;  /* 0x00003800010e7983 */ /* 0x002ea20000300800 */
[----:B----4-:R-:W-:-:S02]  /*1390a0*/  IMAD.X R3, R29, 0x1, R4, P0 ;  /* 0x000000011d037824 */ /* 0x010fc400000e0604 */
[----:B---3--:R-:W-:-:S03]  /*1390b0*/  IMAD.X R29, R29, 0x1, R9, P1 ;  /* 0x000000011d1d7824 */ /* 0x008fc600008e0609 */
[----:B------:R-:W-:Y:S04]  /*1390c0*/  STL [R1+0x2b94], R3 ;  /* 0x002b940301007387 */ /* 0x000fe80000100800 */
[----:B------:R0:W3:Y:S04]  /*1390d0*/  LDL.LU R2, [R1+0x86c8] ;  /* 0x0086c80001027983 */ /* 0x0000e80000300800 */
[----:B------:R1:W-:Y:S04]  /*1390e0*/  STL [R1+0x2b8c], R29 ;  /* 0x002b8c1d01007387 */ /* 0x0003e80000100800 */
[----:B-1----:R-:W4:Y:S02]  /*1390f0*/  LDL.LU.64 R28, [R1+0x86c0] ;  /* 0x0086c000011c7983 */ /* 0x002f240000300a00 */
[----:B----4-:R-:W-:-:S05]  /*139100*/  IMAD.X R3, R28, 0x1, R4, P2 ;  /* 0x000000011c037824 */ /* 0x010fca00010e0604 */
[----:B------:R1:W-:Y:S04]  /*139110*/  STL [R1+0x2b84], R3 ;  /* 0x002b840301007387 */ /* 0x0003e80000100800 */
[----:B---3--:R0:W3:Y:S01]  /*139120*/  LDL.LU R2, [R1+0x86b8] ;  /* 0x0086b80001027983 */ /* 0x0080e20000300800 */
[----:B-1----:R-:W-:-:S05]  /*139130*/  IMAD.X R3, R28, 0x1, R9, P3 ;  /* 0x000000011c037824 */ /* 0x002fca00018e0609 */
[----:B------:R3:W-:Y:S04]  /*139140*/  STL [R1+0x2b7c], R3 ;  /* 0x002b7c0301007387 */ /* 0x0007e80000100800 */
[----:B---3--:R-:W3:Y:S01]  /*139150*/  LDL.LU.64 R2, [R1+0x86b0] ;  /* 0x0086b00001027983 */ /* 0x008ee20000300a00 */
[----:B--2---:R-:W-:-:S03]  /*139160*/  SHF.R.S32.HI R28, RZ, 0x1f, R14 ;  /* 0x0000001fff1c7819 */ /* 0x004fc6000001140e */
[----:B------:R-:W-:Y:S04]  /*139170*/  STL [R1+0x86a8], R29 ;  /* 0x0086a81d01007387 */ /* 0x000fe80000100800 */
[----:B------:R3:W-:Y:S02]  /*139180*/  STL [R1], R28 ;  /* 0x0000001c01007387 */ /* 0x0007e40000100800 */
[C---:B---3--:R-:W-:Y:S02]  /*139190*/  IADD3 R28, P0, R14.reuse, R2, RZ ;  /* 0x000000020e1c7210 */ /* 0x048fe40007f1e0ff */
[----:B------:R-:W-:-:S03]  /*1391a0*/  IADD3 R14, P1, R14, R3, RZ ;  /* 0x000000030e0e7210 */ /* 0x000fc60007f3e0ff */
[----:B------:R-:W-:Y:S04]  /*1391b0*/  STL [R1+0x2b70], R28 ;  /* 0x002b701c01007387 */ /* 0x000fe80000100800 */
[----:B------:R-:W2:Y:S04]  /*1391c0*/  LDL.LU R29, [R1+0x86a8] ;  /* 0x0086a800011d7983 */ /* 0x000ea80000300800 */
[----:B------:R1:W-:Y:S04]  /*1391d0*/  STL [R1+0x2b68], R14 ;  /* 0x002b680e01007387 */ /* 0x0003e80000100800 */
[----:B-1----:R-:W3:Y:S04]  /*1391e0*/  LDL.LU.64 R14, [R1+0x86a0] ;  /* 0x0086a000010e7983 */ /* 0x002ee80000300a00 */
[----:B---3--:R1:W-:Y:S04]  /*1391f0*/  STL.64 [R1+0x8690], R14 ;  /* 0x0086900e01007387 */ /* 0x0083e80000100a00 */
[----:B-1----:R-:W3:Y:S04]  /*139200*/  LDL.64 R14, [R1+0x2b70] ;  /* 0x002b7000010e7983 */ /* 0x002ee80000100a00 */
[----:B---3--:R1:W-:Y:S04]  /*139210*/  STL [R1+0x8698], R14 ;  /* 0x0086980e01007387 */ /* 0x0083e80000100800 */
[----:B-1----:R-:W3:Y:S04]  /*139220*/  LDL.LU R14, [R1+0x3c] ;  /* 0x00003c00010e7983 */ /* 0x002ee80000300800 */
[----:B------:R1:W-:Y:S04]  /*139230*/  STL.64 [R1+0x8688], R26 ;  /* 0x0086881a01007387 */ /* 0x0003e80000100a00 */
[----:B-1----:R-:W4:Y:S01]  /*139240*/  LDL.LU R27, [R1] ;  /* 0x00000000011b7983 */ /* 0x002f220000300800 */
[----:B---3--:R-:W-:-:S02]  /*139250*/  SHF.R.S32.HI R28, RZ, 0x1f, R14 ;  /* 0x0000001fff1c7819 */ /* 0x008fc4000001140e */
[C---:B------:R-:W-:Y:S02]  /*139260*/  IADD3 R26, P2, R14.reuse, R2, RZ ;  /* 0x000000020e1a7210 */ /* 0x040fe40007f5e0ff */
[----:B------:R-:W-:-:S05]  /*139270*/  IADD3 R14, P3, R14, R3, RZ ;  /* 0x000000030e0e7210 */ /* 0x000fca0007f7e0ff */
[----:B------:R1:W-:Y:S04]  /*139280*/  STL [R1+0x2b58], R14 ;  /* 0x002b580e01007387 */ /* 0x0003e80000100800 */
[----:B-1----:R0:W3:Y:S04]  /*139290*/  LDL.LU R14, [R1+0x8698] ;  /* 0x00869800010e7983 */ /* 0x0020e80000300800 */
[----:B------:R1:W-:Y:S04]  /*1392a0*/  STL.64 [R1+0x8680], R2 ;  /* 0x0086800201007387 */ /* 0x0003e80000100a00 */
[----:B-1----:R0:W2:Y:S01]  /*1392b0*/  LDL.64 R2, [R1+0x2b68] ;  /* 0x002b680001027983 */ /* 0x0020a20000100a00 */
[----:B----4-:R-:W-:-:S05]  /*1392c0*/  IMAD.X R15, R27, 0x1, R4, P0 ;  /* 0x000000011b0f7824 */ /* 0x010fca00000e0604 */
[----:B------:R3:W-:Y:S04]  /*1392d0*/  STL [R1+0x2b74], R15 ;  /* 0x002b740f01007387 */ /* 0x0007e80000100800 */
[----:B---3--:R-:W3:Y:S01]  /*1392e0*/  LDL.LU.64 R14, [R1+0x8690] ;  /* 0x00869000010e7983 */ /* 0x008ee20000300a00 */
[----:B--2---:R-:W-:Y:S02]  /*1392f0*/  IMAD.X R3, R27, 0x1, R9, P1 ;  /* 0x000000011b037824 */ /* 0x004fe400008e0609 */
[----:B------:R-:W-:-:S05]  /*139300*/  IMAD.X R27, R28, 0x1, R4, P2 ;  /* 0x000000011c1b7824 */ /* 0x000fca00010e0604 */
[----:B------:R1:W-:Y:S04]  /*139310*/  STL.64 [R1+0x2b60], R26 ;  /* 0x002b601a01007387 */ /* 0x0003e80000100a00 */
[----:B-1----:R-:W2:Y:S04]  /*139320*/  LDL.LU.64 R26, [R1+0x8688] ;  /* 0x00868800011a7983 */ /* 0x002ea80000300a00 */
[----:B------:R1:W-:Y:S04]  /*139330*/  STL [R1+0x2b6c], R3 ;  /* 0x002b6c0301007387 */ /* 0x0003e80000100800 */
[----:B-1----:R0:W4:Y:S04]  /*139340*/  LDL.64 R2, [R1+0x2b58] ;  /* 0x002b580001027983 */ /* 0x0021280000100a00 */
[----:B------:R1:W-:Y:S04]  /*139350*/  STL.64 [R1+0x8668], R22 ;  /* 0x0086681601007387 */ /* 0x0003e80000100a00 */
[----:B-1----:R-:W3:Y:S04]  /*139360*/  LDL.LU R22, [R1+0x40] ;  /* 0x0000400001167983 */ /* 0x002ee80000300800 */
[----:B------:R-:W-:Y:S04]  /*139370*/  STL [R1+0x8670], R23 ;  /* 0x0086701701007387 */ /* 0x000fe80000100800 */
[----:B------:R1:W-:Y:S04]  /*139380*/  STL.64 [R1+0x8660], R4 ;  /* 0x0086600401007387 */ /* 0x0003e80000100a00 */
[----:B-1----:R-:W2:Y:S01]  /*139390*/  LDL.LU R4, [R1+0x44] ;  /* 0x0000440001047983 */ /* 0x002ea20000300800 */
[----:B----4-:R-:W-:-:S03]  /*1393a0*/  IMAD.X R3, R28, 0x1, R9, P3 ;  /* 0x000000011c037824 */ /* 0x010fc600018e0609 */
[----:B--2---:R-:W-:Y:S04]  /*1393b0*/  STL.64 [R1+0x8678], R4 ;  /* 0x0086780401007387 */ /* 0x004fe80000100a00 */
[----:B------:R1:W-:Y:S04]  /*1393c0*/  STL [R1+0x2b5c], R3 ;  /* 0x002b5c0301007387 */ /* 0x0003e80000100800 */
[----:B-1----:R-:W2:Y:S01]  /*1393d0*/  LDL.LU.64 R2, [R1+0x8680] ;  /* 0x0086800001027983 */ /* 0x002ea20000300a00 */
[----:B---3--:R-:W-:Y:S02]  /*1393e0*/  SHF.R.S32.HI R28, RZ, 0x1f, R22 ;  /* 0x0000001fff1c7819 */ /* 0x008fe40000011416 */
[----:B--2---:R-:W-:-:S02]  /*1393f0*/  IADD3 R4, P0, R22, R2, RZ ;  /* 0x0000000216047210 */ /* 0x004fc40007f1e0ff */
[----:B------:R-:W-:-:S03]  /*139400*/  IADD3 R22, P1, R22, R3, RZ ;  /* 0x0000000316167210 */ /* 0x000fc60007f3e0ff */
[----:B------:R1:W-:Y:S04]  /*139410*/  STL [R1+0x2b50], R4 ;  /* 0x002b500401007387 */ /* 0x0003e80000100800 */
[----:B------:R-:W-:Y:S04]  /*139420*/  STL [R1], R28 ;  /* 0x0000001c01007387 */ /* 0x000fe80000100800 */
[----:B-1----:R-:W2:Y:S04]  /*139430*/  LDL.LU.64 R4, [R1+0x8678] ;  /* 0x0086780001047983 */ /* 0x002ea80000300a00 */
[----:B------:R2:W-:Y:S04]  /*139440*/  STL [R1+0x2b48], R22 ;  /* 0x002b481601007387 */ /* 0x0005e80000100800 */
[----:B------:R0:W3:Y:S01]  /*139450*/  LDL.LU R23, [R1+0x8670] ;  /* 0x0086700001177983 */ /* 0x0000e20000300800 */
[----:B--2---:R-:W-:-:S02]  /*139460*/  IADD3 R22, P2, R4, R2, RZ ;  /* 0x0000000204167210 */ /* 0x004fc40007f5e0ff */
[----:B------:R-:W-:Y:S02]  /*139470*/  SHF.R.S32.HI R28, RZ, 0x1f, R4 ;  /* 0x0000001fff1c7819 */ /* 0x000fe40000011404 */
[----:B------:R-:W-:Y:S01]  /*139480*/  IADD3 R4, P3, R4, R3, RZ ;  /* 0x0000000304047210 */ /* 0x000fe20007f7e0ff */
[----:B------:R3:W-:Y:S04]  /*139490*/  STL [R1+0x2b40], R22 ;  /* 0x002b401601007387 */ /* 0x0007e80000100800 */
[----:B---3--:R-:W2:Y:S04]  /*1394a0*/  LDL.LU.64 R22, [R1+0x8668] ;  /* 0x0086680001167983 */ /* 0x008ea80000300a00 */
[----:B------:R1:W-:Y:S04]  /*1394b0*/  STL [R1+0x2b38], R4 ;  /* 0x002b380401007387 */ /* 0x0003e80000100800 */
[----:B-1----:R-:W3:Y:S04]  /*1394c0*/  LDL.LU.64 R4, [R1+0x8660] ;  /* 0x0086600001047983 */ /* 0x002ee80000300a00 */
[----:B------:R1:W-:Y:S04]  /*1394d0*/  STL.64 [R1+0x8648], R2 ;  /* 0x0086480201007387 */ /* 0x0003e80000100a00 */
[----:B-1----:R-:W4:Y:S04]  /*1394e0*/  LDL.64 R2, [R1+0x2b38] ;  /* 0x002b380001027983 */ /* 0x002f280000100a00 */
[----:B----4-:R1:W-:Y:S04]  /*1394f0*/  STL [R1+0x8650], R2 ;  /* 0x0086500201007387 */ /* 0x0103e80000100800 */
[----:B-1----:R-:W4:Y:S04]  /*139500*/  LDL.64 R2, [R1+0x2b40] ;  /* 0x002b400001027983 */ /* 0x002f280000100a00 */
[----:B----4-:R1:W-:Y:S04]  /*139510*/  STL [R1+0x8654], R2 ;  /* 0x0086540201007387 */ /* 0x0103e80000100800 */
[----:B-1----:R0:W4:Y:S04]  /*139520*/  LDL.64 R2, [R1+0x2b48] ;  /* 0x002b480001027983 */ /* 0x0021280000100a00 */
[----:B----4-:R-:W3:Y:S04]  /*139530*/  LDL.LU R3, [R1] ;  /* 0x0000000001037983 */ /* 0x010ee80000300800 */
[----:B--2---:R1:W-:Y:S04]  /*139540*/  STL.64 [R1+0x8658], R22 ;  /* 0x0086581601007387 */ /* 0x0043e80000100a00 */
[----:B-1----:R0:W3:Y:S02]  /*139550*/  LDL.64 R22, [R1+0x2b50] ;  /* 0x002b500001167983 */ /* 0x0020e40000100a00 */
[----:B---3--:R-:W-:-:S02]  /*139560*/  IMAD.X R23, R3, 0x1, R4, P0 ;  /* 0x0000000103177824 */ /* 0x008fc400000e0604 */
[----:B------:R-:W-:-:S03]  /*139570*/  IMAD.X R3, R3, 0x1, R9, P1 ;  /* 0x0000000103037824 */ /* 0x000fc600008e0609 */
[----:B------:R1:W-:Y:S04]  /*139580*/  STL [R1+0x2b54], R23 ;  /* 0x002b541701007387 */ /* 0x0003e80000100800 */
[----:B-1----:R-:W2:Y:S04]  /*139590*/  LDL.LU.64 R22, [R1+0x8658] ;  /* 0x0086580001167983 */ /* 0x002ea80000300a00 */
[----:B------:R1:W-:Y:S04]  /*1395a0*/  STL [R1+0x2b4c], R3 ;  /* 0x002b4c0301007387 */ /* 0x0003e80000100800 */
[----:B------:R0:W3:Y:S01]  /*1395b0*/  LDL.LU R2, [R1+0x8654] ;  /* 0x0086540001027983 */ /* 0x0000e20000300800 */
[----:B-1----:R-:W-:-:S03]  /*1395c0*/  IMAD.X R3, R28, 0x1, R4, P2 ;  /* 0x000000011c037824 */ /* 0x002fc600010e0604 */
[----:B------:R1:W-:Y:S04]  /*1395d0*/  STL.64 [R1+0x8638], R26 ;  /* 0x0086381a01007387 */ /* 0x0003e80000100a00 */
[----:B-1----:R-:W4:Y:S04]  /*1395e0*/  LDL.LU R26, [R1+0x48] ;  /* 0x00004800011a7983 */ /* 0x002f280000300800 */
[----:B------:R1:W-:Y:S04]  /*1395f0*/  STL [R1+0x2b44], R3 ;  /* 0x002b440301007387 */ /* 0x0003e80000100800 */
[----:B---3--:R0:W3:Y:S01]  /*139600*/  LDL.LU R2, [R1+0x8650] ;  /* 0x0086500001027983 */ /* 0x0080e20000300800 */
[----:B-1----:R-:W-:-:S03]  /*139610*/  IMAD.X R3, R28, 0x1, R9, P3 ;  /* 0x000000011c037824 */ /* 0x002fc600018e0609 */
[----:B------:R-:W-:Y:S04]  /*139620*/  STL.64 [R1+0x8640], R4 ;  /* 0x0086400401007387 */ /* 0x000fe80000100a00 */
[----:B------:R3:W-:Y:S04]  /*139630*/  STL [R1+0x2b3c], R3 ;  /* 0x002b3c0301007387 */ /* 0x0007e80000100800 */
[----:B---3--:R-:W3:Y:S01]  /*139640*/  LDL.LU.64 R2, [R1+0x8648] ;  /* 0x0086480001027983 */ /* 0x008ee20000300a00 */
[----:B----4-:R-:W-:-:S05]  /*139650*/  SHF.R.S32.HI R4, RZ, 0x1f, R26 ;  /* 0x0000001fff047819 */ /* 0x010fca000001141a */
[----:B------:R3:W-:Y:S02]  /*139660*/  STL [R1], R4 ;  /* 0x0000000401007387 */ /* 0x0007e40000100800 */
[----:B---3--:R-:W-:-:S05]  /*139670*/  IADD3 R4, P0, R26, R2, RZ ;  /* 0x000000021a047210 */ /* 0x008fca0007f1e0ff */
[----:B------:R1:W-:Y:S04]  /*139680*/  STL [R1+0x2b30], R4 ;  /* 0x002b300401007387 */ /* 0x0003e80000100800 */
[----:B-1----:R-:W3:Y:S01]  /*139690*/  LDL.LU.64 R4, [R1+0x8640] ;  /* 0x0086400001047983 */ /* 0x002ee20000300a00 */
[----:B------:R-:W-:-:S05]  /*1396a0*/  IADD3 R26, P1, R26, R3, RZ ;  /* 0x000000031a1a7210 */ /* 0x000fca0007f3e0ff */
[----:B------:R1:W-:Y:S04]  /*1396b0*/  STL [R1+0x2b28], R26 ;  /* 0x002b281a01007387 */ /* 0x0003e80000100800 */
[----:B-1----:R-:W4:Y:S04]  /*1396c0*/  LDL.LU.64 R26, [R1+0x8638] ;  /* 0x00863800011a7983 */ /* 0x002f280000300a00 */
[----:B---3--:R1:W-:Y:S04]  /*1396d0*/  STL.64 [R1+0x8630], R4 ;  /* 0x0086300401007387 */ /* 0x0083e80000100a00 */
[----:B-1----:R-:W3:Y:S04]  /*1396e0*/  LDL.LU R4, [R1+0x4c] ;  /* 0x00004c0001047983 */ /* 0x002ee80000300800 */
[----:B----4-:R1:W-:Y:S04]  /*1396f0*/  STL.64 [R1+0x8628], R26 ;  /* 0x0086281a01007387 */ /* 0x0103e80000100a00 */
[----:B-1----:R0:W4:Y:S04]  /*139700*/  LDL.64 R26, [R1+0x2b30] ;  /* 0x002b3000011a7983 */ /* 0x0021280000100a00 */
[----:B------:R1:W-:Y:S04]  /*139710*/  STL.64 [R1+0x8620], R14 ;  /* 0x0086200e01007387 */ /* 0x0003e80000100a00 */
[----:B-1----:R-:W4:Y:S01]  /*139720*/  LDL.LU R15, [R1] ;  /* 0x00000000010f7983 */ /* 0x002f220000300800 */
[----:B---3--:R-:W-:-:S02]  /*139730*/  SHF.R.S32.HI R28, RZ, 0x1f, R4 ;  /* 0x0000001fff1c7819 */ /* 0x008fc40000011404 */
[C---:B------:R-:W-:Y:S02]  /*139740*/  IADD3 R14, P2, R4.reuse, R2, RZ ;  /* 0x00000002040e7210 */ /* 0x040fe40007f5e0ff */
[----:B------:R-:W-:-:S05]  /*139750*/  IADD3 R4, P3, R4, R3, RZ ;  /* 0x0000000304047210 */ /* 0x000fca0007f7e0ff */
[----:B------:R1:W-:Y:S04]  /*139760*/  STL [R1+0x2b18], R4 ;  /* 0x002b180401007387 */ /* 0x0003e80000100800 */
[----:B-1----:R-:W4:Y:S04]  /*139770*/  LDL.LU.64 R4, [R1+0x8630] ;  /* 0x0086300001047983 */ /* 0x002f280000300a00 */
[----:B------:R1:W-:Y:S04]  /*139780*/  STL.64 [R1+0x8618], R2 ;  /* 0x0086180201007387 */ /* 0x0003e80000100a00 */
[----:B-1----:R0:W3:Y:S01]  /*139790*/  LDL.64 R2, [R1+0x2b28] ;  /* 0x002b280001027983 */ /* 0x0020e20000100a00 */
[----:B----4-:R-:W-:-:S05]  /*1397a0*/  IMAD.X R27, R15, 0x1, R4, P0 ;  /* 0x000000010f1b7824 */ /* 0x010fca00000e0604 */
[----:B------:R1:W-:Y:S04]  /*1397b0*/  STL [R1+0x2b34], R27 ;  /* 0x002b341b01007387 */ /* 0x0003e80000100800 */
[----:B-1----:R-:W4:Y:S01]  /*1397c0*/  LDL.LU.64 R26, [R1+0x8628] ;  /* 0x00862800011a7983 */ /* 0x002f220000300a00 */
[----:B---3--:R-:W-:Y:S02]  /*1397d0*/  IMAD.X R3, R15, 0x1, R9, P1 ;  /* 0x000000010f037824 */ /* 0x008fe400008e0609 */
[----:B------:R-:W-:-:S05]  /*1397e0*/  IMAD.X R15, R28, 0x1, R4, P2 ;  /* 0x000000011c0f7824 */ /* 0x000fca00010e0604 */
[----:B------:R1:W-:Y:S04]  /*1397f0*/  STL.64 [R1+0x2b20], R14 ;  /* 0x002b200e01007387 */ /* 0x0003e80000100a00 */
[----:B-1----:R-:W3:Y:S04]  /*139800*/  LDL.LU.64 R14, [R1+0x8620] ;  /* 0x00862000010e7983 */ /* 0x002ee80000300a00 */
[----:B------:R1:W-:Y:S04]  /*139810*/  STL [R1+0x2b2c], R3 ;  /* 0x002b2c0301007387 */ /* 0x0003e80000100800 */
[----:B-1----:R0:W2:Y:S04]  /*139820*/  LDL.64 R2, [R1+0x2b18] ;  /* 0x002b180001027983 */ /* 0x0020a80000100a00 */
[----:B------:R1:W-:Y:S04]  /*139830*/  STL.64 [R1+0x85f8], R12 ;  /* 0x0085f80c01007387 */ /* 0x0003e80000100a00 */
[----:B-1----:R-:W4:Y:S01]  /*139840*/  LDL.LU R12, [R1+0x54] ;  /* 0x00005400010c7983 */ /* 0x002f220000300800 */
[----:B--2---:R-:W-:-:S03]  /*139850*/  IMAD.X R3, R28, 0x1, R9, P3 ;  /* 0x000000011c037824 */ /* 0x004fc600018e0609 */
[----:B----4-:R1:W-:Y:S04]  /*139860*/  STL.64 [R1+0x8608], R12 ;  /* 0x0086080c01007387 */ /* 0x0103e80000100a00 */
        /* <DEDUP_REMOVED lines=21> */
[----:B-1----:R-:W3:Y:S04]  /*1399c0*/  LDL.64 R2, [R1+0x2af8] ;  /* 0x002af80001027983 */ /* 0x002ee80000100a00 */
[----:B---3--:R1:W-:Y:S04]  /*1399d0*/  STL [R1+0x85e8], R2 ;  /* 0x0085e80201007387 */ /* 0x0083e80000100800 */
[----:B-1----:R-:W3:Y:S04]  /*1399e0*/  LDL.64 R2, [R1+0x2b00] ;  /* 0x002b000001027983 */ /* 0x002ee80000100a00 */
[----:B---3--:R1:W-:Y:S04]  /*1399f0*/  STL [R1+0x85ec], R2 ;  /* 0x0085ec0201007387 */ /* 0x0083e80000100800 */
[----:B-1----:R0:W3:Y:S04]  /*139a00*/  LDL.64 R2, [R1+0x2b08] ;  /* 0x002b080001027983 */ /* 0x0020e80000100a00 */
[----:B---3--:R-:W2:Y:S04]  /*139a10*/  LDL.LU R3, [R1] ;  /* 0x0000000001037983 */ /* 0x008ea80000300800 */
[----:B------:R1:W-:Y:S04]  /*139a20*/  STL.64 [R1+0x85f0], R28 ;  /* 0x0085f01c01007387 */ /* 0x0003e80000100a00 */
[----:B-1----:R0:W2:Y:S02]  /*139a30*/  LDL.64 R28, [R1+0x2b10] ;  /* 0x002b1000011c7983 */ /* 0x0020a40000100a00 */
[----:B--2---:R-:W-:-:S02]  /*139a40*/  IMAD.X R29, R3, 0x1, R4, P0 ;  /* 0x00000001031d7824 */ /* 0x004fc400000e0604 */
[----:B------:R-:W-:-:S03]  /*139a50*/  IMAD.X R3, R3, 0x1, R9, P1 ;  /* 0x0000000103037824 */ /* 0x000fc600008e0609 */
[----:B------:R1:W-:Y:S04]  /*139a60*/  STL [R1+0x2b14], R29 ;  /* 0x002b141d01007387 */ /* 0x0003e80000100800 */
[----:B-1----:R-:W2:Y:S04]  /*139a70*/  LDL.LU.64 R28, [R1+0x85f0] ;  /* 0x0085f000011c7983 */ /* 0x002ea80000300a00 */
[----:B------:R2:W-:Y:S04]  /*139a80*/  STL [R1+0x2b0c], R3 ;  /* 0x002b0c0301007387 */ /* 0x0005e80000100800 */
[----:B------:R0:W3:Y:S01]  /*139a90*/  LDL.LU R2, [R1+0x85ec] ;  /* 0x0085ec0001027983 */ /* 0x0000e20000300800 */
[----:B--2---:R-:W-:-:S05]  /*139aa0*/  IMAD.X R3, R28, 0x1, R4, P2 ;  /* 0x000000011c037824 */ /* 0x004fca00010e0604 */
[----:B------:R1:W-:Y:S04]  /*139ab0*/  STL [R1+0x2b04], R3 ;  /* 0x002b040301007387 */ /* 0x0003e80000100800 */
[----:B---3--:R0:W2:Y:S01]  /*139ac0*/  LDL.LU R2, [R1+0x85e8] ;  /* 0x0085e80001027983 */ /* 0x0080a20000300800 */
[----:B-1----:R-:W-:-:S05]  /*139ad0*/  IMAD.X R3, R28, 0x1, R9, P3 ;  /* 0x000000011c037824 */ /* 0x002fca00018e0609 */
[----:B------:R2:W-:Y:S04]  /*139ae0*/  STL [R1+0x2afc], R3 ;  /* 0x002afc0301007387 */ /* 0x0005e80000100800 */
[----:B--2---:R-:W2:Y:S04]  /*139af0*/  LDL.LU.64 R2, [R1+0x85e0] ;  /* 0x0085e00001027983 */ /* 0x004ea80000300a00 */
[----:B------:R-:W3:Y:S04]  /*139b00*/  LDL.LU R28, [R1+0x58] ;  /* 0x00005800011c7983 */ /* 0x000ee80000300800 */
[----:B------:R3:W-:Y:S04]  /*139b10*/  STL.64 [R1+0x85d0], R8 ;  /* 0x0085d00801007387 */ /* 0x0007e80000100a00 */
[----:B------:R-:W-:Y:S01]  /*139b20*/  STL [R1+0x85d8], R9 ;  /* 0x0085d80901007387 */ /* 0x000fe20000100800 */
[----:B---3--:R-:W-:-:S05]  /*139b30*/  SHF.R.S32.HI R8, RZ, 0x1f, R28 ;  /* 0x0000001fff087819 */ /* 0x008fca000001141c */
[----:B------:R2:W-:Y:S02]  /*139b40*/  STL [R1], R8 ;  /* 0x0000000801007387 */ /* 0x0005e40000100800 */
[----:B--2---:R-:W-:-:S05]  /*139b50*/  IADD3 R8, P0, R28, R2, RZ ;  /* 0x000000021c087210 */ /* 0x004fca0007f1e0ff */
[----:B------:R1:W-:Y:S04]  /*139b60*/  STL [R1+0x2af0], R8 ;  /* 0x002af00801007387 */ /* 0x0003e80000100800 */
[----:B------:R0:W2:Y:S01]  /*139b70*/  LDL.LU R9, [R1+0x85d8] ;  /* 0x0085d80001097983 */ /* 0x0000a20000300800 */
[----:B-1----:R-:W-:-:S05]  /*139b80*/  IADD3 R8, P1, R28, R3, RZ ;  /* 0x000000031c087210 */ /* 0x002fca0007f3e0ff */
[----:B------:R2:W-:Y:S04]  /*139b90*/  STL [R1+0x2ae8], R8 ;  /* 0x002ae80801007387 */ /* 0x0005e80000100800 */
[----:B--2---:R-:W2:Y:S04]  /*139ba0*/  LDL.LU.64 R8, [R1+0x85d0] ;  /* 0x0085d00001087983 */ /* 0x004ea80000300a00 */
[----:B--2---:R1:W-:Y:S04]  /*139bb0*/  STL.64 [R1+0x85c0], R8 ;  /* 0x0085c00801007387 */ /* 0x0043e80000100a00 */
[----:B-1----:R-:W2:Y:S04]  /*139bc0*/  LDL.64 R8, [R1+0x2af0] ;  /* 0x002af00001087983 */ /* 0x002ea80000100a00 */
[----:B--2---:R1:W-:Y:S04]  /*139bd0*/  STL [R1+0x85c8], R8 ;  /* 0x0085c80801007387 */ /* 0x0043e80000100800 */
[----:B-1----:R-:W2:Y:S04]  /*139be0*/  LDL.LU R8, [R1+0x5c] ;  /* 0x00005c0001087983 */ /* 0x002ea80000300800 */
[----:B------:R1:W-:Y:S04]  /*139bf0*/  STL.64 [R1+0x85b8], R22 ;  /* 0x0085b81601007387 */ /* 0x0003e80000100a00 */
[----:B-1----:R-:W3:Y:S01]  /*139c00*/  LDL.LU R23, [R1] ;  /* 0x0000000001177983 */ /* 0x002ee20000300800 */
[----:B--2---:R-:W-:-:S02]  /*139c10*/  SHF.R.S32.HI R28, RZ, 0x1f, R8 ;  /* 0x0000001fff1c7819 */ /* 0x004fc40000011408 */
[C---:B------:R-:W-:Y:S02]  /*139c20*/  IADD3 R22, P2, R8.reuse, R2, RZ ;  /* 0x0000000208167210 */ /* 0x040fe40007f5e0ff */
[----:B------:R-:W-:-:S05]  /*139c30*/  IADD3 R8, P3, R8, R3, RZ ;  /* 0x0000000308087210 */ /* 0x000fca0007f7e0ff */
[----:B------:R1:W-:Y:S04]  /*139c40*/  STL [R1+0x2ad8], R8 ;  /* 0x002ad80801007387 */ /* 0x0003e80000100800 */
[----:B-1----:R0:W2:Y:S01]  /*139c50*/  LDL.LU R8, [R1+0x85c8] ;  /* 0x0085c80001087983 */ /* 0x0020a20000300800 */
[----:B---3--:R-:W-:-:S03]  /*139c60*/  IMAD.X R9, R23, 0x1, R4, P0 ;  /* 0x0000000117097824 */ /* 0x008fc600000e0604 */
[----:B------:R1:W-:Y:S04]  /*139c70*/  STL.64 [R1+0x85b0], R2 ;  /* 0x0085b00201007387 */ /* 0x0003e80000100a00 */
[----:B-1----:R0:W3:Y:S04]  /*139c80*/  LDL.64 R2, [R1+0x2ae8] ;  /* 0x002ae80001027983 */ /* 0x0020e80000100a00 */
[----:B------:R2:W-:Y:S04]  /*139c90*/  STL [R1+0x2af4], R9 ;  /* 0x002af40901007387 */ /* 0x0005e80000100800 */
[----:B--2---:R-:W3:Y:S02]  /*139ca0*/  LDL.LU.64 R8, [R1+0x85c0] ;  /* 0x0085c00001087983 */ /* 0x004ee40000300a00 */
[----:B---3--:R-:W-:-:S02]  /*139cb0*/  IMAD.X R3, R23, 0x1, R9, P1 ;  /* 0x0000000117037824 */ /* 0x008fc400008e0609 */
[----:B------:R-:W-:-:S05]  /*139cc0*/  IMAD.X R23, R28, 0x1, R4, P2 ;  /* 0x000000011c177824 */ /* 0x000fca00010e0604 */
[----:B------:R1:W-:Y:S04]  /*139cd0*/  STL.64 [R1+0x2ae0], R22 ;  /* 0x002ae01601007387 */ /* 0x0003e80000100a00 */
[----:B-1----:R-:W2:Y:S04]  /*139ce0*/  LDL.LU.64 R22, [R1+0x85b8] ;  /* 0x0085b80001167983 */ /* 0x002ea80000300a00 */
[----:B------:R1:W-:Y:S04]  /*139cf0*/  STL [R1+0x2aec], R3 ;  /* 0x002aec0301007387 */ /* 0x0003e80000100800 */
[----:B-1----:R0:W3:Y:S04]  /*139d00*/  LDL.64 R2, [R1+0x2ad8] ;  /* 0x002ad80001027983 */ /* 0x0020e80000100a00 */
[----:B------:R1:W-:Y:S04]  /*139d10*/  STL.64 [R1+0x8590], R14 ;  /* 0x0085900e01007387 */ /* 0x0003e80000100a00 */
[----:B-1----:R-:W4:Y:S01]  /*139d20*/  LDL.LU R14, [R1+0x64] ;  /* 0x00006400010e7983 */ /* 0x002f220000300800 */
[----:B---3--:R-:W-:-:S03]  /*139d30*/  IMAD.X R3, R28, 0x1, R9, P3 ;  /* 0x000000011c037824 */ /* 0x008fc600018e0609 */
[----:B----4-:R1:W-:Y:S04]  /*139d40*/  STL.64 [R1+0x85a0], R14 ;  /* 0x0085a00e01007387 */ /* 0x0103e80000100a00 */
[----:B-1----:R-:W3:Y:S04]  /*139d50*/  LDL.LU R14, [R1+0x60] ;  /* 0x00006000010e7983 */ /* 0x002ee80000300800 */
[----:B------:R-:W-:Y:S04]  /*139d60*/  STL.64 [R1+0x8598], R12 ;  /* 0x0085980c01007387 */ /* 0x000fe80000100a00 */
[----:B------:R-:W-:Y:S04]  /*139d70*/  STL [R1+0x85a8], R13 ;  /* 0x0085a80d01007387 */ /* 0x000fe80000100800 */
[----:B------:R1:W-:Y:S04]  /*139d80*/  STL [R1+0x2adc], R3 ;  /* 0x002adc0301007387 */ /* 0x0003e80000100800 */
[----:B-1----:R-:W4:Y:S01]  /*139d90*/  LDL.LU.64 R2, [R1+0x85b0] ;  /* 0x0085b00001027983 */ /* 0x002f220000300a00 */
[----:B---3--:R-:W-:-:S02]  /*139da0*/  SHF.R.S32.HI R28, RZ, 0x1f, R14 ;  /* 0x0000001fff1c7819 */ /* 0x008fc4000001140e */
[C---:B----4-:R-:W-:Y:S02]  /*139db0*/  IADD3 R12, P0, R14.reuse, R2, RZ ;  /* 0x000000020e0c7210 */ /* 0x050fe40007f1e0ff */
[----:B------:R-:W-:-:S03]  /*139dc0*/  IADD3 R14, P1, R14, R3, RZ ;  /* 0x000000030e0e7210 */ /* 0x000fc60007f3e0ff */
[----:B------:R-:W-:Y:S04]  /*139dd0*/  STL [R1+0x2ad0], R12 ;  /* 0x002ad00c01007387 */ /* 0x000fe80000100800 */
[----:B------:R-:W-:Y:S04]  /*139de0*/  STL [R1], R28 ;  /* 0x0000001c01007387 */ /* 0x000fe80000100800 */
[----:B------:R0:W3:Y:S04]  /*139df0*/  LDL.LU R13, [R1+0x85a8] ;  /* 0x0085a800010d7983 */ /* 0x0000e80000300800 */
[----:B------:R1:W-:Y:S04]  /*139e00*/  STL [R1+0x2ac8], R14 ;  /* 0x002ac80e01007387 */ /* 0x0003e80000100800 */
[----:B-1----:R-:W4:Y:S02]  /*139e10*/  LDL.LU.64 R14, [R1+0x85a0] ;  /* 0x0085a000010e7983 */ /* 0x002f240000300a00 */
[----:B----4-:R-:W-:-:S02]  /*139e20*/  IADD3 R12, P2, R14, R2, RZ ;  /* 0x000000020e0c7210 */ /* 0x010fc40007f5e0ff */
[----:B------:R-:W-:Y:S02]  /*139e30*/  SHF.R.S32.HI R28, RZ, 0x1f, R14 ;  /* 0x0000001fff1c7819 */ /* 0x000fe4000001140e */
[----:B------:R-:W-:Y:S01]  /*139e40*/  IADD3 R14, P3, R14, R3, RZ ;  /* 0x000000030e0e7210 */ /* 0x000fe20007f7e0ff */
[----:B------:R3:W-:Y:S04]  /*139e50*/  STL [R1+0x2ac0], R12 ;  /* 0x002ac00c01007387 */ /* 0x0007e80000100800 */
[----:B---3--:R-:W3:Y:S04]  /*139e60*/  LDL.LU.64 R12, [R1+0x8598] ;  /* 0x00859800010c7983 */ /* 0x008ee80000300a00 */
[----:B------:R1:W-:Y:S04]  /*139e70*/  STL [R1+0x2ab8], R14 ;  /* 0x002ab80e01007387 */ /* 0x0003e80000100800 */
[----:B-1----:R-:W4:Y:S04]  /*139e80*/  LDL.LU.64 R14, [R1+0x8590] ;  /* 0x00859000010e7983 */ /* 0x002f280000300a00 */
[----:B------:R1:W-:Y:S04]  /*139e90*/  STL.64 [R1+0x8578], R2 ;  /* 0x0085780201007387 */ /* 0x0003e80000100a00 */
[----:B-1----:R-:W2:Y:S04]  /*139ea0*/  LDL.64 R2, [R1+0x2ab8] ;  /* 0x002ab80001027983 */ /* 0x002ea80000100a00 */
[----:B--2---:R1:W-:Y:S04]  /*139eb0*/  STL [R1+0x8580], R2 ;  /* 0x0085800201007387 */ /* 0x0043e80000100800 */
[----:B-1----:R-:W2:Y:S04]  /*139ec0*/  LDL.64 R2, [R1+0x2ac0] ;  /* 0x002ac00001027983 */ /* 0x002ea80000100a00 */
[----:B--2---:R1:W-:Y:S04]  /*139ed0*/  STL [R1+0x8584], R2 ;  /* 0x0085840201007387 */ /* 0x0043e80000100800 */
[----:B-1----:R0:W2:Y:S04]  /*139ee0*/  LDL.64 R2, [R1+0x2ac8] ;  /* 0x002ac80001027983 */ /* 0x0020a80000100a00 */
[----:B--2---:R-:W2:Y:S04]  /*139ef0*/  LDL.LU R3, [R1] ;  /* 0x0000000001037983 */ /* 0x004ea80000300800 */
[----:B----4-:R1:W-:Y:S04]  /*139f00*/  STL.64 [R1+0x8588], R14 ;  /* 0x0085880e01007387 */ /* 0x0103e80000100a00 */
[----:B-1----:R0:W2:Y:S02]  /*139f10*/  LDL.64 R14, [R1+0x2ad0] ;  /* 0x002ad000010e7983 */ /* 0x0020a40000100a00 */
[----:B--2---:R-:W-:-:S02]  /*139f20*/  IMAD.X R15, R3, 0x1, R4, P0 ;  /* 0x00000001030f7824 */ /* 0x004fc400000e0604 */
[----:B------:R-:W-:-:S03]  /*139f30*/  IMAD.X R3, R3, 0x1, R9, P1 ;  /* 0x0000000103037824 */ /* 0x000fc600008e0609 */
[----:B------:R1:W-:Y:S04]  /*139f40*/  STL [R1+0x2ad4], R15 ;  /* 0x002ad40f01007387 */ /* 0x0003e80000100800 */
[----:B-1----:R-:W2:Y:S04]  /*139f50*/  LDL.LU.64 R14, [R1+0x8588] ;  /* 0x00858800010e7983 */ /* 0x002ea80000300a00 */
[----:B------:R1:W-:Y:S04]  /*139f60*/  STL [R1+0x2acc], R3 ;  /* 0x002acc0301007387 */ /* 0x0003e80000100800 */
[----:B------:R0:W4:Y:S01]  /*139f70*/  LDL.LU R2, [R1+0x8584] ;  /* 0x0085840001027983 */ /* 0x0001220000300800 */
[----:B-1----:R-:W-:-:S05]  /*139f80*/  IMAD.X R3, R28, 0x1, R4, P2 ;  /* 0x000000011c037824 */ /* 0x002fca00010e0604 */
[----:B------:R1:W-:Y:S04]  /*139f90*/  STL [R1+0x2ac4], R3 ;  /* 0x002ac40301007387 */ /* 0x0003e80000100800 */
[----:B----4-:R0:W4:Y:S01]  /*139fa0*/  LDL.LU R2, [R1+0x8580] ;  /* 0x0085800001027983 */ /* 0x0101220000300800 */
[----:B-1----:R-:W-:-:S05]  /*139fb0*/  IMAD.X R3, R28, 0x1, R9, P3 ;  /* 0x000000011c037824 */ /* 0x002fca00018e0609 */
[----:B------:R4:W-:Y:S04]  /*139fc0*/  STL [R1+0x2abc], R3 ;  /* 0x002abc0301007387 */ /* 0x0009e80000100800 */
[----:B----4-:R-:W4:Y:S04]  /*139fd0*/  LDL.LU.64 R2, [R1+0x8578] ;  /* 0x0085780001027983 */ /* 0x010f280000300a00 */
[----:B------:R-:W3:Y:S04]  /*139fe0*/  LDL.LU R28, [R1+0x68] ;  /* 0x00006800011c7983 */ /* 0x000ee80000300800 */
[----:B------:R3:W-:Y:S04]  /*139ff0*/  STL.64 [R1+0x8568], R8 ;  /* 0x0085680801007387 */ /* 0x0007e80000100a00 */
[----:B------:R-:W-:Y:S01]  /*13a000*/  STL [R1+0x8570], R9 ;  /* 0x0085700901007387 */ /* 0x000fe20000100800 */
[----:B---3--:R-:W-:-:S05]  /*13a010*/  SHF.R.S32.HI R8, RZ, 0x1f, R28 ;  /* 0x0000001fff087819 */ /* 0x008fca000001141c */
[----:B------:R4:W-:Y:S02]  /*13a020*/  STL [R1], R8 ;  /* 0x0000000801007387 */ /* 0x0009e40000100800 */
[----:B----4-:R-:W-:-:S05]  /*13a030*/  IADD3 R8, P0, R28, R2, RZ ;  /* 0x000000021c087210 */ /* 0x010fca0007f1e0ff */
[----:B------:R1:W-:Y:S04]  /*13a040*/  STL [R1+0x2ab0], R8 ;  /* 0x002ab00801007387 */ /* 0x0003e80000100800 */
[----:B------:R0:W3:Y:S01]  /*13a050*/  LDL.LU R9, [R1+0x8570] ;  /* 0x0085700001097983 */ /* 0x0000e20000300800 */
[----:B-1----:R-:W-:-:S05]  /*13a060*/  IADD3 R8, P1, R28, R3, RZ ;  /* 0x000000031c087210 */ /* 0x002fca0007f3e0ff */
[----:B------:R3:W-:Y:S04]  /*13a070*/  STL [R1+0x2aa8], R8 ;  /* 0x002aa80801007387 */ /* 0x0007e80000100800 */
[----:B---3--:R-:W3:Y:S04]  /*13a080*/  LDL.LU.64 R8, [R1+0x8568] ;  /* 0x0085680001087983 */ /* 0x008ee80000300a00 */
        /* <DEDUP_REMOVED lines=10> */
[----:B-1----:R0:W3:Y:S01]  /*13a130*/  LDL.LU R8, [R1+0x8560] ;  /* 0x0085600001087983 */ /* 0x0020e20000300800 */
[----:B----4-:R-:W-:-:S03]  /*13a140*/  IMAD.X R9, R27, 0x1, R4, P0 ;  /* 0x000000011b097824 */ /* 0x010fc600000e0604 */
[----:B------:R1:W-:Y:S04]  /*13a150*/  STL.64 [R1+0x8548], R2 ;  /* 0x0085480201007387 */ /* 0x0003e80000100a00 */
[----:B-1----:R0:W4:Y:S04]  /*13a160*/  LDL.64 R2, [R1+0x2aa8] ;  /* 0x002aa80001027983 */ /* 0x0021280000100a00 */
[----:B------:R3:W-:Y:S04]  /*13a170*/  STL [R1+0x2ab4], R9 ;  /* 0x002ab40901007387 */ /* 0x0007e80000100800 */
[----:B---3--:R-:W4:Y:S02]  /*13a180*/  LDL.LU.64 R8, [R1+0x8558] ;  /* 0x0085580001087983 */ /* 0x008f240000300a00 */
[----:B----4-:R-:W-:-:S02]  /*13a190*/  IMAD.X R3, R27, 0x1, R9, P1 ;  /* 0x000000011b037824 */ /* 0x010fc400008e0609 */
[----:B------:R-:W-:-:S05]  /*13a1a0*/  IMAD.X R27, R28, 0x1, R4, P2 ;  /* 0x000000011c1b7824 */ /* 0x000fca00010e0604 */
[----:B------:R1:W-:Y:S04]  /*13a1b0*/  STL.64 [R1+0x2aa0], R26 ;  /* 0x002aa01a01007387 */ /* 0x0003e80000100a00 */
[----:B-1----:R-:W3:Y:S04]  /*13a1c0*/  LDL.LU.64 R26, [R1+0x8550] ;  /* 0x00855000011a7983 */ /* 0x002ee80000300a00 */
[----:B------:R1:W-:Y:S04]  /*13a1d0*/  STL [R1+0x2aac], R3 ;  /* 0x002aac0301007387 */ /* 0x0003e80000100800 */
[----:B-1----:R0:W4:Y:S04]  /*13a1e0*/  LDL.64 R2, [R1+0x2a98] ;  /* 0x002a980001027983 */ /* 0x0021280000100a00 */
[----:B------:R1:W-:Y:S04]  /*13a1f0*/  STL.64 [R1+0x8530], R18 ;  /* 0x0085301201007387 */ /* 0x0003e80000100a00 */
[----:B-1----:R-:W2:Y:S04]  /*13a200*/  LDL.LU R18, [R1+0x70] ;  /* 0x0000700001127983 */ /* 0x002ea80000300800 */
[----:B------:R-:W-:Y:S04]  /*13a210*/  STL [R1+0x8538], R19 ;  /* 0x0085381301007387 */ /* 0x000fe80000100800 */
[----:B------:R1:W-:Y:S04]  /*13a220*/  STL.64 [R1+0x8528], R4 ;  /* 0x0085280401007387 */ /* 0x0003e80000100a00 */
[----:B-1----:R-:W3:Y:S01]  /*13a230*/  LDL.LU R4, [R1+0x74] ;  /* 0x0000740001047983 */ /* 0x002ee20000300800 */
[----:B----4-:R-:W-:-:S03]  /*13a240*/  IMAD.X R3, R28, 0x1, R9, P3 ;  /* 0x000000011c037824 */ /* 0x010fc600018e0609 */
[----:B---3--:R-:W-:Y:S04]  /*13a250*/  STL.64 [R1+0x8540], R4 ;  /* 0x0085400401007387 */ /* 0x008fe80000100a00 */
[----:B------:R1:W-:Y:S04]  /*13a260*/  STL [R1+0x2a9c], R3 ;  /* 0x002a9c0301007387 */ /* 0x0003e80000100800 */
[----:B-1----:R-:W3:Y:S01]  /*13a270*/  LDL.LU.64 R2, [R1+0x8548] ;  /* 0x0085480001027983 */ /* 0x002ee20000300a00 */
[----:B--2---:R-:W-:Y:S02]  /*13a280*/  SHF.R.S32.HI R28, RZ, 0x1f, R18 ;  /* 0x0000001fff1c7819 */ /* 0x004fe40000011412 */
[----:B---3--:R-:W-:-:S02]  /*13a290*/  IADD3 R4, P0, R18, R2, RZ ;  /* 0x0000000212047210 */ /* 0x008fc40007f1e0ff */
        /* <DEDUP_REMOVED lines=49> */
[----:B--2---:R1:W-:Y:S04]  /*13a5b0*/  STL.64 [R1+0x84e8], R18 ;  /* 0x0084e81201007387 */ /* 0x0043e80000100a00 */
[----:B-1----:R-:W4:Y:S01]  /*13a5c0*/  LDL.LU R19, [R1] ;  /* 0x0000000001137983 */ /* 0x002f220000300800 */
[----:B---3--:R-:W-:-:S02]  /*13a5d0*/  SHF.R.S32.HI R28, RZ, 0x1f, R4 ;  /* 0x0000001fff1c7819 */ /* 0x008fc40000011404 */
[C---:B------:R-:W-:Y:S02]  /*13a5e0*/  IADD3 R18, P2, R4.reuse, R2, RZ ;  /* 0x0000000204127210 */ /* 0x040fe40007f5e0ff */
[----:B------:R-:W-:-:S05]  /*13a5f0*/  IADD3 R4, P3, R4, R3, RZ ;  /* 0x0000000304047210 */ /* 0x000fca0007f7e0ff */
[----:B------:R1:W-:Y:S04]  /*13a600*/  STL [R1+0x2a58], R4 ;  /* 0x002a580401007387 */ /* 0x0003e80000100800 */
[----:B-1----:R-:W4:Y:S04]  /*13a610*/  LDL.LU.64 R4, [R1+0x84f8] ;  /* 0x0084f80001047983 */ /* 0x002f280000300a00 */
[----:B------:R1:W-:Y:S04]  /*13a620*/  STL.64 [R1+0x84e0], R2 ;  /* 0x0084e00201007387 */ /* 0x0003e80000100a00 */
[----:B-1----:R0:W2:Y:S01]  /*13a630*/  LDL.64 R2, [R1+0x2a68] ;  /* 0x002a680001027983 */ /* 0x0020a20000100a00 */
[----:B----4-:R-:W-:-:S05]  /*13a640*/  IMAD.X R17, R19, 0x1, R4, P0 ;  /* 0x0000000113117824 */ /* 0x010fca00000e0604 */
[----:B------:R1:W-:Y:S04]  /*13a650*/  STL [R1+0x2a74], R17 ;  /* 0x002a741101007387 */ /* 0x0003e80000100800 */
[----:B-1----:R-:W3:Y:S01]  /*13a660*/  LDL.LU.64 R16, [R1+0x84f0] ;  /* 0x0084f00001107983 */ /* 0x002ee20000300a00 */
[----:B--2---:R-:W-:Y:S02]  /*13a670*/  IMAD.X R3, R19, 0x1, R9, P1 ;  /* 0x0000000113037824 */ /* 0x004fe400008e0609 */
[----:B------:R-:W-:-:S05]  /*13a680*/  IMAD.X R19, R28, 0x1, R4, P2 ;  /* 0x000000011c137824 */ /* 0x000fca00010e0604 */
[----:B------:R1:W-:Y:S04]  /*13a690*/  STL.64 [R1+0x2a60], R18 ;  /* 0x002a601201007387 */ /* 0x0003e80000100a00 */
[----:B-1----:R-:W2:Y:S04]  /*13a6a0*/  LDL.LU.64 R18, [R1+0x84e8] ;  /* 0x0084e80001127983 */ /* 0x002ea80000300a00 */
[----:B------:R1:W-:Y:S04]  /*13a6b0*/  STL [R1+0x2a6c], R3 ;  /* 0x002a6c0301007387 */ /* 0x0003e80000100800 */
[----:B-1----:R0:W4:Y:S04]  /*13a6c0*/  LDL.64 R2, [R1+0x2a58] ;  /* 0x002a580001027983 */ /* 0x0021280000100a00 */
        /* <DEDUP_REMOVED lines=30> */
[----:B---3--:R-:W3:Y:S04]  /*13a8b0*/  LDL.LU R3, [R1] ;  /* 0x0000000001037983 */ /* 0x008ee80000300800 */
[----:B------:R1:W-:Y:S04]  /*13a8c0*/  STL.64 [R1+0x84b8], R28 ;  /* 0x0084b81c01007387 */ /* 0x0003e80000100a00 */
[----:B-1----:R0:W3:Y:S02]  /*13a8d0*/  LDL.64 R28, [R1+0x2a50] ;  /* 0x002a5000011c7983 */ /* 0x0020e40000100a00 */
[----:B---3--:R-:W-:-:S02]  /*13a8e0*/  IMAD.X R29, R3, 0x1, R4, P0 ;  /* 0x00000001031d7824 */ /* 0x008fc400000e0604 */
[----:B------:R-:W-:-:S03]  /*13a8f0*/  IMAD.X R3, R3, 0x1, R9, P1 ;  /* 0x0000000103037824 */ /* 0x000fc600008e0609 */
[----:B------:R1:W-:Y:S04]  /*13a900*/  STL [R1+0x2a54], R29 ;  /* 0x002a541d01007387 */ /* 0x0003e80000100800 */
[----:B-1----:R-:W3:Y:S04]  /*13a910*/  LDL.LU.64 R28, [R1+0x84b8] ;  /* 0x0084b800011c7983 */ /* 0x002ee80000300a00 */
[----:B------:R3:W-:Y:S04]  /*13a920*/  STL [R1+0x2a4c], R3 ;  /* 0x002a4c0301007387 */ /* 0x0007e80000100800 */
[----:B------:R0:W2:Y:S01]  /*13a930*/  LDL.LU R2, [R1+0x84b4] ;  /* 0x0084b40001027983 */ /* 0x0000a20000300800 */
[----:B---3--:R-:W-:-:S05]  /*13a940*/  IMAD.X R3, R28, 0x1, R4, P2 ;  /* 0x000000011c037824 */ /* 0x008fca00010e0604 */
[----:B------:R1:W-:Y:S04]  /*13a950*/  STL [R1+0x2a44], R3 ;  /* 0x002a440301007387 */ /* 0x0003e80000100800 */
[----:B--2---:R0:W2:Y:S01]  /*13a960*/  LDL.LU R2, [R1+0x84b0] ;  /* 0x0084b00001027983 */ /* 0x0040a20000300800 */
        /* <DEDUP_REMOVED lines=60> */
[----:B--2---:R1:W-:Y:S04]  /*13ad30*/  STL.64 [R1+0x8448], R26 ;  /* 0x0084481a01007387 */ /* 0x0043e80000100a00 */
[----:B-1----:R0:W2:Y:S04]  /*13ad40*/  LDL.64 R26, [R1+0x2a08] ;  /* 0x002a0800011a7983 */ /* 0x0020a80000100a00 */
[----:B--2---:R-:W4:Y:S04]  /*13ad50*/  LDL.LU R27, [R1] ;  /* 0x00000000011b7983 */ /* 0x004f280000300800 */
[----:B------:R1:W-:Y:S04]  /*13ad60*/  STL.64 [R1+0x8438], R2 ;  /* 0x0084380201007387 */ /* 0x0003e80000100a00 */
[----:B-1----:R-:W2:Y:S04]  /*13ad70*/  LDL.64 R2, [R1+0x29f8] ;  /* 0x0029f80001027983 */ /* 0x002ea80000100a00 */
[----:B--2---:R1:W-:Y:S04]  /*13ad80*/  STL [R1+0x8440], R2 ;  /* 0x0084400201007387 */ /* 0x0043e80000100800 */
[----:B-1----:R-:W2:Y:S04]  /*13ad90*/  LDL.64 R2, [R1+0x2a00] ;  /* 0x002a000001027983 */ /* 0x002ea80000100a00 */
[----:B--2---:R1:W-:Y:S04]  /*13ada0*/  STL [R1+0x8450], R2 ;  /* 0x0084500201007387 */ /* 0x0043e80000100800 */
[----:B-1----:R0:W4:Y:S04]  /*13adb0*/  LDL.64 R2, [R1+0x2a10] ;  /* 0x002a100001027983 */ /* 0x0021280000100a00 */
[----:B------:R1:W-:Y:S04]  /*13adc0*/  STL.64 [R1+0x8428], R12 ;  /* 0x0084280c01007387 */ /* 0x0003e80000100a00 */
[----:B-1----:R-:W2:Y:S01]  /*13add0*/  LDL.LU R12, [R1+0x98] ;  /* 0x00009800010c7983 */ /* 0x002ea20000300800 */
[----:B----4-:R-:W-:-:S05]  /*13ade0*/  IMAD.X R3, R27, 0x1, R4, P0 ;  /* 0x000000011b037824 */ /* 0x010fca00000e0604 */
[----:B------:R1:W-:Y:S04]  /*13adf0*/  STL [R1+0x2a14], R3 ;  /* 0x002a140301007387 */ /* 0x0003e80000100800 */
[----:B------:R0:W4:Y:S01]  /*13ae00*/  LDL.LU R2, [R1+0x8450] ;  /* 0x0084500001027983 */ /* 0x0001220000300800 */
[----:B------:R-:W-:Y:S02]  /*13ae10*/  IMAD.X R27, R27, 0x1, R9, P1 ;  /* 0x000000011b1b7824 */ /* 0x000fe400008e0609 */
[----:B-1----:R-:W-:-:S03]  /*13ae20*/  IMAD.X R3, R28, 0x1, R4, P2 ;  /* 0x000000011c037824 */ /* 0x002fc600010e0604 */
[----:B------:R1:W-:Y:S04]  /*13ae30*/  STL [R1+0x2a0c], R27 ;  /* 0x002a0c1b01007387 */ /* 0x0003e80000100800 */
[----:B-1----:R-:W3:Y:S04]  /*13ae40*/  LDL.LU.64 R26, [R1+0x8448] ;  /* 0x00844800011a7983 */ /* 0x002ee80000300a00 */
[----:B------:R-:W-:Y:S04]  /*13ae50*/  STL.64 [R1+0x8430], R24 ;  /* 0x0084301801007387 */ /* 0x000fe80000100a00 */
[----:B------:R1:W-:Y:S04]  /*13ae60*/  STL [R1+0x2a04], R3 ;  /* 0x002a040301007387 */ /* 0x0003e80000100800 */
[----:B----4-:R0:W4:Y:S01]  /*13ae70*/  LDL.LU R2, [R1+0x8440] ;  /* 0x0084400001027983 */ /* 0x0101220000300800 */
[----:B-1----:R-:W-:-:S05]  /*13ae80*/  IMAD.X R3, R28, 0x1, R9, P3 ;  /* 0x000000011c037824 */ /* 0x002fca00018e0609 */
[----:B------:R4:W-:Y:S04]  /*13ae90*/  STL [R1+0x29fc], R3 ;  /* 0x0029fc0301007387 */ /* 0x0009e80000100800 */
[----:B----4-:R-:W4:Y:S01]  /*13aea0*/  LDL.LU.64 R2, [R1+0x8438] ;  /* 0x0084380001027983 */ /* 0x010f220000300a00 */
[----:B--2---:R-:W-:-:S05]  /*13aeb0*/  SHF.R.S32.HI R24, RZ, 0x1f, R12 ;  /* 0x0000001fff187819 */ /* 0x004fca000001140c */
[----:B------:R4:W-:Y:S02]  /*13aec0*/  STL [R1], R24 ;  /* 0x0000001801007387 */ /* 0x0009e40000100800 */
[C---:B----4-:R-:W-:Y:S02]  /*13aed0*/  IADD3 R24, P0, R12.reuse, R2, RZ ;  /* 0x000000020c187210 */ /* 0x050fe40007f1e0ff */
[----:B------:R-:W-:-:S03]  /*13aee0*/  IADD3 R12, P1, R12, R3, RZ ;  /* 0x000000030c0c7210 */ /* 0x000fc60007f3e0ff */
[----:B------:R1:W-:Y:S04]  /*13aef0*/  STL [R1+0x29f0], R24 ;  /* 0x0029f01801007387 */ /* 0x0003e80000100800 */
[----:B-1----:R-:W2:Y:S04]  /*13af00*/  LDL.LU.64 R24, [R1+0x8430] ;  /* 0x0084300001187983 */ /* 0x002ea80000300a00 */
[----:B------:R1:W-:Y:S04]  /*13af10*/  STL [R1+0x29e8], R12 ;  /* 0x0029e80c01007387 */ /* 0x0003e80000100800 */
[----:B-1----:R-:W4:Y:S04]  /*13af20*/  LDL.LU.64 R12, [R1+0x8428] ;  /* 0x00842800010c7983 */ /* 0x002f280000300a00 */
[----:B----4-:R1:W-:Y:S04]  /*13af30*/  STL.64 [R1+0x8420], R12 ;  /* 0x0084200c01007387 */ /* 0x0103e80000100a00 */
[----:B-1----:R-:W4:Y:S04]  /*13af40*/  LDL.LU R12, [R1+0x9c] ;  /* 0x00009c00010c7983 */ /* 0x002f280000300800 */
[----:B---3--:R-:W-:Y:S04]  /*13af50*/  STL.64 [R1+0x8410], R26 ;  /* 0x0084101a01007387 */ /* 0x008fe80000100a00 */
[----:B------:R1:W-:Y:S04]  /*13af60*/  STL.64 [R1+0x8418], R16 ;  /* 0x0084181001007387 */ /* 0x0003e80000100a00 */
[----:B-1----:R0:W3:Y:S04]  /*13af70*/  LDL.64 R16, [R1+0x29f0] ;  /* 0x0029f00001107983 */ /* 0x0020e80000100a00 */
[----:B------:R-:W3:Y:S01]  /*13af80*/  LDL.LU R27, [R1] ;  /* 0x00000000011b7983 */ /* 0x000ee20000300800 */
[----:B----4-:R-:W-:-:S02]  /*13af90*/  SHF.R.S32.HI R28, RZ, 0x1f, R12 ;  /* 0x0000001fff1c7819 */ /* 0x010fc4000001140c */
[C---:B------:R-:W-:Y:S02]  /*13afa0*/  IADD3 R26, P2, R12.reuse, R2, RZ ;  /* 0x000000020c1a7210 */ /* 0x040fe40007f5e0ff */
[----:B------:R-:W-:-:S05]  /*13afb0*/  IADD3 R12, P3, R12, R3, RZ ;  /* 0x000000030c0c7210 */ /* 0x000fca0007f7e0ff */
[----:B------:R1:W-:Y:S04]  /*13afc0*/  STL [R1+0x29d8], R12 ;  /* 0x0029d80c01007387 */ /* 0x0003e80000100800 */
[----:B-1----:R-:W4:Y:S04]  /*13afd0*/  LDL.LU.64 R12, [R1+0x8420] ;  /* 0x00842000010c7983 */ /* 0x002f280000300a00 */
[----:B------:R1:W-:Y:S04]  /*13afe0*/  STL.64 [R1+0x8408], R2 ;  /* 0x0084080201007387 */ /* 0x0003e80000100a00 */
[----:B-1----:R0:W2:Y:S01]  /*13aff0*/  LDL.64 R2, [R1+0x29e8] ;  /* 0x0029e80001027983 */ /* 0x0020a20000100a00 */
[----:B---3--:R-:W-:-:S05]  /*13b000*/  IMAD.X R17, R27, 0x1, R4, P0 ;  /* 0x000000011b117824 */ /* 0x008fca00000e0604 */
[----:B------:R1:W-:Y:S04]  /*13b010*/  STL [R1+0x29f4], R17 ;  /* 0x0029f41101007387 */ /* 0x0003e80000100800 */
[----:B-1----:R-:W3:Y:S01]  /*13b020*/  LDL.LU.64 R16, [R1+0x8418] ;  /* 0x0084180001107983 */ /* 0x002ee20000300a00 */
[----:B--2---:R-:W-:-:S05]  /*13b030*/  IMAD.X R3, R27, 0x1, R9, P1 ;  /* 0x000000011b037824 */ /* 0x004fca00008e0609 */
[----:B------:R1:W-:Y:S04]  /*13b040*/  STL [R1+0x29ec], R3 ;  /* 0x0029ec0301007387 */ /* 0x0003e80000100800 */
[----:B-1----:R0:W2:Y:S01]  /*13b050*/  LDL.64 R2, [R1+0x29d8] ;  /* 0x0029d80001027983 */ /* 0x0020a20000100a00 */
[----:B------:R-:W-:-:S05]  /*13b060*/  IMAD.X R27, R28, 0x1, R4, P2 ;  /* 0x000000011c1b7824 */ /* 0x000fca00010e0604 */
[----:B------:R1:W-:Y:S04]  /*13b070*/  STL.64 [R1+0x29e0], R26 ;  /* 0x0029e01a01007387 */ /* 0x0003e80000100a00 */
[----:B-1----:R-:W4:Y:S04]  /*13b080*/  LDL.LU.64 R26, [R1+0x8410] ;  /* 0x00841000011a7983 */ /* 0x002f280000300a00 */
[----:B------:R1:W-:Y:S04]  /*13b090*/  STL.64 [R1+0x83f0], R18 ;  /* 0x0083f01201007387 */ /* 0x0003e80000100a00 */
[----:B-1----:R-:W3:Y:S04]  /*13b0a0*/  LDL.LU R18, [R1+0xa0] ;  /* 0x0000a00001127983 */ /* 0x002ee80000300800 */
[----:B------:R-:W-:Y:S04]  /*13b0b0*/  STL [R1+0x83f8], R19 ;  /* 0x0083f81301007387 */ /* 0x000fe80000100800 */
[----:B------:R1:W-:Y:S04]  /*13b0c0*/  STL [R1+0x83e8], R4 ;  /* 0x0083e80401007387 */ /* 0x0003e80000100800 */
[----:B-1----:R-:W4:Y:S01]  /*13b0d0*/  LDL.LU R4, [R1+0xa4] ;  /* 0x0000a40001047983 */ /* 0x002f220000300800 */
[----:B--2---:R-:W-:-:S05]  /*13b0e0*/  IMAD.X R3, R28, 0x1, R9, P3 ;  /* 0x000000011c037824 */ /* 0x004fca00018e0609 */
[----:B------:R1:W-:Y:S04]  /*13b0f0*/  STL [R1+0x29dc], R3 ;  /* 0x0029dc0301007387 */ /* 0x0003e80000100800 */
[----:B-1----:R-:W2:Y:S04]  /*13b100*/  LDL.LU.64 R2, [R1+0x8408] ;  /* 0x0084080001027983 */ /* 0x002ea80000300a00 */
[----:B------:R2:W-:Y:S01]  /*13b110*/  STL.64 [R1+0x8400], R8 ;  /* 0x0084000801007387 */ /* 0x0005e20000100a00 */
        /* <DEDUP_REMOVED lines=8> */
[----:B----4-:R-:W-:-:S05]  /*13b1a0*/  IADD3 R18, P2, R4, R2, RZ ;  /* 0x0000000204127210 */ /* 0x010fca0007f5e0ff */
[----:B------:R3:W-:Y:S04]  /*13b1b0*/  STL [R1+0x29c0], R18 ;  /* 0x0029c01201007387 */ /* 0x0007e80000100800 */
[----:B---3--:R-:W3:Y:S01]  /*13b1c0*/  LDL.LU.64 R18, [R1+0x83f0] ;  /* 0x0083f00001127983 */ /* 0x008ee20000300a00 */
[----:B------:R-:W-:-:S03]  /*13b1d0*/  SHF.R.S32.HI R28, RZ, 0x1f, R4 ;  /* 0x0000001fff1c7819 */ /* 0x000fc60000011404 */
[----:B---3--:R1:W-:Y:S02]  /*13b1e0*/  STL.64 [R1+0x83e0], R18 ;  /* 0x0083e01201007387 */ /* 0x0083e40000100a00 */
[----:B-1----:R-:W-:Y:S02]  /*13b1f0*/  IMAD.MOV.U32 R18, RZ, RZ, R4 ;  /* 0x000000ffff127224 */ /* 0x002fe400078e0004 */
[----:B------:R-:W3:Y:S04]  /*13b200*/  LDL.LU R4, [R1+0x83e8] ;  /* 0x0083e80001047983 */ /* 0x000ee80000300800 */
[----:B------:R1:W-:Y:S04]  /*13b210*/  STL.64 [R1+0x83d0], R28 ;  /* 0x0083d01c01007387 */ /* 0x0003e80000100a00 */
[----:B-1----:R0:W4:Y:S01]  /*13b220*/  LDL.64 R28, [R1+0x29c8] ;  /* 0x0029c800011c7983 */ /* 0x0021220000100a00 */
[----:B------:R-:W-:-:S03]  /*13b230*/  IADD3 R18, P3, R18, R3, RZ ;  /* 0x0000000312127210 */ /* 0x000fc60007f7e0ff */
[----:B----4-:R-:W3:Y:S04]  /*13b240*/  LDL.LU R29, [R1] ;  /* 0x00000000011d7983 */ /* 0x010ee80000300800 */
[----:B--2---:R1:W-:Y:S04]  /*13b250*/  STL.64 [R1+0x83d8], R8 ;  /* 0x0083d80801007387 */ /* 0x0043e80000100a00 */
[----:B-1----:R0:W3:Y:S04]  /*13b260*/  LDL.64 R8, [R1+0x29d0] ;  /* 0x0029d00001087983 */ /* 0x0020e80000100a00 */
[----:B------:R1:W-:Y:S04]  /*13b270*/  STL [R1+0x29b8], R18 ;  /* 0x0029b81201007387 */ /* 0x0003e80000100800 */
[----:B-1----:R-:W2:Y:S04]  /*13b280*/  LDL.LU.64 R18, [R1+0x83e0] ;  /* 0x0083e00001127983 */ /* 0x002ea80000300a00 */
[----:B------:R1:W-:Y:S04]  /*13b290*/  STL.64 [R1+0x83c0], R2 ;  /* 0x0083c00201007387 */ /* 0x0003e80000100a00 */
[----:B-1----:R-:W4:Y:S01]  /*13b2a0*/  LDL.64 R2, [R1+0x29b8] ;  /* 0x0029b80001027983 */ /* 0x002f220000100a00 */
[----:B---3--:R-:W-:-:S03]  /*13b2b0*/  IMAD.X R9, R29, 0x1, R4, P0 ;  /* 0x000000011d097824 */ /* 0x008fc600000e0604 */
[----:B----4-:R1:W-:Y:S04]  /*13b2c0*/  STL [R1+0x83c8], R2 ;  /* 0x0083c80201007387 */ /* 0x0103e80000100800 */
[----:B-1----:R0:W3:Y:S04]  /*13b2d0*/  LDL.64 R2, [R1+0x29c0] ;  /* 0x0029c00001027983 */ /* 0x0020e80000100a00 */
[----:B------:R1:W-:Y:S04]  /*13b2e0*/  STL [R1+0x29d4], R9 ;  /* 0x0029d40901007387 */ /* 0x0003e80000100800 */
[----:B-1----:R-:W4:Y:S02]  /*13b2f0*/  LDL.LU.64 R8, [R1+0x83d8] ;  /* 0x0083d80001087983 */ /* 0x002f240000300a00 */
[----:B----4-:R-:W-:-:S05]  /*13b300*/  IMAD.X R29, R29, 0x1, R9, P1 ;  /* 0x000000011d1d7824 */ /* 0x010fca00008e0609 */
[----:B------:R1:W-:Y:S04]  /*13b310*/  STL [R1+0x29cc], R29 ;  /* 0x0029cc1d01007387 */ /* 0x0003e80000100800 */
[----:B-1----:R-:W3:Y:S02]  /*13b320*/  LDL.LU.64 R28, [R1+0x83d0] ;  /* 0x0083d000011c7983 */ /* 0x002ee40000300a00 */
[----:B---3--:R-:W-:-:S05]  /*13b330*/  IMAD.X R3, R28, 0x1, R4, P2 ;  /* 0x000000011c037824 */ /* 0x008fca00010e0604 */
[----:B------:R1:W-:Y:S04]  /*13b340*/  STL [R1+0x29c4], R3 ;  /* 0x0029c40301007387 */ /* 0x0003e80000100800 */
[----:B------:R0:W3:Y:S04]  /*13b350*/  LDL.LU R2, [R1+0x83c8] ;  /* 0x0083c80001027983 */ /* 0x0000e80000300800 */
[----:B------:R4:W-:Y:S01]  /*13b360*/  STL.64 [R1+0x83b0], R4 ;  /* 0x0083b00401007387 */ /* 0x0009e20000100a00 */
[----:B-1----:R-:W-:-:S03]  /*13b370*/  IMAD.X R3, R28, 0x1, R9, P3 ;  /* 0x000000011c037824 */ /* 0x002fc600018e0609 */
[----:B----4-:R-:W4:Y:S04]  /*13b380*/  LDL.LU R4, [R1+0xa8] ;  /* 0x0000a80001047983 */ /* 0x010f280000300800 */
[----:B------:R3:W-:Y:S04]  /*13b390*/  STL [R1+0x29bc], R3 ;  /* 0x0029bc0301007387 */ /* 0x0007e80000100800 */
[----:B---3--:R-:W3:Y:S04]  /*13b3a0*/  LDL.LU.64 R2, [R1+0x83c0] ;  /* 0x0083c00001027983 */ /* 0x008ee80000300a00 */
[----:B------:R4:W-:Y:S02]  /*13b3b0*/  STL.64 [R1+0x83b8], R8 ;  /* 0x0083b80801007387 */ /* 0x0009e40000100a00 */
[----:B----4-:R-:W-:-:S05]  /*13b3c0*/  SHF.R.S32.HI R8, RZ, 0x1f, R4 ;  /* 0x0000001fff087819 */ /* 0x010fca0000011404 */
[----:B------:R3:W-:Y:S02]  /*13b3d0*/  STL [R1], R8 ;  /* 0x0000000801007387 */ /* 0x0007e40000100800 */
[C---:B---3--:R-:W-:Y:S02]  /*13b3e0*/  IADD3 R8, P0, R4.reuse, R2, RZ ;  /* 0x0000000204087210 */ /* 0x048fe40007f1e0ff */
[----:B------:R-:W-:-:S03]  /*13b3f0*/  IADD3 R4, P1, R4, R3, RZ ;  /* 0x0000000304047210 */ /* 0x000fc60007f3e0ff */
[----:B------:R1:W-:Y:S04]  /*13b400*/  STL [R1+0x29b0], R8 ;  /* 0x0029b00801007387 */ /* 0x0003e80000100800 */
[----:B-1----:R-:W3:Y:S04]  /*13b410*/  LDL.LU.64 R8, [R1+0x83b8] ;  /* 0x0083b80001087983 */ /* 0x002ee80000300a00 */
[----:B------:R1:W-:Y:S04]  /*13b420*/  STL [R1+0x29a8], R4 ;  /* 0x0029a80401007387 */ /* 0x0003e80000100800 */
[----:B-1----:R-:W4:Y:S04]  /*13b430*/  LDL.LU.64 R4, [R1+0x83b0] ;  /* 0x0083b00001047983 */ /* 0x002f280000300a00 */
[----:B----4-:R1:W-:Y:S04]  /*13b440*/  STL.64 [R1+0x83a8], R4 ;  /* 0x0083a80401007387 */ /* 0x0103e80000100a00 */
[----:B-1----:R-:W4:Y:S04]  /*13b450*/  LDL.LU R4, [R1+0xac] ;  /* 0x0000ac0001047983 */ /* 0x002f280000300800 */
[----:B---3--:R1:W-:Y:S04]  /*13b460*/  STL.64 [R1+0x83a0], R8 ;  /* 0x0083a00801007387 */ /* 0x0083e80000100a00 */
[----:B-1----:R0:W3:Y:S04]  /*13b470*/  LDL.64 R8, [R1+0x29b0] ;  /* 0x0029b00001087983 */ /* 0x0020e80000100a00 */
[----:B------:R1:W-:Y:S04]  /*13b480*/  STL.64 [R1+0x8398], R26 ;  /* 0x0083981a01007387 */ /* 0x0003e80000100a00 */
[----:B-1----:R-:W3:Y:S01]  /*13b490*/  LDL.LU R27, [R1] ;  /* 0x00000000011b7983 */ /* 0x002ee20000300800 */
[----:B----4-:R-:W-:-:S02]  /*13b4a0*/  SHF.R.S32.HI R28, RZ, 0x1f, R4 ;  /* 0x0000001fff1c7819 */ /* 0x010fc40000011404 */
[C---:B------:R-:W-:Y:S02]  /*13b4b0*/  IADD3 R26, P2, R4.reuse, R2, RZ ;  /* 0x00000002041a7210 */ /* 0x040fe40007f5e0ff */
[----:B------:R-:W-:-:S05]  /*13b4c0*/  IADD3 R4, P3, R4, R3, RZ ;  /* 0x0000000304047210 */ /* 0x000fca0007f7e0ff */
[----:B------:R1:W-:Y:S04]  /*13b4d0*/  STL [R1+0x2998], R4 ;  /* 0x0029980401007387 */ /* 0x0003e80000100800 */
[----:B-1----:R-:W3:Y:S04]  /*13b4e0*/  LDL.LU.64 R4, [R1+0x83a8] ;  /* 0x0083a80001047983 */ /* 0x002ee80000300a00 */
[----:B------:R1:W-:Y:S04]  /*13b4f0*/  STL.64 [R1+0x8390], R2 ;  /* 0x0083900201007387 */ /* 0x0003e80000100a00 */
[----:B-1----:R0:W4:Y:S01]  /*13b500*/  LDL.64 R2, [R1+0x29a8] ;  /* 0x0029a80001027983 */ /* 0x0021220000100a00 */
[----:B---3--:R-:W-:-:S05]  /*13b510*/  IMAD.X R9, R27, 0x1, R4, P0 ;  /* 0x000000011b097824 */ /* 0x008fca00000e0604 */
[----:B------:R1:W-:Y:S04]  /*13b520*/  STL [R1+0x29b4], R9 ;  /* 0x0029b40901007387 */ /* 0x0003e80000100800 */
[----:B-1----:R-:W4:Y:S02]  /*13b530*/  LDL.LU.64 R8, [R1+0x83a0] ;  /* 0x0083a00001087983 */ /* 0x002f240000300a00 */
[----:B----4-:R-:W-:Y:S02]  /*13b540*/  IMAD.X R3, R27, 0x1, R9, P1 ;  /* 0x000000011b037824 */ /* 0x010fe400008e0609 */
[----:B------:R-:W-:-:S03]  /*13b550*/  IMAD.X R27, R28, 0x1, R4, P2 ;  /* 0x000000011c1b7824 */ /* 0x000fc600010e0604 */
[----:B------:R-:W-:Y:S04]  /*13b560*/  STL [R1+0x29ac], R3 ;  /* 0x0029ac0301007387 */ /* 0x000fe80000100800 */
[----:B------:R1:W-:Y:S04]  /*13b570*/  STL.64 [R1+0x29a0], R26 ;  /* 0x0029a01a01007387 */ /* 0x0003e80000100a00 */
[----:B-1----:R-:W3:Y:S04]  /*13b580*/  LDL.LU.64 R26, [R1+0x8398] ;  /* 0x00839800011a7983 */ /* 0x002ee80000300a00 */
[----:B------:R0:W4:Y:S04]  /*13b590*/  LDL.64 R2, [R1+0x2998] ;  /* 0x0029980001027983 */ /* 0x0001280000100a00 */
[----:B---3--:R-:W-:Y:S04]  /*13b5a0*/  STL.64 [R1+0x8388], R26 ;  /* 0x0083881a01007387 */ /* 0x008fe80000100a00 */
[----:B------:R1:W-:Y:S04]  /*13b5b0*/  STL.64 [R1+0x8370], R6 ;  /* 0x0083700601007387 */ /* 0x0003e80000100a00 */
[----:B-1----:R-:W3:Y:S01]  /*13b5c0*/  LDL.LU R6, [R1+0xb4] ;  /* 0x0000b40001067983 */ /* 0x002ee20000300800 */
[----:B----4-:R-:W-:-:S03]  /*13b5d0*/  IMAD.X R3, R28, 0x1, R9, P3 ;  /* 0x000000011c037824 */ /* 0x010fc600018e0609 */
[----:B---3--:R1:W-:Y:S04]  /*13b5e0*/  STL.64 [R1+0x8380], R6 ;  /* 0x0083800601007387 */ /* 0x0083e80000100a00 */
[----:B-1----:R-:W3:Y:S04]  /*13b5f0*/  LDL.LU R6, [R1+0xb0] ;  /* 0x0000b00001067983 */ /* 0x002ee80000300800 */
[----:B------:R-:W-:Y:S04]  /*13b600*/  STL.64 [R1+0x8378], R4 ;  /* 0x0083780401007387 */ /* 0x000fe80000100a00 */
[----:B------:R1:W-:Y:S04]  /*13b610*/  STL [R1+0x299c], R3 ;  /* 0x00299c0301007387 */ /* 0x0003e80000100800 */
[----:B-1----:R-:W4:Y:S01]  /*13b620*/  LDL.LU.64 R2, [R1+0x8390] ;  /* 0x0083900001027983 */ /* 0x002f220000300a00 */
[----:B---3--:R-:W-:-:S02]  /*13b630*/  SHF.R.S32.HI R4, RZ, 0x1f, R6 ;  /* 0x0000001fff047819 */ /* 0x008fc40000011406 */
[C---:B----4-:R-:W-:Y:S02]  /*13b640*/  IADD3 R26, P0, R6.reuse, R2, RZ ;  /* 0x00000002061a7210 */ /* 0x050fe40007f1e0ff */
[----:B------:R-:W-:-:S03]  /*13b650*/  IADD3 R6, P1, R6, R3, RZ ;  /* 0x0000000306067210 */ /* 0x000fc60007f3e0ff */
[----:B------:R1:W-:Y:S04]  /*13b660*/  STL [R1+0x2990], R26 ;  /* 0x0029901a01007387 */ /* 0x0003e80000100800 */
[----:B------:R-:W-:Y:S04]  /*13b670*/  STL [R1], R4 ;  /* 0x0000000401007387 */ /* 0x000fe80000100800 */
[----:B-1----:R-:W3:Y:S04]  /*13b680*/  LDL.LU.64 R26, [R1+0x8388] ;  /* 0x00838800011a7983 */ /* 0x002ee80000300a00 */
[----:B------:R1:W-:Y:S04]  /*13b690*/  STL [R1+0x2988], R6 ;  /* 0x0029880601007387 */ /* 0x0003e80000100800 */
[----:B-1----:R-:W4:Y:S02]  /*13b6a0*/  LDL.LU.64 R6, [R1+0x8380] ;  /* 0x0083800001067983 */ /* 0x002f240000300a00 */
[----:B----4-:R-:W-:-:S02]  /*13b6b0*/  IADD3 R4, P2, R6, R2, RZ ;  /* 0x0000000206047210 */ /* 0x010fc40007f5e0ff */
[----:B------:R-:W-:Y:S02]  /*13b6c0*/  SHF.R.S32.HI R28, RZ, 0x1f, R6 ;  /* 0x0000001fff1c7819 */ /* 0x000fe40000011406 */
[----:B------:R-:W-:Y:S01]  /*13b6d0*/  IADD3 R6, P3, R6, R3, RZ ;  /* 0x0000000306067210 */ /* 0x000fe20007f7e0ff */
[----:B------:R1:W-:Y:S04]  /*13b6e0*/  STL [R1+0x2980], R4 ;  /* 0x0029800401007387 */ /* 0x0003e80000100800 */
[----:B-1----:R-:W4:Y:S04]  /*13b6f0*/  LDL.LU.64 R4, [R1+0x8378] ;  /* 0x0083780001047983 */ /* 0x002f280000300a00 */
[----:B------:R1:W-:Y:S04]  /*13b700*/  STL [R1+0x2978], R6 ;  /* 0x0029780601007387 */ /* 0x0003e80000100800 */
[----:B-1----:R-:W2:Y:S04]  /*13b710*/  LDL.LU.64 R6, [R1+0x8370] ;  /* 0x0083700001067983 */ /* 0x002ea80000300a00 */
[----:B--2---:R1:W-:Y:S04]  /*13b720*/  STL.64 [R1+0x8360], R6 ;  /* 0x0083600601007387 */ /* 0x0043e80000100a00 */
[----:B-1----:R0:W2:Y:S04]  /*13b730*/  LDL.64 R6, [R1+0x2988] ;  /* 0x0029880001067983 */ /* 0x0020a80000100a00 */
[----:B--2---:R-:W4:Y:S04]  /*13b740*/  LDL.LU R7, [R1] ;  /* 0x0000000001077983 */ /* 0x004f280000300800 */
[----:B---3--:R1:W-:Y:S04]  /*13b750*/  STL.64 [R1+0x8368], R26 ;  /* 0x0083681a01007387 */ /* 0x0083e80000100a00 */
[----:B-1----:R0:W4:Y:S04]  /*13b760*/  LDL.64 R26, [R1+0x2990] ;  /* 0x00299000011a7983 */ /* 0x0021280000100a00 */
[----:B------:R1:W-:Y:S04]  /*13b770*/  STL.64 [R1+0x8350], R2 ;  /* 0x0083500201007387 */ /* 0x0003e80000100a00 */
[----:B-1----:R-:W2:Y:S04]  /*13b780*/  LDL.64 R2, [R1+0x2978] ;  /* 0x0029780001027983 */ /* 0x002ea80000100a00 */
[----:B--2---:R1:W-:Y:S04]  /*13b790*/  STL [R1+0x8358], R2 ;  /* 0x0083580201007387 */ /* 0x0043e80000100800 */
[----:B-1----:R0:W2:Y:S01]  /*13b7a0*/  LDL.64 R2, [R1+0x2980] ;  /* 0x0029800001027983 */ /* 0x0020a20000100a00 */
[----:B----4-:R-:W-:-:S02]  /*13b7b0*/  IMAD.X R27, R7, 0x1, R4, P0 ;  /* 0x00000001071b7824 */ /* 0x010fc400000e0604 */
[----:B------:R-:W-:Y:S01]  /*13b7c0*/  IMAD.X R7, R7, 0x1, R9, P1 ;  /* 0x0000000107077824 */ /* 0x000fe200008e0609 */
[----:B------:R1:W-:Y:S04]  /*13b7d0*/  STL.64 [R1+0x8340], R16 ;  /* 0x0083401001007387 */ /* 0x0003e80000100a00 */
[----:B-1----:R-:W3:Y:S04]  /*13b7e0*/  LDL.LU R16, [R1+0xb8] ;  /* 0x0000b80001107983 */ /* 0x002ee80000300800 */
[----:B------:R1:W-:Y:S04]  /*13b7f0*/  STL [R1+0x2994], R27 ;  /* 0x0029941b01007387 */ /* 0x0003e80000100800 */
[----:B-1----:R-:W4:Y:S04]  /*13b800*/  LDL.LU.64 R26, [R1+0x8368] ;  /* 0x00836800011a7983 */ /* 0x002f280000300a00 */
[----:B------:R1:W-:Y:S04]  /*13b810*/  STL [R1+0x298c], R7 ;  /* 0x00298c0701007387 */ /* 0x0003e80000100800 */
[----:B-1----:R-:W4:Y:S04]  /*13b820*/  LDL.LU.64 R6, [R1+0x8360] ;  /* 0x0083600001067983 */ /* 0x002f280000300a00 */
[----:B------:R-:W-:Y:S01]  /*13b830*/  STL.64 [R1+0x8348], R24 ;  /* 0x0083481801007387 */ /* 0x000fe20000100a00 */
[----:B--2---:R-:W-:-:S05]  /*13b840*/  IMAD.X R3, R28, 0x1, R4, P2 ;  /* 0x000000011c037824 */ /* 0x004fca00010e0604 */
[----:B------:R1:W-:Y:S04]  /*13b850*/  STL [R1+0x2984], R3 ;  /* 0x0029840301007387 */ /* 0x0003e80000100800 */
[----:B------:R0:W2:Y:S01]  /*13b860*/  LDL.LU R2, [R1+0x8358] ;  /* 0x0083580001027983 */ /* 0x0000a20000300800 */
[----:B-1----:R-:W-:-:S05]  /*13b870*/  IMAD.X R3, R28, 0x1, R9, P3 ;  /* 0x000000011c037824 */ /* 0x002fca00018e0609 */
[----:B------:R2:W-:Y:S04]  /*13b880*/  STL [R1+0x297c], R3 ;  /* 0x00297c0301007387 */ /* 0x0005e80000100800 */
[----:B--2---:R-:W2:Y:S01]  /*13b890*/  LDL.LU.64 R2, [R1+0x8350] ;  /* 0x0083500001027983 */ /* 0x004ea20000300a00 */
[----:B---3--:R-:W-:-:S05]  /*13b8a0*/  SHF.R.S32.HI R24, RZ, 0x1f, R16 ;  /* 0x0000001fff187819 */ /* 0x008fca0000011410 */
[----:B------:R2:W-:Y:S02]  /*13b8b0*/  STL [R1], R24 ;  /* 0x0000001801007387 */ /* 0x0005e40000100800 */
[C---:B--2---:R-:W-:Y:S02]  /*13b8c0*/  IADD3 R24, P0, R16.reuse, R2, RZ ;  /* 0x0000000210187210 */ /* 0x044fe40007f1e0ff */
[----:B------:R-:W-:-:S03]  /*13b8d0*/  IADD3 R16, P1, R16, R3, RZ ;  /* 0x0000000310107210 */ /* 0x000fc60007f3e0ff */
[----:B------:R1:W-:Y:S04]  /*13b8e0*/  STL [R1+0x2970], R24 ;  /* 0x0029701801007387 */ /* 0x0003e80000100800 */
[----:B-1----:R-:W2:Y:S04]  /*13b8f0*/  LDL.LU.64 R24, [R1+0x8348] ;  /* 0x0083480001187983 */ /* 0x002ea80000300a00 */
[----:B------:R1:W-:Y:S04]  /*13b900*/  STL [R1+0x2968], R16 ;  /* 0x0029681001007387 */ /* 0x0003e80000100800 */
[----:B-1----:R-:W3:Y:S04]  /*13b910*/  LDL.LU.64 R16, [R1+0x8340] ;  /* 0x0083400001107983 */ /* 0x002ee80000300a00 */
[----:B---3--:R1:W-:Y:S04]  /*13b920*/  STL.64 [R1+0x8338], R16 ;  /* 0x0083381001007387 */ /* 0x0083e80000100a00 */
[----:B-1----:R-:W3:Y:S04]  /*13b930*/  LDL.LU R16, [R1+0xbc] ;  /* 0x0000bc0001107983 */ /* 0x002ee80000300800 */
[----:B----4-:R-:W-:Y:S04]  /*13b940*/  STL.64 [R1+0x8328], R26 ;  /* 0x0083281a01007387 */ /* 0x010fe80000100a00 */
[----:B------:R1:W-:Y:S04]  /*13b950*/  STL.64 [R1+0x8330], R6 ;  /* 0x0083300601007387 */ /* 0x0003e80000100a00 */
[----:B-1----:R0:W4:Y:S04]  /*13b960*/  LDL.64 R6, [R1+0x2970] ;  /* 0x0029700001067983 */ /* 0x0021280000100a00 */
[----:B------:R-:W4:Y:S01]  /*13b970*/  LDL.LU R27, [R1] ;  /* 0x00000000011b7983 */ /* 0x000f220000300800 */
[----:B---3--:R-:W-:-:S02]  /*13b980*/  SHF.R.S32.HI R28, RZ, 0x1f, R16 ;  /* 0x0000001fff1c7819 */ /* 0x008fc40000011410 */
[C---:B------:R-:W-:Y:S02]  /*13b990*/  IADD3 R26, P2, R16.reuse, R2, RZ ;  /* 0x00000002101a7210 */ /* 0x040fe40007f5e0ff */
[----:B------:R-:W-:-:S05]  /*13b9a0*/  IADD3 R16, P3, R16, R3, RZ ;  /* 0x0000000310107210 */ /* 0x000fca0007f7e0ff */
[----:B------:R1:W-:Y:S04]  /*13b9b0*/  STL [R1+0x2958], R16 ;  /* 0x0029581001007387 */ /* 0x0003e80000100800 */
[----:B-1----:R-:W3:Y:S04]  /*13b9c0*/  LDL.LU.64 R16, [R1+0x8338] ;  /* 0x0083380001107983 */ /* 0x002ee80000300a00 */
[----:B------:R1:W-:Y:S04]  /*13b9d0*/  STL.64 [R1+0x8320], R2 ;  /* 0x0083200201007387 */ /* 0x0003e80000100a00 */
[----:B-1----:R0:W2:Y:S01]  /*13b9e0*/  LDL.64 R2, [R1+0x2968] ;  /* 0x0029680001027983 */ /* 0x0020a20000100a00 */
[----:B----4-:R-:W-:-:S05]  /*13b9f0*/  IMAD.X R7, R27, 0x1, R4, P0 ;  /* 0x000000011b077824 */ /* 0x010fca00000e0604 */
[----:B------:R1:W-:Y:S04]  /*13ba00*/  STL [R1+0x2974], R7 ;  /* 0x0029740701007387 */ /* 0x0003e80000100800 */
[----:B-1----:R-:W4:Y:S01]  /*13ba10*/  LDL.LU.64 R6, [R1+0x8330] ;  /* 0x0083300001067983 */ /* 0x002f220000300a00 */
        /* <DEDUP_REMOVED lines=118> */
[----:B----4-:R1:W-:Y:S04]  /*13c180*/  STL.64 [R1+0x8280], R26 ;  /* 0x0082801a01007387 */ /* 0x0103e80000100a00 */
[----:B-1----:R0:W3:Y:S04]  /*13c190*/  LDL.64 R26, [R1+0x2910] ;  /* 0x00291000011a7983 */ /* 0x0020e80000100a00 */
[----:B------:R1:W-:Y:S04]  /*13c1a0*/  STL.64 [R1+0x8260], R18 ;  /* 0x0082601201007387 */ /* 0x0003e80000100a00 */
[----:B-1----:R-:W4:Y:S04]  /*13c1b0*/  LDL.LU R18, [R1+0xd8] ;  /* 0x0000d80001127983 */ /* 0x002f280000300800 */
[----:B------:R-:W-:Y:S01]  /*13c1c0*/  STL.64 [R1+0x8268], R12 ;  /* 0x0082680c01007387 */ /* 0x000fe20000100a00 */
[----:B---3--:R-:W-:-:S02]  /*13c1d0*/  IMAD.X R27, R3, 0x1, R4, P0 ;  /* 0x00000001031b7824 */ /* 0x008fc400000e0604 */
[----:B------:R-:W-:-:S03]  /*13c1e0*/  IMAD.X R3, R3, 0x1, R9, P1 ;  /* 0x0000000103037824 */ /* 0x000fc600008e0609 */
[----:B------:R1:W-:Y:S04]  /*13c1f0*/  STL [R1+0x2914], R27 ;  /* 0x0029141b01007387 */ /* 0x0003e80000100800 */
[----:B-1----:R-:W3:Y:S04]  /*13c200*/  LDL.LU.64 R26, [R1+0x8280] ;  /* 0x00828000011a7983 */ /* 0x002ee80000300a00 */
[----:B------:R1:W-:Y:S04]  /*13c210*/  STL [R1+0x290c], R3 ;  /* 0x00290c0301007387 */ /* 0x0003e80000100800 */
[----:B------:R0:W2:Y:S01]  /*13c220*/  LDL.LU R2, [R1+0x827c] ;  /* 0x00827c0001027983 */ /* 0x0000a20000300800 */
[----:B-1----:R-:W-:-:S05]  /*13c230*/  IMAD.X R3, R28, 0x1, R4, P2 ;  /* 0x000000011c037824 */ /* 0x002fca00010e0604 */
[----:B------:R1:W-:Y:S04]  /*13c240*/  STL [R1+0x2904], R3 ;  /* 0x0029040301007387 */ /* 0x0003e80000100800 */
[----:B--2---:R0:W2:Y:S01]  /*13c250*/  LDL.LU R2, [R1+0x8278] ;  /* 0x0082780001027983 */ /* 0x0040a20000300800 */
[----:B-1----:R-:W-:-:S05]  /*13c260*/  IMAD.X R3, R28, 0x1, R9, P3 ;  /* 0x000000011c037824 */ /* 0x002fca00018e0609 */
[----:B------:R2:W-:Y:S04]  /*13c270*/  STL [R1+0x28fc], R3 ;  /* 0x0028fc0301007387 */ /* 0x0005e80000100800 */
[----:B--2---:R-:W2:Y:S01]  /*13c280*/  LDL.LU.64 R2, [R1+0x8270] ;  /* 0x0082700001027983 */ /* 0x004ea20000300a00 */
[----:B----4-:R-:W-:-:S05]  /*13c290*/  SHF.R.S32.HI R12, RZ, 0x1f, R18 ;  /* 0x0000001fff0c7819 */ /* 0x010fca0000011412 */
[----:B------:R2:W-:Y:S02]  /*13c2a0*/  STL [R1], R12 ;  /* 0x0000000c01007387 */ /* 0x0005e40000100800 */
[C---:B--2---:R-:W-:Y:S02]  /*13c2b0*/  IADD3 R12, P0, R18.reuse, R2, RZ ;  /* 0x00000002120c7210 */ /* 0x044fe40007f1e0ff */
[----:B------:R-:W-:-:S03]  /*13c2c0*/  IADD3 R18, P1, R18, R3, RZ ;  /* 0x0000000312127210 */ /* 0x000fc60007f3e0ff */
[----:B------:R1:W-:Y:S04]  /*13c2d0*/  STL [R1+0x28f0], R12 ;  /* 0x0028f00c01007387 */ /* 0x0003e80000100800 */
[----:B-1----:R-:W2:Y:S04]  /*13c2e0*/  LDL.LU.64 R12, [R1+0x8268] ;  /* 0x00826800010c7983 */ /* 0x002ea80000300a00 */
[----:B------:R1:W-:Y:S04]  /*13c2f0*/  STL [R1+0x28e8], R18 ;  /* 0x0028e81201007387 */ /* 0x0003e80000100800 */
[----:B-1----:R-:W4:Y:S04]  /*13c300*/  LDL.LU.64 R18, [R1+0x8260] ;  /* 0x0082600001127983 */ /* 0x002f280000300a00 */
[----:B------:R1:W-:Y:S04]  /*13c310*/  STL.64 [R1+0x8240], R20 ;  /* 0x0082401401007387 */ /* 0x0003e80000100a00 */
[----:B-1----:R-:W3:Y:S04]  /*13c320*/  LDL.64 R20, [R1+0x28e8] ;  /* 0x0028e80001147983 */ /* 0x002ee80000100a00 */
[----:B---3--:R-:W3:Y:S04]  /*13c330*/  LDL.LU R21, [R1] ;  /* 0x0000000001157983 */ /* 0x008ee80000300800 */
[----:B---3--:R1:W-:Y:S04]  /*13c340*/  STL.64 [R1+0x8250], R20 ;  /* 0x0082501401007387 */ /* 0x0083e80000100a00 */
[----:B-1----:R-:W3:Y:S04]  /*13c350*/  LDL.LU R20, [R1+0xdc] ;  /* 0x0000dc0001147983 */ /* 0x002ee80000300800 */
[----:B------:R1:W-:Y:S04]  /*13c360*/  STL.64 [R1+0x8248], R6 ;  /* 0x0082480601007387 */ /* 0x0003e80000100a00 */
[----:B-1----:R-:W2:Y:S01]  /*13c370*/  LDL.64 R6, [R1+0x28f0] ;  /* 0x0028f00001067983 */ /* 0x002ea20000100a00 */
[----:B---3--:R-:W-:-:S03]  /*13c380*/  SHF.R.S32.HI R28, RZ, 0x1f, R20 ;  /* 0x0000001fff1c7819 */ /* 0x008fc60000011414 */
[----:B--2---:R1:W-:Y:S02]  /*13c390*/  STL [R1+0x8258], R6 ;  /* 0x0082580601007387 */ /* 0x0043e40000100800 */
[C---:B-1----:R-:W-:Y:S02]  /*13c3a0*/  IADD3 R6, P2, R20.reuse, R2, RZ ;  /* 0x0000000214067210 */ /* 0x042fe40007f5e0ff */
[----:B------:R-:W-:-:S03]  /*13c3b0*/  IADD3 R20, P3, R20, R3, RZ ;  /* 0x0000000314147210 */ /* 0x000fc60007f7e0ff */
[----:B------:R1:W-:Y:S04]  /*13c3c0*/  STL [R1+0x28e0], R6 ;  /* 0x0028e00601007387 */ /* 0x0003e80000100800 */
[----:B-1----:R0:W2:Y:S04]  /*13c3d0*/  LDL.LU R6, [R1+0x8258] ;  /* 0x0082580001067983 */ /* 0x0020a80000300800 */
[----:B------:R1:W-:Y:S04]  /*13c3e0*/  STL [R1+0x28d8], R20 ;  /* 0x0028d81401007387 */ /* 0x0003e80000100800 */
[----:B-1----:R-:W3:Y:S04]  /*13c3f0*/  LDL.LU.64 R20, [R1+0x8250] ;  /* 0x0082500001147983 */ /* 0x002ee80000300a00 */
[----:B------:R1:W-:Y:S04]  /*13c400*/  STL.64 [R1+0x8238], R2 ;  /* 0x0082380201007387 */ /* 0x0003e80000100a00 */
[----:B-1----:R0:W4:Y:S01]  /*13c410*/  LDL.64 R2, [R1+0x28e0] ;  /* 0x0028e00001027983 */ /* 0x0021220000100a00 */
[----:B---3--:R-:W-:-:S02]  /*13c420*/  IMAD.X R7, R21, 0x1, R4, P0 ;  /* 0x0000000115077824 */ /* 0x008fc400000e0604 */
[----:B------:R-:W-:-:S03]  /*13c430*/  IMAD.X R21, R21, 0x1, R9, P1 ;  /* 0x0000000115157824 */ /* 0x000fc600008e0609 */
[----:B------:R2:W-:Y:S04]  /*13c440*/  STL [R1+0x28f4], R7 ;  /* 0x0028f40701007387 */ /* 0x0005e80000100800 */
[----:B--2---:R-:W2:Y:S01]  /*13c450*/  LDL.LU.64 R6, [R1+0x8248] ;  /* 0x0082480001067983 */ /* 0x004ea20000300a00 */
[----:B----4-:R-:W-:-:S03]  /*13c460*/  IMAD.X R3, R28, 0x1, R4, P2 ;  /* 0x000000011c037824 */ /* 0x010fc600010e0604 */
[----:B------:R1:W-:Y:S04]  /*13c470*/  STL [R1+0x28ec], R21 ;  /* 0x0028ec1501007387 */ /* 0x0003e80000100800 */
        /* <DEDUP_REMOVED lines=35> */
[----:B-1----:R0:W4:Y:S02]  /*13c6b0*/  LDL.64 R28, [R1+0x28d0] ;  /* 0x0028d000011c7983 */ /* 0x0021240000100a00 */
[----:B----4-:R-:W-:-:S02]  /*13c6c0*/  IMAD.X R29, R3, 0x1, R4, P0 ;  /* 0x00000001031d7824 */ /* 0x010fc400000e0604 */
[----:B------:R-:W-:-:S03]  /*13c6d0*/  IMAD.X R3, R3, 0x1, R9, P1 ;  /* 0x0000000103037824 */ /* 0x000fc600008e0609 */
[----:B------:R1:W-:Y:S04]  /*13c6e0*/  STL [R1+0x28d4], R29 ;  /* 0x0028d41d01007387 */ /* 0x0003e80000100800 */
[----:B-1----:R-:W3:Y:S04]  /*13c6f0*/  LDL.LU.64 R28, [R1+0x8210] ;  /* 0x00821000011c7983 */ /* 0x002ee80000300a00 */
[----:B------:R3:W-:Y:S04]  /*13c700*/  STL [R1+0x28cc], R3 ;  /* 0x0028cc0301007387 */ /* 0x0007e80000100800 */
[----:B------:R0:W4:Y:S01]  /*13c710*/  LDL.LU R2, [R1+0x820c] ;  /* 0x00820c0001027983 */ /* 0x0001220000300800 */
[----:B---3--:R-:W-:-:S05]  /*13c720*/  IMAD.X R3, R28, 0x1, R4, P2 ;  /* 0x000000011c037824 */ /* 0x008fca00010e0604 */
[----:B------:R1:W-:Y:S04]  /*13c730*/  STL [R1+0x28c4], R3 ;  /* 0x0028c40301007387 */ /* 0x0003e80000100800 */
[----:B----4-:R0:W3:Y:S01]  /*13c740*/  LDL.LU R2, [R1+0x8208] ;  /* 0x0082080001027983 */ /* 0x0100e20000300800 */
[----:B-1----:R-:W-:-:S05]  /*13c750*/  IMAD.X R3, R28, 0x1, R9, P3 ;  /* 0x000000011c037824 */ /* 0x002fca00018e0609 */
[----:B------:R3:W-:Y:S04]  /*13c760*/  STL [R1+0x28bc], R3 ;  /* 0x0028bc0301007387 */ /* 0x0007e80000100800 */
[----:B---3--:R-:W3:Y:S04]  /*13c770*/  LDL.LU.64 R2, [R1+0x8200] ;  /* 0x0082000001027983 */ /* 0x008ee80000300a00 */
[----:B------:R-:W4:Y:S04]  /*13c780*/  LDL.LU R28, [R1+0xe8] ;  /* 0x0000e800011c7983 */ /* 0x000f280000300800 */
[----:B------:R4:W-:Y:S04]  /*13c790*/  STL.64 [R1+0x81f0], R8 ;  /* 0x0081f00801007387 */ /* 0x0009e80000100a00 */
[----:B------:R-:W-:Y:S01]  /*13c7a0*/  STL [R1+0x81f8], R9 ;  /* 0x0081f80901007387 */ /* 0x000fe20000100800 */
[----:B----4-:R-:W-:-:S05]  /*13c7b0*/  SHF.R.S32.HI R8, RZ, 0x1f, R28 ;  /* 0x0000001fff087819 */ /* 0x010fca000001141c */
[----:B------:R3:W-:Y:S02]  /*13c7c0*/  STL [R1], R8 ;  /* 0x0000000801007387 */ /* 0x0007e40000100800 */
[----:B---3--:R-:W-:-:S05]  /*13c7d0*/  IADD3 R8, P0, R28, R2, RZ ;  /* 0x000000021c087210 */ /* 0x008fca0007f1e0ff */
        /* <DEDUP_REMOVED lines=27> */
[----:B---3--:R1:W-:Y:S04]  /*13c990*/  STL.64 [R1+0x81b0], R26 ;  /* 0x0081b01a01007387 */ /* 0x0083e80000100a00 */
[----:B-1----:R-:W3:Y:S01]  /*13c9a0*/  LDL.LU R26, [R1+0xf4] ;  /* 0x0000f400011a7983 */ /* 0x002ee20000300800 */
[----:B----4-:R-:W-:-:S03]  /*13c9b0*/  IMAD.X R3, R28, 0x1, R9, P3 ;  /* 0x000000011c037824 */ /* 0x010fc600018e0609 */
[----:B---3--:R1:W-:Y:S04]  /*13c9c0*/  STL.64 [R1+0x81c0], R26 ;  /* 0x0081c01a01007387 */ /* 0x0083e80000100a00 */
        /* <DEDUP_REMOVED lines=26> */
[----:B--2---:R-:W3:Y:S04]  /*13cb70*/  LDL.LU R3, [R1] ;  /* 0x0000000001037983 */ /* 0x004ee80000300800 */
[----:B----4-:R1:W-:Y:S04]  /*13cb80*/  STL.64 [R1+0x81a8], R26 ;  /* 0x0081a81a01007387 */ /* 0x0103e80000100a00 */
[----:B-1----:R0:W3:Y:S02]  /*13cb90*/  LDL.64 R26, [R1+0x2890] ;  /* 0x00289000011a7983 */ /* 0x0020e40000100a00 */
[----:B---3--:R-:W-:-:S02]  /*13cba0*/  IMAD.X R27, R3, 0x1, R4, P0 ;  /* 0x00000001031b7824 */ /* 0x008fc400000e0604 */
[----:B------:R-:W-:-:S03]  /*13cbb0*/  IMAD.X R3, R3, 0x1, R9, P1 ;  /* 0x0000000103037824 */ /* 0x000fc600008e0609 */
[----:B------:R1:W-:Y:S04]  /*13cbc0*/  STL [R1+0x2894], R27 ;  /* 0x0028941b01007387 */ /* 0x0003e80000100800 */
[----:B-1----:R-:W2:Y:S04]  /*13cbd0*/  LDL.LU.64 R26, [R1+0x81a8] ;  /* 0x0081a800011a7983 */ /* 0x002ea80000300a00 */
[----:B------:R1:W-:Y:S04]  /*13cbe0*/  STL [R1+0x288c], R3 ;  /* 0x00288c0301007387 */ /* 0x0003e80000100800 */
[----:B------:R0:W3:Y:S01]  /*13cbf0*/  LDL.LU R2, [R1+0x81a4] ;  /* 0x0081a40001027983 */ /* 0x0000e20000300800 */
[----:B-1----:R-:W-:-:S05]  /*13cc00*/  IMAD.X R3, R28, 0x1, R4, P2 ;  /* 0x000000011c037824 */ /* 0x002fca00010e0604 */
[----:B------:R1:W-:Y:S04]  /*13cc10*/  STL [R1+0x2884], R3 ;  /* 0x0028840301007387 */ /* 0x0003e80000100800 */
[----:B---3--:R0:W3:Y:S01]  /*13cc20*/  LDL.LU R2, [R1+0x81a0] ;  /* 0x0081a00001027983 */ /* 0x0080e20000300800 */
        /* <DEDUP_REMOVED lines=39> */
[----:B------:R-:W-:Y:S04]  /*13cea0*/  STL [R1+0x8158], R21 ;  /* 0x0081581501007387 */ /* 0x000fe80000100800 */
[----:B------:R-:W-:Y:S04]  /*13ceb0*/  STL.64 [R1+0x8160], R18 ;  /* 0x0081601201007387 */ /* 0x000fe80000100a00 */
[----:B------:R1:W-:Y:S04]  /*13cec0*/  STL [R1+0x8148], R4 ;  /* 0x0081480401007387 */ /* 0x0003e80000100800 */
[----:B-1----:R-:W4:Y:S04]  /*13ced0*/  LDL.LU R4, [R1+0x104] ;  /* 0x0001040001047983 */ /* 0x002f280000300800 */
[----:B------:R1:W-:Y:S04]  /*13cee0*/  STL [R1+0x285c], R3 ;  /* 0x00285c0301007387 */ /* 0x0003e80000100800 */
[----:B-1----:R-:W2:Y:S01]  /*13cef0*/  LDL.LU.64 R2, [R1+0x8168] ;  /* 0x0081680001027983 */ /* 0x002ea20000300a00 */
[----:B---3--:R-:W-:-:S02]  /*13cf00*/  SHF.R.S32.HI R28, RZ, 0x1f, R20 ;  /* 0x0000001fff1c7819 */ /* 0x008fc40000011414 */
[C---:B--2---:R-:W-:Y:S02]  /*13cf10*/  IADD3 R18, P0, R20.reuse, R2, RZ ;  /* 0x0000000214127210 */ /* 0x044fe40007f1e0ff */
[----:B------:R-:W-:-:S03]  /*13cf20*/  IADD3 R20, P1, R20, R3, RZ ;  /* 0x0000000314147210 */ /* 0x000fc60007f3e0ff */
[----:B------:R1:W-:Y:S04]  /*13cf30*/  STL [R1+0x2850], R18 ;  /* 0x0028501201007387 */ /* 0x0003e80000100800 */
[----:B------:R4:W-:Y:S04]  /*13cf40*/  STL [R1], R28 ;  /* 0x0000001c01007387 */ /* 0x0009e80000100800 */
[----:B-1----:R-:W2:Y:S04]  /*13cf50*/  LDL.LU.64 R18, [R1+0x8160] ;  /* 0x0081600001127983 */ /* 0x002ea80000300a00 */
[----:B------:R1:W-:Y:S04]  /*13cf60*/  STL [R1+0x2848], R20 ;  /* 0x0028481401007387 */ /* 0x0003e80000100800 */
[----:B------:R0:W3:Y:S01]  /*13cf70*/  LDL.LU R21, [R1+0x8158] ;  /* 0x0081580001157983 */ /* 0x0000e20000300800 */
[----:B----4-:R-:W-:-:S02]  /*13cf80*/  SHF.R.S32.HI R28, RZ, 0x1f, R4 ;  /* 0x0000001fff1c7819 */ /* 0x010fc40000011404 */
[----:B-1----:R-:W-:-:S05]  /*13cf90*/  IADD3 R20, P2, R4, R2, RZ ;  /* 0x0000000204147210 */ /* 0x002fca0007f5e0ff */
[----:B------:R3:W-:Y:S04]  /*13cfa0*/  STL [R1+0x2840], R20 ;  /* 0x0028401401007387 */ /* 0x0007e80000100800 */
[----:B---3--:R-:W3:Y:S04]  /*13cfb0*/  LDL.LU.64 R20, [R1+0x8150] ;  /* 0x0081500001147983 */ /* 0x008ee80000300a00 */
[----:B------:R1:W-:Y:S02]  /*13cfc0*/  STL.64 [R1+0x8140], R28 ;  /* 0x0081401c01007387 */ /* 0x0003e40000100a00 */
[----:B-1----:R-:W-:-:S02]  /*13cfd0*/  IADD3 R28, P3, R4, R3, RZ ;  /* 0x00000003041c7210 */ /* 0x002fc40007f7e0ff */
[----:B------:R-:W4:Y:S04]  /*13cfe0*/  LDL.LU R4, [R1+0x8148] ;  /* 0x0081480001047983 */ /* 0x000f280000300800 */
        /* <DEDUP_REMOVED lines=9> */
[----:B--2---:R1:W-:Y:S04]  /*13d080*/  STL.64 [R1+0x8138], R28 ;  /* 0x0081381c01007387 */ /* 0x0043e80000100a00 */
[----:B-1----:R0:W4:Y:S02]  /*13d090*/  LDL.64 R28, [R1+0x2850] ;  /* 0x00285000011c7983 */ /* 0x0021240000100a00 */
[----:B----4-:R-:W-:-:S02]  /*13d0a0*/  IMAD.X R29, R3, 0x1, R4, P0 ;  /* 0x00000001031d7824 */ /* 0x010fc400000e0604 */
[----:B------:R-:W-:-:S03]  /*13d0b0*/  IMAD.X R3, R3, 0x1, R9, P1 ;  /* 0x0000000103037824 */ /* 0x000fc600008e0609 */
[----:B------:R1:W-:Y:S04]  /*13d0c0*/  STL [R1+0x2854], R29 ;  /* 0x0028541d01007387 */ /* 0x0003e80000100800 */
[----:B-1----:R-:W2:Y:S04]  /*13d0d0*/  LDL.LU.64 R28, [R1+0x8138] ;  /* 0x00813800011c7983 */ /* 0x002ea80000300a00 */
[----:B------:R-:W-:Y:S04]  /*13d0e0*/  STL [R1+0x284c], R3 ;  /* 0x00284c0301007387 */ /* 0x000fe80000100800 */
[----:B------:R0:W3:Y:S04]  /*13d0f0*/  LDL.LU R2, [R1+0x8134] ;  /* 0x0081340001027983 */ /* 0x0000e80000300800 */
[----:B------:R1:W-:Y:S04]  /*13d100*/  STL.64 [R1+0x8118], R26 ;  /* 0x0081181a01007387 */ /* 0x0003e80000100a00 */
[----:B-1----:R-:W4:Y:S01]  /*13d110*/  LDL.LU R26, [R1+0x108] ;  /* 0x00010800011a7983 */ /* 0x002f220000300800 */
[----:B--2---:R-:W-:-:S05]  /*13d120*/  IMAD.X R3, R28, 0x1, R4, P2 ;  /* 0x000000011c037824 */ /* 0x004fca00010e0604 */
[----:B------:R1:W-:Y:S04]  /*13d130*/  STL [R1+0x2844], R3 ;  /* 0x0028440301007387 */ /* 0x0003e80000100800 */
[----:B---3--:R0:W2:Y:S01]  /*13d140*/  LDL.LU R2, [R1+0x8130] ;  /* 0x0081300001027983 */ /* 0x0080a20000300800 */
[----:B-1----:R-:W-:-:S03]  /*13d150*/  IMAD.X R3, R28, 0x1, R9, P3 ;  /* 0x000000011c037824 */ /* 0x002fc600018e0609 */
[----:B------:R-:W-:Y:S04]  /*13d160*/  STL.64 [R1+0x8120], R4 ;  /* 0x0081200401007387 */ /* 0x000fe80000100a00 */
[----:B------:R2:W-:Y:S04]  /*13d170*/  STL [R1+0x283c], R3 ;  /* 0x00283c0301007387 */ /* 0x0005e80000100800 */
[----:B--2---:R-:W2:Y:S01]  /*13d180*/  LDL.LU.64 R2, [R1+0x8128] ;  /* 0x0081280001027983 */ /* 0x004ea20000300a00 */
[----:B----4-:R-:W-:Y:S02]  /*13d190*/  SHF.R.S32.HI R28, RZ, 0x1f, R26 ;  /* 0x0000001fff1c7819 */ /* 0x010fe4000001141a */
[----:B--2---:R-:W-:-:S05]  /*13d1a0*/  IADD3 R4, P0, R26, R2, RZ ;  /* 0x000000021a047210 */ /* 0x004fca0007f1e0ff */
[----:B------:R1:W-:Y:S04]  /*13d1b0*/  STL [R1+0x2830], R4 ;  /* 0x0028300401007387 */ /* 0x0003e80000100800 */
[----:B------:R-:W-:Y:S04]  /*13d1c0*/  STL [R1], R28 ;  /* 0x0000001c01007387 */ /* 0x000fe80000100800 */
[----:B-1----:R-:W2:Y:S01]  /*13d1d0*/  LDL.LU.64 R4, [R1+0x8120] ;  /* 0x0081200001047983 */ /* 0x002ea20000300a00 */
[----:B------:R-:W-:-:S05]  /*13d1e0*/  IADD3 R26, P1, R26, R3, RZ ;  /* 0x000000031a1a7210 */ /* 0x000fca0007f3e0ff */
[----:B------:R1:W-:Y:S04]  /*13d1f0*/  STL [R1+0x2828], R26 ;  /* 0x0028281a01007387 */ /* 0x0003e80000100800 */
[----:B-1----:R-:W3:Y:S04]  /*13d200*/  LDL.LU.64 R26, [R1+0x8118] ;  /* 0x00811800011a7983 */ /* 0x002ee80000300a00 */
[----:B--2---:R1:W-:Y:S04]  /*13d210*/  STL.64 [R1+0x8110], R4 ;  /* 0x0081100401007387 */ /* 0x0043e80000100a00 */
[----:B-1----:R-:W2:Y:S04]  /*13d220*/  LDL.LU R4, [R1+0x10c] ;  /* 0x00010c0001047983 */ /* 0x002ea80000300800 */
[----:B---3--:R1:W-:Y:S04]  /*13d230*/  STL.64 [R1+0x8108], R26 ;  /* 0x0081081a01007387 */ /* 0x0083e80000100a00 */
[----:B-1----:R0:W3:Y:S04]  /*13d240*/  LDL.64 R26, [R1+0x2830] ;  /* 0x00283000011a7983 */ /* 0x0020e80000100a00 */
[----:B------:R1:W-:Y:S04]  /*13d250*/  STL.64 [R1+0x8100], R6 ;  /* 0x0081000601007387 */ /* 0x0003e80000100a00 */
[----:B-1----:R-:W3:Y:S01]  /*13d260*/  LDL.LU R7, [R1] ;  /* 0x0000000001077983 */ /* 0x002ee20000300800 */
[----:B--2---:R-:W-:-:S02]  /*13d270*/  SHF.R.S32.HI R28, RZ, 0x1f, R4 ;  /* 0x0000001fff1c7819 */ /* 0x004fc40000011404 */
[C---:B------:R-:W-:Y:S02]  /*13d280*/  IADD3 R6, P2, R4.reuse, R2, RZ ;  /* 0x0000000204067210 */ /* 0x040fe40007f5e0ff */
[----:B------:R-:W-:-:S05]  /*13d290*/  IADD3 R4, P3, R4, R3, RZ ;  /* 0x0000000304047210 */ /* 0x000fca0007f7e0ff */
[----:B------:R1:W-:Y:S04]  /*13d2a0*/  STL [R1+0x2818], R4 ;  /* 0x0028180401007387 */ /* 0x0003e80000100800 */
[----:B-1----:R-:W3:Y:S04]  /*13d2b0*/  LDL.LU.64 R4, [R1+0x8110] ;  /* 0x0081100001047983 */ /* 0x002ee80000300a00 */
[----:B------:R1:W-:Y:S04]  /*13d2c0*/  STL.64 [R1+0x80f8], R2 ;  /* 0x0080f80201007387 */ /* 0x0003e80000100a00 */
[----:B-1----:R0:W2:Y:S01]  /*13d2d0*/  LDL.64 R2, [R1+0x2828] ;  /* 0x0028280001027983 */ /* 0x0020a20000100a00 */
[----:B---3--:R-:W-:-:S05]  /*13d2e0*/  IMAD.X R27, R7, 0x1, R4, P0 ;  /* 0x00000001071b7824 */ /* 0x008fca00000e0604 */
        /* <DEDUP_REMOVED lines=40> */
[----:B-1----:R0:W2:Y:S04]  /*13d570*/  LDL.64 R8, [R1+0x2810] ;  /* 0x0028100001087983 */ /* 0x0020a80000100a00 */
[----:B----4-:R1:W-:Y:S04]  /*13d580*/  STL.64 [R1+0x80b0], R6 ;  /* 0x0080b00601007387 */ /* 0x0103e80000100a00 */
[----:B-1----:R-:W3:Y:S01]  /*13d590*/  LDL.LU R6, [R1+0x118] ;  /* 0x0001180001067983 */ /* 0x002ee20000300800 */
[----:B--2---:R-:W-:-:S05]  /*13d5a0*/  IMAD.X R9, R3, 0x1, R4, P0 ;  /* 0x0000000103097824 */ /* 0x004fca00000e0604 */
[----:B------:R1:W-:Y:S04]  /*13d5b0*/  STL [R1+0x2814], R9 ;  /* 0x0028140901007387 */ /* 0x0003e80000100800 */
[----:B-1----:R-:W2:Y:S02]  /*13d5c0*/  LDL.LU.64 R8, [R1+0x80d0] ;  /* 0x0080d00001087983 */ /* 0x002ea40000300a00 */
[----:B--2---:R-:W-:-:S05]  /*13d5d0*/  IMAD.X R3, R3, 0x1, R9, P1 ;  /* 0x0000000103037824 */ /* 0x004fca00008e0609 */
        /* <DEDUP_REMOVED lines=8> */
[----:B---3--:R-:W-:-:S03]  /*13d660*/  SHF.R.S32.HI R28, RZ, 0x1f, R6 ;  /* 0x0000001fff1c7819 */ /* 0x008fc60000011406 */
[----:B------:R-:W-:Y:S04]  /*13d670*/  STL [R1+0x80b8], R29 ;  /* 0x0080b81d01007387 */ /* 0x000fe80000100800 */
[----:B------:R2:W-:Y:S02]  /*13d680*/  STL [R1], R28 ;  /* 0x0000001c01007387 */ /* 0x0005e40000100800 */
[C---:B--2---:R-:W-:Y:S02]  /*13d690*/  IADD3 R28, P0, R6.reuse, R2, RZ ;  /* 0x00000002061c7210 */ /* 0x044fe40007f1e0ff */
        /* <DEDUP_REMOVED lines=9> */
[----:B------:R-:W-:Y:S04]  /*13d730*/  STL.64 [R1+0x80a8], R20 ;  /* 0x0080a81401007387 */ /* 0x000fe80000100a00 */
[----:B------:R1:W-:Y:S04]  /*13d740*/  STL.64 [R1+0x8090], R18 ;  /* 0x0080901201007387 */ /* 0x0003e80000100a00 */
[----:B-1----:R0:W4:Y:S01]  /*13d750*/  LDL.64 R18, [R1+0x27e8] ;  /* 0x0027e80001127983 */ /* 0x0021220000100a00 */
[----:B---3--:R-:W-:-:S02]  /*13d760*/  IADD3 R20, P2, R6, R2, RZ ;  /* 0x0000000206147210 */ /* 0x008fc40007f5e0ff */
[----:B------:R-:W-:Y:S02]  /*13d770*/  SHF.R.S32.HI R28, RZ, 0x1f, R6 ;  /* 0x0000001fff1c7819 */ /* 0x000fe40000011406 */
[----:B------:R-:W-:Y:S01]  /*13d780*/  IADD3 R6, P3, R6, R3, RZ ;  /* 0x0000000306067210 */ /* 0x000fe20007f7e0ff */
[----:B----4-:R-:W3:Y:S04]  /*13d790*/  LDL.LU R19, [R1] ;  /* 0x0000000001137983 */ /* 0x010ee80000300800 */
[----:B------:R1:W-:Y:S04]  /*13d7a0*/  STL [R1+0x27e0], R20 ;  /* 0x0027e01401007387 */ /* 0x0003e80000100800 */
[----:B-1----:R-:W4:Y:S04]  /*13d7b0*/  LDL.LU.64 R20, [R1+0x80a8] ;  /* 0x0080a80001147983 */ /* 0x002f280000300a00 */
[----:B------:R1:W-:Y:S04]  /*13d7c0*/  STL [R1+0x27d8], R6 ;  /* 0x0027d80601007387 */ /* 0x0003e80000100800 */
[----:B-1----:R0:W2:Y:S04]  /*13d7d0*/  LDL.LU R6, [R1+0x80a0] ;  /* 0x0080a00001067983 */ /* 0x0020a80000300800 */
[----:B------:R1:W-:Y:S04]  /*13d7e0*/  STL.64 [R1+0x8088], R2 ;  /* 0x0080880201007387 */ /* 0x0003e80000100a00 */
[----:B-1----:R0:W4:Y:S01]  /*13d7f0*/  LDL.64 R2, [R1+0x27e0] ;  /* 0x0027e00001027983 */ /* 0x0021220000100a00 */
[----:B---3--:R-:W-:-:S02]  /*13d800*/  IMAD.X R7, R19, 0x1, R4, P0 ;  /* 0x0000000113077824 */ /* 0x008fc400000e0604 */
[----:B------:R-:W-:-:S03]  /*13d810*/  IMAD.X R19, R19, 0x1, R9, P1 ;  /* 0x0000000113137824 */ /* 0x000fc600008e0609 */
[----:B------:R2:W-:Y:S04]  /*13d820*/  STL [R1+0x27f4], R7 ;  /* 0x0027f40701007387 */ /* 0x0005e80000100800 */
[----:B--2---:R-:W2:Y:S04]  /*13d830*/  LDL.LU.64 R6, [R1+0x8098] ;  /* 0x0080980001067983 */ /* 0x004ea80000300a00 */
[----:B------:R1:W-:Y:S04]  /*13d840*/  STL [R1+0x27ec], R19 ;  /* 0x0027ec1301007387 */ /* 0x0003e80000100800 */
[----:B-1----:R-:W3:Y:S01]  /*13d850*/  LDL.LU.64 R18, [R1+0x8090] ;  /* 0x0080900001127983 */ /* 0x002ee20000300a00 */
[----:B----4-:R-:W-:-:S05]  /*13d860*/  IMAD.X R3, R28, 0x1, R4, P2 ;  /* 0x000000011c037824 */ /* 0x010fca00010e0604 */
[----:B------:R1:W-:Y:S04]  /*13d870*/  STL [R1+0x27e4], R3 ;  /* 0x0027e40301007387 */ /* 0x0003e80000100800 */
[----:B-1----:R0:W4:Y:S04]  /*13d880*/  LDL.64 R2, [R1+0x27d8] ;  /* 0x0027d80001027983 */ /* 0x0021280000100a00 */
[----:B---3--:R1:W-:Y:S04]  /*13d890*/  STL.64 [R1+0x8070], R18 ;  /* 0x0080701201007387 */ /* 0x0083e80000100a00 */
[----:B-1----:R-:W3:Y:S04]  /*13d8a0*/  LDL.LU R18, [R1+0x120] ;  /* 0x0001200001127983 */ /* 0x002ee80000300800 */
[----:B------:R-:W-:Y:S01]  /*13d8b0*/  STL [R1+0x8078], R19 ;  /* 0x0080781301007387 */ /* 0x000fe20000100800 */
[----:B----4-:R-:W-:-:S03]  /*13d8c0*/  IMAD.X R3, R28, 0x1, R9, P3 ;  /* 0x000000011c037824 */ /* 0x010fc600018e0609 */
        /* <DEDUP_REMOVED lines=18> */
[----:B-1----:R-:W-:Y:S02]  /*13d9f0*/  IADD3 R18, P3, R4, R3, RZ ;  /* 0x0000000304127210 */ /* 0x002fe40007f7e0ff */
[----:B------:R-:W3:Y:S04]  /*13da00*/  LDL.LU R4, [R1+0x8068] ;  /* 0x0080680001047983 */ /* 0x000ee80000300800 */
        /* <DEDUP_REMOVED lines=81> */
[----:B-1----:R0:W2:Y:S04]  /*13df20*/  LDL.64 R8, [R1+0x2790] ;  /* 0x0027900001087983 */ /* 0x0020a80000100a00 */
[----:B---3--:R1:W-:Y:S04]  /*13df30*/  STL.64 [R1+0x7fe8], R6 ;  /* 0x007fe80601007387 */ /* 0x0083e80000100a00 */
[----:B-1----:R0:W3:Y:S04]  /*13df40*/  LDL.64 R6, [R1+0x2788] ;  /* 0x0027880001067983 */ /* 0x0020e80000100a00 */
[----:B---3--:R-:W2:Y:S04]  /*13df50*/  LDL.LU R7, [R1] ;  /* 0x0000000001077983 */ /* 0x008ea80000300800 */
[----:B------:R1:W-:Y:S04]  /*13df60*/  STL.64 [R1+0x7fd8], R2 ;  /* 0x007fd80201007387 */ /* 0x0003e80000100a00 */
[----:B-1----:R-:W3:Y:S01]  /*13df70*/  LDL.64 R2, [R1+0x2778] ;  /* 0x0027780001027983 */ /* 0x002ee20000100a00 */
[----:B--2---:R-:W-:-:S03]  /*13df80*/  IMAD.X R9, R7, 0x1, R4, P0 ;  /* 0x0000000107097824 */ /* 0x004fc600000e0604 */
[----:B---3--:R1:W-:Y:S04]  /*13df90*/  STL [R1+0x7fe0], R2 ;  /* 0x007fe00201007387 */ /* 0x0083e80000100800 */
[----:B-1----:R0:W2:Y:S04]  /*13dfa0*/  LDL.64 R2, [R1+0x2780] ;  /* 0x0027800001027983 */ /* 0x0020a80000100a00 */
[----:B----4-:R1:W-:Y:S04]  /*13dfb0*/  STL.64 [R1+0x7fc8], R14 ;  /* 0x007fc80e01007387 */ /* 0x0103e80000100a00 */
[----:B-1----:R-:W3:Y:S04]  /*13dfc0*/  LDL.LU R14, [R1+0x138] ;  /* 0x00013800010e7983 */ /* 0x002ee80000300800 */
[----:B------:R1:W-:Y:S04]  /*13dfd0*/  STL [R1+0x2794], R9 ;  /* 0x0027940901007387 */ /* 0x0003e80000100800 */
[----:B-1----:R-:W4:Y:S02]  /*13dfe0*/  LDL.LU.64 R8, [R1+0x7ff0] ;  /* 0x007ff00001087983 */ /* 0x002f240000300a00 */
[----:B----4-:R-:W-:-:S05]  /*13dff0*/  IMAD.X R7, R7, 0x1, R9, P1 ;  /* 0x0000000107077824 */ /* 0x010fca00008e0609 */
[----:B------:R1:W-:Y:S04]  /*13e000*/  STL [R1+0x278c], R7 ;  /* 0x00278c0701007387 */ /* 0x0003e80000100800 */
[----:B-1----:R-:W4:Y:S01]  /*13e010*/  LDL.LU.64 R6, [R1+0x7fe8] ;  /* 0x007fe80001067983 */ /* 0x002f220000300a00 */
[----:B--2---:R-:W-:-:S03]  /*13e020*/  IMAD.X R3, R28, 0x1, R4, P2 ;  /* 0x000000011c037824 */ /* 0x004fc600010e0604 */
[----:B----4-:R-:W-:Y:S04]  /*13e030*/  STL.64 [R1+0x7fd0], R6 ;  /* 0x007fd00601007387 */ /* 0x010fe80000100a00 */
        /* <DEDUP_REMOVED lines=15> */
[----:B--2---:R-:W-:Y:S04]  /*13e130*/  STL.64 [R1+0x7fb0], R6 ;  /* 0x007fb00601007387 */ /* 0x004fe80000100a00 */
[----:B------:R1:W-:Y:S04]  /*13e140*/  STL.64 [R1+0x7fb8], R8 ;  /* 0x007fb80801007387 */ /* 0x0003e80000100a00 */
[----:B-1----:R0:W2:Y:S04]  /*13e150*/  LDL.64 R8, [R1+0x2770] ;  /* 0x0027700001087983 */ /* 0x0020a80000100a00 */
[----:B------:R-:W2:Y:S01]  /*13e160*/  LDL.LU R7, [R1] ;  /* 0x0000000001077983 */ /* 0x000ea20000300800 */
[----:B---3--:R-:W-:-:S02]  /*13e170*/  SHF.R.S32.HI R28, RZ, 0x1f, R14 ;  /* 0x0000001fff1c7819 */ /* 0x008fc4000001140e */
[C---:B------:R-:W-:Y:S02]  /*13e180*/  IADD3 R6, P2, R14.reuse, R2, RZ ;  /* 0x000000020e067210 */ /* 0x040fe40007f5e0ff */
[----:B------:R-:W-:-:S05]  /*13e190*/  IADD3 R14, P3, R14, R3, RZ ;  /* 0x000000030e0e7210 */ /* 0x000fca0007f7e0ff */
[----:B------:R1:W-:Y:S04]  /*13e1a0*/  STL [R1+0x2758], R14 ;  /* 0x0027580e01007387 */ /* 0x0003e80000100800 */
[----:B-1----:R-:W3:Y:S01]  /*13e1b0*/  LDL.LU.64 R14, [R1+0x7fc0] ;  /* 0x007fc000010e7983 */ /* 0x002ee20000300a00 */
[----:B--2---:R-:W-:-:S03]  /*13e1c0*/  IMAD.X R9, R7, 0x1, R4, P0 ;  /* 0x0000000107097824 */ /* 0x004fc600000e0604 */
[----:B------:R1:W-:Y:S04]  /*13e1d0*/  STL.64 [R1+0x7fa8], R2 ;  /* 0x007fa80201007387 */ /* 0x0003e80000100a00 */
[----:B-1----:R0:W2:Y:S04]  /*13e1e0*/  LDL.64 R2, [R1+0x2768] ;  /* 0x0027680001027983 */ /* 0x0020a80000100a00 */
[----:B------:R1:W-:Y:S04]  /*13e1f0*/  STL [R1+0x2774], R9 ;  /* 0x0027740901007387 */ /* 0x0003e80000100800 */
[----:B-1----:R-:W2:Y:S02]  /*13e200*/  LDL.LU.64 R8, [R1+0x7fb8] ;  /* 0x007fb80001087983 */ /* 0x002ea40000300a00 */
        /* <DEDUP_REMOVED lines=14> */
[----:B------:R-:W-:Y:S01]  /*13e2f0*/  STL [R1+0x7fa4], R29 ;  /* 0x007fa41d01007387 */ /* 0x000fe20000100800 */
[----:B---3--:R-:W-:-:S05]  /*13e300*/  SHF.R.S32.HI R28, RZ, 0x1f, R18 ;  /* 0x0000001fff1c7819 */ /* 0x008fca0000011412 */
[----:B------:R2:W-:Y:S02]  /*13e310*/  STL [R1], R28 ;  /* 0x0000001c01007387 */ /* 0x0005e40000100800 */
[C---:B--2---:R-:W-:Y:S02]  /*13e320*/  IADD3 R28, P0, R18.reuse, R2, RZ ;  /* 0x00000002121c7210 */ /* 0x044fe40007f1e0ff */
[----:B------:R-:W-:-:S03]  /*13e330*/  IADD3 R18, P1, R18, R3, RZ ;  /* 0x0000000312127210 */ /* 0x000fc60007f3e0ff */
[----:B------:R-:W-:Y:S04]  /*13e340*/  STL [R1+0x2750], R28 ;  /* 0x0027501c01007387 */ /* 0x000fe80000100800 */
[----:B------:R-:W2:Y:S04]  /*13e350*/  LDL.LU R29, [R1+0x7fa4] ;  /* 0x007fa400011d7983 */ /* 0x000ea80000300800 */
        /* <DEDUP_REMOVED lines=13> */
[----:B------:R1:W-:Y:S04]  /*13e430*/  STL [R1+0x2738], R18 ;  /* 0x0027381201007387 */ /* 0x0003e80000100800 */
[----:B-1----:R-:W4:Y:S04]  /*13e440*/  LDL.LU.64 R18, [R1+0x7f88] ;  /* 0x007f880001127983 */ /* 0x002f280000300a00 */
[----:B------:R1:W-:Y:S04]  /*13e450*/  STL.64 [R1+0x7f68], R2 ;  /* 0x007f680201007387 */ /* 0x0003e80000100a00 */
[----:B-1----:R-:W2:Y:S04]  /*13e460*/  LDL.64 R2, [R1+0x2738] ;  /* 0x0027380001027983 */ /* 0x002ea80000100a00 */
[----:B--2---:R1:W-:Y:S04]  /*13e470*/  STL [R1+0x7f70], R2 ;  /* 0x007f700201007387 */ /* 0x0043e80000100800 */
[----:B-1----:R-:W2:Y:S04]  /*13e480*/  LDL.64 R2, [R1+0x2740] ;  /* 0x0027400001027983 */ /* 0x002ea80000100a00 */
[----:B--2---:R1:W-:Y:S04]  /*13e490*/  STL [R1+0x7f80], R2 ;  /* 0x007f800201007387 */ /* 0x0043e80000100800 */
[----:B-1----:R0:W3:Y:S02]  /*13e4a0*/  LDL.64 R2, [R1+0x2750] ;  /* 0x0027500001027983 */ /* 0x0020e40000100a00 */
[----:B---3--:R-:W-:-:S02]  /*13e4b0*/  IMAD.X R3, R21, 0x1, R4, P0 ;  /* 0x0000000115037824 */ /* 0x008fc400000e0604 */
[----:B------:R-:W-:-:S03]  /*13e4c0*/  IMAD.X R21, R21, 0x1, R9, P1 ;  /* 0x0000000115157824 */ /* 0x000fc600008e0609 */
[----:B------:R-:W-:Y:S04]  /*13e4d0*/  STL [R1+0x2754], R3 ;  /* 0x0027540301007387 */ /* 0x000fe80000100800 */
[----:B------:R0:W2:Y:S04]  /*13e4e0*/  LDL.LU R2, [R1+0x7f80] ;  /* 0x007f800001027983 */ /* 0x0000a80000300800 */
[----:B------:R1:W-:Y:S04]  /*13e4f0*/  STL [R1+0x274c], R21 ;  /* 0x00274c1501007387 */ /* 0x0003e80000100800 */
[----:B-1----:R-:W3:Y:S01]  /*13e500*/  LDL.LU.64 R20, [R1+0x7f78] ;  /* 0x007f780001147983 */ /* 0x002ee20000300a00 */
[----:B------:R-:W-:-:S03]  /*13e510*/  IMAD.X R3, R28, 0x1, R4, P2 ;  /* 0x000000011c037824 */ /* 0x000fc600010e0604 */
[----:B---3--:R1:W-:Y:S04]  /*13e520*/  STL.64 [R1+0x7f58], R20 ;  /* 0x007f581401007387 */ /* 0x0083e80000100a00 */
[----:B-1----:R-:W3:Y:S04]  /*13e530*/  LDL.LU R20, [R1+0x148] ;  /* 0x0001480001147983 */ /* 0x002ee80000300800 */
[----:B------:R1:W-:Y:S04]  /*13e540*/  STL [R1+0x2744], R3 ;  /* 0x0027440301007387 */ /* 0x0003e80000100800 */
[----:B--2---:R0:W2:Y:S01]  /*13e550*/  LDL.LU R2, [R1+0x7f70] ;  /* 0x007f700001027983 */ /* 0x0040a20000300800 */
[----:B-1----:R-:W-:-:S03]  /*13e560*/  IMAD.X R3, R28, 0x1, R9, P3 ;  /* 0x000000011c037824 */ /* 0x002fc600018e0609 */
[----:B------:R-:W-:Y:S04]  /*13e570*/  STL.64 [R1+0x7f60], R4 ;  /* 0x007f600401007387 */ /* 0x000fe80000100a00 */
[----:B------:R2:W-:Y:S04]  /*13e580*/  STL [R1+0x273c], R3 ;  /* 0x00273c0301007387 */ /* 0x0005e80000100800 */
[----:B--2---:R-:W2:Y:S01]  /*13e590*/  LDL.LU.64 R2, [R1+0x7f68] ;  /* 0x007f680001027983 */ /* 0x004ea20000300a00 */
[----:B---3--:R-:W-:-:S05]  /*13e5a0*/  SHF.R.S32.HI R4, RZ, 0x1f, R20 ;  /* 0x0000001fff047819 */ /* 0x008fca0000011414 */
[----:B------:R2:W-:Y:S02]  /*13e5b0*/  STL [R1], R4 ;  /* 0x0000000401007387 */ /* 0x0005e40000100800 */
[----:B--2---:R-:W-:-:S05]  /*13e5c0*/  IADD3 R4, P0, R20, R2, RZ ;  /* 0x0000000214047210 */ /* 0x004fca0007f1e0ff */
[----:B------:R1:W-:Y:S04]  /*13e5d0*/  STL [R1+0x2730], R4 ;  /* 0x0027300401007387 */ /* 0x0003e80000100800 */
        /* <DEDUP_REMOVED lines=26> */
[----:B------:R1:W-:Y:S04]  /*13e780*/  STL.64 [R1+0x7f18], R16 ;  /* 0x007f181001007387 */ /* 0x0003e80000100a00 */
        /* <DEDUP_REMOVED lines=30> */
[----:B------:R1:W-:Y:S04]  /*13e970*/  STL.64 [R1+0x7f10], R8 ;  /* 0x007f100801007387 */ /* 0x0003e80000100a00 */
[----:B-1----:R0:W3:Y:S04]  /*13e980*/  LDL.64 R8, [R1+0x2710] ;  /* 0x0027100001087983 */ /* 0x0020e80000100a00 */
[----:B----4-:R1:W-:Y:S04]  /*13e990*/  STL.64 [R1+0x7ef0], R16 ;  /* 0x007ef01001007387 */ /* 0x0103e80000100a00 */
[----:B-1----:R-:W2:Y:S01]  /*13e9a0*/  LDL.LU R16, [R1+0x158] ;  /* 0x0001580001107983 */ /* 0x002ea20000300800 */
[----:B---3--:R-:W-:-:S05]  /*13e9b0*/  IMAD.X R9, R3, 0x1, R4, P0 ;  /* 0x0000000103097824 */ /* 0x008fca00000e0604 */
[----:B------:R1:W-:Y:S04]  /*13e9c0*/  STL [R1+0x2714], R9 ;  /* 0x0027140901007387 */ /* 0x0003e80000100800 */
[----:B-1----:R-:W3:Y:S02]  /*13e9d0*/  LDL.LU.64 R8, [R1+0x7f10] ;  /* 0x007f100001087983 */ /* 0x002ee40000300a00 */
[----:B---3--:R-:W-:-:S05]  /*13e9e0*/  IMAD.X R3, R3, 0x1, R9, P1 ;  /* 0x0000000103037824 */ /* 0x008fca00008e0609 */
[----:B------:R1:W-:Y:S04]  /*13e9f0*/  STL [R1+0x270c], R3 ;  /* 0x00270c0301007387 */ /* 0x0003e80000100800 */
[----:B------:R0:W3:Y:S01]  /*13ea00*/  LDL.LU R2, [R1+0x7f0c] ;  /* 0x007f0c0001027983 */ /* 0x0000e20000300800 */
[----:B-1----:R-:W-:-:S05]  /*13ea10*/  IMAD.X R3, R28, 0x1, R4, P2 ;  /* 0x000000011c037824 */ /* 0x002fca00010e0604 */
        /* <DEDUP_REMOVED lines=94> */
[----:B---3--:R1:W-:Y:S04]  /*13f000*/  STL [R1+0x7e78], R18 ;  /* 0x007e781201007387 */ /* 0x0083e80000100800 */
[----:B-1----:R-:W3:Y:S04]  /*13f010*/  LDL.LU R18, [R1+0x16c] ;  /* 0x00016c0001127983 */ /* 0x002ee80000300800 */
[----:B------:R-:W-:Y:S04]  /*13f020*/  STL.64 [R1+0x7e80], R20 ;  /* 0x007e801401007387 */ /* 0x000fe80000100a00 */
[----:B------:R1:W-:Y:S04]  /*13f030*/  STL.64 [R1+0x7e68], R16 ;  /* 0x007e681001007387 */ /* 0x0003e80000100a00 */
[----:B-1----:R0:W2:Y:S01]  /*13f040*/  LDL.64 R16, [R1+0x26a8] ;  /* 0x0026a80001107983 */ /* 0x0020a20000100a00 */
[----:B---3--:R-:W-:-:S02]  /*13f050*/  IADD3 R20, P2, R18, R2, RZ ;  /* 0x0000000212147210 */ /* 0x008fc40007f5e0ff */
[----:B------:R-:W-:Y:S02]  /*13f060*/  SHF.R.S32.HI R28, RZ, 0x1f, R18 ;  /* 0x0000001fff1c7819 */ /* 0x000fe40000011412 */
[----:B------:R-:W-:Y:S01]  /*13f070*/  IADD3 R18, P3, R18, R3, RZ ;  /* 0x0000000312127210 */ /* 0x000fe20007f7e0ff */
[----:B--2---:R-:W2:Y:S04]  /*13f080*/  LDL.LU R17, [R1] ;  /* 0x0000000001117983 */ /* 0x004ea80000300800 */
[----:B------:R1:W-:Y:S04]  /*13f090*/  STL [R1+0x26a0], R20 ;  /* 0x0026a01401007387 */ /* 0x0003e80000100800 */
[----:B-1----:R-:W3:Y:S04]  /*13f0a0*/  LDL.LU.64 R20, [R1+0x7e80] ;  /* 0x007e800001147983 */ /* 0x002ee80000300a00 */
[----:B------:R1:W-:Y:S04]  /*13f0b0*/  STL [R1+0x2698], R18 ;  /* 0x0026981201007387 */ /* 0x0003e80000100800 */
[----:B-1----:R0:W4:Y:S04]  /*13f0c0*/  LDL.LU R18, [R1+0x7e78] ;  /* 0x007e780001127983 */ /* 0x0021280000300800 */
[----:B------:R1:W-:Y:S04]  /*13f0d0*/  STL.64 [R1+0x7e60], R2 ;  /* 0x007e600201007387 */ /* 0x0003e80000100a00 */
[----:B-1----:R0:W3:Y:S01]  /*13f0e0*/  LDL.64 R2, [R1+0x26a0] ;  /* 0x0026a00001027983 */ /* 0x0020e20000100a00 */
[----:B--2---:R-:W-:-:S02]  /*13f0f0*/  IMAD.X R19, R17, 0x1, R4, P0 ;  /* 0x0000000111137824 */ /* 0x004fc400000e0604 */
[----:B------:R-:W-:-:S03]  /*13f100*/  IMAD.X R17, R17, 0x1, R9, P1 ;  /* 0x0000000111117824 */ /* 0x000fc600008e0609 */
[----:B------:R4:W-:Y:S04]  /*13f110*/  STL [R1+0x26b4], R19 ;  /* 0x0026b41301007387 */ /* 0x0009e80000100800 */
[----:B----4-:R-:W2:Y:S04]  /*13f120*/  LDL.LU.64 R18, [R1+0x7e70] ;  /* 0x007e700001127983 */ /* 0x010ea80000300a00 */
[----:B------:R1:W-:Y:S04]  /*13f130*/  STL [R1+0x26ac], R17 ;  /* 0x0026ac1101007387 */ /* 0x0003e80000100800 */
[----:B-1----:R-:W4:Y:S01]  /*13f140*/  LDL.LU.64 R16, [R1+0x7e68] ;  /* 0x007e680001107983 */ /* 0x002f220000300a00 */
[----:B---3--:R-:W-:-:S05]  /*13f150*/  IMAD.X R3, R28, 0x1, R4, P2 ;  /* 0x000000011c037824 */ /* 0x008fca00010e0604 */
[----:B------:R1:W-:Y:S04]  /*13f160*/  STL [R1+0x26a4], R3 ;  /* 0x0026a40301007387 */ /* 0x0003e80000100800 */
[----:B-1----:R0:W3:Y:S04]  /*13f170*/  LDL.64 R2, [R1+0x2698] ;  /* 0x0026980001027983 */ /* 0x0020e80000100a00 */
[----:B------:R1:W-:Y:S04]  /*13f180*/  STL.64 [R1+0x7e40], R4 ;  /* 0x007e400401007387 */ /* 0x0003e80000100a00 */
[----:B-1----:R-:W2:Y:S01]  /*13f190*/  LDL.LU R4, [R1+0x174] ;  /* 0x0001740001047983 */ /* 0x002ea20000300800 */
[----:B---3--:R-:W-:-:S03]  /*13f1a0*/  IMAD.X R3, R28, 0x1, R9, P3 ;  /* 0x000000011c037824 */ /* 0x008fc600018e0609 */
[----:B--2---:R1:W-:Y:S04]  /*13f1b0*/  STL.64 [R1+0x7e50], R4 ;  /* 0x007e500401007387 */ /* 0x0043e80000100a00 */
[----:B-1----:R-:W2:Y:S04]  /*13f1c0*/  LDL.LU R4, [R1+0x170] ;  /* 0x0001700001047983 */ /* 0x002ea80000300800 */
[----:B------:R-:W-:Y:S04]  /*13f1d0*/  STL.64 [R1+0x7e48], R26 ;  /* 0x007e481a01007387 */ /* 0x000fe80000100a00 */
[----:B------:R-:W-:Y:S04]  /*13f1e0*/  STL [R1+0x7e58], R27 ;  /* 0x007e581b01007387 */ /* 0x000fe80000100800 */
[----:B------:R1:W-:Y:S04]  /*13f1f0*/  STL [R1+0x269c], R3 ;  /* 0x00269c0301007387 */ /* 0x0003e80000100800 */
[----:B-1----:R-:W3:Y:S01]  /*13f200*/  LDL.LU.64 R2, [R1+0x7e60] ;  /* 0x007e600001027983 */ /* 0x002ee20000300a00 */
[----:B--2---:R-:W-:-:S02]  /*13f210*/  SHF.R.S32.HI R28, RZ, 0x1f, R4 ;  /* 0x0000001fff1c7819 */ /* 0x004fc40000011404 */
[C---:B---3--:R-:W-:Y:S02]  /*13f220*/  IADD3 R26, P0, R4.reuse, R2, RZ ;  /* 0x00000002041a7210 */ /* 0x048fe40007f1e0ff */
[----:B------:R-:W-:-:S03]  /*13f230*/  IADD3 R4, P1, R4, R3, RZ ;  /* 0x0000000304047210 */ /* 0x000fc60007f3e0ff */
[----:B------:R-:W-:Y:S04]  /*13f240*/  STL [R1+0x2690], R26 ;  /* 0x0026901a01007387 */ /* 0x000fe80000100800 */
[----:B------:R-:W-:Y:S04]  /*13f250*/  STL [R1], R28 ;  /* 0x0000001c01007387 */ /* 0x000fe80000100800 */
[----:B------:R0:W2:Y:S04]  /*13f260*/  LDL.LU R27, [R1+0x7e58] ;  /* 0x007e5800011b7983 */ /* 0x0000a80000300800 */
[----:B------:R1:W-:Y:S04]  /*13f270*/  STL [R1+0x2688], R4 ;  /* 0x0026880401007387 */ /* 0x0003e80000100800 */
[----:B-1----:R-:W3:Y:S02]  /*13f280*/  LDL.LU.64 R4, [R1+0x7e50] ;  /* 0x007e500001047983 */ /* 0x002ee40000300a00 */
[----:B---3--:R-:W-:-:S02]  /*13f290*/  IADD3 R26, P2, R4, R2, RZ ;  /* 0x00000002041a7210 */ /* 0x008fc40007f5e0ff */
[----:B------:R-:W-:Y:S02]  /*13f2a0*/  SHF.R.S32.HI R28, RZ, 0x1f, R4 ;  /* 0x0000001fff1c7819 */ /* 0x000fe40000011404 */
[----:B------:R-:W-:Y:S01]  /*13f2b0*/  IADD3 R4, P3, R4, R3, RZ ;  /* 0x0000000304047210 */ /* 0x000fe20007f7e0ff */
[----:B------:R2:W-:Y:S04]  /*13f2c0*/  STL [R1+0x2680], R26 ;  /* 0x0026801a01007387 */ /* 0x0005e80000100800 */
[----:B--2---:R-:W2:Y:S04]  /*13f2d0*/  LDL.LU.64 R26, [R1+0x7e48] ;  /* 0x007e4800011a7983 */ /* 0x004ea80000300a00 */
        /* <DEDUP_REMOVED lines=9> */
[----:B------:R1:W-:Y:S04]  /*13f370*/  STL.64 [R1+0x7e38], R8 ;  /* 0x007e380801007387 */ /* 0x0003e80000100a00 */
[----:B-1----:R0:W3:Y:S02]  /*13f380*/  LDL.64 R8, [R1+0x2690] ;  /* 0x0026900001087983 */ /* 0x0020e40000100a00 */
[----:B---3--:R-:W-:-:S05]  /*13f390*/  IMAD.X R9, R3, 0x1, R4, P0 ;  /* 0x0000000103097824 */ /* 0x008fca00000e0604 */
        /* <DEDUP_REMOVED lines=36> */
[----:B------:R1:W-:Y:S01]  /*13f5e0*/  STL [R1+0x2674], R7 ;  /* 0x0026740701007387 */ /* 0x0003e20000100800 */
[--C-:B--2---:R-:W-:Y:S02]  /*13f5f0*/  IMAD.X R3, R27, 0x1, R9.reuse, P1 ;  /* 0x000000011b037824 */ /* 0x104fe400008e0609 */
[C---:B------:R-:W-:Y:S01]  /*13f600*/  IMAD.X R27, R28.reuse, 0x1, R4, P2 ;  /* 0x000000011c1b7824 */ /* 0x040fe200010e0604 */
[----:B-1----:R-:W2:Y:S04]  /*13f610*/  LDL.LU.64 R6, [R1+0x7e08] ;  /* 0x007e080001067983 */ /* 0x002ea80000300a00 */
        /* <DEDUP_REMOVED lines=114> */
[----:B-1----:R0:W4:Y:S04]  /*13fd40*/  LDL.64 R28, [R1+0x2610] ;  /* 0x00261000011c7983 */ /* 0x0021280000100a00 */
[----:B------:R1:W-:Y:S04]  /*13fd50*/  STL.64 [R1+0x7d48], R12 ;  /* 0x007d480c01007387 */ /* 0x0003e80000100a00 */
[----:B-1----:R-:W3:Y:S01]  /*13fd60*/  LDL.LU R12, [R1+0x198] ;  /* 0x00019800010c7983 */ /* 0x002ee20000300800 */
[----:B----4-:R-:W-:-:S02]  /*13fd70*/  IMAD.X R29, R3, 0x1, R4, P0 ;  /* 0x00000001031d7824 */ /* 0x010fc400000e0604 */
[----:B------:R-:W-:-:S03]  /*13fd80*/  IMAD.X R3, R3, 0x1, R9, P1 ;  /* 0x0000000103037824 */ /* 0x000fc600008e0609 */
[----:B------:R1:W-:Y:S04]  /*13fd90*/  STL [R1+0x2614], R29 ;  /* 0x0026141d01007387 */ /* 0x0003e80000100800 */
[----:B-1----:R-:W4:Y:S04]  /*13fda0*/  LDL.LU.64 R28, [R1+0x7d68] ;  /* 0x007d6800011c7983 */ /* 0x002f280000300a00 */
[----:B------:R4:W-:Y:S04]  /*13fdb0*/  STL [R1+0x260c], R3 ;  /* 0x00260c0301007387 */ /* 0x0009e80000100800 */
[----:B------:R0:W2:Y:S01]  /*13fdc0*/  LDL.LU R2, [R1+0x7d64] ;  /* 0x007d640001027983 */ /* 0x0000a20000300800 */
[----:B----4-:R-:W-:-:S05]  /*13fdd0*/  IMAD.X R3, R28, 0x1, R4, P2 ;  /* 0x000000011c037824 */ /* 0x010fca00010e0604 */
[----:B------:R1:W-:Y:S04]  /*13fde0*/  STL [R1+0x2604], R3 ;  /* 0x0026040301007387 */ /* 0x0003e80000100800 */
[----:B--2---:R0:W2:Y:S01]  /*13fdf0*/  LDL.LU R2, [R1+0x7d60] ;  /* 0x007d600001027983 */ /* 0x0040a20000300800 */
[----:B-1----:R-:W-:-:S05]  /*13fe00*/  IMAD.X R3, R28, 0x1, R9, P3 ;  /* 0x000000011c037824 */ /* 0x002fca00018e0609 */
[----:B------:R2:W-:Y:S04]  /*13fe10*/  STL [R1+0x25fc], R3 ;  /* 0x0025fc0301007387 */ /* 0x0005e80000100800 */
[----:B--2---:R-:W2:Y:S04]  /*13fe20*/  LDL.LU.64 R2, [R1+0x7d58] ;  /* 0x007d580001027983 */ /* 0x004ea80000300a00 */
        /* <DEDUP_REMOVED lines=36> */
[----:B---3--:R-:W-:Y:S04]  /*140070*/  STL.64 [R1+0x7d10], R12 ;  /* 0x007d100c01007387 */ /* 0x008fe80000100a00 */
        /* <DEDUP_REMOVED lines=19> */
[----:B-1----:R0:W4:Y:S04]  /*1401b0*/  LDL.64 R28, [R1+0x25c8] ;  /* 0x0025c800011c7983 */ /* 0x0021280000100a00 */
[----:B----4-:R-:W4:Y:S04]  /*1401c0*/  LDL.LU R29, [R1] ;  /* 0x00000000011d7983 */ /* 0x010f280000300800 */
[----:B------:R1:W-:Y:S04]  /*1401d0*/  STL.64 [R1+0x7d00], R14 ;  /* 0x007d000e01007387 */ /* 0x0003e80000100a00 */
[----:B-1----:R0:W4:Y:S04]  /*1401e0*/  LDL.64 R14, [R1+0x25d0] ;  /* 0x0025d000010e7983 */ /* 0x0021280000100a00 */
[----:B---3--:R1:W-:Y:S04]  /*1401f0*/  STL.64 [R1+0x7cf0], R26 ;  /* 0x007cf01a01007387 */ /* 0x0083e80000100a00 */
[----:B-1----:R0:W3:Y:S04]  /*140200*/  LDL.64 R26, [R1+0x25c0] ;  /* 0x0025c000011a7983 */ /* 0x0020e80000100a00 */
[----:B------:R1:W-:Y:S04]  /*140210*/  STL.64 [R1+0x7ce8], R2 ;  /* 0x007ce80201007387 */ /* 0x0003e80000100a00 */
[----:B-1----:R0:W3:Y:S04]  /*140220*/  LDL.64 R2, [R1+0x25b8] ;  /* 0x0025b80001027983 */ /* 0x0020e80000100a00 */
[----:B--2---:R-:W-:Y:S04]  /*140230*/  STL.64 [R1+0x7ce0], R12 ;  /* 0x007ce00c01007387 */ /* 0x004fe80000100a00 */
[----:B------:R1:W-:Y:S04]  /*140240*/  STL.64 [R1+0x7cd8], R6 ;  /* 0x007cd80601007387 */ /* 0x0003e80000100a00 */
[----:B-1----:R-:W2:Y:S01]  /*140250*/  LDL.LU R6, [R1+0x1a8] ;  /* 0x0001a80001067983 */ /* 0x002ea20000300800 */
[----:B----4-:R-:W-:-:S02]  /*140260*/  IMAD.X R15, R29, 0x1, R4, P0 ;  /* 0x000000011d0f7824 */ /* 0x010fc400000e0604 */
[----:B------:R-:W-:-:S03]  /*140270*/  IMAD.X R29, R29, 0x1, R9, P1 ;  /* 0x000000011d1d7824 */ /* 0x000fc600008e0609 */
[----:B------:R1:W-:Y:S04]  /*140280*/  STL [R1+0x25d4], R15 ;  /* 0x0025d40f01007387 */ /* 0x0003e80000100800 */
[----:B-1----:R-:W4:Y:S04]  /*140290*/  LDL.LU.64 R14, [R1+0x7d00] ;  /* 0x007d0000010e7983 */ /* 0x002f280000300a00 */
[----:B------:R1:W-:Y:S04]  /*1402a0*/  STL [R1+0x25cc], R29 ;  /* 0x0025cc1d01007387 */ /* 0x0003e80000100800 */
[----:B-1----:R-:W3:Y:S02]  /*1402b0*/  LDL.LU.64 R28, [R1+0x7cf8] ;  /* 0x007cf800011c7983 */ /* 0x002ee40000300a00 */
[----:B---3--:R-:W-:-:S02]  /*1402c0*/  IMAD.X R27, R28, 0x1, R4, P2 ;  /* 0x000000011c1b7824 */ /* 0x008fc400010e0604 */
[----:B------:R-:W-:-:S03]  /*1402d0*/  IMAD.X R3, R28, 0x1, R9, P3 ;  /* 0x000000011c037824 */ /* 0x000fc600018e0609 */
[----:B------:R1:W-:Y:S04]  /*1402e0*/  STL [R1+0x25c4], R27 ;  /* 0x0025c41b01007387 */ /* 0x0003e80000100800 */
[----:B-1----:R-:W3:Y:S04]  /*1402f0*/  LDL.LU.64 R26, [R1+0x7cf0] ;  /* 0x007cf000011a7983 */ /* 0x002ee80000300a00 */
        /* <DEDUP_REMOVED lines=10> */
[----:B------:R1:W-:Y:S04]  /*1403a0*/  STL.64 [R1+0x7cc8], R8 ;  /* 0x007cc80801007387 */ /* 0x0003e80000100a00 */
[----:B-1----:R-:W2:Y:S04]  /*1403b0*/  LDL.LU R8, [R1+0x1ac] ;  /* 0x0001ac0001087983 */ /* 0x002ea80000300800 */
[----:B------:R-:W-:Y:S04]  /*1403c0*/  STL.64 [R1+0x7cd0], R14 ;  /* 0x007cd00e01007387 */ /* 0x000fe80000100a00 */
[----:B---3--:R1:W-:Y:S04]  /*1403d0*/  STL.64 [R1+0x7cb8], R26 ;  /* 0x007cb81a01007387 */ /* 0x0083e80000100a00 */
[----:B-1----:R0:W3:Y:S01]  /*1403e0*/  LDL.64 R26, [R1+0x25a8] ;  /* 0x0025a800011a7983 */ /* 0x0020e20000100a00 */
[----:B--2---:R-:W-:-:S02]  /*1403f0*/  IADD3 R14, P2, R8, R2, RZ ;  /* 0x00000002080e7210 */ /* 0x004fc40007f5e0ff */
[----:B------:R-:W-:Y:S02]  /*140400*/  SHF.R.S32.HI R28, RZ, 0x1f, R8 ;  /* 0x0000001fff1c7819 */ /* 0x000fe40000011408 */
[----:B------:R-:W-:Y:S01]  /*140410*/  IADD3 R8, P3, R8, R3, RZ ;  /* 0x0000000308087210 */ /* 0x000fe20007f7e0ff */
[----:B---3--:R-:W2:Y:S04]  /*140420*/  LDL.LU R27, [R1] ;  /* 0x00000000011b7983 */ /* 0x008ea80000300800 */
[----:B------:R1:W-:Y:S04]  /*140430*/  STL.64 [R1+0x7cc0], R12 ;  /* 0x007cc00c01007387 */ /* 0x0003e80000100a00 */
[----:B-1----:R0:W2:Y:S04]  /*140440*/  LDL.64 R12, [R1+0x25b0] ;  /* 0x0025b000010c7983 */ /* 0x0020a80000100a00 */
[----:B------:R1:W-:Y:S04]  /*140450*/  STL [R1+0x25a0], R14 ;  /* 0x0025a00e01007387 */ /* 0x0003e80000100800 */
[----:B-1----:R-:W3:Y:S04]  /*140460*/  LDL.LU.64 R14, [R1+0x7cd0] ;  /* 0x007cd000010e7983 */ /* 0x002ee80000300a00 */
[----:B------:R1:W-:Y:S04]  /*140470*/  STL [R1+0x2598], R8 ;  /* 0x0025980801007387 */ /* 0x0003e80000100800 */
[----:B-1----:R-:W4:Y:S04]  /*140480*/  LDL.LU.64 R8, [R1+0x7cc8] ;  /* 0x007cc80001087983 */ /* 0x002f280000300a00 */
[----:B------:R1:W-:Y:S04]  /*140490*/  STL.64 [R1+0x7cb0], R2 ;  /* 0x007cb00201007387 */ /* 0x0003e80000100a00 */
[----:B-1----:R0:W3:Y:S01]  /*1404a0*/  LDL.64 R2, [R1+0x25a0] ;  /* 0x0025a00001027983 */ /* 0x0020e20000100a00 */
[----:B--2---:R-:W-:-:S05]  /*1404b0*/  IMAD.X R13, R27, 0x1, R4, P0 ;  /* 0x000000011b0d7824 */ /* 0x004fca00000e0604 */
[----:B------:R1:W-:Y:S04]  /*1404c0*/  STL [R1+0x25b4], R13 ;  /* 0x0025b40d01007387 */ /* 0x0003e80000100800 */
[----:B-1----:R-:W2:Y:S01]  /*1404d0*/  LDL.LU.64 R12, [R1+0x7cc0] ;  /* 0x007cc000010c7983 */ /* 0x002ea20000300a00 */
[----:B----4-:R-:W-:-:S05]  /*1404e0*/  IMAD.X R27, R27, 0x1, R9, P1 ;  /* 0x000000011b1b7824 */ /* 0x010fca00008e0609 */
[----:B------:R1:W-:Y:S01]  /*1404f0*/  STL [R1+0x25ac], R27 ;  /* 0x0025ac1b01007387 */ /* 0x0003e20000100800 */
[----:B---3--:R-:W-:-:S03]  /*140500*/  IMAD.X R3, R28, 0x1, R4, P2 ;  /* 0x000000011c037824 */ /* 0x008fc600010e0604 */
[----:B-1----:R-:W3:Y:S04]  /*140510*/  LDL.LU.64 R26, [R1+0x7cb8] ;  /* 0x007cb800011a7983 */ /* 0x002ee80000300a00 */
[----:B------:R1:W-:Y:S04]  /*140520*/  STL [R1+0x25a4], R3 ;  /* 0x0025a40301007387 */ /* 0x0003e80000100800 */
[----:B-1----:R0:W4:Y:S04]  /*140530*/  LDL.64 R2, [R1+0x2598] ;  /* 0x0025980001027983 */ /* 0x0021280000100a00 */
[----:B------:R1:W-:Y:S04]  /*140540*/  STL.64 [R1+0x7ca0], R4 ;  /* 0x007ca00401007387 */ /* 0x0003e80000100a00 */
[----:B-1----:R-:W2:Y:S04]  /*140550*/  LDL.LU R4, [R1+0x1b0] ;  /* 0x0001b00001047983 */ /* 0x002ea80000300800 */
[----:B------:R1:W-:Y:S04]  /*140560*/  STL.64 [R1+0x7c90], R14 ;  /* 0x007c900e01007387 */ /* 0x0003e80000100a00 */
[----:B-1----:R-:W3:Y:S01]  /*140570*/  LDL.LU R14, [R1+0x1b4] ;  /* 0x0001b400010e7983 */ /* 0x002ee20000300800 */
[----:B----4-:R-:W-:-:S03]  /*140580*/  IMAD.X R3, R28, 0x1, R9, P3 ;  /* 0x000000011c037824 */ /* 0x010fc600018e0609 */
[----:B---3--:R-:W-:Y:S04]  /*140590*/  STL.64 [R1+0x7ca8], R14 ;  /* 0x007ca80e01007387 */ /* 0x008fe80000100a00 */
[----:B------:R-:W-:Y:S04]  /*1405a0*/  STL.64 [R1+0x7c98], R26 ;  /* 0x007c981a01007387 */ /* 0x000fe80000100a00 */
[----:B------:R1:W-:Y:S04]  /*1405b0*/  STL [R1+0x259c], R3 ;  /* 0x00259c0301007387 */ /* 0x0003e80000100800 */
[----:B-1----:R-:W3:Y:S01]  /*1405c0*/  LDL.LU.64 R2, [R1+0x7cb0] ;  /* 0x007cb00001027983 */ /* 0x002ee20000300a00 */
[----:B--2---:R-:W-:-:S02]  /*1405d0*/  SHF.R.S32.HI R26, RZ, 0x1f, R4 ;  /* 0x0000001fff1a7819 */ /* 0x004fc40000011404 */
[----:B---3--:R-:W-:-:S05]  /*1405e0*/  IADD3 R14, P0, R4, R2, RZ ;  /* 0x00000002040e7210 */ /* 0x008fca0007f1e0ff */
[----:B------:R1:W-:Y:S04]  /*1405f0*/  STL [R1+0x2590], R14 ;  /* 0x0025900e01007387 */ /* 0x0003e80000100800 */
[----:B------:R-:W-:Y:S04]  /*140600*/  STL [R1], R26 ;  /* 0x0000001a01007387 */ /* 0x000fe80000100800 */
[----:B-1----:R-:W2:Y:S01]  /*140610*/  LDL.LU.64 R14, [R1+0x7ca8] ;  /* 0x007ca800010e7983 */ /* 0x002ea20000300a00 */
[----:B------:R-:W-:-:S05]  /*140620*/  IADD3 R4, P1, R4, R3, RZ ;  /* 0x0000000304047210 */ /* 0x000fca0007f3e0ff */
[----:B------:R1:W-:Y:S04]  /*140630*/  STL [R1+0x2588], R4 ;  /* 0x0025880401007387 */ /* 0x0003e80000100800 */
[----:B-1----:R-:W3:Y:S01]  /*140640*/  LDL.LU.64 R4, [R1+0x7ca0] ;  /* 0x007ca00001047983 */ /* 0x002ee20000300a00 */
[C---:B--2---:R-:W-:Y:S02]  /*140650*/  IADD3 R26, P2, R14.reuse, R2, RZ ;  /* 0x000000020e1a7210 */ /* 0x044fe40007f5e0ff */
[----:B------:R-:W-:Y:S02]  /*140660*/  SHF.R.S32.HI R28, RZ, 0x1f, R14 ;  /* 0x0000001fff1c7819 */ /* 0x000fe4000001140e */
[----:B------:R-:W-:Y:S01]  /*140670*/  IADD3 R14, P3, R14, R3, RZ ;  /* 0x000000030e0e7210 */ /* 0x000fe20007f7e0ff */
[----:B------:R1:W-:Y:S04]  /*140680*/  STL [R1+0x2580], R26 ;  /* 0x0025801a01007387 */ /* 0x0003e80000100800 */
[----:B-1----:R-:W2:Y:S04]  /*140690*/  LDL.LU.64 R26, [R1+0x7c98] ;  /* 0x007c9800011a7983 */ /* 0x002ea80000300a00 */
        /* <DEDUP_REMOVED lines=10> */
[----:B-1----:R0:W3:Y:S04]  /*140740*/  LDL.64 R8, [R1+0x2590] ;  /* 0x0025900001087983 */ /* 0x0020e80000100a00 */
[----:B------:R1:W-:Y:S04]  /*140750*/  STL.64 [R1+0x7c68], R22 ;  /* 0x007c681601007387 */ /* 0x0003e80000100a00 */
        /* <DEDUP_REMOVED lines=13> */
[----:B------:R2:W-:Y:S02]  /*140830*/  STL.64 [R1+0x7c70], R4 ;  /* 0x007c700401007387 */ /* 0x0005e40000100a00 */
[----:B--2---:R-:W-:-:S05]  /*140840*/  SHF.R.S32.HI R4, RZ, 0x1f, R22 ;  /* 0x0000001fff047819 */ /* 0x004fca0000011416 */
[----:B------:R3:W-:Y:S02]  /*140850*/  STL [R1], R4 ;  /* 0x0000000401007387 */ /* 0x0007e40000100800 */
[C---:B---3--:R-:W-:Y:S02]  /*140860*/  IADD3 R4, P0, R22.reuse, R2, RZ ;  /* 0x0000000216047210 */ /* 0x048fe40007f1e0ff */
[----:B------:R-:W-:-:S03]  /*140870*/  IADD3 R22, P1, R22, R3, RZ ;  /* 0x0000000316167210 */ /* 0x000fc60007f3e0ff */
[----:B------:R1:W-:Y:S04]  /*140880*/  STL [R1+0x2570], R4 ;  /* 0x0025700401007387 */ /* 0x0003e80000100800 */
        /* <DEDUP_REMOVED lines=8> */
[----:B-1----:R-:W2:Y:S01]  /*140910*/  LDL.LU R27, [R1] ;  /* 0x00000000011b7983 */ /* 0x002ea20000300800 */
[----:B---3--:R-:W-:-:S02]  /*140920*/  SHF.R.S32.HI R28, RZ, 0x1f, R22 ;  /* 0x0000001fff1c7819 */ /* 0x008fc40000011416 */
[C---:B------:R-:W-:Y:S02]  /*140930*/  IADD3 R26, P2, R22.reuse, R2, RZ ;  /* 0x00000002161a7210 */ /* 0x040fe40007f5e0ff */
[----:B------:R-:W-:-:S05]  /*140940*/  IADD3 R22, P3, R22, R3, RZ ;  /* 0x0000000316167210 */ /* 0x000fca0007f7e0ff */
[----:B------:R1:W-:Y:S04]  /*140950*/  STL [R1+0x2558], R22 ;  /* 0x0025581601007387 */ /* 0x0003e80000100800 */
[----:B-1----:R0:W3:Y:S04]  /*140960*/  LDL.LU R22, [R1+0x7c60] ;  /* 0x007c600001167983 */ /* 0x0020e80000300800 */
[----:B------:R1:W-:Y:S04]  /*140970*/  STL.64 [R1+0x7c48], R2 ;  /* 0x007c480201007387 */ /* 0x0003e80000100a00 */
[----:B-1----:R0:W4:Y:S01]  /*140980*/  LDL.64 R2, [R1+0x2568] ;  /* 0x0025680001027983 */ /* 0x0021220000100a00 */
[----:B--2---:R-:W-:-:S05]  /*140990*/  IMAD.X R23, R27, 0x1, R4, P0 ;  /* 0x000000011b177824 */ /* 0x004fca00000e0604 */
[----:B------:R3:W-:Y:S04]  /*1409a0*/  STL [R1+0x2574], R23 ;  /* 0x0025741701007387 */ /* 0x0007e80000100800 */
[----:B---3--:R-:W2:Y:S01]  /*1409b0*/  LDL.LU.64 R22, [R1+0x7c58] ;  /* 0x007c580001167983 */ /* 0x008ea20000300a00 */
        /* <DEDUP_REMOVED lines=37> */
[----:B----4-:R1:W-:Y:S04]  /*140c10*/  STL.64 [R1+0x7c20], R12 ;  /* 0x007c200c01007387 */ /* 0x0103e80000100a00 */
[----:B-1----:R0:W2:Y:S04]  /*140c20*/  LDL.64 R12, [R1+0x2550] ;  /* 0x00255000010c7983 */ /* 0x0020a80000100a00 */
[----:B------:R1:W-:Y:S04]  /*140c30*/  STL.64 [R1+0x7c00], R26 ;  /* 0x007c001a01007387 */ /* 0x0003e80000100a00 */
[----:B-1----:R-:W3:Y:S01]  /*140c40*/  LDL.LU R26, [R1+0x1c8] ;  /* 0x0001c800011a7983 */ /* 0x002ee20000300800 */
[----:B--2---:R-:W-:-:S02]  /*140c50*/  IMAD.X R13, R3, 0x1, R4, P0 ;  /* 0x00000001030d7824 */ /* 0x004fc400000e0604 */
[----:B------:R-:W-:-:S03]  /*140c60*/  IMAD.X R3, R3, 0x1, R9, P1 ;  /* 0x0000000103037824 */ /* 0x000fc600008e0609 */
[----:B------:R1:W-:Y:S04]  /*140c70*/  STL [R1+0x2554], R13 ;  /* 0x0025540d01007387 */ /* 0x0003e80000100800 */
[----:B-1----:R-:W2:Y:S04]  /*140c80*/  LDL.LU.64 R12, [R1+0x7c20] ;  /* 0x007c2000010c7983 */ /* 0x002ea80000300a00 */
[----:B------:R-:W-:Y:S04]  /*140c90*/  STL.64 [R1+0x7c08], R16 ;  /* 0x007c081001007387 */ /* 0x000fe80000100a00 */
        /* <DEDUP_REMOVED lines=8> */
[----:B---3--:R-:W-:-:S05]  /*140d20*/  SHF.R.S32.HI R16, RZ, 0x1f, R26 ;  /* 0x0000001fff107819 */ /* 0x008fca000001141a */
[----:B------:R4:W-:Y:S02]  /*140d30*/  STL [R1], R16 ;  /* 0x0000001001007387 */ /* 0x0009e40000100800 */
[C---:B----4-:R-:W-:Y:S02]  /*140d40*/  IADD3 R16, P0, R26.reuse, R2, RZ ;  /* 0x000000021a107210 */ /* 0x050fe40007f1e0ff */
[----:B------:R-:W-:-:S03]  /*140d50*/  IADD3 R26, P1, R26, R3, RZ ;  /* 0x000000031a1a7210 */ /* 0x000fc60007f3e0ff */
[----:B------:R1:W-:Y:S04]  /*140d60*/  STL [R1+0x2530], R16 ;  /* 0x0025301001007387 */ /* 0x0003e80000100800 */
[----:B-1----:R-:W3:Y:S04]  /*140d70*/  LDL.LU.64 R16, [R1+0x7c08] ;  /* 0x007c080001107983 */ /* 0x002ee80000300a00 */
[----:B------:R1:W-:Y:S04]  /*140d80*/  STL [R1+0x2528], R26 ;  /* 0x0025281a01007387 */ /* 0x0003e80000100800 */
[----:B-1----:R-:W4:Y:S04]  /*140d90*/  LDL.LU.64 R26, [R1+0x7c00] ;  /* 0x007c0000011a7983 */ /* 0x002f280000300a00 */
[----:B----4-:R-:W-:Y:S04]  /*140da0*/  STL.64 [R1+0x7be8], R26 ;  /* 0x007be81a01007387 */ /* 0x010fe80000100a00 */
[----:B---3--:R1:W-:Y:S04]  /*140db0*/  STL.64 [R1+0x7bf0], R16 ;  /* 0x007bf01001007387 */ /* 0x0083e80000100a00 */
[----:B-1----:R-:W3:Y:S04]  /*140dc0*/  LDL.64 R16, [R1+0x2530] ;  /* 0x0025300001107983 */ /* 0x002ee80000100a00 */
[----:B---3--:R1:W-:Y:S04]  /*140dd0*/  STL [R1+0x7bf8], R16 ;  /* 0x007bf81001007387 */ /* 0x0083e80000100800 */
[----:B-1----:R-:W3:Y:S04]  /*140de0*/  LDL.LU R16, [R1+0x1cc] ;  /* 0x0001cc0001107983 */ /* 0x002ee80000300800 */
[----:B------:R-:W4:Y:S01]  /*140df0*/  LDL.LU R27, [R1] ;  /* 0x00000000011b7983 */ /* 0x000f220000300800 */
        /* <DEDUP_REMOVED lines=129> */
[----:B-1----:R0:W3:Y:S04]  /*141610*/  LDL.64 R20, [R1+0x24d0] ;  /* 0x0024d00001147983 */ /* 0x0020e80000100a00 */
[----:B------:R1:W-:Y:S04]  /*141620*/  STL.64 [R1+0x7b20], R22 ;  /* 0x007b201601007387 */ /* 0x0003e80000100a00 */
[----:B-1----:R-:W2:Y:S01]  /*141630*/  LDL.LU R22, [R1+0x1e8] ;  /* 0x0001e80001167983 */ /* 0x002ea20000300800 */
[----:B---3--:R-:W-:-:S02]  /*141640*/  IMAD.X R21, R3, 0x1, R4, P0 ;  /* 0x0000000103157824 */ /* 0x008fc400000e0604 */
[----:B------:R-:W-:-:S03]  /*141650*/  IMAD.X R3, R3, 0x1, R9, P1 ;  /* 0x0000000103037824 */ /* 0x000fc600008e0609 */
[----:B------:R1:W-:Y:S04]  /*141660*/  STL [R1+0x24d4], R21 ;  /* 0x0024d41501007387 */ /* 0x0003e80000100800 */
[----:B-1----:R-:W3:Y:S04]  /*141670*/  LDL.LU.64 R20, [R1+0x7b40] ;  /* 0x007b400001147983 */ /* 0x002ee80000300a00 */
        /* <DEDUP_REMOVED lines=8> */
[----:B------:R2:W-:Y:S02]  /*141700*/  STL.64 [R1+0x7b28], R12 ;  /* 0x007b280c01007387 */ /* 0x0005e40000100a00 */
        /* <DEDUP_REMOVED lines=9> */
[----:B-1----:R-:W4:Y:S04]  /*1417a0*/  LDL.64 R22, [R1+0x24b0] ;  /* 0x0024b00001167983 */ /* 0x002f280000100a00 */
[----:B----4-:R1:W-:Y:S04]  /*1417b0*/  STL [R1+0x7b18], R22 ;  /* 0x007b181601007387 */ /* 0x0103e80000100800 */
[----:B-1----:R-:W4:Y:S04]  /*1417c0*/  LDL.LU R22, [R1+0x1ec] ;  /* 0x0001ec0001167983 */ /* 0x002f280000300800 */
[----:B---3--:R1:W-:Y:S04]  /*1417d0*/  STL.64 [R1+0x7b08], R20 ;  /* 0x007b081401007387 */ /* 0x0083e80000100a00 */
[----:B-1----:R-:W3:Y:S01]  /*1417e0*/  LDL.LU R21, [R1] ;  /* 0x0000000001157983 */ /* 0x002ee20000300800 */
[----:B----4-:R-:W-:-:S02]  /*1417f0*/  SHF.R.S32.HI R28, RZ, 0x1f, R22 ;  /* 0x0000001fff1c7819 */ /* 0x010fc40000011416 */
[C---:B------:R-:W-:Y:S02]  /*141800*/  IADD3 R20, P2, R22.reuse, R2, RZ ;  /* 0x0000000216147210 */ /* 0x040fe40007f5e0ff */
[----:B------:R-:W-:-:S05]  /*141810*/  IADD3 R22, P3, R22, R3, RZ ;  /* 0x0000000316167210 */ /* 0x000fca0007f7e0ff */
[----:B------:R1:W-:Y:S04]  /*141820*/  STL [R1+0x2498], R22 ;  /* 0x0024981601007387 */ /* 0x0003e80000100800 */
[----:B-1----:R0:W4:Y:S04]  /*141830*/  LDL.LU R22, [R1+0x7b18] ;  /* 0x007b180001167983 */ /* 0x0021280000300800 */
[----:B------:R1:W-:Y:S04]  /*141840*/  STL.64 [R1+0x7b00], R2 ;  /* 0x007b000201007387 */ /* 0x0003e80000100a00 */
[----:B-1----:R0:W2:Y:S01]  /*141850*/  LDL.64 R2, [R1+0x24a8] ;  /* 0x0024a80001027983 */ /* 0x0020a20000100a00 */
[----:B---3--:R-:W-:-:S05]  /*141860*/  IMAD.X R23, R21, 0x1, R4, P0 ;  /* 0x0000000115177824 */ /* 0x008fca00000e0604 */
[----:B------:R4:W-:Y:S04]  /*141870*/  STL [R1+0x24b4], R23 ;  /* 0x0024b41701007387 */ /* 0x0009e80000100800 */
[----:B----4-:R-:W3:Y:S01]  /*141880*/  LDL.LU.64 R22, [R1+0x7b10] ;  /* 0x007b100001167983 */ /* 0x010ee20000300a00 */
        /* <DEDUP_REMOVED lines=36> */
[----:B--2---:R-:W4:Y:S04]  /*141ad0*/  LDL.LU R3, [R1] ;  /* 0x0000000001037983 */ /* 0x004f280000300800 */
[----:B------:R1:W-:Y:S04]  /*141ae0*/  STL.64 [R1+0x7ad8], R28 ;  /* 0x007ad81c01007387 */ /* 0x0003e80000100a00 */
[----:B-1----:R0:W4:Y:S02]  /*141af0*/  LDL.64 R28, [R1+0x2490] ;  /* 0x00249000011c7983 */ /* 0x0021240000100a00 */
[----:B----4-:R-:W-:-:S02]  /*141b00*/  IMAD.X R29, R3, 0x1, R4, P0 ;  /* 0x00000001031d7824 */ /* 0x010fc400000e0604 */
[----:B------:R-:W-:-:S03]  /*141b10*/  IMAD.X R3, R3, 0x1, R9, P1 ;  /* 0x0000000103037824 */ /* 0x000fc600008e0609 */
[----:B------:R1:W-:Y:S04]  /*141b20*/  STL [R1+0x2494], R29 ;  /* 0x0024941d01007387 */ /* 0x0003e80000100800 */
[----:B-1----:R-:W2:Y:S04]  /*141b30*/  LDL.LU.64 R28, [R1+0x7ad8] ;  /* 0x007ad800011c7983 */ /* 0x002ea80000300a00 */
[----:B------:R2:W-:Y:S04]  /*141b40*/  STL [R1+0x248c], R3 ;  /* 0x00248c0301007387 */ /* 0x0005e80000100800 */
[----:B------:R0:W4:Y:S01]  /*141b50*/  LDL.LU R2, [R1+0x7ad4] ;  /* 0x007ad40001027983 */ /* 0x0001220000300800 */
[----:B--2---:R-:W-:-:S05]  /*141b60*/  IMAD.X R3, R28, 0x1, R4, P2 ;  /* 0x000000011c037824 */ /* 0x004fca00010e0604 */
[----:B------:R1:W-:Y:S04]  /*141b70*/  STL [R1+0x2484], R3 ;  /* 0x0024840301007387 */ /* 0x0003e80000100800 */
[----:B----4-:R0:W2:Y:S01]  /*141b80*/  LDL.LU R2, [R1+0x7ad0] ;  /* 0x007ad00001027983 */ /* 0x0100a20000300800 */
[----:B-1----:R-:W-:-:S05]  /*141b90*/  IMAD.X R3, R28, 0x1, R9, P3 ;  /* 0x000000011c037824 */ /* 0x002fca00018e0609 */
[----:B------:R2:W-:Y:S04]  /*141ba0*/  STL [R1+0x247c], R3 ;  /* 0x00247c0301007387 */ /* 0x0005e80000100800 */
[----:B--2---:R-:W2:Y:S04]  /*141bb0*/  LDL.LU.64 R2, [R1+0x7ac8] ;  /* 0x007ac80001027983 */ /* 0x004ea80000300a00 */
[----:B------:R-:W4:Y:S04]  /*141bc0*/  LDL.LU R28, [R1+0x1f8] ;  /* 0x0001f800011c7983 */ /* 0x000f280000300800 */
[----:B------:R4:W-:Y:S04]  /*141bd0*/  STL.64 [R1+0x7ab8], R8 ;  /* 0x007ab80801007387 */ /* 0x0009e80000100a00 */
[----:B------:R-:W-:Y:S01]  /*141be0*/  STL [R1+0x7ac0], R9 ;  /* 0x007ac00901007387 */ /* 0x000fe20000100800 */
[----:B----4-:R-:W-:-:S05]  /*141bf0*/  SHF.R.S32.HI R8, RZ, 0x1f, R28 ;  /* 0x0000001fff087819 */ /* 0x010fca000001141c */
        /* <DEDUP_REMOVED lines=12> */
[----:B-1----:R-:W4:Y:S01]  /*141cc0*/  LDL.LU R21, [R1] ;  /* 0x0000000001157983 */ /* 0x002f220000300800 */
[----:B--2---:R-:W-:-:S02]  /*141cd0*/  SHF.R.S32.HI R28, RZ, 0x1f, R8 ;  /* 0x0000001fff1c7819 */ /* 0x004fc40000011408 */
[C---:B------:R-:W-:Y:S02]  /*141ce0*/  IADD3 R20, P2, R8.reuse, R2, RZ ;  /* 0x0000000208147210 */ /* 0x040fe40007f5e0ff */
[----:B------:R-:W-:-:S05]  /*141cf0*/  IADD3 R8, P3, R8, R3, RZ ;  /* 0x0000000308087210 */ /* 0x000fca0007f7e0ff */
[----:B------:R1:W-:Y:S04]  /*141d00*/  STL [R1+0x2458], R8 ;  /* 0x0024580801007387 */ /* 0x0003e80000100800 */
[----:B-1----:R0:W2:Y:S01]  /*141d10*/  LDL.LU R8, [R1+0x7ab0] ;  /* 0x007ab00001087983 */ /* 0x0020a20000300800 */
[----:B----4-:R-:W-:-:S03]  /*141d20*/  IMAD.X R9, R21, 0x1, R4, P0 ;  /* 0x0000000115097824 */ /* 0x010fc600000e0604 */
[----:B------:R1:W-:Y:S04]  /*141d30*/  STL.64 [R1+0x7a98], R2 ;  /* 0x007a980201007387 */ /* 0x0003e80000100a00 */
[----:B-1----:R0:W4:Y:S04]  /*141d40*/  LDL.64 R2, [R1+0x2468] ;  /* 0x0024680001027983 */ /* 0x0021280000100a00 */
[----:B------:R2:W-:Y:S04]  /*141d50*/  STL [R1+0x2474], R9 ;  /* 0x0024740901007387 */ /* 0x0005e80000100800 */
[----:B--2---:R-:W4:Y:S02]  /*141d60*/  LDL.LU.64 R8, [R1+0x7aa8] ;  /* 0x007aa80001087983 */ /* 0x004f240000300a00 */
[----:B----4-:R-:W-:-:S02]  /*141d70*/  IMAD.X R3, R21, 0x1, R9, P1 ;  /* 0x0000000115037824 */ /* 0x010fc400008e0609 */
        /* <DEDUP_REMOVED lines=37> */
[----:B-1----:R0:W2:Y:S02]  /*141fd0*/  LDL.64 R20, [R1+0x2450] ;  /* 0x0024500001147983 */ /* 0x0020a40000100a00 */
[----:B--2---:R-:W-:-:S02]  /*141fe0*/  IMAD.X R21, R3, 0x1, R4, P0 ;  /* 0x0000000103157824 */ /* 0x004fc400000e0604 */
        /* <DEDUP_REMOVED lines=92> */
[----:B----4-:R-:W-:Y:S02]  /*1425b0*/  SHF.R.S32.HI R28, RZ, 0x1f, R14 ;  /* 0x0000001fff1c7819 */ /* 0x010fe4000001140e */
[----:B---3--:R-:W-:-:S05]  /*1425c0*/  IADD3 R4, P0, R14, R2, RZ ;  /* 0x000000020e047210 */ /* 0x008fca0007f1e0ff */
[----:B------:R1:W-:Y:S04]  /*1425d0*/  STL [R1+0x23f0], R4 ;  /* 0x0023f00401007387 */ /* 0x0003e80000100800 */
[----:B------:R-:W-:Y:S04]  /*1425e0*/  STL [R1], R28 ;  /* 0x0000001c01007387 */ /* 0x000fe80000100800 */
        /* <DEDUP_REMOVED lines=18> */
[----:B------:R1:W-:Y:S01]  /*142710*/  STL [R1+0x23f4], R15 ;  /* 0x0023f40f01007387 */ /* 0x0003e20000100800 */
[--C-:B---3--:R-:W-:Y:S02]  /*142720*/  IMAD.X R3, R25, 0x1, R9.reuse, P1 ;  /* 0x0000000119037824 */ /* 0x108fe400008e0609 */
[C---:B------:R-:W-:Y:S01]  /*142730*/  IMAD.X R25, R28.reuse, 0x1, R4, P2 ;  /* 0x000000011c197824 */ /* 0x040fe200010e0604 */
[----:B-1----:R-:W3:Y:S04]  /*142740*/  LDL.LU.64 R14, [R1+0x79d8] ;  /* 0x0079d800010e7983 */ /* 0x002ee80000300a00 */
[----:B------:R1:W-:Y:S04]  /*142750*/  STL.64 [R1+0x23e0], R24 ;  /* 0x0023e01801007387 */ /* 0x0003e80000100a00 */
[----:B-1----:R-:W4:Y:S04]  /*142760*/  LDL.LU.64 R24, [R1+0x79d0] ;  /* 0x0079d00001187983 */ /* 0x002f280000300a00 */
[----:B------:R1:W-:Y:S04]  /*142770*/  STL [R1+0x23ec], R3 ;  /* 0x0023ec0301007387 */ /* 0x0003e80000100800 */
[----:B-1----:R0:W2:Y:S04]  /*142780*/  LDL.64 R2, [R1+0x23d8] ;  /* 0x0023d80001027983 */ /* 0x0020a80000100a00 */
[----:B----4-:R1:W-:Y:S04]  /*142790*/  STL.64 [R1+0x79a8], R24 ;  /* 0x0079a81801007387 */ /* 0x0103e80000100a00 */
        /* <DEDUP_REMOVED lines=267> */
[----:B-1----:R-:W4:Y:S01]  /*143850*/  LDL.LU R12, [R1+0x258] ;  /* 0x00025800010c7983 */ /* 0x002f220000300800 */
[----:B---3--:R-:W-:-:S02]  /*143860*/  IMAD.X R27, R3, 0x1, R4, P0 ;  /* 0x00000001031b7824 */ /* 0x008fc400000e0604 */
[----:B------:R-:W-:-:S03]  /*143870*/  IMAD.X R3, R3, 0x1, R9, P1 ;  /* 0x0000000103037824 */ /* 0x000fc600008e0609 */
[----:B------:R1:W-:Y:S04]  /*143880*/  STL [R1+0x2314], R27 ;  /* 0x0023141b01007387 */ /* 0x0003e80000100800 */
[----:B-1----:R-:W3:Y:S04]  /*143890*/  LDL.LU.64 R26, [R1+0x7868] ;  /* 0x00786800011a7983 */ /* 0x002ee80000300a00 */
[----:B------:R1:W-:Y:S04]  /*1438a0*/  STL [R1+0x230c], R3 ;  /* 0x00230c0301007387 */ /* 0x0003e80000100800 */
[----:B------:R0:W2:Y:S04]  /*1438b0*/  LDL.LU R2, [R1+0x7864] ;  /* 0x0078640001027983 */ /* 0x0000a80000300800 */
[----:B------:R-:W-:Y:S01]  /*1438c0*/  STL.64 [R1+0x7850], R18 ;  /* 0x0078501201007387 */ /* 0x000fe20000100a00 */
        /* <DEDUP_REMOVED lines=14> */
[----:B----4-:R1:W-:Y:S04]  /*1439b0*/  STL.64 [R1+0x7838], R12 ;  /* 0x0078380c01007387 */ /* 0x0103e80000100a00 */
[----:B-1----:R-:W4:Y:S04]  /*1439c0*/  LDL.LU R12, [R1+0x25c] ;  /* 0x00025c00010c7983 */ /* 0x002f280000300800 */
[----:B--2---:R1:W-:Y:S04]  /*1439d0*/  STL.64 [R1+0x7830], R18 ;  /* 0x0078301201007387 */ /* 0x0043e80000100a00 */
[----:B-1----:R-:W2:Y:S04]  /*1439e0*/  LDL.64 R18, [R1+0x22f0] ;  /* 0x0022f00001127983 */ /* 0x002ea80000100a00 */
[----:B--2---:R-:W-:Y:S04]  /*1439f0*/  STL [R1+0x7840], R18 ;  /* 0x0078401201007387 */ /* 0x004fe80000100800 */
[----:B------:R1:W-:Y:S04]  /*143a00*/  STL.64 [R1+0x7828], R16 ;  /* 0x0078281001007387 */ /* 0x0003e80000100a00 */
[----:B-1----:R0:W2:Y:S01]  /*143a10*/  LDL.64 R16, [R1+0x22e8] ;  /* 0x0022e80001107983 */ /* 0x0020a20000100a00 */
[----:B----4-:R-:W-:-:S02]  /*143a20*/  IADD3 R18, P2, R12, R2, RZ ;  /* 0x000000020c127210 */ /* 0x010fc40007f5e0ff */
[----:B------:R-:W-:Y:S02]  /*143a30*/  SHF.R.S32.HI R28, RZ, 0x1f, R12 ;  /* 0x0000001fff1c7819 */ /* 0x000fe4000001140c */
[----:B------:R-:W-:Y:S01]  /*143a40*/  IADD3 R12, P3, R12, R3, RZ ;  /* 0x000000030c0c7210 */ /* 0x000fe20007f7e0ff */
[----:B--2---:R-:W2:Y:S04]  /*143a50*/  LDL.LU R17, [R1] ;  /* 0x0000000001117983 */ /* 0x004ea80000300800 */
[----:B------:R1:W-:Y:S04]  /*143a60*/  STL [R1+0x22e0], R18 ;  /* 0x0022e01201007387 */ /* 0x0003e80000100800 */
[----:B-1----:R0:W4:Y:S04]  /*143a70*/  LDL.LU R18, [R1+0x7840] ;  /* 0x0078400001127983 */ /* 0x0021280000300800 */
[----:B------:R1:W-:Y:S04]  /*143a80*/  STL [R1+0x22d8], R12 ;  /* 0x0022d80c01007387 */ /* 0x0003e80000100800 */
[----:B-1----:R-:W3:Y:S04]  /*143a90*/  LDL.LU.64 R12, [R1+0x7838] ;  /* 0x00783800010c7983 */ /* 0x002ee80000300a00 */
[----:B------:R1:W-:Y:S04]  /*143aa0*/  STL.64 [R1+0x7818], R2 ;  /* 0x0078180201007387 */ /* 0x0003e80000100a00 */
[----:B-1----:R-:W2:Y:S04]  /*143ab0*/  LDL.64 R2, [R1+0x22d8] ;  /* 0x0022d80001027983 */ /* 0x002ea80000100a00 */
[----:B--2---:R1:W-:Y:S04]  /*143ac0*/  STL [R1+0x7820], R2 ;  /* 0x0078200201007387 */ /* 0x0043e80000100800 */
[----:B-1----:R0:W2:Y:S01]  /*143ad0*/  LDL.64 R2, [R1+0x22e0] ;  /* 0x0022e00001027983 */ /* 0x0020a20000100a00 */
[----:B------:R-:W-:-:S02]  /*143ae0*/  IMAD.X R19, R17, 0x1, R4, P0 ;  /* 0x0000000111137824 */ /* 0x000fc400000e0604 */
[----:B------:R-:W-:-:S03]  /*143af0*/  IMAD.X R17, R17, 0x1, R9, P1 ;  /* 0x0000000111117824 */ /* 0x000fc600008e0609 */
[----:B------:R4:W-:Y:S04]  /*143b00*/  STL [R1+0x22f4], R19 ;  /* 0x0022f41301007387 */ /* 0x0009e80000100800 */
[----:B----4-:R-:W4:Y:S04]  /*143b10*/  LDL.LU.64 R18, [R1+0x7830] ;  /* 0x0078300001127983 */ /* 0x010f280000300a00 */
[----:B------:R1:W-:Y:S04]  /*143b20*/  STL [R1+0x22ec], R17 ;  /* 0x0022ec1101007387 */ /* 0x0003e80000100800 */
[----:B-1----:R-:W4:Y:S01]  /*143b30*/  LDL.LU.64 R16, [R1+0x7828] ;  /* 0x0078280001107983 */ /* 0x002f220000300a00 */
[----:B--2---:R-:W-:-:S05]  /*143b40*/  IMAD.X R3, R28, 0x1, R4, P2 ;  /* 0x000000011c037824 */ /* 0x004fca00010e0604 */
[----:B------:R1:W-:Y:S04]  /*143b50*/  STL [R1+0x22e4], R3 ;  /* 0x0022e40301007387 */ /* 0x0003e80000100800 */
[----:B------:R0:W2:Y:S04]  /*143b60*/  LDL.LU R2, [R1+0x7820] ;  /* 0x0078200001027983 */ /* 0x0000a80000300800 */
[----:B------:R-:W-:Y:S01]  /*143b70*/  STL.64 [R1+0x7810], R4 ;  /* 0x0078100401007387 */ /* 0x000fe20000100a00 */
[----:B-1----:R-:W-:-:S05]  /*143b80*/  IMAD.X R3, R28, 0x1, R9, P3 ;  /* 0x000000011c037824 */ /* 0x002fca00018e0609 */
[----:B------:R2:W-:Y:S04]  /*143b90*/  STL [R1+0x22dc], R3 ;  /* 0x0022dc0301007387 */ /* 0x0005e80000100800 */
[----:B--2---:R-:W2:Y:S04]  /*143ba0*/  LDL.LU.64 R2, [R1+0x7818] ;  /* 0x0078180001027983 */ /* 0x004ea80000300a00 */
[----:B------:R-:W2:Y:S04]  /*143bb0*/  LDL.LU R28, [R1+0x260] ;  /* 0x00026000011c7983 */ /* 0x000ea80000300800 */
[----:B------:R-:W-:Y:S04]  /*143bc0*/  STL [R1+0x7808], R29 ;  /* 0x0078081d01007387 */ /* 0x000fe80000100800 */
[----:B---3--:R1:W-:Y:S01]  /*143bd0*/  STL.64 [R1+0x7800], R12 ;  /* 0x0078000c01007387 */ /* 0x0083e20000100a00 */
[----:B--2---:R-:W-:-:S02]  /*143be0*/  IADD3 R4, P0, R28, R2, RZ ;  /* 0x000000021c047210 */ /* 0x004fc40007f1e0ff */
[----:B-1----:R-:W-:-:S03]  /*143bf0*/  SHF.R.S32.HI R12, RZ, 0x1f, R28 ;  /* 0x0000001fff0c7819 */ /* 0x002fc6000001141c */
[----:B------:R1:W-:Y:S04]  /*143c00*/  STL [R1+0x22d0], R4 ;  /* 0x0022d00401007387 */ /* 0x0003e80000100800 */
[----:B------:R-:W-:Y:S04]  /*143c10*/  STL [R1], R12 ;  /* 0x0000000c01007387 */ /* 0x000fe80000100800 */
[----:B-1----:R-:W2:Y:S01]  /*143c20*/  LDL.LU.64 R4, [R1+0x7810] ;  /* 0x0078100001047983 */ /* 0x002ea20000300a00 */
[----:B------:R-:W-:-:S03]  /*143c30*/  IADD3 R28, P1, R28, R3, RZ ;  /* 0x000000031c1c7210 */ /* 0x000fc60007f3e0ff */
[----:B--2---:R1:W-:Y:S04]  /*143c40*/  STL.64 [R1+0x77f8], R4 ;  /* 0x0077f80401007387 */ /* 0x0043e80000100a00 */
[----:B-1----:R-:W2:Y:S04]  /*143c50*/  LDL.LU R4, [R1+0x264] ;  /* 0x0002640001047983 */ /* 0x002ea80000300800 */
[----:B------:R-:W-:Y:S04]  /*143c60*/  STL [R1+0x22c8], R28 ;  /* 0x0022c81c01007387 */ /* 0x000fe80000100800 */
[----:B------:R-:W3:Y:S01]  /*143c70*/  LDL.LU R29, [R1+0x7808] ;  /* 0x00780800011d7983 */ /* 0x000ee20000300800 */
[----:B--2---:R-:W-:-:S05]  /*143c80*/  IADD3 R12, P2, R4, R2, RZ ;  /* 0x00000002040c7210 */ /* 0x004fca0007f5e0ff */
[----:B------:R1:W-:Y:S04]  /*143c90*/  STL [R1+0x22c0], R12 ;  /* 0x0022c00c01007387 */ /* 0x0003e80000100800 */
[----:B-1----:R-:W2:Y:S04]  /*143ca0*/  LDL.LU.64 R12, [R1+0x7800] ;  /* 0x00780000010c7983 */ /* 0x002ea80000300a00 */
[----:B------:R1:W-:Y:S04]  /*143cb0*/  STL.64 [R1+0x77e8], R10 ;  /* 0x0077e80a01007387 */ /* 0x0003e80000100a00 */
[----:B-1----:R0:W4:Y:S01]  /*143cc0*/  LDL.64 R10, [R1+0x22c8] ;  /* 0x0022c800010a7983 */ /* 0x0021220000100a00 */
[----:B------:R-:W-:-:S02]  /*143cd0*/  SHF.R.S32.HI R28, RZ, 0x1f, R4 ;  /* 0x0000001fff1c7819 */ /* 0x000fc40000011404 */
[----:B------:R-:W-:Y:S01]  /*143ce0*/  IADD3 R4, P3, R4, R3, RZ ;  /* 0x0000000304047210 */ /* 0x000fe20007f7e0ff */
[----:B----4-:R-:W4:Y:S04]  /*143cf0*/  LDL.LU R11, [R1] ;  /* 0x00000000010b7983 */ /* 0x010f280000300800 */
[----:B------:R1:W-:Y:S04]  /*143d00*/  STL [R1+0x22b8], R4 ;  /* 0x0022b80401007387 */ /* 0x0003e80000100800 */
[----:B-1----:R-:W4:Y:S04]  /*143d10*/  LDL.LU.64 R4, [R1+0x77f8] ;  /* 0x0077f80001047983 */ /* 0x002f280000300a00 */
[----:B------:R1:W-:Y:S04]  /*143d20*/  STL.64 [R1+0x77f0], R16 ;  /* 0x0077f01001007387 */ /* 0x0003e80000100a00 */
[----:B-1----:R0:W4:Y:S04]  /*143d30*/  LDL.64 R16, [R1+0x22d0] ;  /* 0x0022d00001107983 */ /* 0x0021280000100a00 */
[----:B------:R1:W-:Y:S04]  /*143d40*/  STL.64 [R1+0x77d8], R2 ;  /* 0x0077d80201007387 */ /* 0x0003e80000100a00 */
[----:B-1----:R-:W3:Y:S01]  /*143d50*/  LDL.64 R2, [R1+0x22b8] ;  /* 0x0022b80001027983 */ /* 0x002ee20000100a00 */
[----:B----4-:R-:W-:-:S02]  /*143d60*/  IMAD.X R17, R11, 0x1, R4, P0 ;  /* 0x000000010b117824 */ /* 0x010fc400000e0604 */
[----:B------:R-:W-:Y:S01]  /*143d70*/  IMAD.X R11, R11, 0x1, R9, P1 ;  /* 0x000000010b0b7824 */ /* 0x000fe200008e0609 */
[----:B---3--:R1:W-:Y:S04]  /*143d80*/  STL [R1+0x77e0], R2 ;  /* 0x0077e00201007387 */ /* 0x0083e80000100800 */
[----:B-1----:R0:W3:Y:S04]  /*143d90*/  LDL.64 R2, [R1+0x22c0] ;  /* 0x0022c00001027983 */ /* 0x0020e80000100a00 */
[----:B------:R1:W-:Y:S04]  /*143da0*/  STL [R1+0x22d4], R17 ;  /* 0x0022d41101007387 */ /* 0x0003e80000100800 */
[----:B-1----:R-:W4:Y:S04]  /*143db0*/  LDL.LU.64 R16, [R1+0x77f0] ;  /* 0x0077f00001107983 */ /* 0x002f280000300a00 */
[----:B------:R1:W-:Y:S04]  /*143dc0*/  STL [R1+0x22cc], R11 ;  /* 0x0022cc0b01007387 */ /* 0x0003e80000100800 */
[----:B-1----:R-:W2:Y:S01]  /*143dd0*/  LDL.LU.64 R10, [R1+0x77e8] ;  /* 0x0077e800010a7983 */ /* 0x002ea20000300a00 */
[----:B---3--:R-:W-:-:S03]  /*143de0*/  IMAD.X R3, R28, 0x1, R4, P2 ;  /* 0x000000011c037824 */ /* 0x008fc600010e0604 */
[----:B--2---:R1:W-:Y:S04]  /*143df0*/  STL.64 [R1+0x77c8], R10 ;  /* 0x0077c80a01007387 */ /* 0x0043e80000100a00 */
[----:B-1----:R-:W2:Y:S04]  /*143e00*/  LDL.LU R10, [R1+0x268] ;  /* 0x00026800010a7983 */ /* 0x002ea80000300800 */
[----:B------:R-:W-:Y:S04]  /*143e10*/  STL.64 [R1+0x77d0], R14 ;  /* 0x0077d00e01007387 */ /* 0x000fe80000100a00 */
[----:B------:R1:W-:Y:S04]  /*143e20*/  STL [R1+0x22c4], R3 ;  /* 0x0022c40301007387 */ /* 0x0003e80000100800 */
[----:B------:R0:W3:Y:S01]  /*143e30*/  LDL.LU R2, [R1+0x77e0] ;  /* 0x0077e00001027983 */ /* 0x0000e20000300800 */
[----:B-1----:R-:W-:-:S05]  /*143e40*/  IMAD.X R3, R28, 0x1, R9, P3 ;  /* 0x000000011c037824 */ /* 0x002fca00018e0609 */
[----:B------:R3:W-:Y:S04]  /*143e50*/  STL [R1+0x22bc], R3 ;  /* 0x0022bc0301007387 */ /* 0x0007e80000100800 */
[----:B---3--:R-:W3:Y:S01]  /*143e60*/  LDL.LU.64 R2, [R1+0x77d8] ;  /* 0x0077d80001027983 */ /* 0x008ee20000300a00 */
[----:B--2---:R-:W-:Y:S02]  /*143e70*/  SHF.R.S32.HI R28, RZ, 0x1f, R10 ;  /* 0x0000001fff1c7819 */ /* 0x004fe4000001140a */
[C---:B---3--:R-:W-:Y:S02]  /*143e80*/  IADD3 R14, P0, R10.reuse, R2, RZ ;  /* 0x000000020a0e7210 */ /* 0x048fe40007f1e0ff */
[----:B------:R-:W-:-:S03]  /*143e90*/  IADD3 R10, P1, R10, R3, RZ ;  /* 0x000000030a0a7210 */ /* 0x000fc60007f3e0ff */
[----:B------:R1:W-:Y:S04]  /*143ea0*/  STL [R1+0x22b0], R14 ;  /* 0x0022b00e01007387 */ /* 0x0003e80000100800 */
[----:B------:R-:W-:Y:S04]  /*143eb0*/  STL [R1], R28 ;  /* 0x0000001c01007387 */ /* 0x000fe80000100800 */
[----:B-1----:R-:W2:Y:S04]  /*143ec0*/  LDL.LU.64 R14, [R1+0x77d0] ;  /* 0x0077d000010e7983 */ /* 0x002ea80000300a00 */
[----:B------:R1:W-:Y:S04]  /*143ed0*/  STL [R1+0x22a8], R10 ;  /* 0x0022a80a01007387 */ /* 0x0003e80000100800 */
[----:B-1----:R-:W3:Y:S04]  /*143ee0*/  LDL.LU.64 R10, [R1+0x77c8] ;  /* 0x0077c800010a7983 */ /* 0x002ee80000300a00 */
[----:B------:R1:W-:Y:S04]  /*143ef0*/  STL.64 [R1+0x77c0], R8 ;  /* 0x0077c00801007387 */ /* 0x0003e80000100a00 */
[----:B-1----:R-:W2:Y:S04]  /*143f00*/  LDL.LU R8, [R1+0x26c] ;  /* 0x00026c0001087983 */ /* 0x002ea80000300800 */
[----:B----4-:R1:W-:Y:S04]  /*143f10*/  STL.64 [R1+0x77b8], R16 ;  /* 0x0077b81001007387 */ /* 0x0103e80000100a00 */
[----:B-1----:R0:W4:Y:S04]  /*143f20*/  LDL.64 R16, [R1+0x22b0] ;  /* 0x0022b00001107983 */ /* 0x0021280000100a00 */
[----:B------:R1:W-:Y:S04]  /*143f30*/  STL.64 [R1+0x77b0], R6 ;  /* 0x0077b00601007387 */ /* 0x0003e80000100a00 */
[----:B-1----:R-:W4:Y:S01]  /*143f40*/  LDL.LU R7, [R1] ;  /* 0x0000000001077983 */ /* 0x002f220000300800 */
[----:B--2---:R-:W-:-:S02]  /*143f50*/  SHF.R.S32.HI R28, RZ, 0x1f, R8 ;  /* 0x0000001fff1c7819 */ /* 0x004fc40000011408 */
[C---:B------:R-:W-:Y:S02]  /*143f60*/  IADD3 R6, P2, R8.reuse, R2, RZ ;  /* 0x0000000208067210 */ /* 0x040fe40007f5e0ff */
[----:B------:R-:W-:-:S05]  /*143f70*/  IADD3 R8, P3, R8, R3, RZ ;  /* 0x0000000308087210 */ /* 0x000fca0007f7e0ff */
[----:B------:R1:W-:Y:S04]  /*143f80*/  STL [R1+0x2298], R8 ;  /* 0x0022980801007387 */ /* 0x0003e80000100800 */
[----:B-1----:R-:W2:Y:S04]  /*143f90*/  LDL.LU.64 R8, [R1+0x77c0] ;  /* 0x0077c00001087983 */ /* 0x002ea80000300a00 */
[----:B------:R1:W-:Y:S04]  /*143fa0*/  STL.64 [R1+0x77a8], R2 ;  /* 0x0077a80201007387 */ /* 0x0003e80000100a00 */
[----:B-1----:R0:W2:Y:S01]  /*143fb0*/  LDL.64 R2, [R1+0x22a8] ;  /* 0x0022a80001027983 */ /* 0x0020a20000100a00 */
[----:B----4-:R-:W-:-:S05]  /*143fc0*/  IMAD.X R17, R7, 0x1, R4, P0 ;  /* 0x0000000107117824 */ /* 0x010fca00000e0604 */
[----:B------:R1:W-:Y:S04]  /*143fd0*/  STL [R1+0x22b4], R17 ;  /* 0x0022b41101007387 */ /* 0x0003e80000100800 */
[----:B-1----:R-:W4:Y:S01]  /*143fe0*/  LDL.LU.64 R16, [R1+0x77b8] ;  /* 0x0077b80001107983 */ /* 0x002f220000300a00 */
[----:B--2---:R-:W-:Y:S02]  /*143ff0*/  IMAD.X R3, R7, 0x1, R9, P1 ;  /* 0x0000000107037824 */ /* 0x004fe400008e0609 */
[----:B------:R-:W-:-:S03]  /*144000*/  IMAD.X R7, R28, 0x1, R4, P2 ;  /* 0x000000011c077824 */ /* 0x000fc600010e0604 */
[----:B------:R-:W-:Y:S04]  /*144010*/  STL [R1+0x22ac], R3 ;  /* 0x0022ac0301007387 */ /* 0x000fe80000100800 */
[----:B------:R1:W-:Y:S04]  /*144020*/  STL.64 [R1+0x22a0], R6 ;  /* 0x0022a00601007387 */ /* 0x0003e80000100a00 */
[----:B-1----:R-:W2:Y:S04]  /*144030*/  LDL.LU.64 R6, [R1+0x77b0] ;  /* 0x0077b00001067983 */ /* 0x002ea80000300a00 */
[----:B------:R0:W4:Y:S04]  /*144040*/  LDL.64 R2, [R1+0x2298] ;  /* 0x0022980001027983 */ /* 0x0001280000100a00 */
[----:B--2---:R1:W-:Y:S04]  /*144050*/  STL.64 [R1+0x7798], R6 ;  /* 0x0077980601007387 */ /* 0x0043e80000100a00 */
[----:B-1----:R-:W2:Y:S04]  /*144060*/  LDL.LU R6, [R1+0x270] ;  /* 0x0002700001067983 */ /* 0x002ea80000300800 */
[----:B---3--:R1:W-:Y:S04]  /*144070*/  STL.64 [R1+0x7788], R10 ;  /* 0x0077880a01007387 */ /* 0x0083e80000100a00 */
        /* <DEDUP_REMOVED lines=30> */
[----:B------:R1:W-:Y:S04]  /*144260*/  STL.64 [R1+0x7760], R18 ;  /* 0x0077601201007387 */ /* 0x0003e80000100a00 */
[----:B-1----:R-:W3:Y:S01]  /*144270*/  LDL.LU R18, [R1+0x278] ;  /* 0x0002780001127983 */ /* 0x002ee20000300800 */
        /* <DEDUP_REMOVED lines=83> */
[----:B------:R0:W2:Y:S04]  /*1447b0*/  LDL.LU R2, [R1+0x7714] ;  /* 0x0077140001027983 */ /* 0x0000a80000300800 */
[----:B------:R-:W-:Y:S01]  /*1447c0*/  STL.64 [R1+0x7700], R22 ;  /* 0x0077001601007387 */ /* 0x000fe20000100a00 */
[----:B----4-:R-:W-:-:S05]  /*1447d0*/  IMAD.X R3, R28, 0x1, R4, P2 ;  /* 0x000000011c037824 */ /* 0x010fca00010e0604 */
[----:B------:R1:W-:Y:S04]  /*1447e0*/  STL [R1+0x2244], R3 ;  /* 0x0022440301007387 */ /* 0x0003e80000100800 */
[----:B--2---:R0:W2:Y:S01]  /*1447f0*/  LDL.LU R2, [R1+0x7710] ;  /* 0x0077100001027983 */ /* 0x0040a20000300800 */
        /* <DEDUP_REMOVED lines=13> */
[----:B------:R1:W-:Y:S04]  /*1448d0*/  STL.64 [R1+0x76e8], R14 ;  /* 0x0076e80e01007387 */ /* 0x0003e80000100a00 */
[----:B-1----:R0:W4:Y:S04]  /*1448e0*/  LDL.64 R14, [R1+0x2230] ;  /* 0x00223000010e7983 */ /* 0x0021280000100a00 */
[----:B------:R1:W-:Y:S04]  /*1448f0*/  STL.64 [R1+0x76e0], R18 ;  /* 0x0076e01201007387 */ /* 0x0003e80000100a00 */
[----:B-1----:R-:W4:Y:S01]  /*144900*/  LDL.LU R19, [R1] ;  /* 0x0000000001137983 */ /* 0x002f220000300800 */
        /* <DEDUP_REMOVED lines=10> */
[----:B--2---:R-:W-:Y:S02]  /*1449b0*/  IMAD.X R3, R19, 0x1, R9, P1 ;  /* 0x0000000113037824 */ /* 0x004fe400008e0609 */
[----:B------:R-:W-:-:S05]  /*1449c0*/  IMAD.X R19, R28, 0x1, R4, P2 ;  /* 0x000000011c137824 */ /* 0x000fca00010e0604 */
[----:B------:R1:W-:Y:S04]  /*1449d0*/  STL.64 [R1+0x2220], R18 ;  /* 0x0022201201007387 */ /* 0x0003e80000100a00 */
[----:B-1----:R-:W2:Y:S04]  /*1449e0*/  LDL.LU.64 R18, [R1+0x76e0] ;  /* 0x0076e00001127983 */ /* 0x002ea80000300a00 */
[----:B------:R1:W-:Y:S04]  /*1449f0*/  STL [R1+0x222c], R3 ;  /* 0x00222c0301007387 */ /* 0x0003e80000100800 */
[----:B-1----:R0:W4:Y:S04]  /*144a00*/  LDL.64 R2, [R1+0x2218] ;  /* 0x0022180001027983 */ /* 0x0021280000100a00 */
[----:B------:R1:W-:Y:S04]  /*144a10*/  STL.64 [R1+0x76c0], R24 ;  /* 0x0076c01801007387 */ /* 0x0003e80000100a00 */
[----:B-1----:R-:W2:Y:S04]  /*144a20*/  LDL.LU R24, [R1+0x290] ;  /* 0x0002900001187983 */ /* 0x002ea80000300800 */
[----:B------:R-:W-:Y:S04]  /*144a30*/  STL [R1+0x76c8], R25 ;  /* 0x0076c81901007387 */ /* 0x000fe80000100800 */
[----:B------:R-:W-:Y:S04]  /*144a40*/  STL.64 [R1+0x76d0], R6 ;  /* 0x0076d00601007387 */ /* 0x000fe80000100a00 */
[----:B---3--:R1:W-:Y:S04]  /*144a50*/  STL.64 [R1+0x76b8], R10 ;  /* 0x0076b80a01007387 */ /* 0x0083e80000100a00 */
[----:B-1----:R-:W3:Y:S01]  /*144a60*/  LDL.LU R10, [R1+0x294] ;  /* 0x00029400010a7983 */ /* 0x002ee20000300800 */
[----:B----4-:R-:W-:-:S05]  /*144a70*/  IMAD.X R3, R28, 0x1, R9, P3 ;  /* 0x000000011c037824 */ /* 0x010fca00018e0609 */
[----:B------:R1:W-:Y:S04]  /*144a80*/  STL [R1+0x221c], R3 ;  /* 0x00221c0301007387 */ /* 0x0003e80000100800 */
[----:B-1----:R-:W4:Y:S01]  /*144a90*/  LDL.LU.64 R2, [R1+0x76d8] ;  /* 0x0076d80001027983 */ /* 0x002f220000300a00 */
[----:B--2---:R-:W-:Y:S02]  /*144aa0*/  SHF.R.S32.HI R28, RZ, 0x1f, R24 ;  /* 0x0000001fff1c7819 */ /* 0x004fe40000011418 */
[C---:B----4-:R-:W-:Y:S02]  /*144ab0*/  IADD3 R6, P0, R24.reuse, R2, RZ ;  /* 0x0000000218067210 */ /* 0x050fe40007f1e0ff */
[----:B------:R-:W-:-:S03]  /*144ac0*/  IADD3 R24, P1, R24, R3, RZ ;  /* 0x0000000318187210 */ /* 0x000fc60007f3e0ff */
[----:B------:R1:W-:Y:S04]  /*144ad0*/  STL [R1+0x2210], R6 ;  /* 0x0022100601007387 */ /* 0x0003e80000100800 */
[----:B------:R3:W-:Y:S04]  /*144ae0*/  STL [R1], R28 ;  /* 0x0000001c01007387 */ /* 0x0007e80000100800 */
[----:B-1----:R-:W2:Y:S04]  /*144af0*/  LDL.LU.64 R6, [R1+0x76d0] ;  /* 0x0076d00001067983 */ /* 0x002ea80000300a00 */
[----:B------:R1:W-:Y:S04]  /*144b00*/  STL [R1+0x2208], R24 ;  /* 0x0022081801007387 */ /* 0x0003e80000100800 */
[----:B------:R0:W4:Y:S01]  /*144b10*/  LDL.LU R25, [R1+0x76c8] ;  /* 0x0076c80001197983 */ /* 0x0001220000300800 */
[----:B---3--:R-:W-:-:S02]  /*144b20*/  SHF.R.S32.HI R28, RZ, 0x1f, R10 ;  /* 0x0000001fff1c7819 */ /* 0x008fc4000001140a */
[C---:B-1----:R-:W-:Y:S02]  /*144b30*/  IADD3 R24, P2, R10.reuse, R2, RZ ;  /* 0x000000020a187210 */ /* 0x042fe40007f5e0ff */
[----:B------:R-:W-:-:S03]  /*144b40*/  IADD3 R10, P3, R10, R3, RZ ;  /* 0x000000030a0a7210 */ /* 0x000fc60007f7e0ff */
[----:B------:R4:W-:Y:S04]  /*144b50*/  STL [R1+0x2200], R24 ;  /* 0x0022001801007387 */ /* 0x0009e80000100800 */
[----:B----4-:R-:W3:Y:S04]  /*144b60*/  LDL.LU.64 R24, [R1+0x76c0] ;  /* 0x0076c00001187983 */ /* 0x010ee80000300a00 */
        /* <DEDUP_REMOVED lines=9> */
[----:B------:R1:W-:Y:S04]  /*144c00*/  STL.64 [R1+0x76b0], R8 ;  /* 0x0076b00801007387 */ /* 0x0003e80000100a00 */
[----:B-1----:R0:W2:Y:S04]  /*144c10*/  LDL.64 R8, [R1+0x2210] ;  /* 0x0022100001087983 */ /* 0x0020a80000100a00 */
[----:B------:R1:W-:Y:S04]  /*144c20*/  STL.64 [R1+0x7690], R26 ;  /* 0x0076901a01007387 */ /* 0x0003e80000100a00 */
        /* <DEDUP_REMOVED lines=12> */
[----:B--2---:R-:W2:Y:S04]  /*144cf0*/  LDL.LU.64 R2, [R1+0x76a0] ;  /* 0x0076a00001027983 */ /* 0x004ea80000300a00 */
[----:B------:R3:W-:Y:S02]  /*144d00*/  STL.64 [R1+0x7698], R18 ;  /* 0x0076981201007387 */ /* 0x0007e40000100a00 */
        /* <DEDUP_REMOVED lines=67> */
[----:B------:R-:W-:Y:S04]  /*145140*/  STL [R1+0x21cc], R3 ;  /* 0x0021cc0301007387 */ /* 0x000fe80000100800 */
[----:B------:R0:W4:Y:S04]  /*145150*/  LDL.LU R2, [R1+0x7644] ;  /* 0x0076440001027983 */ /* 0x0001280000300800 */
[----:B------:R1:W-:Y:S04]  /*145160*/  STL.64 [R1+0x7628], R16 ;  /* 0x0076281001007387 */ /* 0x0003e80000100a00 */
[----:B-1----:R-:W3:Y:S01]  /*145170*/  LDL.LU R16, [R1+0x2a8] ;  /* 0x0002a80001107983 */ /* 0x002ee20000300800 */
[----:B--2---:R-:W-:-:S05]  /*145180*/  IMAD.X R3, R28, 0x1, R4, P2 ;  /* 0x000000011c037824 */ /* 0x004fca00010e0604 */
[----:B------:R1:W-:Y:S04]  /*145190*/  STL [R1+0x21c4], R3 ;  /* 0x0021c40301007387 */ /* 0x0003e80000100800 */
[----:B----4-:R0:W2:Y:S04]  /*1451a0*/  LDL.LU R2, [R1+0x7640] ;  /* 0x0076400001027983 */ /* 0x0100a80000300800 */
[----:B------:R-:W-:Y:S01]  /*1451b0*/  STL.64 [R1+0x7630], R4 ;  /* 0x0076300401007387 */ /* 0x000fe20000100a00 */
[----:B-1----:R-:W-:-:S05]  /*1451c0*/  IMAD.X R3, R28, 0x1, R9, P3 ;  /* 0x000000011c037824 */ /* 0x002fca00018e0609 */
        /* <DEDUP_REMOVED lines=57> */
[----:B-1----:R0:W3:Y:S04]  /*145560*/  LDL.64 R8, [R1+0x2190] ;  /* 0x0021900001087983 */ /* 0x0020e80000100a00 */
        /* <DEDUP_REMOVED lines=8> */
[----:B-1----:R-:W2:Y:S04]  /*1455f0*/  LDL.LU R6, [R1+0x2b8] ;  /* 0x0002b80001067983 */ /* 0x002ea80000300800 */
[----:B------:R-:W-:Y:S01]  /*145600*/  STL.64 [R1+0x75c8], R14 ;  /* 0x0075c80e01007387 */ /* 0x000fe20000100a00 */
        /* <DEDUP_REMOVED lines=20> */
[----:B------:R-:W-:Y:S04]  /*145750*/  STL.64 [R1+0x75a8], R24 ;  /* 0x0075a81801007387 */ /* 0x000fe80000100a00 */
[----:B------:R1:W-:Y:S04]  /*145760*/  STL.64 [R1+0x75b8], R8 ;  /* 0x0075b80801007387 */ /* 0x0003e80000100a00 */
[----:B-1----:R0:W4:Y:S04]  /*145770*/  LDL.64 R8, [R1+0x2170] ;  /* 0x0021700001087983 */ /* 0x0021280000100a00 */
[----:B----4-:R-:W4:Y:S04]  /*145780*/  LDL.LU R9, [R1+0x2bc] ;  /* 0x0002bc0001097983 */ /* 0x010f280000300800 */
[----:B------:R1:W-:Y:S04]  /*145790*/  STL.64 [R1+0x75b0], R10 ;  /* 0x0075b00a01007387 */ /* 0x0003e80000100a00 */
[----:B-1----:R0:W2:Y:S04]  /*1457a0*/  LDL.64 R10, [R1+0x2168] ;  /* 0x00216800010a7983 */ /* 0x0020a80000100a00 */
[----:B--2---:R-:W2:Y:S04]  /*1457b0*/  LDL.LU R11, [R1] ;  /* 0x00000000010b7983 */ /* 0x004ea80000300800 */
[----:B------:R1:W-:Y:S01]  /*1457c0*/  STL.64 [R1+0x75a0], R26 ;  /* 0x0075a01a01007387 */ /* 0x0003e20000100a00 */
[----:B----4-:R-:W-:-:S02]  /*1457d0*/  SHF.R.S32.HI R28, RZ, 0x1f, R9 ;  /* 0x0000001fff1c7819 */ /* 0x010fc40000011409 */
[C---:B------:R-:W-:Y:S02]  /*1457e0*/  IADD3 R24, P2, R9.reuse, R2, RZ ;  /* 0x0000000209187210 */ /* 0x040fe40007f5e0ff */
[----:B-1----:R-:W-:Y:S01]  /*1457f0*/  IADD3 R26, P3, R9, R3, RZ ;  /* 0x00000003091a7210 */ /* 0x002fe20007f7e0ff */
[----:B--2---:R-:W-:-:S05]  /*145800*/  IMAD.X R9, R11, 0x1, R4, P0 ;  /* 0x000000010b097824 */ /* 0x004fca00000e0604 */
[----:B------:R1:W-:Y:S04]  /*145810*/  STL [R1+0x2174], R9 ;  /* 0x0021740901007387 */ /* 0x0003e80000100800 */
[----:B-1----:R-:W2:Y:S01]  /*145820*/  LDL.LU.64 R8, [R1+0x75b8] ;  /* 0x0075b80001087983 */ /* 0x002ea20000300a00 */
[C---:B------:R-:W-:Y:S02]  /*145830*/  IMAD.X R25, R28.reuse, 0x1, R4, P2 ;  /* 0x000000011c197824 */ /* 0x040fe400010e0604 */
[--C-:B--2---:R-:W-:Y:S02]  /*145840*/  IMAD.X R11, R11, 0x1, R9.reuse, P1 ;  /* 0x000000010b0b7824 */ /* 0x104fe400008e0609 */
[----:B------:R-:W-:-:S03]  /*145850*/  IMAD.X R27, R28, 0x1, R9, P3 ;  /* 0x000000011c1b7824 */ /* 0x000fc600018e0609 */
[----:B------:R1:W-:Y:S04]  /*145860*/  STL [R1+0x216c], R11 ;  /* 0x00216c0b01007387 */ /* 0x0003e80000100800 */
[----:B-1----:R-:W2:Y:S04]  /*145870*/  LDL.LU.64 R10, [R1+0x75b0] ;  /* 0x0075b000010a7983 */ /* 0x002ea80000300a00 */
[----:B------:R1:W-:Y:S04]  /*145880*/  STL.64 [R1+0x2160], R24 ;  /* 0x0021601801007387 */ /* 0x0003e80000100a00 */
[----:B-1----:R-:W4:Y:S04]  /*145890*/  LDL.LU.64 R24, [R1+0x75a8] ;  /* 0x0075a80001187983 */ /* 0x002f280000300a00 */
[----:B------:R1:W-:Y:S04]  /*1458a0*/  STL.64 [R1+0x2158], R26 ;  /* 0x0021581a01007387 */ /* 0x0003e80000100a00 */
[----:B-1----:R-:W3:Y:S04]  /*1458b0*/  LDL.LU.64 R26, [R1+0x75a0] ;  /* 0x0075a000011a7983 */ /* 0x002ee80000300a00 */
[----:B------:R-:W2:Y:S04]  /*1458c0*/  LDL.LU R28, [R1+0x2c0] ;  /* 0x0002c000011c7983 */ /* 0x000ea80000300800 */
[----:B---3--:R2:W-:Y:S04]  /*1458d0*/  STL.64 [R1+0x7590], R26 ;  /* 0x0075901a01007387 */ /* 0x0085e80000100a00 */
[----:B------:R-:W-:Y:S04]  /*1458e0*/  STL [R1+0x7598], R27 ;  /* 0x0075981b01007387 */ /* 0x000fe80000100800 */
[----:B------:R-:W-:Y:S04]  /*1458f0*/  STL [R1+0x759c], R27 ;  /* 0x00759c1b01007387 */ /* 0x000fe80000100800 */
[----:B------:R1:W-:Y:S01]  /*145900*/  STL [R1+0x7588], R9 ;  /* 0x0075880901007387 */ /* 0x0003e20000100800 */
[----:B--2---:R-:W-:-:S03]  /*145910*/  SHF.R.S32.HI R26, RZ, 0x1f, R28 ;  /* 0x0000001fff1a7819 */ /* 0x004fc6000001141c */
[----:B-1----:R-:W2:Y:S04]  /*145920*/  LDL.LU R9, [R1+0x2c4] ;  /* 0x0002c40001097983 */ /* 0x002ea80000300800 */
[----:B------:R1:W-:Y:S02]  /*145930*/  STL [R1], R26 ;  /* 0x0000001a01007387 */ /* 0x0003e40000100800 */
[----:B-1----:R-:W-:-:S05]  /*145940*/  IADD3 R26, P0, R28, R2, RZ ;  /* 0x000000021c1a7210 */ /* 0x002fca0007f1e0ff */
[----:B------:R1:W-:Y:S04]  /*145950*/  STL [R1+0x2150], R26 ;  /* 0x0021501a01007387 */ /* 0x0003e80000100800 */
[----:B------:R0:W3:Y:S01]  /*145960*/  LDL.LU R27, [R1+0x759c] ;  /* 0x00759c00011b7983 */ /* 0x0000e20000300800 */
[----:B-1----:R-:W-:-:S05]  /*145970*/  IADD3 R26, P1, R28, R3, RZ ;  /* 0x000000031c1a7210 */ /* 0x002fca0007f3e0ff */
[----:B------:R2:W-:Y:S04]  /*145980*/  STL [R1+0x2148], R26 ;  /* 0x0021481a01007387 */ /* 0x0005e80000100800 */
[----:B---3--:R0:W3:Y:S01]  /*145990*/  LDL.LU R27, [R1+0x7598] ;  /* 0x00759800011b7983 */ /* 0x0080e20000300800 */
[----:B--2---:R-:W-:-:S05]  /*1459a0*/  IADD3 R26, P2, R9, R2, RZ ;  /* 0x00000002091a7210 */ /* 0x004fca0007f5e0ff */
[----:B------:R3:W-:Y:S04]  /*1459b0*/  STL [R1+0x2140], R26 ;  /* 0x0021401a01007387 */ /* 0x0007e80000100800 */
[----:B---3--:R-:W2:Y:S04]  /*1459c0*/  LDL.LU.64 R26, [R1+0x7590] ;  /* 0x00759000011a7983 */ /* 0x008ea80000300a00 */
[----:B------:R1:W-:Y:S01]  /*1459d0*/  STL.64 [R1+0x7580], R4 ;  /* 0x0075800401007387 */ /* 0x0003e20000100a00 */
[--C-:B------:R-:W-:Y:S01]  /*1459e0*/  SHF.R.S32.HI R28, RZ, 0x1f, R9.reuse ;  /* 0x0000001fff1c7819 */ /* 0x100fe20000011409 */
[----:B-1----:R-:W-:-:S02]  /*1459f0*/  IMAD.MOV.U32 R4, RZ, RZ, R9 ;  /* 0x000000ffff047224 */ /* 0x002fc400078e0009 */
[----:B------:R-:W3:Y:S04]  /*145a00*/  LDL.LU R9, [R1+0x7588] ;  /* 0x0075880001097983 */ /* 0x000ee80000300800 */
[----:B--2---:R1:W-:Y:S04]  /*145a10*/  STL.64 [R1+0x7570], R26 ;  /* 0x0075701a01007387 */ /* 0x0043e80000100a00 */
[----:B-1----:R0:W2:Y:S01]  /*145a20*/  LDL.64 R26, [R1+0x2148] ;  /* 0x00214800011a7983 */ /* 0x0020a20000100a00 */
[----:B------:R-:W-:-:S03]  /*145a30*/  IADD3 R4, P3, R4, R3, RZ ;  /* 0x0000000304047210 */ /* 0x000fc60007f7e0ff */
[----:B--2---:R-:W2:Y:S04]  /*145a40*/  LDL.LU R27, [R1] ;  /* 0x00000000011b7983 */ /* 0x004ea80000300800 */
[----:B------:R1:W-:Y:S04]  /*145a50*/  STL [R1+0x2138], R4 ;  /* 0x0021380401007387 */ /* 0x0003e80000100800 */
[----:B-1----:R-:W2:Y:S04]  /*145a60*/  LDL.LU.64 R4, [R1+0x7580] ;  /* 0x0075800001047983 */ /* 0x002ea80000300a00 */
[----:B------:R1:W-:Y:S04]  /*145a70*/  STL.64 [R1+0x7560], R2 ;  /* 0x0075600201007387 */ /* 0x0003e80000100a00 */
[----:B-1----:R-:W4:Y:S04]  /*145a80*/  LDL.64 R2, [R1+0x2138] ;  /* 0x0021380001027983 */ /* 0x002f280000100a00 */
[----:B----4-:R1:W-:Y:S04]  /*145a90*/  STL [R1+0x7568], R2 ;  /* 0x0075680201007387 */ /* 0x0103e80000100800 */
[----:B-1----:R-:W4:Y:S04]  /*145aa0*/  LDL.64 R2, [R1+0x2140] ;  /* 0x0021400001027983 */ /* 0x002f280000100a00 */
[----:B----4-:R1:W-:Y:S04]  /*145ab0*/  STL [R1+0x7578], R2 ;  /* 0x0075780201007387 */ /* 0x0103e80000100800 */
[----:B-1----:R0:W2:Y:S02]  /*145ac0*/  LDL.64 R2, [R1+0x2150] ;  /* 0x0021500001027983 */ /* 0x0020a40000100a00 */
[----:B--2---:R-:W-:-:S02]  /*145ad0*/  IMAD.X R3, R27, 0x1, R4, P0 ;  /* 0x000000011b037824 */ /* 0x004fc400000e0604 */
[----:B---3--:R-:W-:-:S03]  /*145ae0*/  IMAD.X R27, R27, 0x1, R9, P1 ;  /* 0x000000011b1b7824 */ /* 0x008fc600008e0609 */
        /* <DEDUP_REMOVED lines=8> */
[----:B--2---:R0:W2:Y:S04]  /*145b70*/  LDL.LU R2, [R1+0x7568] ;  /* 0x0075680001027983 */ /* 0x0040a80000300800 */
        /* <DEDUP_REMOVED lines=107> */
[----:B------:R-:W-:-:S03]  /*146230*/  IMAD.X R25, R28, 0x1, R4, P2 ;  /* 0x000000011c197824 */ /* 0x000fc600010e0604 */
[----:B------:R-:W-:Y:S04]  /*146240*/  STL [R1+0x20ec], R3 ;  /* 0x0020ec0301007387 */ /* 0x000fe80000100800 */
[----:B------:R1:W-:Y:S04]  /*146250*/  STL.64 [R1+0x20e0], R24 ;  /* 0x0020e01801007387 */ /* 0x0003e80000100a00 */
[----:B-1----:R-:W3:Y:S04]  /*146260*/  LDL.LU.64 R24, [R1+0x74d0] ;  /* 0x0074d00001187983 */ /* 0x002ee80000300a00 */
[----:B------:R0:W4:Y:S04]  /*146270*/  LDL.64 R2, [R1+0x20d8] ;  /* 0x0020d80001027983 */ /* 0x0001280000100a00 */
[----:B------:R-:W-:Y:S04]  /*146280*/  STL.64 [R1+0x74c0], R10 ;  /* 0x0074c00a01007387 */ /* 0x000fe80000100a00 */
[----:B---3--:R1:W-:Y:S04]  /*146290*/  STL.64 [R1+0x74a8], R24 ;  /* 0x0074a81801007387 */ /* 0x0083e80000100a00 */
        /* <DEDUP_REMOVED lines=22> */
[----:B------:R1:W-:Y:S04]  /*146400*/  STL.64 [R1+0x7498], R16 ;  /* 0x0074981001007387 */ /* 0x0003e80000100a00 */
[----:B-1----:R0:W3:Y:S04]  /*146410*/  LDL.64 R16, [R1+0x20c8] ;  /* 0x0020c80001107983 */ /* 0x0020e80000100a00 */
[----:B---3--:R-:W3:Y:S04]  /*146420*/  LDL.LU R17, [R1] ;  /* 0x0000000001117983 */ /* 0x008ee80000300800 */
[----:B------:R1:W-:Y:S04]  /*146430*/  STL.64 [R1+0x7488], R2 ;  /* 0x0074880201007387 */ /* 0x0003e80000100a00 */
[----:B-1----:R-:W4:Y:S04]  /*146440*/  LDL.64 R2, [R1+0x20b8] ;  /* 0x0020b80001027983 */ /* 0x002f280000100a00 */
[----:B----4-:R1:W-:Y:S04]  /*146450*/  STL [R1+0x7490], R2 ;  /* 0x0074900201007387 */ /* 0x0103e80000100800 */
[----:B-1----:R-:W4:Y:S04]  /*146460*/  LDL.64 R2, [R1+0x20c0] ;  /* 0x0020c00001027983 */ /* 0x002f280000100a00 */
[----:B----4-:R1:W-:Y:S04]  /*146470*/  STL [R1+0x74a0], R2 ;  /* 0x0074a00201007387 */ /* 0x0103e80000100800 */
[----:B-1----:R0:W3:Y:S04]  /*146480*/  LDL.64 R2, [R1+0x20d0] ;  /* 0x0020d00001027983 */ /* 0x0020e80000100a00 */
[----:B------:R1:W-:Y:S04]  /*146490*/  STL.64 [R1+0x7478], R22 ;  /* 0x0074781601007387 */ /* 0x0003e80000100a00 */
[----:B-1----:R-:W4:Y:S04]  /*1464a0*/  LDL.LU R22, [R1+0x2e8] ;  /* 0x0002e80001167983 */ /* 0x002f280000300800 */
[----:B------:R-:W-:Y:S01]  /*1464b0*/  STL.64 [R1+0x7480], R20 ;  /* 0x0074801401007387 */ /* 0x000fe20000100a00 */
[----:B---3--:R-:W-:-:S05]  /*1464c0*/  IMAD.X R3, R17, 0x1, R4, P0 ;  /* 0x0000000111037824 */ /* 0x008fca00000e0604 */
[----:B------:R1:W-:Y:S04]  /*1464d0*/  STL [R1+0x20d4], R3 ;  /* 0x0020d40301007387 */ /* 0x0003e80000100800 */
[----:B------:R0:W3:Y:S01]  /*1464e0*/  LDL.LU R2, [R1+0x74a0] ;  /* 0x0074a00001027983 */ /* 0x0000e20000300800 */
[----:B------:R-:W-:-:S05]  /*1464f0*/  IMAD.X R17, R17, 0x1, R9, P1 ;  /* 0x0000000111117824 */ /* 0x000fca00008e0609 */
[----:B------:R2:W-:Y:S01]  /*146500*/  STL [R1+0x20cc], R17 ;  /* 0x0020cc1101007387 */ /* 0x0005e20000100800 */
[----:B-1----:R-:W-:-:S03]  /*146510*/  IMAD.X R3, R28, 0x1, R4, P2 ;  /* 0x000000011c037824 */ /* 0x002fc600010e0604 */
[----:B--2---:R-:W2:Y:S04]  /*146520*/  LDL.LU.64 R16, [R1+0x7498] ;  /* 0x0074980001107983 */ /* 0x004ea80000300a00 */
[----:B------:R1:W-:Y:S04]  /*146530*/  STL [R1+0x20c4], R3 ;  /* 0x0020c40301007387 */ /* 0x0003e80000100800 */
[----:B---3--:R0:W3:Y:S01]  /*146540*/  LDL.LU R2, [R1+0x7490] ;  /* 0x0074900001027983 */ /* 0x0080e20000300800 */
[----:B-1----:R-:W-:-:S05]  /*146550*/  IMAD.X R3, R28, 0x1, R9, P3 ;  /* 0x000000011c037824 */ /* 0x002fca00018e0609 */
[----:B------:R3:W-:Y:S04]  /*146560*/  STL [R1+0x20bc], R3 ;  /* 0x0020bc0301007387 */ /* 0x0007e80000100800 */
[----:B---3--:R-:W3:Y:S01]  /*146570*/  LDL.LU.64 R2, [R1+0x7488] ;  /* 0x0074880001027983 */ /* 0x008ee20000300a00 */
        /* <DEDUP_REMOVED lines=8> */
[----:B------:R1:W-:Y:S04]  /*146600*/  STL.64 [R1+0x7468], R26 ;  /* 0x0074681a01007387 */ /* 0x0003e80000100a00 */
[----:B-1----:R-:W3:Y:S04]  /*146610*/  LDL.LU R26, [R1+0x2ec] ;  /* 0x0002ec00011a7983 */ /* 0x002ee80000300800 */
[----:B--2---:R1:W-:Y:S04]  /*146620*/  STL.64 [R1+0x7460], R16 ;  /* 0x0074601001007387 */ /* 0x0043e80000100a00 */
[----:B-1----:R-:W2:Y:S04]  /*146630*/  LDL.64 R16, [R1+0x20b0] ;  /* 0x0020b00001107983 */ /* 0x002ea80000100a00 */
[----:B--2---:R-:W-:Y:S04]  /*146640*/  STL [R1+0x7470], R16 ;  /* 0x0074701001007387 */ /* 0x004fe80000100800 */
[----:B------:R1:W-:Y:S04]  /*146650*/  STL.64 [R1+0x7458], R6 ;  /* 0x0074580601007387 */ /* 0x0003e80000100a00 */
[----:B-1----:R0:W2:Y:S01]  /*146660*/  LDL.64 R6, [R1+0x20a8] ;  /* 0x0020a80001067983 */ /* 0x0020a20000100a00 */
[----:B---3--:R-:W-:-:S02]  /*146670*/  IADD3 R16, P2, R26, R2, RZ ;  /* 0x000000021a107210 */ /* 0x008fc40007f5e0ff */
[----:B------:R-:W-:Y:S02]  /*146680*/  SHF.R.S32.HI R28, RZ, 0x1f, R26 ;  /* 0x0000001fff1c7819 */ /* 0x000fe4000001141a */
[----:B------:R-:W-:Y:S01]  /*146690*/  IADD3 R26, P3, R26, R3, RZ ;  /* 0x000000031a1a7210 */ /* 0x000fe20007f7e0ff */
[----:B--2---:R-:W2:Y:S04]  /*1466a0*/  LDL.LU R7, [R1] ;  /* 0x0000000001077983 */ /* 0x004ea80000300800 */
[----:B------:R1:W-:Y:S04]  /*1466b0*/  STL [R1+0x20a0], R16 ;  /* 0x0020a01001007387 */ /* 0x0003e80000100800 */
[----:B-1----:R0:W3:Y:S04]  /*1466c0*/  LDL.LU R16, [R1+0x7470] ;  /* 0x0074700001107983 */ /* 0x0020e80000300800 */
[----:B------:R1:W-:Y:S04]  /*1466d0*/  STL [R1+0x2098], R26 ;  /* 0x0020981a01007387 */ /* 0x0003e80000100800 */
[----:B-1----:R-:W4:Y:S04]  /*1466e0*/  LDL.LU.64 R26, [R1+0x7468] ;  /* 0x00746800011a7983 */ /* 0x002f280000300a00 */
[----:B------:R1:W-:Y:S04]  /*1466f0*/  STL.64 [R1+0x7450], R2 ;  /* 0x0074500201007387 */ /* 0x0003e80000100a00 */
[----:B-1----:R0:W4:Y:S01]  /*146700*/  LDL.64 R2, [R1+0x20a0] ;  /* 0x0020a00001027983 */ /* 0x0021220000100a00 */
[----:B--2---:R-:W-:-:S02]  /*146710*/  IMAD.X R17, R7, 0x1, R4, P0 ;  /* 0x0000000107117824 */ /* 0x004fc400000e0604 */
[----:B------:R-:W-:-:S03]  /*146720*/  IMAD.X R7, R7, 0x1, R9, P1 ;  /* 0x0000000107077824 */ /* 0x000fc600008e0609 */
[----:B------:R3:W-:Y:S04]  /*146730*/  STL [R1+0x20b4], R17 ;  /* 0x0020b41101007387 */ /* 0x0007e80000100800 */
[----:B---3--:R-:W2:Y:S04]  /*146740*/  LDL.LU.64 R16, [R1+0x7460] ;  /* 0x0074600001107983 */ /* 0x008ea80000300a00 */
[----:B------:R1:W-:Y:S04]  /*146750*/  STL [R1+0x20ac], R7 ;  /* 0x0020ac0701007387 */ /* 0x0003e80000100800 */
[----:B-1----:R-:W3:Y:S01]  /*146760*/  LDL.LU.64 R6, [R1+0x7458] ;  /* 0x0074580001067983 */ /* 0x002ee20000300a00 */
[----:B----4-:R-:W-:-:S05]  /*146770*/  IMAD.X R3, R28, 0x1, R4, P2 ;  /* 0x000000011c037824 */ /* 0x010fca00010e0604 */
[----:B------:R1:W-:Y:S04]  /*146780*/  STL [R1+0x20a4], R3 ;  /* 0x0020a40301007387 */ /* 0x0003e80000100800 */
[----:B-1----:R0:W4:Y:S04]  /*146790*/  LDL.64 R2, [R1+0x2098] ;  /* 0x0020980001027983 */ /* 0x0021280000100a00 */
[----:B------:R1:W-:Y:S04]  /*1467a0*/  STL.64 [R1+0x7440], R4 ;  /* 0x0074400401007387 */ /* 0x0003e80000100a00 */
[----:B-1----:R-:W3:Y:S04]  /*1467b0*/  LDL.LU R4, [R1+0x2f0] ;  /* 0x0002f00001047983 */ /* 0x002ee80000300800 */
[----:B------:R-:W-:Y:S04]  /*1467c0*/  STL.64 [R1+0x7438], R26 ;  /* 0x0074381a01007387 */ /* 0x000fe80000100a00 */
[----:B------:R-:W-:Y:S04]  /*1467d0*/  STL [R1+0x7448], R27 ;  /* 0x0074481b01007387 */ /* 0x000fe80000100800 */
[----:B--2---:R1:W-:Y:S04]  /*1467e0*/  STL.64 [R1+0x7430], R16 ;  /* 0x0074301001007387 */ /* 0x0043e80000100a00 */
[----:B-1----:R-:W2:Y:S01]  /*1467f0*/  LDL.LU R16, [R1+0x2f4] ;  /* 0x0002f40001107983 */ /* 0x002ea20000300800 */
[----:B----4-:R-:W-:-:S05]  /*146800*/  IMAD.X R3, R28, 0x1, R9, P3 ;  /* 0x000000011c037824 */ /* 0x010fca00018e0609 */
[----:B------:R1:W-:Y:S04]  /*146810*/  STL [R1+0x209c], R3 ;  /* 0x00209c0301007387 */ /* 0x0003e80000100800 */
[----:B-1----:R-:W4:Y:S01]  /*146820*/  LDL.LU.64 R2, [R1+0x7450] ;  /* 0x0074500001027983 */ /* 0x002f220000300a00 */
[----:B---3--:R-:W-:Y:S02]  /*146830*/  SHF.R.S32.HI R28, RZ, 0x1f, R4 ;  /* 0x0000001fff1c7819 */ /* 0x008fe40000011404 */
[----:B----4-:R-:W-:-:S05]  /*146840*/  IADD3 R26, P0, R4, R2, RZ ;  /* 0x00000002041a7210 */ /* 0x010fca0007f1e0ff */
[----:B------:R2:W-:Y:S04]  /*146850*/  STL [R1+0x2090], R26 ;  /* 0x0020901a01007387 */ /* 0x0005e80000100800 */
[----:B------:R1:W-:Y:S04]  /*146860*/  STL [R1], R28 ;  /* 0x0000001c01007387 */ /* 0x0003e80000100800 */
[----:B------:R0:W3:Y:S01]  /*146870*/  LDL.LU R27, [R1+0x7448] ;  /* 0x00744800011b7983 */ /* 0x0000e20000300800 */
[----:B------:R-:W-:Y:S02]  /*146880*/  IADD3 R4, P1, R4, R3, RZ ;  /* 0x0000000304047210 */ /* 0x000fe40007f3e0ff */
[----:B--2---:R-:W-:-:S02]  /*146890*/  IADD3 R26, P2, R16, R2, RZ ;  /* 0x00000002101a7210 */ /* 0x004fc40007f5e0ff */
[----:B-1----:R-:W-:Y:S02]  /*1468a0*/  SHF.R.S32.HI R28, RZ, 0x1f, R16 ;  /* 0x0000001fff1c7819 */ /* 0x002fe40000011410 */
[----:B------:R-:W-:Y:S01]  /*1468b0*/  IADD3 R16, P3, R16, R3, RZ ;  /* 0x0000000310107210 */ /* 0x000fe20007f7e0ff */
[----:B------:R1:W-:Y:S04]  /*1468c0*/  STL [R1+0x2088], R4 ;  /* 0x0020880401007387 */ /* 0x0003e80000100800 */
[----:B-1----:R-:W2:Y:S04]  /*1468d0*/  LDL.LU.64 R4, [R1+0x7440] ;  /* 0x0074400001047983 */ /* 0x002ea80000300a00 */
        /* <DEDUP_REMOVED lines=11> */
[----:B---3--:R1:W-:Y:S04]  /*146990*/  STL.64 [R1+0x7428], R26 ;  /* 0x0074281a01007387 */ /* 0x0083e80000100a00 */
        /* <DEDUP_REMOVED lines=15> */
[----:B------:R4:W-:Y:S01]  /*146a90*/  STL.64 [R1+0x7410], R4 ;  /* 0x0074100401007387 */ /* 0x0009e20000100a00 */
[----:B---3--:R-:W-:Y:S02]  /*146aa0*/  SHF.R.S32.HI R28, RZ, 0x1f, R20 ;  /* 0x0000001fff1c7819 */ /* 0x008fe40000011414 */
[----:B----4-:R-:W-:-:S02]  /*146ab0*/  IADD3 R4, P0, R20, R2, RZ ;  /* 0x0000000214047210 */ /* 0x010fc40007f1e0ff */
        /* <DEDUP_REMOVED lines=58> */
[----:B----4-:R-:W4:Y:S04]  /*146e60*/  LDL.LU R3, [R1] ;  /* 0x0000000001037983 */ /* 0x010f280000300800 */
[----:B------:R1:W-:Y:S04]  /*146e70*/  STL.64 [R1+0x73c0], R8 ;  /* 0x0073c00801007387 */ /* 0x0003e80000100a00 */
[----:B-1----:R0:W4:Y:S04]  /*146e80*/  LDL.64 R8, [R1+0x2010] ;  /* 0x0020100001087983 */ /* 0x0021280000100a00 */
[----:B---3--:R1:W-:Y:S04]  /*146e90*/  STL.64 [R1+0x73a0], R6 ;  /* 0x0073a00601007387 */ /* 0x0083e80000100a00 */
        /* <DEDUP_REMOVED lines=14> */
[----:B------:R-:W-:Y:S04]  /*146f80*/  STL [R1+0x73a8], R29 ;  /* 0x0073a81d01007387 */ /* 0x000fe80000100800 */
[----:B------:R4:W-:Y:S02]  /*146f90*/  STL [R1], R28 ;  /* 0x0000001c01007387 */ /* 0x0009e40000100800 */
[C---:B----4-:R-:W-:Y:S02]  /*146fa0*/  IADD3 R28, P0, R6.reuse, R2, RZ ;  /* 0x00000002061c7210 */ /* 0x050fe40007f1e0ff */
[----:B------:R-:W-:-:S03]  /*146fb0*/  IADD3 R6, P1, R6, R3, RZ ;  /* 0x0000000306067210 */ /* 0x000fc60007f3e0ff */
[----:B------:R-:W-:Y:S04]  /*146fc0*/  STL [R1+0x1fc0], R28 ;  /* 0x001fc01c01007387 */ /* 0x000fe80000100800 */
[----:B------:R-:W3:Y:S04]  /*146fd0*/  LDL.LU R29, [R1+0x73a8] ;  /* 0x0073a800011d7983 */ /* 0x000ee80000300800 */
        /* <DEDUP_REMOVED lines=34> */
[----:B------:R-:W-:Y:S01]  /*147200*/  STL [R1], R28 ;  /* 0x0000001c01007387 */ /* 0x000fe20000100800 */
        /* <DEDUP_REMOVED lines=16> */
[----:B-1----:R0:W2:Y:S04]  /*147310*/  LDL.64 R28, [R1+0x1f50] ;  /* 0x001f5000011c7983 */ /* 0x0020a80000100a00 */
[----:B--2---:R-:W3:Y:S04]  /*147320*/  LDL.LU R29, [R1] ;  /* 0x00000000011d7983 */ /* 0x004ee80000300800 */
[----:B------:R1:W-:Y:S04]  /*147330*/  STL.64 [R1+0x7340], R2 ;  /* 0x0073400201007387 */ /* 0x0003e80000100a00 */
[----:B-1----:R-:W2:Y:S01]  /*147340*/  LDL.64 R2, [R1+0x1f28] ;  /* 0x001f280001027983 */ /* 0x002ea20000100a00 */
[----:B---3--:R-:W-:-:S02]  /*147350*/  IMAD.X R25, R29, 0x1, R4, P0 ;  /* 0x000000011d197824 */ /* 0x008fc400000e0604 */
[----:B------:R-:W-:Y:S01]  /*147360*/  IMAD.X R29, R29, 0x1, R9, P1 ;  /* 0x000000011d1d7824 */ /* 0x000fe200008e0609 */
[----:B--2---:R1:W-:Y:S04]  /*147370*/  STL [R1+0x7348], R2 ;  /* 0x0073480201007387 */ /* 0x0043e80000100800 */
[----:B-1----:R0:W2:Y:S04]  /*147380*/  LDL.64 R2, [R1+0x1f48] ;  /* 0x001f480001027983 */ /* 0x0020a80000100a00 */
[----:B----4-:R-:W-:Y:S04]  /*147390*/  STL.64 [R1+0x7338], R10 ;  /* 0x0073380a01007387 */ /* 0x010fe80000100a00 */
[----:B------:R1:W-:Y:S04]  /*1473a0*/  STL.64 [R1+0x7330], R6 ;  /* 0x0073300601007387 */ /* 0x0003e80000100a00 */
[----:B-1----:R-:W3:Y:S04]  /*1473b0*/  LDL.LU R6, [R1+0x318] ;  /* 0x0003180001067983 */ /* 0x002ee80000300800 */
[----:B------:R1:W-:Y:S04]  /*1473c0*/  STL [R1+0x1f74], R25 ;  /* 0x001f741901007387 */ /* 0x0003e80000100800 */
[----:B-1----:R-:W4:Y:S04]  /*1473d0*/  LDL.LU.64 R24, [R1+0x7358] ;  /* 0x0073580001187983 */ /* 0x002f280000300a00 */
[----:B------:R1:W-:Y:S04]  /*1473e0*/  STL [R1+0x1f54], R29 ;  /* 0x001f541d01007387 */ /* 0x0003e80000100800 */
[----:B-1----:R-:W2:Y:S02]  /*1473f0*/  LDL.LU.64 R28, [R1+0x7350] ;  /* 0x00735000011c7983 */ /* 0x002ea40000300a00 */
[----:B--2---:R-:W-:-:S05]  /*147400*/  IMAD.X R3, R28, 0x1, R4, P2 ;  /* 0x000000011c037824 */ /* 0x004fca00010e0604 */
[----:B------:R1:W-:Y:S04]  /*147410*/  STL [R1+0x1f4c], R3 ;  /* 0x001f4c0301007387 */ /* 0x0003e80000100800 */
[----:B------:R0:W2:Y:S01]  /*147420*/  LDL.LU R2, [R1+0x7348] ;  /* 0x0073480001027983 */ /* 0x0000a20000300800 */
[----:B-1----:R-:W-:-:S05]  /*147430*/  IMAD.X R3, R28, 0x1, R9, P3 ;  /* 0x000000011c037824 */ /* 0x002fca00018e0609 */
[----:B------:R2:W-:Y:S04]  /*147440*/  STL [R1+0x1f2c], R3 ;  /* 0x001f2c0301007387 */ /* 0x0005e80000100800 */
[----:B--2---:R-:W2:Y:S01]  /*147450*/  LDL.LU.64 R2, [R1+0x7340] ;  /* 0x0073400001027983 */ /* 0x004ea20000300a00 */
[----:B---3--:R-:W-:Y:S02]  /*147460*/  SHF.R.S32.HI R28, RZ, 0x1f, R6 ;  /* 0x0000001fff1c7819 */ /* 0x008fe40000011406 */
[C---:B--2---:R-:W-:Y:S02]  /*147470*/  IADD3 R10, P0, R6.reuse, R2, RZ ;  /* 0x00000002060a7210 */ /* 0x044fe40007f1e0ff */
        /* <DEDUP_REMOVED lines=8> */
[----:B-1----:R-:W2:Y:S04]  /*147500*/  LDL.LU R17, [R1+0x31c] ;  /* 0x00031c0001117983 */ /* 0x002ea80000300800 */
[----:B----4-:R1:W-:Y:S04]  /*147510*/  STL.64 [R1+0x7320], R24 ;  /* 0x0073201801007387 */ /* 0x0103e80000100a00 */
[----:B-1----:R0:W4:Y:S04]  /*147520*/  LDL.64 R24, [R1+0x1f00] ;  /* 0x001f000001187983 */ /* 0x0021280000100a00 */
[----:B----4-:R-:W4:Y:S04]  /*147530*/  LDL.LU R25, [R1] ;  /* 0x0000000001197983 */ /* 0x010f280000300800 */
[----:B------:R1:W-:Y:S04]  /*147540*/  STL.64 [R1+0x7328], R18 ;  /* 0x0073281201007387 */ /* 0x0003e80000100a00 */
[----:B-1----:R0:W4:Y:S01]  /*147550*/  LDL.64 R18, [R1+0x1f08] ;  /* 0x001f080001127983 */ /* 0x0021220000100a00 */
[----:B--2---:R-:W-:-:S02]  /*147560*/  SHF.R.S32.HI R28, RZ, 0x1f, R17 ;  /* 0x0000001fff1c7819 */ /* 0x004fc40000011411 */
[C---:B------:R-:W-:Y:S02]  /*147570*/  IADD3 R26, P2, R17.reuse, R2, RZ ;  /* 0x00000002111a7210 */ /* 0x040fe40007f5e0ff */
[----:B------:R-:W-:-:S03]  /*147580*/  IADD3 R16, P3, R17, R3, RZ ;  /* 0x0000000311107210 */ /* 0x000fc60007f7e0ff */
[C-C-:B------:R-:W-:Y:S02]  /*147590*/  IMAD.X R27, R28.reuse, 0x1, R4.reuse, P2 ;  /* 0x000000011c1b7824 */ /* 0x140fe400010e0604 */
[--C-:B------:R-:W-:Y:S02]  /*1475a0*/  IMAD.X R17, R28, 0x1, R9.reuse, P3 ;  /* 0x000000011c117824 */ /* 0x100fe400018e0609 */
[C---:B----4-:R-:W-:Y:S02]  /*1475b0*/  IMAD.X R19, R25.reuse, 0x1, R4, P0 ;  /* 0x0000000119137824 */ /* 0x050fe400000e0604 */
[----:B------:R-:W-:-:S03]  /*1475c0*/  IMAD.X R25, R25, 0x1, R9, P1 ;  /* 0x0000000119197824 */ /* 0x000fc600008e0609 */
[----:B------:R1:W-:Y:S04]  /*1475d0*/  STL [R1+0x1f0c], R19 ;  /* 0x001f0c1301007387 */ /* 0x0003e80000100800 */
[----:B-1----:R-:W2:Y:S04]  /*1475e0*/  LDL.LU.64 R18, [R1+0x7328] ;  /* 0x0073280001127983 */ /* 0x002ea80000300a00 */
[----:B------:R1:W-:Y:S04]  /*1475f0*/  STL [R1+0x1f04], R25 ;  /* 0x001f041901007387 */ /* 0x0003e80000100800 */
[----:B-1----:R-:W4:Y:S04]  /*147600*/  LDL.LU.64 R24, [R1+0x7320] ;  /* 0x0073200001187983 */ /* 0x002f280000300a00 */
[----:B------:R1:W-:Y:S04]  /*147610*/  STL.64 [R1+0x1ef8], R26 ;  /* 0x001ef81a01007387 */ /* 0x0003e80000100a00 */
[----:B-1----:R-:W3:Y:S04]  /*147620*/  LDL.LU.64 R26, [R1+0x7318] ;  /* 0x00731800011a7983 */ /* 0x002ee80000300a00 */
[----:B------:R1:W-:Y:S04]  /*147630*/  STL.64 [R1+0x1ef0], R16 ;  /* 0x001ef01001007387 */ /* 0x0003e80000100a00 */
[----:B-1----:R-:W2:Y:S04]  /*147640*/  LDL.LU.64 R16, [R1+0x7310] ;  /* 0x0073100001107983 */ /* 0x002ea80000300a00 */
[----:B------:R-:W4:Y:S04]  /*147650*/  LDL.LU R28, [R1+0x320] ;  /* 0x00032000011c7983 */ /* 0x000f280000300800 */
[----:B------:R4:W-:Y:S02]  /*147660*/  STL.64 [R1+0x7308], R8 ;  /* 0x0073080801007387 */ /* 0x0009e40000100a00 */
[----:B----4-:R-:W-:-:S05]  /*147670*/  SHF.R.S32.HI R8, RZ, 0x1f, R28 ;  /* 0x0000001fff087819 */ /* 0x010fca000001141c */
[----:B------:R1:W-:Y:S04]  /*147680*/  STL [R1], R8 ;  /* 0x0000000801007387 */ /* 0x0003e80000100800 */
[----:B------:R4:W-:Y:S01]  /*147690*/  STL.64 [R1+0x72f0], R4 ;  /* 0x0072f00401007387 */ /* 0x0009e20000100a00 */
[----:B-1----:R-:W-:-:S03]  /*1476a0*/  IADD3 R8, P1, R28, R3, RZ ;  /* 0x000000031c087210 */ /* 0x002fc60007f3e0ff */
[----:B----4-:R-:W4:Y:S04]  /*1476b0*/  LDL.LU R4, [R1+0x324] ;  /* 0x0003240001047983 */ /* 0x010f280000300800 */
[----:B------:R-:W-:Y:S04]  /*1476c0*/  STL.64 [R1+0x72f8], R14 ;  /* 0x0072f80e01007387 */ /* 0x000fe80000100a00 */
[----:B---3--:R-:W-:Y:S04]  /*1476d0*/  STL.64 [R1+0x7300], R26 ;  /* 0x0073001a01007387 */ /* 0x008fe80000100a00 */
[----:B------:R1:W-:Y:S04]  /*1476e0*/  STL [R1+0x1ec8], R8 ;  /* 0x001ec80801007387 */ /* 0x0003e80000100800 */
[----:B-1----:R-:W3:Y:S01]  /*1476f0*/  LDL.LU.64 R8, [R1+0x7308] ;  /* 0x0073080001087983 */ /* 0x002ee20000300a00 */
[----:B------:R-:W-:-:S02]  /*147700*/  IADD3 R26, P0, R28, R2, RZ ;  /* 0x000000021c1a7210 */ /* 0x000fc40007f1e0ff */
[C---:B----4-:R-:W-:Y:S02]  /*147710*/  IADD3 R14, P2, R4.reuse, R2, RZ ;  /* 0x00000002040e7210 */ /* 0x050fe40007f5e0ff */
[----:B------:R-:W-:Y:S02]  /*147720*/  SHF.R.S32.HI R28, RZ, 0x1f, R4 ;  /* 0x0000001fff1c7819 */ /* 0x000fe40000011404 */
[----:B------:R-:W-:Y:S01]  /*147730*/  IADD3 R4, P3, R4, R3, RZ ;  /* 0x0000000304047210 */ /* 0x000fe20007f7e0ff */
[----:B---3--:R1:W-:Y:S04]  /*147740*/  STL.64 [R1+0x72e8], R8 ;  /* 0x0072e80801007387 */ /* 0x0083e80000100a00 */
[----:B------:R3:W-:Y:S01]  /*147750*/  STL [R1+0x1ed0], R26 ;  /* 0x001ed01a01007387 */ /* 0x0007e20000100800 */
[----:B-1----:R-:W-:-:S02]  /*147760*/  IMAD.MOV.U32 R8, RZ, RZ, R26 ;  /* 0x000000ffff087224 */ /* 0x002fc400078e001a */
[----:B------:R-:W-:Y:S02]  /*147770*/  IMAD.MOV.U32 R9, RZ, RZ, R27 ;  /* 0x000000ffff097224 */ /* 0x000fe400078e001b */
[----:B---3--:R-:W3:Y:S04]  /*147780*/  LDL.LU.64 R26, [R1+0x7300] ;  /* 0x00730000011a7983 */ /* 0x008ee80000300a00 */
[----:B------:R1:W-:Y:S04]  /*147790*/  STL [R1+0x1ec0], R14 ;  /* 0x001ec00e01007387 */ /* 0x0003e80000100800 */
[----:B-1----:R-:W4:Y:S04]  /*1477a0*/  LDL.LU.64 R14, [R1+0x72f8] ;  /* 0x0072f800010e7983 */ /* 0x002f280000300a00 */
        /* <DEDUP_REMOVED lines=63> */
[----:B---3--:R-:W-:-:S05]  /*147ba0*/  SHF.R.S32.HI R10, RZ, 0x1f, R12 ;  /* 0x0000001fff0a7819 */ /* 0x008fca000001140c */
[----:B------:R4:W-:Y:S02]  /*147bb0*/  STL [R1], R10 ;  /* 0x0000000a01007387 */ /* 0x0009e40000100800 */
[C---:B----4-:R-:W-:Y:S02]  /*147bc0*/  IADD3 R10, P0, R12.reuse, R2, RZ ;  /* 0x000000020c0a7210 */ /* 0x050fe40007f1e0ff */
[----:B------:R-:W-:-:S03]  /*147bd0*/  IADD3 R12, P1, R12, R3, RZ ;  /* 0x000000030c0c7210 */ /* 0x000fc60007f3e0ff */
[----:B------:R-:W-:Y:S04]  /*147be0*/  STL [R1+0x1de0], R10 ;  /* 0x001de00a01007387 */ /* 0x000fe80000100800 */
        /* <DEDUP_REMOVED lines=11> */
[----:B-1----:R0:W2:Y:S04]  /*147ca0*/  LDL.64 R8, [R1+0x1de0] ;  /* 0x001de00001087983 */ /* 0x0020a80000100a00 */
        /* <DEDUP_REMOVED lines=8> */
[----:B-1----:R-:W3:Y:S04]  /*147d30*/  LDL.LU R12, [R1+0x338] ;  /* 0x00033800010c7983 */ /* 0x002ee80000300800 */
[----:B------:R-:W-:Y:S01]  /*147d40*/  STL.64 [R1+0x7268], R6 ;  /* 0x0072680601007387 */ /* 0x000fe20000100a00 */
        /* <DEDUP_REMOVED lines=20> */
[----:B--2---:R-:W-:Y:S04]  /*147e90*/  STL.64 [R1+0x7258], R6 ;  /* 0x0072580601007387 */ /* 0x004fe80000100a00 */
[----:B---3--:R1:W-:Y:S04]  /*147ea0*/  STL.64 [R1+0x7240], R12 ;  /* 0x0072400c01007387 */ /* 0x0083e80000100a00 */
[----:B-1----:R-:W2:Y:S02]  /*147eb0*/  LDL.LU R13, [R1+0x33c] ;  /* 0x00033c00010d7983 */ /* 0x002ea40000300800 */
[----:B--2---:R-:W-:-:S02]  /*147ec0*/  IADD3 R6, P2, R13, R2, RZ ;  /* 0x000000020d067210 */ /* 0x004fc40007f5e0ff */
[----:B------:R-:W-:Y:S02]  /*147ed0*/  IADD3 R12, P3, R13, R3, RZ ;  /* 0x000000030d0c7210 */ /* 0x000fe40007f7e0ff */
[----:B------:R-:W-:Y:S01]  /*147ee0*/  SHF.R.S32.HI R28, RZ, 0x1f, R13 ;  /* 0x0000001fff1c7819 */ /* 0x000fe2000001140d */
[----:B------:R1:W-:Y:S04]  /*147ef0*/  STL [R1+0x1d48], R6 ;  /* 0x001d480601007387 */ /* 0x0003e80000100800 */
[----:B-1----:R-:W2:Y:S04]  /*147f00*/  LDL.LU.64 R6, [R1+0x7258] ;  /* 0x0072580001067983 */ /* 0x002ea80000300a00 */
[----:B------:R1:W-:Y:S04]  /*147f10*/  STL [R1+0x7250], R12 ;  /* 0x0072500c01007387 */ /* 0x0003e80000100800 */
[----:B-1----:R0:W3:Y:S04]  /*147f20*/  LDL.64 R12, [R1+0x1d50] ;  /* 0x001d5000010c7983 */ /* 0x0020e80000100a00 */
[----:B---3--:R-:W3:Y:S04]  /*147f30*/  LDL.LU R13, [R1] ;  /* 0x00000000010d7983 */ /* 0x008ee80000300800 */
[----:B------:R1:W-:Y:S04]  /*147f40*/  STL.64 [R1+0x7248], R2 ;  /* 0x0072480201007387 */ /* 0x0003e80000100a00 */
[----:B-1----:R-:W4:Y:S04]  /*147f50*/  LDL.64 R2, [R1+0x1d48] ;  /* 0x001d480001027983 */ /* 0x002f280000100a00 */
[----:B----4-:R1:W-:Y:S04]  /*147f60*/  STL [R1+0x7254], R2 ;  /* 0x0072540201007387 */ /* 0x0103e80000100800 */
[----:B-1----:R0:W3:Y:S04]  /*147f70*/  LDL.64 R2, [R1+0x1d80] ;  /* 0x001d800001027983 */ /* 0x0020e80000100a00 */
[----:B------:R1:W-:Y:S04]  /*147f80*/  STL.64 [R1+0x7230], R24 ;  /* 0x0072301801007387 */ /* 0x0003e80000100a00 */
[----:B-1----:R-:W4:Y:S01]  /*147f90*/  LDL.LU R24, [R1+0x340] ;  /* 0x0003400001187983 */ /* 0x002f220000300800 */
[----:B---3--:R-:W-:-:S02]  /*147fa0*/  IMAD.X R3, R13, 0x1, R4, P0 ;  /* 0x000000010d037824 */ /* 0x008fc400000e0604 */
[----:B------:R-:W-:-:S03]  /*147fb0*/  IMAD.X R13, R13, 0x1, R9, P1 ;  /* 0x000000010d0d7824 */ /* 0x000fc600008e0609 */
[----:B------:R1:W-:Y:S04]  /*147fc0*/  STL [R1+0x1d84], R3 ;  /* 0x001d840301007387 */ /* 0x0003e80000100800 */
[----:B------:R0:W3:Y:S04]  /*147fd0*/  LDL.LU R2, [R1+0x7254] ;  /* 0x0072540001027983 */ /* 0x0000e80000300800 */
[----:B------:R2:W-:Y:S04]  /*147fe0*/  STL [R1+0x1d54], R13 ;  /* 0x001d540d01007387 */ /* 0x0005e80000100800 */
[----:B------:R-:W4:Y:S01]  /*147ff0*/  LDL.LU R12, [R1+0x7250] ;  /* 0x00725000010c7983 */ /* 0x000f220000300800 */
[----:B-1----:R-:W-:-:S02]  /*148000*/  IMAD.X R3, R28, 0x1, R4, P2 ;  /* 0x000000011c037824 */ /* 0x002fc400010e0604 */
[----:B--2---:R-:W-:-:S03]  /*148010*/  IMAD.X R13, R28, 0x1, R9, P3 ;  /* 0x000000011c0d7824 */ /* 0x004fc600018e0609 */
[----:B------:R3:W-:Y:S04]  /*148020*/  STL [R1+0x1d4c], R3 ;  /* 0x001d4c0301007387 */ /* 0x0007e80000100800 */
[----:B---3--:R-:W2:Y:S04]  /*148030*/  LDL.LU.64 R2, [R1+0x7248] ;  /* 0x0072480001027983 */ /* 0x008ea80000300a00 */
[----:B----4-:R1:W-:Y:S04]  /*148040*/  STL.64 [R1+0x1d40], R12 ;  /* 0x001d400c01007387 */ /* 0x0103e80000100a00 */
[----:B-1----:R-:W3:Y:S04]  /*148050*/  LDL.LU.64 R12, [R1+0x7240] ;  /* 0x00724000010c7983 */ /* 0x002ee80000300a00 */
[----:B---3--:R1:W-:Y:S02]  /*148060*/  STL.64 [R1+0x7238], R12 ;  /* 0x0072380c01007387 */ /* 0x0083e40000100a00 */
[----:B-1----:R-:W-:-:S05]  /*148070*/  SHF.R.S32.HI R12, RZ, 0x1f, R24 ;  /* 0x0000001fff0c7819 */ /* 0x002fca0000011418 */
        /* <DEDUP_REMOVED lines=138> */
[----:B---3--:R1:W-:Y:S04]  /*148920*/  STL.64 [R1+0x7180], R26 ;  /* 0x0071801a01007387 */ /* 0x0083e80000100a00 */
[----:B-1----:R0:W4:Y:S02]  /*148930*/  LDL.64 R26, [R1+0x5f8] ;  /* 0x0005f800011a7983 */ /* 0x0021240000100a00 */
[----:B----4-:R-:W-:-:S02]  /*148940*/  IMAD.X R27, R3, 0x1, R4, P0 ;  /* 0x00000001031b7824 */ /* 0x010fc400000e0604 */
        /* <DEDUP_REMOVED lines=195> */
[----:B------:R-:W-:-:S03]  /*149580*/  IMAD.X R11, R28, 0x1, R4, P2 ;  /* 0x000000011c0b7824 */ /* 0x000fc600010e0604 */
[----:B------:R1:W-:Y:S04]  /*149590*/  STL [R1+0x50c], R3 ;  /* 0x00050c0301007387 */ /* 0x0003e80000100800 */
[----:B-1----:R0:W2:Y:S04]  /*1495a0*/  LDL.64 R2, [R1+0x4f8] ;  /* 0x0004f80001027983 */ /* 0x0020a80000100a00 */
[----:B------:R1:W-:Y:S04]  /*1495b0*/  STL.64 [R1+0x500], R10 ;  /* 0x0005000a01007387 */ /* 0x0003e80000100a00 */
[----:B-1----:R-:W4:Y:S04]  /*1495c0*/  LDL.LU.64 R10, [R1+0x7078] ;  /* 0x00707800010a7983 */ /* 0x002f280000300a00 */
[----:B----4-:R1:W-:Y:S04]  /*1495d0*/  STL.64 [R1+0x7060], R10 ;  /* 0x0070600a01007387 */ /* 0x0103e80000100a00 */
[----:B-1----:R-:W4:Y:S04]  /*1495e0*/  LDL.LU R10, [R1+0x390] ;  /* 0x00039000010a7983 */ /* 0x002f280000300800 */
[----:B------:R1:W-:Y:S04]  /*1495f0*/  STL.64 [R1+0x7050], R6 ;  /* 0x0070500601007387 */ /* 0x0003e80000100a00 */
[----:B-1----:R-:W3:Y:S01]  /*149600*/  LDL.LU R6, [R1+0x394] ;  /* 0x0003940001067983 */ /* 0x002ee20000300800 */
[----:B--2---:R-:W-:-:S03]  /*149610*/  IMAD.X R3, R28, 0x1, R9, P3 ;  /* 0x000000011c037824 */ /* 0x004fc600018e0609 */
[----:B---3--:R-:W-:Y:S04]  /*149620*/  STL.64 [R1+0x7068], R6 ;  /* 0x0070680601007387 */ /* 0x008fe80000100a00 */
[----:B------:R1:W-:Y:S04]  /*149630*/  STL [R1+0x4fc], R3 ;  /* 0x0004fc0301007387 */ /* 0x0003e80000100800 */
[----:B-1----:R-:W2:Y:S04]  /*149640*/  LDL.LU.64 R2, [R1+0x7070] ;  /* 0x0070700001027983 */ /* 0x002ea80000300a00 */
[----:B------:R4:W-:Y:S02]  /*149650*/  STL.64 [R1+0x7058], R8 ;  /* 0x0070580801007387 */ /* 0x0009e40000100a00 */
[----:B----4-:R-:W-:-:S02]  /*149660*/  SHF.R.S32.HI R8, RZ, 0x1f, R10 ;  /* 0x0000001fff087819 */ /* 0x010fc4000001140a */
[----:B--2---:R-:W-:-:S05]  /*149670*/  IADD3 R6, P0, R10, R2, RZ ;  /* 0x000000020a067210 */ /* 0x004fca0007f1e0ff */
[----:B------:R1:W-:Y:S04]  /*149680*/  STL [R1+0x4e0], R6 ;  /* 0x0004e00601007387 */ /* 0x0003e80000100800 */
[----:B------:R-:W-:Y:S04]  /*149690*/  STL [R1], R8 ;  /* 0x0000000801007387 */ /* 0x000fe80000100800 */
[----:B-1----:R-:W2:Y:S01]  /*1496a0*/  LDL.LU.64 R6, [R1+0x7068] ;  /* 0x0070680001067983 */ /* 0x002ea20000300a00 */
[----:B------:R-:W-:-:S05]  /*1496b0*/  IADD3 R10, P1, R10, R3, RZ ;  /* 0x000000030a0a7210 */ /* 0x000fca0007f3e0ff */
[----:B------:R1:W-:Y:S04]  /*1496c0*/  STL [R1+0x4d8], R10 ;  /* 0x0004d80a01007387 */ /* 0x0003e80000100800 */
[----:B-1----:R-:W3:Y:S01]  /*1496d0*/  LDL.LU.64 R10, [R1+0x7060] ;  /* 0x00706000010a7983 */ /* 0x002ee20000300a00 */
[----:B--2---:R-:W-:-:S05]  /*1496e0*/  IADD3 R8, P2, R6, R2, RZ ;  /* 0x0000000206087210 */ /* 0x004fca0007f5e0ff */
[----:B------:R1:W-:Y:S04]  /*1496f0*/  STL [R1+0x4d0], R8 ;  /* 0x0004d00801007387 */ /* 0x0003e80000100800 */
[----:B-1----:R-:W2:Y:S01]  /*149700*/  LDL.LU.64 R8, [R1+0x7058] ;  /* 0x0070580001087983 */ /* 0x002ea20000300a00 */
[----:B------:R-:W-:Y:S02]  /*149710*/  SHF.R.S32.HI R28, RZ, 0x1f, R6 ;  /* 0x0000001fff1c7819 */ /* 0x000fe40000011406 */
[----:B------:R-:W-:-:S05]  /*149720*/  IADD3 R6, P3, R6, R3, RZ ;  /* 0x0000000306067210 */ /* 0x000fca0007f7e0ff */
[----:B------:R1:W-:Y:S04]  /*149730*/  STL [R1+0x4c8], R6 ;  /* 0x0004c80601007387 */ /* 0x0003e80000100800 */
[----:B-1----:R-:W4:Y:S04]  /*149740*/  LDL.LU.64 R6, [R1+0x7050] ;  /* 0x0070500001067983 */ /* 0x002f280000300a00 */
[----:B--2---:R1:W-:Y:S04]  /*149750*/  STL.64 [R1+0x7048], R8 ;  /* 0x0070480801007387 */ /* 0x0043e80000100a00 */
[----:B-1----:R0:W2:Y:S04]  /*149760*/  LDL.64 R8, [R1+0x4e0] ;  /* 0x0004e00001087983 */ /* 0x0020a80000100a00 */
[----:B------:R1:W-:Y:S04]  /*149770*/  STL.64 [R1+0x7040], R28 ;  /* 0x0070401c01007387 */ /* 0x0003e80000100a00 */
        /* <DEDUP_REMOVED lines=9> */
[----:B------:R-:W-:Y:S04]  /*149810*/  STL.64 [R1+0x7028], R22 ;  /* 0x0070281601007387 */ /* 0x000fe80000100a00 */
[----:B------:R1:W-:Y:S04]  /*149820*/  STL [R1+0x4e4], R9 ;  /* 0x0004e40901007387 */ /* 0x0003e80000100800 */
[----:B-1----:R-:W4:Y:S02]  /*149830*/  LDL.LU.64 R8, [R1+0x7048] ;  /* 0x0070480001087983 */ /* 0x002f240000300a00 */
[----:B----4-:R-:W-:-:S05]  /*149840*/  IMAD.X R29, R29, 0x1, R9, P1 ;  /* 0x000000011d1d7824 */ /* 0x010fca00008e0609 */
        /* <DEDUP_REMOVED lines=16> */
[----:B------:R1:W-:Y:S04]  /*149950*/  STL.64 [R1+0x7010], R4 ;  /* 0x0070100401007387 */ /* 0x0003e80000100a00 */
[----:B-1----:R-:W4:Y:S04]  /*149960*/  LDL.LU R4, [R1+0x3a0] ;  /* 0x0003a00001047983 */ /* 0x002f280000300800 */
[----:B------:R-:W-:Y:S04]  /*149970*/  STL.64 [R1+0x7018], R24 ;  /* 0x0070181801007387 */ /* 0x000fe80000100a00 */
[----:B------:R1:W-:Y:S04]  /*149980*/  STL.64 [R1+0x7008], R8 ;  /* 0x0070080801007387 */ /* 0x0003e80000100a00 */
[----:B-1----:R0:W2:Y:S04]  /*149990*/  LDL.64 R8, [R1+0x4b0] ;  /* 0x0004b00001087983 */ /* 0x0020a80000100a00 */
[----:B------:R1:W-:Y:S04]  /*1499a0*/  STL.64 [R1+0x7000], R10 ;  /* 0x0070000a01007387 */ /* 0x0003e80000100a00 */
        /* <DEDUP_REMOVED lines=10> */
[----:B-1----:R0:W4:Y:S01]  /*149a50*/  LDL.64 R2, [R1+0x4a0] ;  /* 0x0004a00001027983 */ /* 0x0021220000100a00 */
[----:B--2---:R-:W-:-:S05]  /*149a60*/  IMAD.X R9, R11, 0x1, R4, P0 ;  /* 0x000000010b097824 */ /* 0x004fca00000e0604 */
[----:B------:R1:W-:Y:S04]  /*149a70*/  STL [R1+0x4b4], R9 ;  /* 0x0004b40901007387 */ /* 0x0003e80000100800 */
[----:B-1----:R-:W2:Y:S01]  /*149a80*/  LDL.LU.64 R8, [R1+0x7008] ;  /* 0x0070080001087983 */ /* 0x002ea20000300a00 */
[----:B----4-:R-:W-:Y:S02]  /*149a90*/  IMAD.X R3, R28, 0x1, R4, P2 ;  /* 0x000000011c037824 */ /* 0x010fe400010e0604 */
[----:B--2---:R-:W-:-:S05]  /*149aa0*/  IMAD.X R11, R11, 0x1, R9, P1 ;  /* 0x000000010b0b7824 */ /* 0x004fca00008e0609 */
[----:B------:R1:W-:Y:S04]  /*149ab0*/  STL [R1+0x4ac], R11 ;  /* 0x0004ac0b01007387 */ /* 0x0003e80000100800 */
[----:B-1----:R-:W2:Y:S04]  /*149ac0*/  LDL.LU.64 R10, [R1+0x7000] ;  /* 0x00700000010a7983 */ /* 0x002ea80000300a00 */
[----:B------:R1:W-:Y:S04]  /*149ad0*/  STL [R1+0x4a4], R3 ;  /* 0x0004a40301007387 */ /* 0x0003e80000100800 */
[----:B-1----:R0:W4:Y:S04]  /*149ae0*/  LDL.64 R2, [R1+0x498] ;  /* 0x0004980001027983 */ /* 0x0021280000100a00 */
[----:B------:R1:W-:Y:S04]  /*149af0*/  STL.64 [R1+0x6fe8], R18 ;  /* 0x006fe81201007387 */ /* 0x0003e80000100a00 */
[----:B-1----:R-:W3:Y:S04]  /*149b00*/  LDL.LU R18, [R1+0x3a4] ;  /* 0x0003a40001127983 */ /* 0x002ee80000300800 */
[----:B------:R1:W-:Y:S04]  /*149b10*/  STL.64 [R1+0x6fd8], R4 ;  /* 0x006fd80401007387 */ /* 0x0003e80000100a00 */
[----:B-1----:R-:W2:Y:S01]  /*149b20*/  LDL.LU R4, [R1+0x3a8] ;  /* 0x0003a80001047983 */ /* 0x002ea20000300800 */
[----:B----4-:R-:W-:-:S03]  /*149b30*/  IMAD.X R3, R28, 0x1, R9, P3 ;  /* 0x000000011c037824 */ /* 0x010fc600018e0609 */
[----:B--2---:R-:W-:Y:S04]  /*149b40*/  STL.64 [R1+0x6ff0], R4 ;  /* 0x006ff00401007387 */ /* 0x004fe80000100a00 */
[----:B------:R-:W-:Y:S04]  /*149b50*/  STL.64 [R1+0x6fe0], R10 ;  /* 0x006fe00a01007387 */ /* 0x000fe80000100a00 */
[----:B------:R1:W-:Y:S04]  /*149b60*/  STL [R1+0x49c], R3 ;  /* 0x00049c0301007387 */ /* 0x0003e80000100800 */
[----:B-1----:R-:W2:Y:S01]  /*149b70*/  LDL.LU.64 R2, [R1+0x6ff8] ;  /* 0x006ff80001027983 */ /* 0x002ea20000300a00 */
[----:B---3--:R-:W-:-:S02]  /*149b80*/  SHF.R.S32.HI R10, RZ, 0x1f, R18 ;  /* 0x0000001fff0a7819 */ /* 0x008fc40000011412 */
[----:B--2---:R-:W-:-:S05]  /*149b90*/  IADD3 R4, P0, R18, R2, RZ ;  /* 0x0000000212047210 */ /* 0x004fca0007f1e0ff */
        /* <DEDUP_REMOVED lines=99> */
[----:B-1----:R0:W4:Y:S04]  /*14a1d0*/  LDL.64 R28, [R1+0x450] ;  /* 0x00045000011c7983 */ /* 0x0021280000100a00 */
[----:B------:R1:W-:Y:S04]  /*14a1e0*/  STL.64 [R1+0x6f48], R18 ;  /* 0x006f481201007387 */ /* 0x0003e80000100a00 */
[----:B-1----:R-:W2:Y:S01]  /*14a1f0*/  LDL.LU R18, [R1+0x3c0] ;  /* 0x0003c00001127983 */ /* 0x002ea20000300800 */
[----:B----4-:R-:W-:-:S02]  /*14a200*/  IMAD.X R29, R3, 0x1, R4, P0 ;  /* 0x00000001031d7824 */ /* 0x010fc400000e0604 */
[----:B------:R-:W-:-:S03]  /*14a210*/  IMAD.X R3, R3, 0x1, R9, P1 ;  /* 0x0000000103037824 */ /* 0x000fc600008e0609 */
[----:B------:R1:W-:Y:S04]  /*14a220*/  STL [R1+0x454], R29 ;  /* 0x0004541d01007387 */ /* 0x0003e80000100800 */
[----:B-1----:R-:W4:Y:S04]  /*14a230*/  LDL.LU.64 R28, [R1+0x6f68] ;  /* 0x006f6800011c7983 */ /* 0x002f280000300a00 */
[----:B------:R4:W-:Y:S04]  /*14a240*/  STL [R1+0x44c], R3 ;  /* 0x00044c0301007387 */ /* 0x0009e80000100800 */
[----:B------:R0:W3:Y:S01]  /*14a250*/  LDL.LU R2, [R1+0x6f64] ;  /* 0x006f640001027983 */ /* 0x0000e20000300800 */
[----:B----4-:R-:W-:-:S05]  /*14a260*/  IMAD.X R3, R28, 0x1, R4, P2 ;  /* 0x000000011c037824 */ /* 0x010fca00010e0604 */
        /* <DEDUP_REMOVED lines=69> */
[----:B----4-:R-:W-:-:S05]  /*14a6c0*/  IMAD.X R9, R3, 0x1, R4, P0 ;  /* 0x0000000103097824 */ /* 0x010fca00000e0604 */
[----:B------:R1:W-:Y:S04]  /*14a6d0*/  STL [R1+0x4bc], R9 ;  /* 0x0004bc0901007387 */ /* 0x0003e80000100800 */
[----:B-1----:R-:W2:Y:S02]  /*14a6e0*/  LDL.LU.64 R8, [R1+0x6f00] ;  /* 0x006f000001087983 */ /* 0x002ea40000300a00 */
[----:B--2---:R-:W-:-:S05]  /*14a6f0*/  IMAD.X R3, R3, 0x1, R9, P1 ;  /* 0x0000000103037824 */ /* 0x004fca00008e0609 */
[----:B------:R1:W-:Y:S04]  /*14a700*/  STL [R1+0x4c4], R3 ;  /* 0x0004c40301007387 */ /* 0x0003e80000100800 */
[----:B------:R0:W2:Y:S04]  /*14a710*/  LDL.LU R2, [R1+0x6efc] ;  /* 0x006efc0001027983 */ /* 0x0000a80000300800 */
[----:B------:R4:W-:Y:S01]  /*14a720*/  STL.64 [R1+0x6ee0], R16 ;  /* 0x006ee01001007387 */ /* 0x0009e20000100a00 */
[----:B-1----:R-:W-:-:S03]  /*14a730*/  IMAD.X R3, R28, 0x1, R4, P2 ;  /* 0x000000011c037824 */ /* 0x002fc600010e0604 */
[----:B----4-:R-:W4:Y:S04]  /*14a740*/  LDL.LU R16, [R1+0x3d4] ;  /* 0x0003d40001107983 */ /* 0x010f280000300800 */
[----:B------:R1:W-:Y:S04]  /*14a750*/  STL [R1+0x4ec], R3 ;  /* 0x0004ec0301007387 */ /* 0x0003e80000100800 */
[----:B--2---:R0:W2:Y:S01]  /*14a760*/  LDL.LU R2, [R1+0x6ef8] ;  /* 0x006ef80001027983 */ /* 0x0040a20000300800 */
[----:B-1----:R-:W-:-:S03]  /*14a770*/  IMAD.X R3, R28, 0x1, R9, P3 ;  /* 0x000000011c037824 */ /* 0x002fc600018e0609 */
[----:B------:R-:W-:Y:S04]  /*14a780*/  STL.64 [R1+0x6ee8], R4 ;  /* 0x006ee80401007387 */ /* 0x000fe80000100a00 */
[----:B------:R2:W-:Y:S04]  /*14a790*/  STL [R1+0x4f4], R3 ;  /* 0x0004f40301007387 */ /* 0x0005e80000100800 */
[----:B--2---:R-:W2:Y:S01]  /*14a7a0*/  LDL.LU.64 R2, [R1+0x6ef0] ;  /* 0x006ef00001027983 */ /* 0x004ea20000300a00 */
[----:B----4-:R-:W-:-:S05]  /*14a7b0*/  SHF.R.S32.HI R4, RZ, 0x1f, R16 ;  /* 0x0000001fff047819 */ /* 0x010fca0000011410 */
[----:B------:R2:W-:Y:S02]  /*14a7c0*/  STL [R1], R4 ;  /* 0x0000000401007387 */ /* 0x0005e40000100800 */
[----:B--2---:R-:W-:-:S05]  /*14a7d0*/  IADD3 R4, P0, R16, R2, RZ ;  /* 0x0000000210047210 */ /* 0x004fca0007f1e0ff */
[----:B------:R1:W-:Y:S04]  /*14a7e0*/  STL [R1+0x518], R4 ;  /* 0x0005180401007387 */ /* 0x0003e80000100800 */
[----:B-1----:R-:W2:Y:S01]  /*14a7f0*/  LDL.LU.64 R4, [R1+0x6ee8] ;  /* 0x006ee80001047983 */ /* 0x002ea20000300a00 */
[----:B------:R-:W-:-:S05]  /*14a800*/  IADD3 R16, P1, R16, R3, RZ ;  /* 0x0000000310107210 */ /* 0x000fca0007f3e0ff */
[----:B------:R1:W-:Y:S04]  /*14a810*/  STL [R1+0x538], R16 ;  /* 0x0005381001007387 */ /* 0x0003e80000100800 */
[----:B-1----:R-:W4:Y:S04]  /*14a820*/  LDL.LU.64 R16, [R1+0x6ee0] ;  /* 0x006ee00001107983 */ /* 0x002f280000300a00 */
[----:B--2---:R1:W-:Y:S04]  /*14a830*/  STL.64 [R1+0x6ed8], R4 ;  /* 0x006ed80401007387 */ /* 0x0043e80000100a00 */
[----:B-1----:R-:W2:Y:S04]  /*14a840*/  LDL.LU R4, [R1+0x3d8] ;  /* 0x0003d80001047983 */ /* 0x002ea80000300800 */
[----:B----4-:R1:W-:Y:S04]  /*14a850*/  STL.64 [R1+0x6ed0], R16 ;  /* 0x006ed01001007387 */ /* 0x0103e80000100a00 */
[----:B-1----:R0:W4:Y:S04]  /*14a860*/  LDL.64 R16, [R1+0x518] ;  /* 0x0005180001107983 */ /* 0x0021280000100a00 */
[----:B---3--:R1:W-:Y:S04]  /*14a870*/  STL.64 [R1+0x6ec8], R6 ;  /* 0x006ec80601007387 */ /* 0x0083e80000100a00 */
[----:B-1----:R-:W4:Y:S01]  /*14a880*/  LDL.LU R7, [R1] ;  /* 0x0000000001077983 */ /* 0x002f220000300800 */
[----:B--2---:R-:W-:-:S02]  /*14a890*/  SHF.R.S32.HI R28, RZ, 0x1f, R4 ;  /* 0x0000001fff1c7819 */ /* 0x004fc40000011404 */
        /* <DEDUP_REMOVED lines=72> */
[----:B-1----:R-:W4:Y:S04]  /*14ad20*/  LDL.64 R22, [R1+0x5d8] ;  /* 0x0005d80001167983 */ /* 0x002f280000100a00 */
[----:B----4-:R1:W-:Y:S04]  /*14ad30*/  STL [R1+0x6e68], R22 ;  /* 0x006e681601007387 */ /* 0x0103e80000100800 */
[----:B-1----:R-:W4:Y:S04]  /*14ad40*/  LDL.LU R22, [R1+0x3ec] ;  /* 0x0003ec0001167983 */ /* 0x002f280000300800 */
[----:B------:R-:W-:Y:S04]  /*14ad50*/  STL.64 [R1+0x6e70], R20 ;  /* 0x006e701401007387 */ /* 0x000fe80000100a00 */
[----:B------:R1:W-:Y:S04]  /*14ad60*/  STL.64 [R1+0x6e58], R16 ;  /* 0x006e581001007387 */ /* 0x0003e80000100a00 */
[----:B-1----:R0:W2:Y:S01]  /*14ad70*/  LDL.64 R16, [R1+0x600] ;  /* 0x0006000001107983 */ /* 0x0020a20000100a00 */
[----:B----4-:R-:W-:-:S02]  /*14ad80*/  IADD3 R20, P2, R22, R2, RZ ;  /* 0x0000000216147210 */ /* 0x010fc40007f5e0ff */
[----:B------:R-:W-:Y:S02]  /*14ad90*/  SHF.R.S32.HI R28, RZ, 0x1f, R22 ;  /* 0x0000001fff1c7819 */ /* 0x000fe40000011416 */
[----:B------:R-:W-:Y:S01]  /*14ada0*/  IADD3 R22, P3, R22, R3, RZ ;  /* 0x0000000316167210 */ /* 0x000fe20007f7e0ff */
[----:B--2---:R-:W2:Y:S04]  /*14adb0*/  LDL.LU R17, [R1] ;  /* 0x0000000001117983 */ /* 0x004ea80000300800 */
[----:B------:R1:W-:Y:S04]  /*14adc0*/  STL [R1+0x608], R20 ;  /* 0x0006081401007387 */ /* 0x0003e80000100800 */
[----:B-1----:R-:W4:Y:S04]  /*14add0*/  LDL.LU.64 R20, [R1+0x6e70] ;  /* 0x006e700001147983 */ /* 0x002f280000300a00 */
[----:B------:R1:W-:Y:S04]  /*14ade0*/  STL [R1+0x628], R22 ;  /* 0x0006281601007387 */ /* 0x0003e80000100800 */
[----:B-1----:R0:W3:Y:S04]  /*14adf0*/  LDL.LU R22, [R1+0x6e68] ;  /* 0x006e680001167983 */ /* 0x0020e80000300800 */
        /* <DEDUP_REMOVED lines=43> */
[----:B-1----:R-:W2:Y:S04]  /*14b0b0*/  LDL.LU R22, [R1+0x3f8] ;  /* 0x0003f80001167983 */ /* 0x002ea80000300800 */
[----:B--2---:R1:W-:Y:S04]  /*14b0c0*/  STL.64 [R1+0x6e28], R22 ;  /* 0x006e281601007387 */ /* 0x0043e80000100a00 */
[----:B-1----:R0:W4:Y:S04]  /*14b0d0*/  LDL.64 R22, [R1+0x630] ;  /* 0x0006300001167983 */ /* 0x0021280000100a00 */
[----:B------:R-:W-:Y:S01]  /*14b0e0*/  STL.64 [R1+0x6e10], R6 ;  /* 0x006e100601007387 */ /* 0x000fe20000100a00 */
        /* <DEDUP_REMOVED lines=21> */
[----:B-1----:R0:W4:Y:S04]  /*14b240*/  LDL.64 R16, [R1+0x650] ;  /* 0x0006500001107983 */ /* 0x0021280000100a00 */
[----:B----4-:R-:W4:Y:S04]  /*14b250*/  LDL.LU R17, [R1+0x3fc] ;  /* 0x0003fc0001117983 */ /* 0x010f280000300800 */
[----:B------:R-:W-:Y:S04]  /*14b260*/  STL.64 [R1+0x6df0], R26 ;  /* 0x006df01a01007387 */ /* 0x000fe80000100a00 */
[----:B------:R1:W-:Y:S04]  /*14b270*/  STL.64 [R1+0x6df8], R12 ;  /* 0x006df80c01007387 */ /* 0x0003e80000100a00 */
[----:B-1----:R0:W2:Y:S04]  /*14b280*/  LDL.64 R12, [R1+0x658] ;  /* 0x00065800010c7983 */ /* 0x0020a80000100a00 */
[----:B--2---:R-:W2:Y:S04]  /*14b290*/  LDL.LU R13, [R1] ;  /* 0x00000000010d7983 */ /* 0x004ea80000300800 */
[----:B---3--:R1:W-:Y:S01]  /*14b2a0*/  STL.64 [R1+0x6de8], R22 ;  /* 0x006de81601007387 */ /* 0x0083e20000100a00 */
[----:B----4-:R-:W-:-:S02]  /*14b2b0*/  SHF.R.S32.HI R28, RZ, 0x1f, R17 ;  /* 0x0000001fff1c7819 */ /* 0x010fc40000011411 */
[C---:B------:R-:W-:Y:S01]  /*14b2c0*/  IADD3 R26, P2, R17.reuse, R2, RZ ;  /* 0x00000002111a7210 */ /* 0x040fe20007f5e0ff */
[----:B------:R-:W-:Y:S04]  /*14b2d0*/  STL [R1+0x6de4], R8 ;  /* 0x006de40801007387 */ /* 0x000fe80000100800 */
[----:B------:R-:W-:Y:S01]  /*14b2e0*/  IMAD.X R27, R28, 0x1, R4, P2 ;  /* 0x000000011c1b7824 */ /* 0x000fe200010e0604 */
[----:B-1----:R-:W-:-:S05]  /*14b2f0*/  IADD3 R22, P3, R17, R3, RZ ;  /* 0x0000000311167210 */ /* 0x002fca0007f7e0ff */
[--C-:B------:R-:W-:Y:S02]  /*14b300*/  IMAD.X R23, R28, 0x1, R9.reuse, P3 ;  /* 0x000000011c177824 */ /* 0x100fe400018e0609 */
[C---:B--2---:R-:W-:Y:S02]  /*14b310*/  IMAD.X R17, R13.reuse, 0x1, R4, P0 ;  /* 0x000000010d117824 */ /* 0x044fe400000e0604 */
[----:B------:R-:W-:-:S03]  /*14b320*/  IMAD.X R13, R13, 0x1, R9, P1 ;  /* 0x000000010d0d7824 */ /* 0x000fc600008e0609 */
[----:B------:R1:W-:Y:S04]  /*14b330*/  STL [R1+0x654], R17 ;  /* 0x0006541101007387 */ /* 0x0003e80000100800 */
[----:B-1----:R-:W2:Y:S04]  /*14b340*/  LDL.LU.64 R16, [R1+0x6e00] ;  /* 0x006e000001107983 */ /* 0x002ea80000300a00 */
[----:B------:R1:W-:Y:S04]  /*14b350*/  STL [R1+0x65c], R13 ;  /* 0x00065c0d01007387 */ /* 0x0003e80000100800 */
[----:B-1----:R-:W3:Y:S04]  /*14b360*/  LDL.LU.64 R12, [R1+0x6df8] ;  /* 0x006df800010c7983 */ /* 0x002ee80000300a00 */
[----:B------:R1:W-:Y:S04]  /*14b370*/  STL.64 [R1+0x660], R26 ;  /* 0x0006601a01007387 */ /* 0x0003e80000100a00 */
[----:B-1----:R-:W4:Y:S04]  /*14b380*/  LDL.LU.64 R26, [R1+0x6df0] ;  /* 0x006df000011a7983 */ /* 0x002f280000300a00 */
[----:B------:R1:W-:Y:S04]  /*14b390*/  STL.64 [R1+0x668], R22 ;  /* 0x0006681601007387 */ /* 0x0003e80000100a00 */
[----:B-1----:R-:W3:Y:S04]  /*14b3a0*/  LDL.LU.64 R22, [R1+0x6de8] ;  /* 0x006de80001167983 */ /* 0x002ee80000300a00 */
[----:B------:R-:W2:Y:S02]  /*14b3b0*/  LDL.LU R28, [R1+0x400] ;  /* 0x00040000011c7983 */ /* 0x000ea40000300800 */
[----:B--2---:R-:W-:-:S05]  /*14b3c0*/  SHF.R.S32.HI R8, RZ, 0x1f, R28 ;  /* 0x0000001fff087819 */ /* 0x004fca000001141c */
[----:B------:R1:W-:Y:S04]  /*14b3d0*/  STL [R1], R8 ;  /* 0x0000000801007387 */ /* 0x0003e80000100800 */
[----:B-1----:R-:W2:Y:S04]  /*14b3e0*/  LDL.LU R8, [R1+0x6de4] ;  /* 0x006de40001087983 */ /* 0x002ea80000300800 */
[----:B--2---:R1:W-:Y:S04]  /*14b3f0*/  STL.64 [R1+0x6dd8], R8 ;  /* 0x006dd80801007387 */ /* 0x0043e80000100a00 */
[----:B------:R-:W-:Y:S04]  /*14b400*/  STL [R1+0x6de0], R9 ;  /* 0x006de00901007387 */ /* 0x000fe80000100800 */
[----:B------:R2:W-:Y:S01]  /*14b410*/  STL.64 [R1+0x6dc8], R16 ;  /* 0x006dc81001007387 */ /* 0x0005e20000100a00 */
[----:B-1----:R-:W-:-:S03]  /*14b420*/  IADD3 R8, P1, R28, R3, RZ ;  /* 0x000000031c087210 */ /* 0x002fc60007f3e0ff */
[----:B--2---:R-:W2:Y:S04]  /*14b430*/  LDL.LU R16, [R1+0x404] ;  /* 0x0004040001107983 */ /* 0x004ea80000300800 */
[----:B----4-:R-:W-:Y:S04]  /*14b440*/  STL.64 [R1+0x6dd0], R26 ;  /* 0x006dd01a01007387 */ /* 0x010fe80000100a00 */
[----:B------:R2:W-:Y:S04]  /*14b450*/  STL [R1+0x678], R8 ;  /* 0x0006780801007387 */ /* 0x0005e80000100800 */
[----:B------:R0:W4:Y:S01]  /*14b460*/  LDL.LU R9, [R1+0x6de0] ;  /* 0x006de00001097983 */ /* 0x0001220000300800 */
[----:B--2---:R-:W-:-:S05]  /*14b470*/  IADD3 R8, P2, R16, R2, RZ ;  /* 0x0000000210087210 */ /* 0x004fca0007f5e0ff */
[----:B------:R4:W-:Y:S04]  /*14b480*/  STL [R1+0x680], R8 ;  /* 0x0006800801007387 */ /* 0x0009e80000100800 */
[----:B----4-:R-:W2:Y:S01]  /*14b490*/  LDL.LU.64 R8, [R1+0x6dd8] ;  /* 0x006dd80001087983 */ /* 0x010ea20000300a00 */
[----:B------:R-:W-:Y:S02]  /*14b4a0*/  IADD3 R26, P0, R28, R2, RZ ;  /* 0x000000021c1a7210 */ /* 0x000fe40007f1e0ff */
[----:B------:R-:W-:Y:S02]  /*14b4b0*/  SHF.R.S32.HI R28, RZ, 0x1f, R16 ;  /* 0x0000001fff1c7819 */ /* 0x000fe40000011410 */
[----:B------:R-:W-:Y:S01]  /*14b4c0*/  IADD3 R16, P3, R16, R3, RZ ;  /* 0x0000000310107210 */ /* 0x000fe20007f7e0ff */
[----:B------:R-:W-:Y:S04]  /*14b4d0*/  STL [R1+0x670], R26 ;  /* 0x0006701a01007387 */ /* 0x000fe80000100800 */
[----:B--2---:R1:W-:Y:S02]  /*14b4e0*/  STL.64 [R1+0x6dc0], R8 ;  /* 0x006dc00801007387 */ /* 0x0043e40000100a00 */
[----:B-1----:R-:W-:-:S02]  /*14b4f0*/  IMAD.MOV.U32 R8, RZ, RZ, R26 ;  /* 0x000000ffff087224 */ /* 0x002fc400078e001a */
[----:B------:R-:W-:Y:S02]  /*14b500*/  IMAD.MOV.U32 R9, RZ, RZ, R27 ;  /* 0x000000ffff097224 */ /* 0x000fe400078e001b */
[----:B------:R-:W2:Y:S04]  /*14b510*/  LDL.LU.64 R26, [R1+0x6dd0] ;  /* 0x006dd000011a7983 */ /* 0x000ea80000300a00 */
        /* <DEDUP_REMOVED lines=8> */
[----:B---3--:R-:W3:Y:S02]  /*14b5a0*/  LDL.LU R3, [R1] ;  /* 0x0000000001037983 */ /* 0x008ee40000300800 */
        /* <DEDUP_REMOVED lines=8> */
[----:B---3--:R0:W3:Y:S04]  /*14b630*/  LDL.LU R2, [R1+0x6db8] ;  /* 0x006db80001027983 */ /* 0x0080e80000300800 */
[----:B------:R2:W-:Y:S01]  /*14b640*/  STL.64 [R1+0x6da0], R4 ;  /* 0x006da00401007387 */ /* 0x0005e20000100a00 */
[----:B-1----:R-:W-:-:S03]  /*14b650*/  IMAD.X R3, R28, 0x1, R9, P3 ;  /* 0x000000011c037824 */ /* 0x002fc600018e0609 */
[----:B--2---:R-:W2:Y:S04]  /*14b660*/  LDL.LU R4, [R1+0x40c] ;  /* 0x00040c0001047983 */ /* 0x004ea80000300800 */
        /* <DEDUP_REMOVED lines=12> */
[----:B-1----:R-:W3:Y:S04]  /*14b730*/  LDL.LU R4, [R1+0x410] ;  /* 0x0004100001047983 */ /* 0x002ee80000300800 */
[----:B--2---:R1:W-:Y:S04]  /*14b740*/  STL.64 [R1+0x6d90], R8 ;  /* 0x006d900801007387 */ /* 0x0043e80000100a00 */
[----:B-1----:R0:W2:Y:S04]  /*14b750*/  LDL.64 R8, [R1+0x690] ;  /* 0x0006900001087983 */ /* 0x0020a80000100a00 */
[----:B------:R1:W-:Y:S04]  /*14b760*/  STL.64 [R1+0x6d88], R26 ;  /* 0x006d881a01007387 */ /* 0x0003e80000100a00 */
[----:B-1----:R-:W2:Y:S01]  /*14b770*/  LDL.LU R27, [R1] ;  /* 0x00000000011b7983 */ /* 0x002ea20000300800 */
[----:B---3--:R-:W-:-:S02]  /*14b780*/  SHF.R.S32.HI R28, RZ, 0x1f, R4 ;  /* 0x0000001fff1c7819 */ /* 0x008fc40000011404 */
[C---:B------:R-:W-:Y:S02]  /*14b790*/  IADD3 R26, P2, R4.reuse, R2, RZ ;  /* 0x00000002041a7210 */ /* 0x040fe40007f5e0ff */
[----:B------:R-:W-:-:S05]  /*14b7a0*/  IADD3 R4, P3, R4, R3, RZ ;  /* 0x0000000304047210 */ /* 0x000fca0007f7e0ff */
[----:B------:R1:W-:Y:S04]  /*14b7b0*/  STL [R1+0x6a8], R4 ;  /* 0x0006a80401007387 */ /* 0x0003e80000100800 */
[----:B-1----:R-:W2:Y:S04]  /*14b7c0*/  LDL.LU.64 R4, [R1+0x6d98] ;  /* 0x006d980001047983 */ /* 0x002ea80000300a00 */
[----:B------:R1:W-:Y:S04]  /*14b7d0*/  STL.64 [R1+0x6d80], R2 ;  /* 0x006d800201007387 */ /* 0x0003e80000100a00 */
[----:B-1----:R0:W3:Y:S01]  /*14b7e0*/  LDL.64 R2, [R1+0x698] ;  /* 0x0006980001027983 */ /* 0x0020e20000100a00 */
[----:B--2---:R-:W-:-:S05]  /*14b7f0*/  IMAD.X R9, R27, 0x1, R4, P0 ;  /* 0x000000011b097824 */ /* 0x004fca00000e0604 */
[----:B------:R1:W-:Y:S04]  /*14b800*/  STL [R1+0x694], R9 ;  /* 0x0006940901007387 */ /* 0x0003e80000100800 */
[----:B-1----:R-:W3:Y:S02]  /*14b810*/  LDL.LU.64 R8, [R1+0x6d90] ;  /* 0x006d900001087983 */ /* 0x002ee40000300a00 */
[----:B---3--:R-:W-:Y:S02]  /*14b820*/  IMAD.X R3, R27, 0x1, R9, P1 ;  /* 0x000000011b037824 */ /* 0x008fe400008e0609 */
[----:B------:R-:W-:-:S05]  /*14b830*/  IMAD.X R27, R28, 0x1, R4, P2 ;  /* 0x000000011c1b7824 */ /* 0x000fca00010e0604 */
[----:B------:R1:W-:Y:S04]  /*14b840*/  STL.64 [R1+0x6a0], R26 ;  /* 0x0006a01a01007387 */ /* 0x0003e80000100a00 */
[----:B-1----:R-:W2:Y:S04]  /*14b850*/  LDL.LU.64 R26, [R1+0x6d88] ;  /* 0x006d8800011a7983 */ /* 0x002ea80000300a00 */
[----:B------:R1:W-:Y:S04]  /*14b860*/  STL [R1+0x69c], R3 ;  /* 0x00069c0301007387 */ /* 0x0003e80000100800 */
[----:B-1----:R0:W3:Y:S04]  /*14b870*/  LDL.64 R2, [R1+0x6a8] ;  /* 0x0006a80001027983 */ /* 0x0020e80000100a00 */
[----:B------:R1:W-:Y:S04]  /*14b880*/  STL.64 [R1+0x6d60], R6 ;  /* 0x006d600601007387 */ /* 0x0003e80000100a00 */
[----:B-1----:R-:W4:Y:S01]  /*14b890*/  LDL R6, [R1+0x6b4] ;  /* 0x0006b40001067983 */ /* 0x002f220000100800 */
        /* <DEDUP_REMOVED lines=43> */
[----:B------:R-:W3:Y:S04]  /*14bb50*/  LDL R28, [R1+0x6d4] ;  /* 0x0006d400011c7983 */ /* 0x000ee80000100800 */
        /* <DEDUP_REMOVED lines=13> */
[----:B-1----:R-:W3:Y:S04]  /*14bc30*/  LDL R8, [R1+0x6dc] ;  /* 0x0006dc0001087983 */ /* 0x002ee80000100800 */
        /* <DEDUP_REMOVED lines=19> */
[----:B-1----:R-:W2:Y:S01]  /*14bd70*/  LDL R26, [R1+0x6fc] ;  /* 0x0006fc00011a7983 */ /* 0x002ea20000100800 */
[----:B----4-:R-:W-:-:S03]  /*14bd80*/  IMAD.X R3, R28, 0x1, R9, P3 ;  /* 0x000000011c037824 */ /* 0x010fc600018e0609 */
[----:B--2---:R1:W-:Y:S04]  /*14bd90*/  STL.64 [R1+0x6d08], R26 ;  /* 0x006d081a01007387 */ /* 0x0043e80000100a00 */
[----:B-1----:R-:W2:Y:S04]  /*14bda0*/  LDL R26, [R1+0x6f4] ;  /* 0x0006f400011a7983 */ /* 0x002ea80000100800 */
        /* <DEDUP_REMOVED lines=27> */
[----:B-1----:R0:W3:Y:S02]  /*14bf60*/  LDL.64 R26, [R1+0x6f0] ;  /* 0x0006f000011a7983 */ /* 0x0020e40000100a00 */
        /* <DEDUP_REMOVED lines=12> */
[----:B------:R-:W2:Y:S04]  /*14c030*/  LDL R28, [R1+0x714] ;  /* 0x00071400011c7983 */ /* 0x000ea80000100800 */
[----:B------:R2:W-:Y:S04]  /*14c040*/  STL.64 [R1+0x6cd0], R8 ;  /* 0x006cd00801007387 */ /* 0x0005e80000100a00 */
[----:B------:R-:W-:Y:S01]  /*14c050*/  STL [R1+0x6cd8], R9 ;  /* 0x006cd80901007387 */ /* 0x000fe20000100800 */
[----:B--2---:R-:W-:-:S05]  /*14c060*/  SHF.R.S32.HI R8, RZ, 0x1f, R28 ;  /* 0x0000001fff087819 */ /* 0x004fca000001141c */
[----:B------:R4:W-:Y:S02]  /*14c070*/  STL [R1], R8 ;  /* 0x0000000801007387 */ /* 0x0009e40000100800 */
[----:B----4-:R-:W-:-:S05]  /*14c080*/  IADD3 R8, P0, R28, R2, RZ ;  /* 0x000000021c087210 */ /* 0x010fca0007f1e0ff */
        /* <DEDUP_REMOVED lines=8> */
[----:B-1----:R-:W2:Y:S04]  /*14c110*/  LDL R8, [R1+0x71c] ;  /* 0x00071c0001087983 */ /* 0x002ea80000100800 */
[----:B------:R-:W-:Y:S04]  /*14c120*/  STL.64 [R1+0x6cc8], R22 ;  /* 0x006cc81601007387 */ /* 0x000fe80000100a00 */
[----:B------:R1:W-:Y:S04]  /*14c130*/  STL.64 [R1+0x6cb0], R20 ;  /* 0x006cb01401007387 */ /* 0x0003e80000100a00 */
[----:B-1----:R0:W4:Y:S01]  /*14c140*/  LDL.64 R20, [R1+0x718] ;  /* 0x0007180001147983 */ /* 0x0021220000100a00 */
[----:B--2---:R-:W-:-:S02]  /*14c150*/  IADD3 R22, P2, R8, R2, RZ ;  /* 0x0000000208167210 */ /* 0x004fc40007f5e0ff */
[----:B------:R-:W-:Y:S02]  /*14c160*/  SHF.R.S32.HI R28, RZ, 0x1f, R8 ;  /* 0x0000001fff1c7819 */ /* 0x000fe40000011408 */
[----:B------:R-:W-:Y:S01]  /*14c170*/  IADD3 R8, P3, R8, R3, RZ ;  /* 0x0000000308087210 */ /* 0x000fe20007f7e0ff */
[----:B----4-:R-:W2:Y:S04]  /*14c180*/  LDL.LU R21, [R1] ;  /* 0x0000000001157983 */ /* 0x010ea80000300800 */
[----:B------:R1:W-:Y:S04]  /*14c190*/  STL [R1+0x720], R22 ;  /* 0x0007201601007387 */ /* 0x0003e80000100800 */
[----:B-1----:R-:W4:Y:S04]  /*14c1a0*/  LDL.LU.64 R22, [R1+0x6cc8] ;  /* 0x006cc80001167983 */ /* 0x002f280000300a00 */
        /* <DEDUP_REMOVED lines=8> */
[----:B--2---:R-:W-:-:S05]  /*14c230*/  IMAD.X R21, R21, 0x1, R9, P1 ;  /* 0x0000000115157824 */ /* 0x004fca00008e0609 */
[----:B------:R1:W-:Y:S04]  /*14c240*/  STL [R1+0x71c], R21 ;  /* 0x00071c1501007387 */ /* 0x0003e80000100800 */
[----:B-1----:R-:W2:Y:S04]  /*14c250*/  LDL.LU.64 R20, [R1+0x6cb0] ;  /* 0x006cb00001147983 */ /* 0x002ea80000300a00 */
[----:B------:R1:W-:Y:S04]  /*14c260*/  STL [R1+0x724], R3 ;  /* 0x0007240301007387 */ /* 0x0003e80000100800 */
[----:B-1----:R0:W3:Y:S04]  /*14c270*/  LDL.64 R2, [R1+0x728] ;  /* 0x0007280001027983 */ /* 0x0020e80000100a00 */
[----:B--2---:R1:W-:Y:S01]  /*14c280*/  STL.64 [R1+0x6c90], R20 ;  /* 0x006c901401007387 */ /* 0x0043e20000100a00 */
[----:B---3--:R-:W-:-:S03]  /*14c290*/  IMAD.X R3, R28, 0x1, R9, P3 ;  /* 0x000000011c037824 */ /* 0x008fc600018e0609 */
[----:B-1----:R-:W2:Y:S04]  /*14c2a0*/  LDL R20, [R1+0x734] ;  /* 0x0007340001147983 */ /* 0x002ea80000100800 */
[----:B------:R-:W-:Y:S04]  /*14c2b0*/  STL [R1+0x6c98], R21 ;  /* 0x006c981501007387 */ /* 0x000fe80000100800 */
[----:B------:R-:W-:Y:S04]  /*14c2c0*/  STL.64 [R1+0x6ca0], R16 ;  /* 0x006ca01001007387 */ /* 0x000fe80000100a00 */
[----:B------:R1:W-:Y:S04]  /*14c2d0*/  STL [R1+0x6c88], R4 ;  /* 0x006c880401007387 */ /* 0x0003e80000100800 */
[----:B-1----:R-:W3:Y:S04]  /*14c2e0*/  LDL R4, [R1+0x73c] ;  /* 0x00073c0001047983 */ /* 0x002ee80000100800 */
        /* <DEDUP_REMOVED lines=9> */
[----:B------:R0:W4:Y:S01]  /*14c380*/  LDL.LU R21, [R1+0x6c98] ;  /* 0x006c980001157983 */ /* 0x0001220000300800 */
[----:B---3--:R-:W-:-:S05]  /*14c390*/  IADD3 R20, P2, R4, R2, RZ ;  /* 0x0000000204147210 */ /* 0x008fca0007f5e0ff */
[----:B------:R4:W-:Y:S04]  /*14c3a0*/  STL [R1+0x740], R20 ;  /* 0x0007401401007387 */ /* 0x0009e80000100800 */
[----:B----4-:R-:W3:Y:S01]  /*14c3b0*/  LDL.LU.64 R20, [R1+0x6c90] ;  /* 0x006c900001147983 */ /* 0x010ee20000300a00 */
[----:B------:R-:W-:-:S03]  /*14c3c0*/  SHF.R.S32.HI R28, RZ, 0x1f, R4 ;  /* 0x0000001fff1c7819 */ /* 0x000fc60000011404 */
[----:B---3--:R1:W-:Y:S04]  /*14c3d0*/  STL.64 [R1+0x6c80], R20 ;  /* 0x006c801401007387 */ /* 0x0083e80000100a00 */
[----:B------:R3:W-:Y:S01]  /*14c3e0*/  STL.64 [R1+0x6c78], R8 ;  /* 0x006c780801007387 */ /* 0x0007e20000100a00 */
[----:B-1----:R-:W-:-:S03]  /*14c3f0*/  IADD3 R20, P3, R4, R3, RZ ;  /* 0x0000000304147210 */ /* 0x002fc60007f7e0ff */
[----:B---3--:R0:W3:Y:S04]  /*14c400*/  LDL.64 R8, [R1+0x730] ;  /* 0x0007300001087983 */ /* 0x0080e80000100a00 */
        /* <DEDUP_REMOVED lines=9> */
[----:B--2---:R-:W3:Y:S02]  /*14c4a0*/  LDL.LU R3, [R1] ;  /* 0x0000000001037983 */ /* 0x004ee40000300800 */
[----:B---3--:R-:W-:-:S05]  /*14c4b0*/  IMAD.X R9, R3, 0x1, R4, P0 ;  /* 0x0000000103097824 */ /* 0x008fca00000e0604 */
[----:B------:R1:W-:Y:S04]  /*14c4c0*/  STL [R1+0x734], R9 ;  /* 0x0007340901007387 */ /* 0x0003e80000100800 */
[----:B-1----:R-:W2:Y:S02]  /*14c4d0*/  LDL.LU.64 R8, [R1+0x6c78] ;  /* 0x006c780001087983 */ /* 0x002ea40000300a00 */
[----:B--2---:R-:W-:-:S05]  /*14c4e0*/  IMAD.X R3, R3, 0x1, R9, P1 ;  /* 0x0000000103037824 */ /* 0x004fca00008e0609 */
[----:B------:R1:W-:Y:S04]  /*14c4f0*/  STL [R1+0x73c], R3 ;  /* 0x00073c0301007387 */ /* 0x0003e80000100800 */
[----:B------:R0:W2:Y:S01]  /*14c500*/  LDL.LU R2, [R1+0x6c74] ;  /* 0x006c740001027983 */ /* 0x0000a20000300800 */
[----:B-1----:R-:W-:-:S05]  /*14c510*/  IMAD.X R3, R28, 0x1, R4, P2 ;  /* 0x000000011c037824 */ /* 0x002fca00010e0604 */
[----:B------:R1:W-:Y:S04]  /*14c520*/  STL [R1+0x744], R3 ;  /* 0x0007440301007387 */ /* 0x0003e80000100800 */
[----:B--2---:R0:W2:Y:S04]  /*14c530*/  LDL.LU R2, [R1+0x6c70] ;  /* 0x006c700001027983 */ /* 0x0040a80000300800 */
[----:B------:R3:W-:Y:S01]  /*14c540*/  STL.64 [R1+0x6c58], R4 ;  /* 0x006c580401007387 */ /* 0x0007e20000100a00 */
[----:B-1----:R-:W-:-:S03]  /*14c550*/  IMAD.X R3, R28, 0x1, R9, P3 ;  /* 0x000000011c037824 */ /* 0x002fc600018e0609 */
[----:B---3--:R-:W3:Y:S04]  /*14c560*/  LDL R4, [R1+0x754] ;  /* 0x0007540001047983 */ /* 0x008ee80000100800 */
        /* <DEDUP_REMOVED lines=12> */
[----:B-1----:R-:W3:Y:S04]  /*14c630*/  LDL R4, [R1+0x75c] ;  /* 0x00075c0001047983 */ /* 0x002ee80000100800 */
        /* <DEDUP_REMOVED lines=20> */
[----:B--2---:R1:W-:Y:S04]  /*14c780*/  STL.64 [R1+0x6c18], R6 ;  /* 0x006c180601007387 */ /* 0x0043e80000100a00 */
[----:B-1----:R-:W2:Y:S01]  /*14c790*/  LDL R6, [R1+0x77c] ;  /* 0x00077c0001067983 */ /* 0x002ea20000100800 */
[----:B---3--:R-:W-:-:S03]  /*14c7a0*/  IMAD.X R3, R28, 0x1, R9, P3 ;  /* 0x000000011c037824 */ /* 0x008fc600018e0609 */
[----:B--2---:R1:W-:Y:S04]  /*14c7b0*/  STL.64 [R1+0x6c28], R6 ;  /* 0x006c280601007387 */ /* 0x0043e80000100a00 */
[----:B-1----:R-:W2:Y:S04]  /*14c7c0*/  LDL R6, [R1+0x774] ;  /* 0x0007740001067983 */ /* 0x002ea80000100800 */
[----:B----4-:R-:W-:Y:S04]  /*14c7d0*/  STL.64 [R1+0x6c20], R20 ;  /* 0x006c201401007387 */ /* 0x010fe80000100a00 */
        /* <DEDUP_REMOVED lines=27> */
[----:B------:R1:W-:Y:S04]  /*14c990*/  STL.64 [R1+0x6bf0], R26 ;  /* 0x006bf01a01007387 */ /* 0x0003e80000100a00 */
[----:B-1----:R-:W2:Y:S04]  /*14c9a0*/  LDL R26, [R1+0x794] ;  /* 0x00079400011a7983 */ /* 0x002ea80000100800 */
[----:B------:R-:W-:Y:S01]  /*14c9b0*/  STL.64 [R1+0x6bf8], R18 ;  /* 0x006bf81201007387 */ /* 0x000fe20000100a00 */
        /* <DEDUP_REMOVED lines=11> */
[----:B---3--:R-:W3:Y:S01]  /*14ca70*/  LDL.LU.64 R2, [R1+0x6c00] ;  /* 0x006c000001027983 */ /* 0x008ee20000300a00 */
[----:B--2---:R-:W-:-:S05]  /*14ca80*/  SHF.R.S32.HI R28, RZ, 0x1f, R26 ;  /* 0x0000001fff1c7819 */ /* 0x004fca000001141a */
[----:B------:R-:W-:Y:S01]  /*14ca90*/  STL [R1], R28 ;  /* 0x0000001c01007387 */ /* 0x000fe20000100800 */
[C---:B---3--:R-:W-:Y:S02]  /*14caa0*/  IADD3 R18, P0, R26.reuse, R2, RZ ;  /* 0x000000021a127210 */ /* 0x048fe40007f1e0ff */
        /* <DEDUP_REMOVED lines=8> */
[----:B-1----:R-:W4:Y:S04]  /*14cb30*/  LDL R14, [R1+0x79c] ;  /* 0x00079c00010e7983 */ /* 0x002f280000100800 */
[----:B------:R-:W-:Y:S04]  /*14cb40*/  STL.64 [R1+0x6bd0], R22 ;  /* 0x006bd01601007387 */ /* 0x000fe80000100a00 */
[----:B------:R1:W-:Y:S04]  /*14cb50*/  STL.64 [R1+0x6bd8], R20 ;  /* 0x006bd81401007387 */ /* 0x0003e80000100a00 */
[----:B-1----:R0:W2:Y:S01]  /*14cb60*/  LDL.64 R20, [R1+0x798] ;  /* 0x0007980001147983 */ /* 0x0020a20000100a00 */
[----:B----4-:R-:W-:-:S02]  /*14cb70*/  SHF.R.S32.HI R28, RZ, 0x1f, R14 ;  /* 0x0000001fff1c7819 */ /* 0x010fc4000001140e */
[C---:B------:R-:W-:Y:S02]  /*14cb80*/  IADD3 R22, P2, R14.reuse, R2, RZ ;  /* 0x000000020e167210 */ /* 0x040fe40007f5e0ff */
[----:B------:R-:W-:Y:S01]  /*14cb90*/  IADD3 R14, P3, R14, R3, RZ ;  /* 0x000000030e0e7210 */ /* 0x000fe20007f7e0ff */
[----:B--2---:R-:W2:Y:S04]  /*14cba0*/  LDL.LU R21, [R1] ;  /* 0x0000000001157983 */ /* 0x004ea80000300800 */
[----:B------:R-:W-:Y:S04]  /*14cbb0*/  STL [R1+0x6bc4], R8 ;  /* 0x006bc40801007387 */ /* 0x000fe80000100800 */
[----:B------:R1:W-:Y:S04]  /*14cbc0*/  STL [R1+0x7a8], R14 ;  /* 0x0007a80e01007387 */ /* 0x0003e80000100800 */
[----:B-1----:R0:W4:Y:S04]  /*14cbd0*/  LDL.LU R14, [R1+0x6be8] ;  /* 0x006be800010e7983 */ /* 0x0021280000300800 */
[----:B------:R1:W-:Y:S04]  /*14cbe0*/  STL.64 [R1+0x6bc8], R2 ;  /* 0x006bc80201007387 */ /* 0x0003e80000100a00 */
[----:B-1----:R0:W3:Y:S01]  /*14cbf0*/  LDL.64 R2, [R1+0x7a8] ;  /* 0x0007a80001027983 */ /* 0x0020e20000100a00 */
[----:B------:R-:W-:-:S02]  /*14cc00*/  IMAD.X R23, R28, 0x1, R4, P2 ;  /* 0x000000011c177824 */ /* 0x000fc400010e0604 */
[C---:B--2---:R-:W-:Y:S02]  /*14cc10*/  IMAD.X R15, R21.reuse, 0x1, R4, P0 ;  /* 0x00000001150f7824 */ /* 0x044fe400000e0604 */
[----:B------:R-:W-:-:S03]  /*14cc20*/  IMAD.X R21, R21, 0x1, R9, P1 ;  /* 0x0000000115157824 */ /* 0x000fc600008e0609 */
[----:B------:R4:W-:Y:S04]  /*14cc30*/  STL [R1+0x794], R15 ;  /* 0x0007940f01007387 */ /* 0x0009e80000100800 */
[----:B----4-:R-:W2:Y:S04]  /*14cc40*/  LDL.LU.64 R14, [R1+0x6be0] ;  /* 0x006be000010e7983 */ /* 0x010ea80000300a00 */
[----:B------:R1:W-:Y:S01]  /*14cc50*/  STL [R1+0x79c], R21 ;  /* 0x00079c1501007387 */ /* 0x0003e20000100800 */
[----:B---3--:R-:W-:-:S03]  /*14cc60*/  IMAD.X R3, R28, 0x1, R9, P3 ;  /* 0x000000011c037824 */ /* 0x008fc600018e0609 */
[----:B-1----:R-:W3:Y:S04]  /*14cc70*/  LDL.LU.64 R20, [R1+0x6bd8] ;  /* 0x006bd80001147983 */ /* 0x002ee80000300a00 */
[----:B------:R1:W-:Y:S04]  /*14cc80*/  STL.64 [R1+0x7a0], R22 ;  /* 0x0007a01601007387 */ /* 0x0003e80000100a00 */
[----:B-1----:R-:W4:Y:S04]  /*14cc90*/  LDL.LU.64 R22, [R1+0x6bd0] ;  /* 0x006bd00001167983 */ /* 0x002f280000300a00 */
[----:B------:R1:W-:Y:S04]  /*14cca0*/  STL [R1+0x7ac], R3 ;  /* 0x0007ac0301007387 */ /* 0x0003e80000100800 */
[----:B-1----:R-:W4:Y:S04]  /*14ccb0*/  LDL.LU.64 R2, [R1+0x6bc8] ;  /* 0x006bc80001027983 */ /* 0x002f280000300a00 */
[----:B------:R-:W2:Y:S02]  /*14ccc0*/  LDL.LU R28, [R1+0x7b4] ;  /* 0x0007b400011c7983 */ /* 0x000ea40000300800 */
[----:B--2---:R-:W-:-:S05]  /*14ccd0*/  SHF.R.S32.HI R8, RZ, 0x1f, R28 ;  /* 0x0000001fff087819 */ /* 0x004fca000001141c */
[----:B------:R1:W-:Y:S04]  /*14cce0*/  STL [R1], R8 ;  /* 0x0000000801007387 */ /* 0x0003e80000100800 */
[----:B-1----:R-:W2:Y:S04]  /*14ccf0*/  LDL.LU R8, [R1+0x6bc4] ;  /* 0x006bc40001087983 */ /* 0x002ea80000300800 */
[----:B--2---:R-:W-:Y:S04]  /*14cd00*/  STL.64 [R1+0x6bb8], R8 ;  /* 0x006bb80801007387 */ /* 0x004fe80000100a00 */
[----:B------:R-:W-:Y:S04]  /*14cd10*/  STL [R1+0x6bc0], R9 ;  /* 0x006bc00901007387 */ /* 0x000fe80000100800 */
[----:B------:R1:W-:Y:S04]  /*14cd20*/  STL.64 [R1+0x6ba8], R14 ;  /* 0x006ba80e01007387 */ /* 0x0003e80000100a00 */
[----:B-1----:R-:W2:Y:S04]  /*14cd30*/  LDL R14, [R1+0x7bc] ;  /* 0x0007bc00010e7983 */ /* 0x002ea80000100800 */
[----:B---3--:R1:W-:Y:S01]  /*14cd40*/  STL.64 [R1+0x6bb0], R20 ;  /* 0x006bb01401007387 */ /* 0x0083e20000100a00 */
[----:B----4-:R-:W-:-:S02]  /*14cd50*/  IADD3 R8, P1, R28, R3, RZ ;  /* 0x000000031c087210 */ /* 0x010fc40007f3e0ff */
[----:B-1----:R-:W-:-:S05]  /*14cd60*/  IADD3 R20, P0, R28, R2, RZ ;  /* 0x000000021c147210 */ /* 0x002fca0007f1e0ff */
[----:B------:R-:W-:Y:S04]  /*14cd70*/  STL [R1+0x7b0], R20 ;  /* 0x0007b01401007387 */ /* 0x000fe80000100800 */
[----:B------:R2:W-:Y:S04]  /*14cd80*/  STL [R1+0x7b8], R8 ;  /* 0x0007b80801007387 */ /* 0x0005e80000100800 */
[----:B------:R0:W3:Y:S01]  /*14cd90*/  LDL.LU R9, [R1+0x6bc0] ;  /* 0x006bc00001097983 */ /* 0x0000e20000300800 */
[----:B--2---:R-:W-:-:S05]  /*14cda0*/  IADD3 R8, P2, R14, R2, RZ ;  /* 0x000000020e087210 */ /* 0x004fca0007f5e0ff */
[----:B------:R3:W-:Y:S04]  /*14cdb0*/  STL [R1+0x7c0], R8 ;  /* 0x0007c00801007387 */ /* 0x0007e80000100800 */
[----:B---3--:R-:W2:Y:S01]  /*14cdc0*/  LDL.LU.64 R8, [R1+0x6bb8] ;  /* 0x006bb80001087983 */ /* 0x008ea20000300a00 */
[----:B------:R-:W-:Y:S02]  /*14cdd0*/  SHF.R.S32.HI R28, RZ, 0x1f, R14 ;  /* 0x0000001fff1c7819 */ /* 0x000fe4000001140e */
[----:B------:R-:W-:Y:S01]  /*14cde0*/  IADD3 R14, P3, R14, R3, RZ ;  /* 0x000000030e0e7210 */ /* 0x000fe20007f7e0ff */
[----:B--2---:R1:W-:Y:S02]  /*14cdf0*/  STL.64 [R1+0x6ba0], R8 ;  /* 0x006ba00801007387 */ /* 0x0043e40000100a00 */
[----:B-1----:R-:W-:-:S02]  /*14ce00*/  IMAD.MOV.U32 R8, RZ, RZ, R20 ;  /* 0x000000ffff087224 */ /* 0x002fc400078e0014 */
[----:B------:R-:W-:Y:S02]  /*14ce10*/  IMAD.MOV.U32 R9, RZ, RZ, R21 ;  /* 0x000000ffff097224 */ /* 0x000fe400078e0015 */
[----:B------:R-:W2:Y:S04]  /*14ce20*/  LDL.LU.64 R20, [R1+0x6bb0] ;  /* 0x006bb00001147983 */ /* 0x000ea80000300a00 */
        /* <DEDUP_REMOVED lines=8> */
[----:B----4-:R-:W4:Y:S02]  /*14ceb0*/  LDL.LU R3, [R1] ;  /* 0x0000000001037983 */ /* 0x010f240000300800 */
        /* <DEDUP_REMOVED lines=8> */
[----:B----4-:R0:W4:Y:S04]  /*14cf40*/  LDL.LU R2, [R1+0x6b98] ;  /* 0x006b980001027983 */ /* 0x0101280000300800 */
[----:B------:R2:W-:Y:S01]  /*14cf50*/  STL.64 [R1+0x6b80], R4 ;  /* 0x006b800401007387 */ /* 0x0005e20000100a00 */
[----:B-1----:R-:W-:-:S03]  /*14cf60*/  IMAD.X R3, R28, 0x1, R9, P3 ;  /* 0x000000011c037824 */ /* 0x002fc600018e0609 */
[----:B--2---:R-:W2:Y:S04]  /*14cf70*/  LDL R4, [R1+0x7d4] ;  /* 0x0007d40001047983 */ /* 0x004ea80000100800 */
        /* <DEDUP_REMOVED lines=12> */
[----:B-1----:R-:W4:Y:S04]  /*14d040*/  LDL R4, [R1+0x7dc] ;  /* 0x0007dc0001047983 */ /* 0x002f280000100800 */
[----:B--2---:R1:W-:Y:S04]  /*14d050*/  STL.64 [R1+0x6b70], R8 ;  /* 0x006b700801007387 */ /* 0x0043e80000100a00 */
[----:B-1----:R0:W2:Y:S04]  /*14d060*/  LDL.64 R8, [R1+0x7d0] ;  /* 0x0007d00001087983 */ /* 0x0020a80000100a00 */
[----:B------:R1:W-:Y:S04]  /*14d070*/  STL.64 [R1+0x6b68], R22 ;  /* 0x006b681601007387 */ /* 0x0003e80000100a00 */
[----:B-1----:R-:W2:Y:S01]  /*14d080*/  LDL.LU R23, [R1] ;  /* 0x0000000001177983 */ /* 0x002ea20000300800 */
[----:B----4-:R-:W-:-:S02]  /*14d090*/  SHF.R.S32.HI R28, RZ, 0x1f, R4 ;  /* 0x0000001fff1c7819 */ /* 0x010fc40000011404 */
[C---:B------:R-:W-:Y:S02]  /*14d0a0*/  IADD3 R22, P2, R4.reuse, R2, RZ ;  /* 0x0000000204167210 */ /* 0x040fe40007f5e0ff */
[----:B------:R-:W-:-:S05]  /*14d0b0*/  IADD3 R4, P3, R4, R3, RZ ;  /* 0x0000000304047210 */ /* 0x000fca0007f7e0ff */
[----:B------:R1:W-:Y:S04]  /*14d0c0*/  STL [R1+0x7e8], R4 ;  /* 0x0007e80401007387 */ /* 0x0003e80000100800 */
[----:B-1----:R-:W2:Y:S04]  /*14d0d0*/  LDL.LU.64 R4, [R1+0x6b78] ;  /* 0x006b780001047983 */ /* 0x002ea80000300a00 */
[----:B------:R1:W-:Y:S04]  /*14d0e0*/  STL.64 [R1+0x6b60], R2 ;  /* 0x006b600201007387 */ /* 0x0003e80000100a00 */
[----:B-1----:R0:W4:Y:S01]  /*14d0f0*/  LDL.64 R2, [R1+0x7d8] ;  /* 0x0007d80001027983 */ /* 0x0021220000100a00 */
[----:B--2---:R-:W-:-:S05]  /*14d100*/  IMAD.X R9, R23, 0x1, R4, P0 ;  /* 0x0000000117097824 */ /* 0x004fca00000e0604 */
[----:B------:R1:W-:Y:S04]  /*14d110*/  STL [R1+0x7d4], R9 ;  /* 0x0007d40901007387 */ /* 0x0003e80000100800 */
[----:B-1----:R-:W4:Y:S02]  /*14d120*/  LDL.LU.64 R8, [R1+0x6b70] ;  /* 0x006b700001087983 */ /* 0x002f240000300a00 */
[----:B----4-:R-:W-:Y:S02]  /*14d130*/  IMAD.X R3, R23, 0x1, R9, P1 ;  /* 0x0000000117037824 */ /* 0x010fe400008e0609 */
[----:B------:R-:W-:-:S05]  /*14d140*/  IMAD.X R23, R28, 0x1, R4, P2 ;  /* 0x000000011c177824 */ /* 0x000fca00010e0604 */
[----:B------:R1:W-:Y:S04]  /*14d150*/  STL.64 [R1+0x7e0], R22 ;  /* 0x0007e01601007387 */ /* 0x0003e80000100a00 */
[----:B-1----:R-:W2:Y:S04]  /*14d160*/  LDL.LU.64 R22, [R1+0x6b68] ;  /* 0x006b680001167983 */ /* 0x002ea80000300a00 */
[----:B------:R1:W-:Y:S04]  /*14d170*/  STL [R1+0x7dc], R3 ;  /* 0x0007dc0301007387 */ /* 0x0003e80000100800 */
[----:B-1----:R0:W4:Y:S04]  /*14d180*/  LDL.64 R2, [R1+0x7e8] ;  /* 0x0007e80001027983 */ /* 0x0021280000100a00 */
[----:B--2---:R1:W-:Y:S04]  /*14d190*/  STL.64 [R1+0x6b40], R22 ;  /* 0x006b401601007387 */ /* 0x0043e80000100a00 */
        /* <DEDUP_REMOVED lines=72> */
[----:B------:R-:W-:-:S03]  /*14d620*/  IMAD.X R7, R28, 0x1, R4, P2 ;  /* 0x000000011c077824 */ /* 0x000fc600010e0604 */
[----:B------:R-:W-:Y:S04]  /*14d630*/  STL [R1+0x81c], R3 ;  /* 0x00081c0301007387 */ /* 0x000fe80000100800 */
[----:B------:R1:W-:Y:S04]  /*14d640*/  STL.64 [R1+0x820], R6 ;  /* 0x0008200601007387 */ /* 0x0003e80000100a00 */
[----:B-1----:R-:W2:Y:S04]  /*14d650*/  LDL.LU.64 R6, [R1+0x6b00] ;  /* 0x006b000001067983 */ /* 0x002ea80000300a00 */
[----:B------:R0:W4:Y:S04]  /*14d660*/  LDL.64 R2, [R1+0x828] ;  /* 0x0008280001027983 */ /* 0x0001280000100a00 */
[----:B--2---:R-:W-:Y:S04]  /*14d670*/  STL.64 [R1+0x6af0], R6 ;  /* 0x006af00601007387 */ /* 0x004fe80000100a00 */
[----:B------:R1:W-:Y:S04]  /*14d680*/  STL.64 [R1+0x6ad8], R4 ;  /* 0x006ad80401007387 */ /* 0x0003e80000100a00 */
[----:B-1----:R-:W2:Y:S01]  /*14d690*/  LDL R4, [R1+0x83c] ;  /* 0x00083c0001047983 */ /* 0x002ea20000100800 */
[----:B----4-:R-:W-:-:S03]  /*14d6a0*/  IMAD.X R3, R28, 0x1, R9, P3 ;  /* 0x000000011c037824 */ /* 0x010fc600018e0609 */
[----:B--2---:R1:W-:Y:S04]  /*14d6b0*/  STL.64 [R1+0x6ae8], R4 ;  /* 0x006ae80401007387 */ /* 0x0043e80000100a00 */
[----:B-1----:R-:W2:Y:S04]  /*14d6c0*/  LDL R4, [R1+0x834] ;  /* 0x0008340001047983 */ /* 0x002ea80000100800 */
        /* <DEDUP_REMOVED lines=17> */
[----:B-1----:R-:W3:Y:S04]  /*14d7e0*/  LDL.LU.64 R4, [R1+0x6ad8] ;  /* 0x006ad80001047983 */ /* 0x002ee80000300a00 */
[----:B------:R1:W-:Y:S04]  /*14d7f0*/  STL.64 [R1+0x6ac8], R16 ;  /* 0x006ac81001007387 */ /* 0x0003e80000100a00 */
[----:B-1----:R0:W2:Y:S04]  /*14d800*/  LDL.64 R16, [R1+0x838] ;  /* 0x0008380001107983 */ /* 0x0020a80000100a00 */
[----:B--2---:R-:W3:Y:S04]  /*14d810*/  LDL.LU R17, [R1] ;  /* 0x0000000001117983 */ /* 0x004ee80000300800 */
[----:B------:R1:W-:Y:S04]  /*14d820*/  STL.64 [R1+0x6ac0], R6 ;  /* 0x006ac00601007387 */ /* 0x0003e80000100a00 */
[----:B-1----:R-:W2:Y:S04]  /*14d830*/  LDL.64 R6, [R1+0x840] ;  /* 0x0008400001067983 */ /* 0x002ea80000100a00 */
[----:B--2---:R1:W-:Y:S04]  /*14d840*/  STL [R1+0x6ad0], R6 ;  /* 0x006ad00601007387 */ /* 0x0043e80000100800 */
[----:B-1----:R0:W3:Y:S04]  /*14d850*/  LDL.64 R6, [R1+0x830] ;  /* 0x0008300001067983 */ /* 0x0020e80000100a00 */
[----:B------:R1:W-:Y:S04]  /*14d860*/  STL.64 [R1+0x6ab8], R2 ;  /* 0x006ab80201007387 */ /* 0x0003e80000100a00 */
[----:B-1----:R0:W2:Y:S04]  /*14d870*/  LDL.64 R2, [R1+0x848] ;  /* 0x0008480001027983 */ /* 0x0020a80000100a00 */
[----:B----4-:R1:W-:Y:S04]  /*14d880*/  STL.64 [R1+0x6aa8], R20 ;  /* 0x006aa81401007387 */ /* 0x0103e80000100a00 */
[----:B-1----:R-:W4:Y:S04]  /*14d890*/  LDL R20, [R1+0x854] ;  /* 0x0008540001147983 */ /* 0x002f280000100800 */
[----:B------:R-:W-:Y:S01]  /*14d8a0*/  STL.64 [R1+0x6ab0], R10 ;  /* 0x006ab00a01007387 */ /* 0x000fe20000100a00 */
[----:B---3--:R-:W-:-:S05]  /*14d8b0*/  IMAD.X R7, R17, 0x1, R4, P0 ;  /* 0x0000000111077824 */ /* 0x008fca00000e0604 */
[----:B------:R1:W-:Y:S04]  /*14d8c0*/  STL [R1+0x834], R7 ;  /* 0x0008340701007387 */ /* 0x0003e80000100800 */
[----:B------:R0:W3:Y:S01]  /*14d8d0*/  LDL.LU R6, [R1+0x6ad0] ;  /* 0x006ad00001067983 */ /* 0x0000e20000300800 */
[----:B------:R-:W-:-:S05]  /*14d8e0*/  IMAD.X R17, R17, 0x1, R9, P1 ;  /* 0x0000000111117824 */ /* 0x000fca00008e0609 */
[----:B------:R0:W-:Y:S01]  /*14d8f0*/  STL [R1+0x83c], R17 ;  /* 0x00083c1101007387 */ /* 0x0001e20000100800 */
[C---:B--2---:R-:W-:Y:S02]  /*14d900*/  IMAD.X R3, R28.reuse, 0x1, R9, P3 ;  /* 0x000000011c037824 */ /* 0x044fe400018e0609 */
[----:B-1----:R-:W-:Y:S01]  /*14d910*/  IMAD.X R7, R28, 0x1, R4, P2 ;  /* 0x000000011c077824 */ /* 0x002fe200010e0604 */
[----:B0-----:R-:W2:Y:S04]  /*14d920*/  LDL.LU.64 R16, [R1+0x6ac8] ;  /* 0x006ac80001107983 */ /* 0x001ea80000300a00 */
[----:B------:R3:W-:Y:S04]  /*14d930*/  STL [R1+0x844], R7 ;  /* 0x0008440701007387 */ /* 0x0007e80000100800 */
[----:B---3--:R-:W3:Y:S04]  /*14d940*/  LDL.LU.64 R6, [R1+0x6ac0] ;  /* 0x006ac00001067983 */ /* 0x008ee80000300a00 */
[----:B------:R0:W-:Y:S04]  /*14d950*/  STL [R1+0x84c], R3 ;  /* 0x00084c0301007387 */ /* 0x0001e80000100800 */
[----:B0-----:R-:W2:Y:S01]  /*14d960*/  LDL.LU.64 R2, [R1+0x6ab8] ;  /* 0x006ab80001027983 */ /* 0x001ea20000300a00 */
[----:B----4-:R-:W-:-:S02]  /*14d970*/  SHF.R.S32.HI R28, RZ, 0x1f, R20 ;  /* 0x0000001fff1c7819 */ /* 0x010fc40000011414 */
[C---:B--2---:R-:W-:Y:S02]  /*14d980*/  IADD3 R10, P0, R20.reuse, R2, RZ ;  /* 0x00000002140a7210 */ /* 0x044fe40007f1e0ff */
[----:B------:R-:W-:-:S03]  /*14d990*/  IADD3 R20, P1, R20, R3, RZ ;  /* 0x0000000314147210 */ /* 0x000fc60007f3e0ff */
[----:B------:R0:W-:Y:S04]  /*14d9a0*/  STL [R1+0x850], R10 ;  /* 0x0008500a01007387 */ /* 0x0001e80000100800 */
[----:B------:R-:W-:Y:S04]  /*14d9b0*/  STL [R1], R28 ;  /* 0x0000001c01007387 */ /* 0x000fe80000100800 */
[----:B0-----:R-:W2:Y:S04]  /*14d9c0*/  LDL.LU.64 R10, [R1+0x6ab0] ;  /* 0x006ab000010a7983 */ /* 0x001ea80000300a00 */
[----:B------:R0:W-:Y:S04]  /*14d9d0*/  STL [R1+0x858], R20 ;  /* 0x0008581401007387 */ /* 0x0001e80000100800 */
[----:B0-----:R-:W4:Y:S04]  /*14d9e0*/  LDL.LU.64 R20, [R1+0x6aa8] ;  /* 0x006aa80001147983 */ /* 0x001f280000300a00 */
[----:B------:R0:W-:Y:S04]  /*14d9f0*/  STL.64 [R1+0x6a98], R12 ;  /* 0x006a980c01007387 */ /* 0x0001e80000100a00 */
[----:B0-----:R-:W2:Y:S04]  /*14da00*/  LDL R12, [R1+0x85c] ;  /* 0x00085c00010c7983 */ /* 0x001ea80000100800 */
[----:B------:R-:W-:Y:S04]  /*14da10*/  STL.64 [R1+0x6aa0], R14 ;  /* 0x006aa00e01007387 */ /* 0x000fe80000100a00 */
[----:B---3--:R0:W-:Y:S04]  /*14da20*/  STL.64 [R1+0x6a88], R6 ;  /* 0x006a880601007387 */ /* 0x0081e80000100a00 */
[----:B0-----:R0:W3:Y:S01]  /*14da30*/  LDL.64 R6, [R1+0x858] ;  /* 0x0008580001067983 */ /* 0x0010e20000100a00 */
        /* <DEDUP_REMOVED lines=12> */
[----:B--2---:R-:W-:-:S02]  /*14db00*/  IMAD.X R19, R7, 0x1, R4, P0 ;  /* 0x0000000107137824 */ /* 0x004fc400000e0604 */
[----:B------:R-:W-:-:S03]  /*14db10*/  IMAD.X R7, R7, 0x1, R9, P1 ;  /* 0x0000000107077824 */ /* 0x000fc600008e0609 */
[----:B------:R1:W-:Y:S04]  /*14db20*/  STL [R1+0x854], R19 ;  /* 0x0008541301007387 */ /* 0x0003e80000100800 */
[----:B-1----:R-:W2:Y:S04]  /*14db30*/  LDL.LU.64 R18, [R1+0x6a90] ;  /* 0x006a900001127983 */ /* 0x002ea80000300a00 */
[----:B------:R1:W-:Y:S04]  /*14db40*/  STL [R1+0x85c], R7 ;  /* 0x00085c0701007387 */ /* 0x0003e80000100800 */
[----:B-1----:R-:W4:Y:S01]  /*14db50*/  LDL.LU.64 R6, [R1+0x6a88] ;  /* 0x006a880001067983 */ /* 0x002f220000300a00 */
[----:B---3--:R-:W-:-:S05]  /*14db60*/  IMAD.X R3, R28, 0x1, R4, P2 ;  /* 0x000000011c037824 */ /* 0x008fca00010e0604 */
[----:B------:R1:W-:Y:S04]  /*14db70*/  STL [R1+0x864], R3 ;  /* 0x0008640301007387 */ /* 0x0003e80000100800 */
[----:B-1----:R0:W3:Y:S04]  /*14db80*/  LDL.64 R2, [R1+0x868] ;  /* 0x0008680001027983 */ /* 0x0020e80000100a00 */
[----:B------:R1:W-:Y:S04]  /*14db90*/  STL.64 [R1+0x6a70], R4 ;  /* 0x006a700401007387 */ /* 0x0003e80000100a00 */
[----:B-1----:R-:W2:Y:S04]  /*14dba0*/  LDL R4, [R1+0x874] ;  /* 0x0008740001047983 */ /* 0x002ea80000100800 */
[----:B------:R-:W-:Y:S04]  /*14dbb0*/  STL.64 [R1+0x6a78], R24 ;  /* 0x006a781801007387 */ /* 0x000fe80000100a00 */
[----:B------:R1:W-:Y:S04]  /*14dbc0*/  STL.64 [R1+0x6a60], R14 ;  /* 0x006a600e01007387 */ /* 0x0003e80000100a00 */
[----:B-1----:R-:W4:Y:S04]  /*14dbd0*/  LDL R14, [R1+0x87c] ;  /* 0x00087c00010e7983 */ /* 0x002f280000100800 */
[----:B------:R-:W-:Y:S01]  /*14dbe0*/  STL.64 [R1+0x6a68], R16 ;  /* 0x006a681001007387 */ /* 0x000fe20000100a00 */
[----:B---3--:R-:W-:-:S05]  /*14dbf0*/  IMAD.X R3, R28, 0x1, R9, P3 ;  /* 0x000000011c037824 */ /* 0x008fca00018e0609 */
[----:B------:R1:W-:Y:S04]  /*14dc00*/  STL [R1+0x86c], R3 ;  /* 0x00086c0301007387 */ /* 0x0003e80000100800 */
[----:B-1----:R-:W3:Y:S01]  /*14dc10*/  LDL.LU.64 R2, [R1+0x6a80] ;  /* 0x006a800001027983 */ /* 0x002ee20000300a00 */
[----:B--2---:R-:W-:Y:S02]  /*14dc20*/  SHF.R.S32.HI R16, RZ, 0x1f, R4 ;  /* 0x0000001fff107819 */ /* 0x004fe40000011404 */
[----:B----4-:R-:W-:Y:S02]  /*14dc30*/  SHF.R.S32.HI R28, RZ, 0x1f, R14 ;  /* 0x0000001fff1c7819 */ /* 0x010fe4000001140e */
[C---:B---3--:R-:W-:Y:S02]  /*14dc40*/  IADD3 R24, P0, R4.reuse, R2, RZ ;  /* 0x0000000204187210 */ /* 0x048fe40007f1e0ff */
[----:B------:R-:W-:-:S03]  /*14dc50*/  IADD3 R4, P1, R4, R3, RZ ;  /* 0x0000000304047210 */ /* 0x000fc60007f3e0ff */
[----:B------:R1:W-:Y:S04]  /*14dc60*/  STL [R1+0x870], R24 ;  /* 0x0008701801007387 */ /* 0x0003e80000100800 */
[----:B------:R2:W-:Y:S04]  /*14dc70*/  STL [R1], R16 ;  /* 0x0000001001007387 */ /* 0x0005e80000100800 */
[----:B-1----:R-:W3:Y:S01]  /*14dc80*/  LDL.LU.64 R24, [R1+0x6a78] ;  /* 0x006a780001187983 */ /* 0x002ee20000300a00 */
[C---:B--2---:R-:W-:Y:S02]  /*14dc90*/  IADD3 R16, P2, R14.reuse, R2, RZ ;  /* 0x000000020e107210 */ /* 0x044fe40007f5e0ff */
[----:B------:R-:W-:Y:S01]  /*14dca0*/  IADD3 R14, P3, R14, R3, RZ ;  /* 0x000000030e0e7210 */ /* 0x000fe20007f7e0ff */
[----:B------:R1:W-:Y:S04]  /*14dcb0*/  STL [R1+0x878], R4 ;  /* 0x0008780401007387 */ /* 0x0003e80000100800 */
[----:B-1----:R-:W2:Y:S04]  /*14dcc0*/  LDL.LU.64 R4, [R1+0x6a70] ;  /* 0x006a700001047983 */ /* 0x002ea80000300a00 */
[----:B------:R1:W-:Y:S04]  /*14dcd0*/  STL [R1+0x880], R16 ;  /* 0x0008801001007387 */ /* 0x0003e80000100800 */
[----:B-1----:R-:W4:Y:S04]  /*14dce0*/  LDL.LU.64 R16, [R1+0x6a68] ;  /* 0x006a680001107983 */ /* 0x002f280000300a00 */
[----:B------:R1:W-:Y:S04]  /*14dcf0*/  STL [R1+0x888], R14 ;  /* 0x0008880e01007387 */ /* 0x0003e80000100800 */
[----:B-1----:R-:W4:Y:S04]  /*14dd00*/  LDL.LU.64 R14, [R1+0x6a60] ;  /* 0x006a6000010e7983 */ /* 0x002f280000300a00 */
[----:B------:R1:W-:Y:S04]  /*14dd10*/  STL.64 [R1+0x6a50], R28 ;  /* 0x006a501c01007387 */ /* 0x0003e80000100a00 */
[----:B-1----:R0:W3:Y:S04]  /*14dd20*/  LDL.64 R28, [R1+0x878] ;  /* 0x00087800011c7983 */ /* 0x0020e80000100a00 */
[----:B---3--:R-:W2:Y:S04]  /*14dd30*/  LDL.LU R29, [R1] ;  /* 0x00000000011d7983 */ /* 0x008ea80000300800 */
[----:B------:R1:W-:Y:S04]  /*14dd40*/  STL.64 [R1+0x6a58], R8 ;  /* 0x006a580801007387 */ /* 0x0003e80000100a00 */
[----:B-1----:R0:W2:Y:S04]  /*14dd50*/  LDL.64 R8, [R1+0x870] ;  /* 0x0008700001087983 */ /* 0x0020a80000100a00 */
[----:B------:R1:W-:Y:S04]  /*14dd60*/  STL.64 [R1+0x6a48], R24 ;  /* 0x006a481801007387 */ /* 0x0003e80000100a00 */
[----:B-1----:R0:W3:Y:S04]  /*14dd70*/  LDL.64 R24, [R1+0x880] ;  /* 0x0008800001187983 */ /* 0x0020e80000100a00 */
[----:B------:R1:W-:Y:S04]  /*14dd80*/  STL.64 [R1+0x6a40], R2 ;  /* 0x006a400201007387 */ /* 0x0003e80000100a00 */
[----:B-1----:R0:W4:Y:S04]  /*14dd90*/  LDL.64 R2, [R1+0x888] ;  /* 0x0008880001027983 */ /* 0x0021280000100a00 */
[----:B------:R1:W-:Y:S04]  /*14dda0*/  STL.64 [R1+0x6a30], R6 ;  /* 0x006a300601007387 */ /* 0x0003e80000100a00 */
[----:B-1----:R-:W4:Y:S01]  /*14ddb0*/  LDL R6, [R1+0x894] ;  /* 0x0008940001067983 */ /* 0x002f220000100800 */
[----:B--2---:R-:W-:-:S05]  /*14ddc0*/  IMAD.X R9, R29, 0x1, R4, P0 ;  /* 0x000000011d097824 */ /* 0x004fca00000e0604 */
[----:B------:R1:W-:Y:S04]  /*14ddd0*/  STL [R1+0x874], R9 ;  /* 0x0008740901007387 */ /* 0x0003e80000100800 */
[----:B-1----:R-:W2:Y:S02]  /*14dde0*/  LDL.LU.64 R8, [R1+0x6a58] ;  /* 0x006a580001087983 */ /* 0x002ea40000300a00 */
[----:B--2---:R-:W-:-:S05]  /*14ddf0*/  IMAD.X R29, R29, 0x1, R9, P1 ;  /* 0x000000011d1d7824 */ /* 0x004fca00008e0609 */
[----:B------:R1:W-:Y:S04]  /*14de00*/  STL [R1+0x87c], R29 ;  /* 0x00087c1d01007387 */ /* 0x0003e80000100800 */
[----:B-1----:R-:W3:Y:S04]  /*14de10*/  LDL.LU.64 R28, [R1+0x6a50] ;  /* 0x006a5000011c7983 */ /* 0x002ee80000300a00 */
[----:B------:R-:W-:Y:S01]  /*14de20*/  STL.64 [R1+0x6a38], R18 ;  /* 0x006a381201007387 */ /* 0x000fe20000100a00 */
[C---:B---3--:R-:W-:Y:S02]  /*14de30*/  IMAD.X R25, R28.reuse, 0x1, R4, P2 ;  /* 0x000000011c197824 */ /* 0x048fe400010e0604 */
[----:B----4-:R-:W-:-:S03]  /*14de40*/  IMAD.X R3, R28, 0x1, R9, P3 ;  /* 0x000000011c037824 */ /* 0x010fc600018e0609 */
[----:B------:R1:W-:Y:S04]  /*14de50*/  STL [R1+0x884], R25 ;  /* 0x0008841901007387 */ /* 0x0003e80000100800 */
[----:B-1----:R-:W2:Y:S04]  /*14de60*/  LDL.LU.64 R24, [R1+0x6a48] ;  /* 0x006a480001187983 */ /* 0x002ea80000300a00 */
[----:B------:R1:W-:Y:S04]  /*14de70*/  STL [R1+0x88c], R3 ;  /* 0x00088c0301007387 */ /* 0x0003e80000100800 */
[----:B-1----:R-:W3:Y:S01]  /*14de80*/  LDL.LU.64 R2, [R1+0x6a40] ;  /* 0x006a400001027983 */ /* 0x002ee20000300a00 */
[----:B------:R-:W-:-:S02]  /*14de90*/  SHF.R.S32.HI R28, RZ, 0x1f, R6 ;  /* 0x0000001fff1c7819 */ /* 0x000fc40000011406 */
[C---:B---3--:R-:W-:Y:S02]  /*14dea0*/  IADD3 R18, P0, R6.reuse, R2, RZ ;  /* 0x0000000206127210 */ /* 0x048fe40007f1e0ff */
[----:B------:R-:W-:-:S03]  /*14deb0*/  IADD3 R6, P1, R6, R3, RZ ;  /* 0x0000000306067210 */ /* 0x000fc60007f3e0ff */
[----:B------:R1:W-:Y:S04]  /*14dec0*/  STL [R1+0x890], R18 ;  /* 0x0008901201007387 */ /* 0x0003e80000100800 */
[----:B------:R-:W-:Y:S04]  /*14ded0*/  STL [R1], R28 ;  /* 0x0000001c01007387 */ /* 0x000fe80000100800 */
[----:B-1----:R-:W3:Y:S04]  /*14dee0*/  LDL.LU.64 R18, [R1+0x6a38] ;  /* 0x006a380001127983 */ /* 0x002ee80000300a00 */
[----:B------:R1:W-:Y:S04]  /*14def0*/  STL [R1+0x898], R6 ;  /* 0x0008980601007387 */ /* 0x0003e80000100800 */
[----:B-1----:R-:W4:Y:S04]  /*14df00*/  LDL.LU.64 R6, [R1+0x6a30] ;  /* 0x006a300001067983 */ /* 0x002f280000300a00 */
[----:B----4-:R1:W-:Y:S04]  /*14df10*/  STL.64 [R1+0x6a20], R6 ;  /* 0x006a200601007387 */ /* 0x0103e80000100a00 */
[----:B-1----:R-:W4:Y:S04]  /*14df20*/  LDL R6, [R1+0x89c] ;  /* 0x00089c0001067983 */ /* 0x002f280000100800 */
[----:B---3--:R4:W-:Y:S02]  /*14df30*/  STL.64 [R1+0x6a28], R18 ;  /* 0x006a281201007387 */ /* 0x0089e40000100a00 */
[----:B----4-:R-:W-:-:S02]  /*14df40*/  IADD3 R18, P2, R6, R2, RZ ;  /* 0x0000000206127210 */ /* 0x010fc40007f5e0ff */
[----:B------:R-:W-:Y:S02]  /*14df50*/  SHF.R.S32.HI R28, RZ, 0x1f, R6 ;  /* 0x0000001fff1c7819 */ /* 0x000fe40000011406 */
[----:B------:R-:W-:Y:S01]  /*14df60*/  IADD3 R6, P3, R6, R3, RZ ;  /* 0x0000000306067210 */ /* 0x000fe20007f7e0ff */
[----:B------:R1:W-:Y:S04]  /*14df70*/  STL [R1+0x8a0], R18 ;  /* 0x0008a01201007387 */ /* 0x0003e80000100800 */
[----:B-1----:R-:W3:Y:S04]  /*14df80*/  LDL.LU.64 R18, [R1+0x6a28] ;  /* 0x006a280001127983 */ /* 0x002ee80000300a00 */
        /* <DEDUP_REMOVED lines=10> */
[----:B-1----:R0:W2:Y:S04]  /*14e030*/  LDL.64 R6, [R1+0x890] ;  /* 0x0008900001067983 */ /* 0x0020a80000100a00 */
[----:B------:R1:W-:Y:S04]  /*14e040*/  STL.64 [R1+0x69f8], R14 ;  /* 0x0069f80e01007387 */ /* 0x0003e80000100a00 */
[----:B-1----:R-:W4:Y:S01]  /*14e050*/  LDL R14, [R1+0x8b4] ;  /* 0x0008b400010e7983 */ /* 0x002f220000100800 */
        /* <DEDUP_REMOVED lines=24> */
[----:B-1----:R-:W4:Y:S04]  /*14e1e0*/  LDL R14, [R1+0x8bc] ;  /* 0x0008bc00010e7983 */ /* 0x002f280000100800 */
[----:B--2---:R1:W-:Y:S04]  /*14e1f0*/  STL.64 [R1+0x69e0], R6 ;  /* 0x0069e00601007387 */ /* 0x0043e80000100a00 */
        /* <DEDUP_REMOVED lines=11> */
[----:B---3--:R-:W-:-:S05]  /*14e2b0*/  IMAD.X R3, R7, 0x1, R9, P1 ;  /* 0x0000000107037824 */ /* 0x008fca00008e0609 */
[----:B------:R1:W-:Y:S04]  /*14e2c0*/  STL [R1+0x8bc], R3 ;  /* 0x0008bc0301007387 */ /* 0x0003e80000100800 */
[----:B-1----:R0:W3:Y:S01]  /*14e2d0*/  LDL.64 R2, [R1+0x8c8] ;  /* 0x0008c80001027983 */ /* 0x0020e20000100a00 */
[----:B------:R-:W-:-:S05]  /*14e2e0*/  IMAD.X R7, R28, 0x1, R4, P2 ;  /* 0x000000011c077824 */ /* 0x000fca00010e0604 */
[----:B------:R1:W-:Y:S04]  /*14e2f0*/  STL.64 [R1+0x8c0], R6 ;  /* 0x0008c00601007387 */ /* 0x0003e80000100a00 */
[----:B-1----:R-:W4:Y:S04]  /*14e300*/  LDL.LU.64 R6, [R1+0x69e0] ;  /* 0x0069e00001067983 */ /* 0x002f280000300a00 */
[----:B------:R1:W-:Y:S04]  /*14e310*/  STL.64 [R1+0x69c0], R12 ;  /* 0x0069c00c01007387 */ /* 0x0003e80000100a00 */
[----:B-1----:R-:W4:Y:S04]  /*14e320*/  LDL R12, [R1+0x8d4] ;  /* 0x0008d400010c7983 */ /* 0x002f280000100800 */
[----:B------:R-:W-:Y:S04]  /*14e330*/  STL [R1+0x69c8], R13 ;  /* 0x0069c80d01007387 */ /* 0x000fe80000100800 */
[----:B------:R1:W-:Y:S04]  /*14e340*/  STL [R1+0x69b8], R4 ;  /* 0x0069b80401007387 */ /* 0x0003e80000100800 */
[----:B-1----:R-:W4:Y:S01]  /*14e350*/  LDL R4, [R1+0x8dc] ;  /* 0x0008dc0001047983 */ /* 0x002f220000100800 */
[----:B---3--:R-:W-:-:S05]  /*14e360*/  IMAD.X R3, R28, 0x1, R9, P3 ;  /* 0x000000011c037824 */ /* 0x008fca00018e0609 */
[----:B------:R1:W-:Y:S04]  /*14e370*/  STL [R1+0x8cc], R3 ;  /* 0x0008cc0301007387 */ /* 0x0003e80000100800 */
[----:B-1----:R-:W3:Y:S04]  /*14e380*/  LDL.LU.64 R2, [R1+0x69d8] ;  /* 0x0069d80001027983 */ /* 0x002ee80000300a00 */
[----:B--2---:R3:W-:Y:S01]  /*14e390*/  STL.64 [R1+0x69d0], R14 ;  /* 0x0069d00e01007387 */ /* 0x0047e20000100a00 */
[----:B----4-:R-:W-:Y:S02]  /*14e3a0*/  SHF.R.S32.HI R28, RZ, 0x1f, R12 ;  /* 0x0000001fff1c7819 */ /* 0x010fe4000001140c */
[----:B---3--:R-:W-:-:S02]  /*14e3b0*/  IADD3 R14, P0, R12, R2, RZ ;  /* 0x000000020c0e7210 */ /* 0x008fc40007f1e0ff */
[----:B------:R-:W-:-:S03]  /*14e3c0*/  IADD3 R12, P1, R12, R3, RZ ;  /* 0x000000030c0c7210 */ /* 0x000fc60007f3e0ff */
[----:B------:R1:W-:Y:S04]  /*14e3d0*/  STL [R1+0x8d0], R14 ;  /* 0x0008d00e01007387 */ /* 0x0003e80000100800 */
[----:B------:R-:W-:Y:S04]  /*14e3e0*/  STL [R1], R28 ;  /* 0x0000001c01007387 */ /* 0x000fe80000100800 */
[----:B-1----:R-:W2:Y:S04]  /*14e3f0*/  LDL.LU.64 R14, [R1+0x69d0] ;  /* 0x0069d000010e7983 */ /* 0x002ea80000300a00 */
[----:B------:R1:W-:Y:S04]  /*14e400*/  STL [R1+0x8d8], R12 ;  /* 0x0008d80c01007387 */ /* 0x0003e80000100800 */
[----:B------:R0:W3:Y:S01]  /*14e410*/  LDL.LU R13, [R1+0x69c8] ;  /* 0x0069c800010d7983 */ /* 0x0000e20000300800 */
[----:B-1----:R-:W-:-:S05]  /*14e420*/  IADD3 R12, P2, R4, R2, RZ ;  /* 0x00000002040c7210 */ /* 0x002fca0007f5e0ff */
        /* <DEDUP_REMOVED lines=26> */
[----:B-1----:R-:W3:Y:S04]  /*14e5d0*/  LDL R24, [R1+0x8f4] ;  /* 0x0008f40001187983 */ /* 0x002ee80000100800 */
        /* <DEDUP_REMOVED lines=15> */
[----:B-1----:R-:W2:Y:S04]  /*14e6d0*/  LDL R4, [R1+0x8fc] ;  /* 0x0008fc0001047983 */ /* 0x002ea80000100800 */
        /* <DEDUP_REMOVED lines=21> */
[----:B-1----:R-:W3:Y:S01]  /*14e830*/  LDL R6, [R1+0x91c] ;  /* 0x00091c0001067983 */ /* 0x002ee20000100800 */
[----:B----4-:R-:W-:-:S03]  /*14e840*/  IMAD.X R3, R28, 0x1, R9, P3 ;  /* 0x000000011c037824 */ /* 0x010fc600018e0609 */
[----:B---3--:R1:W-:Y:S04]  /*14e850*/  STL.64 [R1+0x6950], R6 ;  /* 0x0069500601007387 */ /* 0x0083e80000100a00 */
[----:B-1----:R-:W3:Y:S04]  /*14e860*/  LDL R6, [R1+0x914] ;  /* 0x0009140001067983 */ /* 0x002ee80000100800 */
        /* <DEDUP_REMOVED lines=27> */
[----:B-1----:R0:W3:Y:S02]  /*14ea20*/  LDL.64 R28, [R1+0x910] ;  /* 0x00091000011c7983 */ /* 0x0020e40000100a00 */
[----:B---3--:R-:W-:-:S02]  /*14ea30*/  IMAD.X R29, R3, 0x1, R4, P0 ;  /* 0x00000001031d7824 */ /* 0x008fc400000e0604 */
        /* <DEDUP_REMOVED lines=11> */
[----:B------:R-:W3:Y:S04]  /*14eaf0*/  LDL R28, [R1+0x934] ;  /* 0x00093400011c7983 */ /* 0x000ee80000100800 */
        /* <DEDUP_REMOVED lines=219> */
[----:B---3--:R1:W-:Y:S04]  /*14f8b0*/  STL.64 [R1+0x6800], R24 ;  /* 0x0068001801007387 */ /* 0x0083e80000100a00 */
[----:B-1----:R0:W4:Y:S04]  /*14f8c0*/  LDL.64 R24, [R1+0x9d0] ;  /* 0x0009d00001187983 */ /* 0x0021280000100a00 */
[----:B--2---:R-:W-:Y:S04]  /*14f8d0*/  STL.64 [R1+0x67e8], R14 ;  /* 0x0067e80e01007387 */ /* 0x004fe80000100a00 */
[----:B------:R1:W-:Y:S04]  /*14f8e0*/  STL.64 [R1+0x67e0], R20 ;  /* 0x0067e01401007387 */ /* 0x0003e80000100a00 */
[----:B-1----:R-:W2:Y:S01]  /*14f8f0*/  LDL R20, [R1+0x9f4] ;  /* 0x0009f40001147983 */ /* 0x002ea20000100800 */
[----:B----4-:R-:W-:-:S02]  /*14f900*/  IMAD.X R25, R3, 0x1, R4, P0 ;  /* 0x0000000103197824 */ /* 0x010fc400000e0604 */
        /* <DEDUP_REMOVED lines=11> */
[----:B--2---:R-:W-:Y:S02]  /*14f9c0*/  SHF.R.S32.HI R28, RZ, 0x1f, R20 ;  /* 0x0000001fff1c7819 */ /* 0x004fe40000011414 */
[C---:B----4-:R-:W-:Y:S02]  /*14f9d0*/  IADD3 R14, P0, R20.reuse, R2, RZ ;  /* 0x00000002140e7210 */ /* 0x050fe40007f1e0ff */
[----:B------:R-:W-:-:S03]  /*14f9e0*/  IADD3 R20, P1, R20, R3, RZ ;  /* 0x0000000314147210 */ /* 0x000fc60007f3e0ff */
[----:B------:R1:W-:Y:S04]  /*14f9f0*/  STL [R1+0x9f0], R14 ;  /* 0x0009f00e01007387 */ /* 0x0003e80000100800 */
[----:B------:R-:W-:Y:S04]  /*14fa00*/  STL [R1], R28 ;  /* 0x0000001c01007387 */ /* 0x000fe80000100800 */
[----:B-1----:R-:W2:Y:S04]  /*14fa10*/  LDL.LU.64 R14, [R1+0x67e8] ;  /* 0x0067e800010e7983 */ /* 0x002ea80000300a00 */
[----:B------:R1:W-:Y:S04]  /*14fa20*/  STL [R1+0x9f8], R20 ;  /* 0x0009f81401007387 */ /* 0x0003e80000100800 */
[----:B-1----:R-:W4:Y:S04]  /*14fa30*/  LDL.LU.64 R20, [R1+0x67e0] ;  /* 0x0067e00001147983 */ /* 0x002f280000300a00 */
[----:B------:R-:W-:Y:S04]  /*14fa40*/  STL.64 [R1+0x67c8], R12 ;  /* 0x0067c80c01007387 */ /* 0x000fe80000100a00 */
[----:B------:R1:W-:Y:S04]  /*14fa50*/  STL.64 [R1+0x67d0], R16 ;  /* 0x0067d01001007387 */ /* 0x0003e80000100a00 */
[----:B-1----:R0:W3:Y:S04]  /*14fa60*/  LDL.64 R16, [R1+0x9f8] ;  /* 0x0009f80001107983 */ /* 0x0020e80000100a00 */
[----:B---3--:R-:W3:Y:S04]  /*14fa70*/  LDL.LU R17, [R1] ;  /* 0x0000000001117983 */ /* 0x008ee80000300800 */
[----:B------:R1:W-:Y:S04]  /*14fa80*/  STL.64 [R1+0x67c0], R24 ;  /* 0x0067c01801007387 */ /* 0x0003e80000100a00 */
[----:B-1----:R-:W4:Y:S04]  /*14fa90*/  LDL.LU R25, [R1+0x9fc] ;  /* 0x0009fc0001197983 */ /* 0x002f280000300800 */
[----:B--2---:R1:W-:Y:S04]  /*14faa0*/  STL.64 [R1+0x67d8], R14 ;  /* 0x0067d80e01007387 */ /* 0x0043e80000100a00 */
[----:B-1----:R0:W3:Y:S04]  /*14fab0*/  LDL.64 R14, [R1+0x9f0] ;  /* 0x0009f000010e7983 */ /* 0x0020e80000100a00 */
[----:B------:R-:W-:Y:S01]  /*14fac0*/  STL [R1+0x67b8], R8 ;  /* 0x0067b80801007387 */ /* 0x000fe20000100800 */
[----:B----4-:R-:W-:-:S02]  /*14fad0*/  SHF.R.S32.HI R28, RZ, 0x1f, R25 ;  /* 0x0000001fff1c7819 */ /* 0x010fc40000011419 */
[C---:B------:R-:W-:Y:S02]  /*14fae0*/  IADD3 R12, P2, R25.reuse, R2, RZ ;  /* 0x00000002190c7210 */ /* 0x040fe40007f5e0ff */
[----:B------:R-:W-:-:S03]  /*14faf0*/  IADD3 R24, P3, R25, R3, RZ ;  /* 0x0000000319187210 */ /* 0x000fc60007f7e0ff */
[C-C-:B------:R-:W-:Y:S02]  /*14fb00*/  IMAD.X R13, R28.reuse, 0x1, R4.reuse, P2 ;  /* 0x000000011c0d7824 */ /* 0x140fe400010e0604 */
[--C-:B------:R-:W-:Y:S02]  /*14fb10*/  IMAD.X R25, R28, 0x1, R9.reuse, P3 ;  /* 0x000000011c197824 */ /* 0x100fe400018e0609 */
[C---:B---3--:R-:W-:Y:S02]  /*14fb20*/  IMAD.X R15, R17.reuse, 0x1, R4, P0 ;  /* 0x00000001110f7824 */ /* 0x048fe400000e0604 */
        /* <DEDUP_REMOVED lines=13> */
[----:B--2---:R-:W-:Y:S04]  /*14fc00*/  STL.64 [R1+0x67b0], R8 ;  /* 0x0067b00801007387 */ /* 0x004fe80000100a00 */
[----:B------:R1:W-:Y:S04]  /*14fc10*/  STL.64 [R1+0x6798], R4 ;  /* 0x0067980401007387 */ /* 0x0003e80000100a00 */
[----:B-1----:R-:W2:Y:S04]  /*14fc20*/  LDL R4, [R1+0xa1c] ;  /* 0x000a1c0001047983 */ /* 0x002ea80000100800 */
[----:B------:R-:W-:Y:S04]  /*14fc30*/  STL.64 [R1+0x67a0], R26 ;  /* 0x0067a01a01007387 */ /* 0x000fe80000100a00 */
[----:B----4-:R1:W-:Y:S01]  /*14fc40*/  STL.64 [R1+0x67a8], R12 ;  /* 0x0067a80c01007387 */ /* 0x0103e20000100a00 */
[----:B------:R-:W-:-:S02]  /*14fc50*/  IADD3 R8, P1, R28, R3, RZ ;  /* 0x000000031c087210 */ /* 0x000fc40007f3e0ff */
[----:B-1----:R-:W-:-:S05]  /*14fc60*/  IADD3 R12, P0, R28, R2, RZ ;  /* 0x000000021c0c7210 */ /* 0x002fca0007f1e0ff */
[----:B------:R-:W-:Y:S04]  /*14fc70*/  STL [R1+0xa10], R12 ;  /* 0x000a100c01007387 */ /* 0x000fe80000100800 */
[----:B------:R1:W-:Y:S04]  /*14fc80*/  STL [R1+0xa18], R8 ;  /* 0x000a180801007387 */ /* 0x0003e80000100800 */
[----:B-1----:R-:W4:Y:S01]  /*14fc90*/  LDL.LU.64 R8, [R1+0x67b0] ;  /* 0x0067b00001087983 */ /* 0x002f220000300a00 */
[----:B--2---:R-:W-:Y:S02]  /*14fca0*/  IADD3 R26, P2, R4, R2, RZ ;  /* 0x00000002041a7210 */ /* 0x004fe40007f5e0ff */
[----:B------:R-:W-:-:S02]  /*14fcb0*/  SHF.R.S32.HI R28, RZ, 0x1f, R4 ;  /* 0x0000001fff1c7819 */ /* 0x000fc40000011404 */
[----:B------:R-:W-:Y:S01]  /*14fcc0*/  IADD3 R4, P3, R4, R3, RZ ;  /* 0x0000000304047210 */ /* 0x000fe20007f7e0ff */
[----:B----4-:R1:W-:Y:S02]  /*14fcd0*/  STL.64 [R1+0x6790], R8 ;  /* 0x0067900801007387 */ /* 0x0103e40000100a00 */
[----:B-1----:R-:W-:Y:S02]  /*14fce0*/  IMAD.MOV.U32 R8, RZ, RZ, R12 ;  /* 0x000000ffff087224 */ /* 0x002fe400078e000c */
[----:B------:R-:W-:Y:S02]  /*14fcf0*/  IMAD.MOV.U32 R9, RZ, RZ, R13 ;  /* 0x000000ffff097224 */ /* 0x000fe400078e000d */
[----:B------:R-:W2:Y:S04]  /*14fd00*/  LDL.LU.64 R12, [R1+0x67a8] ;  /* 0x0067a800010c7983 */ /* 0x000ea80000300a00 */
[----:B------:R1:W-:Y:S04]  /*14fd10*/  STL [R1+0xa20], R26 ;  /* 0x000a201a01007387 */ /* 0x0003e80000100800 */
[----:B-1----:R-:W4:Y:S04]  /*14fd20*/  LDL.LU.64 R26, [R1+0x67a0] ;  /* 0x0067a000011a7983 */ /* 0x002f280000300a00 */
[----:B------:R1:W-:Y:S04]  /*14fd30*/  STL [R1+0xa28], R4 ;  /* 0x000a280401007387 */ /* 0x0003e80000100800 */
[----:B-1----:R-:W3:Y:S04]  /*14fd40*/  LDL.LU.64 R4, [R1+0x6798] ;  /* 0x0067980001047983 */ /* 0x002ee80000300a00 */
        /* <DEDUP_REMOVED lines=8> */
[----:B-1----:R-:W2:Y:S01]  /*14fdd0*/  LDL R14, [R1+0xa34] ;  /* 0x000a3400010e7983 */ /* 0x002ea20000100800 */
        /* <DEDUP_REMOVED lines=77> */
[----:B-1----:R-:W4:Y:S04]  /*1502b0*/  LDL R12, [R1+0xa74] ;  /* 0x000a7400010c7983 */ /* 0x002f280000100800 */
[----:B------:R-:W-:Y:S01]  /*1502c0*/  STL.64 [R1+0x6710], R16 ;  /* 0x0067101001007387 */ /* 0x000fe20000100a00 */
        /* <DEDUP_REMOVED lines=21> */
[----:B-1----:R-:W2:Y:S04]  /*150420*/  LDL.64 R14, [R1+0xa70] ;  /* 0x000a7000010e7983 */ /* 0x002ea80000100a00 */
[----:B--2---:R1:W-:Y:S04]  /*150430*/  STL [R1+0x6700], R14 ;  /* 0x0067000e01007387 */ /* 0x0043e80000100800 */
[----:B-1----:R-:W2:Y:S04]  /*150440*/  LDL R14, [R1+0xa7c] ;  /* 0x000a7c00010e7983 */ /* 0x002ea80000100800 */
[----:B------:R-:W-:Y:S04]  /*150450*/  STL.64 [R1+0x66e8], R24 ;  /* 0x0066e81801007387 */ /* 0x000fe80000100a00 */
[----:B------:R1:W-:Y:S04]  /*150460*/  STL.64 [R1+0x66f0], R6 ;  /* 0x0066f00601007387 */ /* 0x0003e80000100a00 */
[----:B-1----:R0:W3:Y:S01]  /*150470*/  LDL.64 R6, [R1+0xa78] ;  /* 0x000a780001067983 */ /* 0x0020e20000100a00 */
[----:B--2---:R-:W-:-:S02]  /*150480*/  SHF.R.S32.HI R28, RZ, 0x1f, R14 ;  /* 0x0000001fff1c7819 */ /* 0x004fc4000001140e */
[C---:B------:R-:W-:Y:S02]  /*150490*/  IADD3 R24, P2, R14.reuse, R2, RZ ;  /* 0x000000020e187210 */ /* 0x040fe40007f5e0ff */
[----:B------:R-:W-:Y:S01]  /*1504a0*/  IADD3 R14, P3, R14, R3, RZ ;  /* 0x000000030e0e7210 */ /* 0x000fe20007f7e0ff */
[----:B---3--:R-:W2:Y:S04]  /*1504b0*/  LDL.LU R7, [R1] ;  /* 0x0000000001077983 */ /* 0x008ea80000300800 */
[----:B------:R1:W-:Y:S04]  /*1504c0*/  STL [R1+0xa88], R14 ;  /* 0x000a880e01007387 */ /* 0x0003e80000100800 */
[----:B-1----:R0:W3:Y:S04]  /*1504d0*/  LDL.LU R14, [R1+0x6700] ;  /* 0x00670000010e7983 */ /* 0x0020e80000300800 */
[----:B------:R1:W-:Y:S04]  /*1504e0*/  STL.64 [R1+0x66e0], R2 ;  /* 0x0066e00201007387 */ /* 0x0003e80000100a00 */
[----:B-1----:R0:W4:Y:S01]  /*1504f0*/  LDL.64 R2, [R1+0xa88] ;  /* 0x000a880001027983 */ /* 0x0021220000100a00 */
[----:B------:R-:W-:-:S02]  /*150500*/  IMAD.X R25, R28, 0x1, R4, P2 ;  /* 0x000000011c197824 */ /* 0x000fc400010e0604 */
[C---:B--2---:R-:W-:Y:S02]  /*150510*/  IMAD.X R15, R7.reuse, 0x1, R4, P0 ;  /* 0x00000001070f7824 */ /* 0x044fe400000e0604 */
[----:B------:R-:W-:-:S03]  /*150520*/  IMAD.X R7, R7, 0x1, R9, P1 ;  /* 0x0000000107077824 */ /* 0x000fc600008e0609 */
[----:B------:R3:W-:Y:S04]  /*150530*/  STL [R1+0xa74], R15 ;  /* 0x000a740f01007387 */ /* 0x0007e80000100800 */
[----:B---3--:R-:W2:Y:S04]  /*150540*/  LDL.LU.64 R14, [R1+0x66f8] ;  /* 0x0066f800010e7983 */ /* 0x008ea80000300a00 */
[----:B------:R1:W-:Y:S01]  /*150550*/  STL [R1+0xa7c], R7 ;  /* 0x000a7c0701007387 */ /* 0x0003e20000100800 */
[----:B----4-:R-:W-:-:S03]  /*150560*/  IMAD.X R3, R28, 0x1, R9, P3 ;  /* 0x000000011c037824 */ /* 0x010fc600018e0609 */
[----:B-1----:R-:W3:Y:S04]  /*150570*/  LDL.LU.64 R6, [R1+0x66f0] ;  /* 0x0066f00001067983 */ /* 0x002ee80000300a00 */
[----:B------:R1:W-:Y:S04]  /*150580*/  STL.64 [R1+0xa80], R24 ;  /* 0x000a801801007387 */ /* 0x0003e80000100a00 */
[----:B-1----:R-:W4:Y:S04]  /*150590*/  LDL.LU.64 R24, [R1+0x66e8] ;  /* 0x0066e80001187983 */ /* 0x002f280000300a00 */
[----:B------:R1:W-:Y:S04]  /*1505a0*/  STL [R1+0x66c8], R4 ;  /* 0x0066c80401007387 */ /* 0x0003e80000100800 */
[----:B-1----:R-:W3:Y:S04]  /*1505b0*/  LDL R4, [R1+0xa9c] ;  /* 0x000a9c0001047983 */ /* 0x002ee80000100800 */
[----:B------:R1:W-:Y:S04]  /*1505c0*/  STL [R1+0xa8c], R3 ;  /* 0x000a8c0301007387 */ /* 0x0003e80000100800 */
[----:B-1----:R-:W4:Y:S04]  /*1505d0*/  LDL.LU.64 R2, [R1+0x66e0] ;  /* 0x0066e00001027983 */ /* 0x002f280000300a00 */
[----:B------:R-:W3:Y:S04]  /*1505e0*/  LDL R28, [R1+0xa94] ;  /* 0x000a9400011c7983 */ /* 0x000ee80000100800 */
[----:B------:R-:W-:Y:S04]  /*1505f0*/  STL [R1+0x66d8], R29 ;  /* 0x0066d81d01007387 */ /* 0x000fe80000100800 */
[----:B--2---:R3:W-:Y:S04]  /*150600*/  STL.64 [R1+0x66d0], R14 ;  /* 0x0066d00e01007387 */ /* 0x0047e80000100a00 */
[----:B------:R-:W-:Y:S01]  /*150610*/  STL [R1+0x66dc], R15 ;  /* 0x0066dc0f01007387 */ /* 0x000fe20000100800 */
[----:B---3--:R-:W-:-:S05]  /*150620*/  SHF.R.S32.HI R14, RZ, 0x1f, R28 ;  /* 0x0000001fff0e7819 */ /* 0x008fca000001141c */
[----:B------:R4:W-:Y:S02]  /*150630*/  STL [R1], R14 ;  /* 0x0000000e01007387 */ /* 0x0009e40000100800 */
[C---:B----4-:R-:W-:Y:S02]  /*150640*/  IADD3 R14, P0, R28.reuse, R2, RZ ;  /* 0x000000021c0e7210 */ /* 0x050fe40007f1e0ff */
[----:B------:R-:W-:-:S03]  /*150650*/  IADD3 R28, P1, R28, R3, RZ ;  /* 0x000000031c1c7210 */ /* 0x000fc60007f3e0ff */
[----:B------:R1:W-:Y:S04]  /*150660*/  STL [R1+0xa90], R14 ;  /* 0x000a900e01007387 */ /* 0x0003e80000100800 */
[----:B------:R0:W2:Y:S04]  /*150670*/  LDL.LU R15, [R1+0x66dc] ;  /* 0x0066dc00010f7983 */ /* 0x0000a80000300800 */
[----:B------:R3:W-:Y:S04]  /*150680*/  STL [R1+0xa98], R28 ;  /* 0x000a981c01007387 */ /* 0x0007e80000100800 */
[----:B------:R-:W4:Y:S01]  /*150690*/  LDL.LU R29, [R1+0x66d8] ;  /* 0x0066d800011d7983 */ /* 0x000f220000300800 */
[----:B-1----:R-:W-:-:S02]  /*1506a0*/  IADD3 R14, P2, R4, R2, RZ ;  /* 0x00000002040e7210 */ /* 0x002fc40007f5e0ff */
[----:B---3--:R-:W-:-:S03]  /*1506b0*/  SHF.R.S32.HI R28, RZ, 0x1f, R4 ;  /* 0x0000001fff1c7819 */ /* 0x008fc60000011404 */
[----:B------:R2:W-:Y:S04]  /*1506c0*/  STL [R1+0xaa0], R14 ;  /* 0x000aa00e01007387 */ /* 0x0005e80000100800 */
[----:B--2---:R-:W2:Y:S04]  /*1506d0*/  LDL.LU.64 R14, [R1+0x66d0] ;  /* 0x0066d000010e7983 */ /* 0x004ea80000300a00 */
[----:B----4-:R1:W-:Y:S02]  /*1506e0*/  STL.64 [R1+0x66c0], R28 ;  /* 0x0066c01c01007387 */ /* 0x0103e40000100a00 */
[----:B-1----:R-:W-:-:S02]  /*1506f0*/  IMAD.MOV.U32 R28, RZ, RZ, R4 ;  /* 0x000000ffff1c7224 */ /* 0x002fc400078e0004 */
        /* <DEDUP_REMOVED lines=19> */
[----:B----4-:R-:W-:-:S03]  /*150830*/  IMAD.X R3, R28, 0x1, R4, P2 ;  /* 0x000000011c037824 */ /* 0x010fc600010e0604 */
        /* <DEDUP_REMOVED lines=55> */
[----:B----4-:R-:W-:-:S05]  /*150bb0*/  IADD3 R12, P2, R16, R2, RZ ;  /* 0x00000002100c7210 */ /* 0x010fca0007f5e0ff */
[----:B------:R2:W-:Y:S04]  /*150bc0*/  STL [R1+0xae0], R12 ;  /* 0x000ae00c01007387 */ /* 0x0005e80000100800 */
[----:B--2---:R-:W2:Y:S01]  /*150bd0*/  LDL.LU.64 R12, [R1+0x6658] ;  /* 0x00665800010c7983 */ /* 0x004ea20000300a00 */
[----:B------:R-:W-:Y:S02]  /*150be0*/  SHF.R.S32.HI R28, RZ, 0x1f, R16 ;  /* 0x0000001fff1c7819 */ /* 0x000fe40000011410 */
[----:B------:R-:W-:-:S05]  /*150bf0*/  IADD3 R16, P3, R16, R3, RZ ;  /* 0x0000000310107210 */ /* 0x000fca0007f7e0ff */
[----:B------:R1:W-:Y:S04]  /*150c00*/  STL [R1+0xae8], R16 ;  /* 0x000ae81001007387 */ /* 0x0003e80000100800 */
[----:B-1----:R-:W4:Y:S04]  /*150c10*/  LDL.LU.64 R16, [R1+0x6650] ;  /* 0x0066500001107983 */ /* 0x002f280000300a00 */
[----:B--2---:R1:W-:Y:S04]  /*150c20*/  STL.64 [R1+0x6648], R12 ;  /* 0x0066480c01007387 */ /* 0x0043e80000100a00 */
        /* <DEDUP_REMOVED lines=9> */
[----:B-1----:R-:W3:Y:S01]  /*150cc0*/  LDL R16, [R1+0xaf4] ;  /* 0x000af40001107983 */ /* 0x002ee20000100800 */
        /* <DEDUP_REMOVED lines=13> */
[----:B---3--:R-:W-:Y:S02]  /*150da0*/  SHF.R.S32.HI R28, RZ, 0x1f, R16 ;  /* 0x0000001fff1c7819 */ /* 0x008fe40000011410 */
[C---:B----4-:R-:W-:Y:S02]  /*150db0*/  IADD3 R14, P0, R16.reuse, R2, RZ ;  /* 0x00000002100e7210 */ /* 0x050fe40007f1e0ff */
[----:B------:R-:W-:-:S03]  /*150dc0*/  IADD3 R16, P1, R16, R3, RZ ;  /* 0x0000000310107210 */ /* 0x000fc60007f3e0ff */
[----:B------:R1:W-:Y:S04]  /*150dd0*/  STL [R1+0xaf0], R14 ;  /* 0x000af00e01007387 */ /* 0x0003e80000100800 */
[----:B------:R-:W-:Y:S04]  /*150de0*/  STL [R1], R28 ;  /* 0x0000001c01007387 */ /* 0x000fe80000100800 */
[----:B-1----:R-:W3:Y:S04]  /*150df0*/  LDL.LU.64 R14, [R1+0x6630] ;  /* 0x00663000010e7983 */ /* 0x002ee80000300a00 */
[----:B------:R1:W-:Y:S04]  /*150e00*/  STL [R1+0xaf8], R16 ;  /* 0x000af81001007387 */ /* 0x0003e80000100800 */
[----:B-1----:R-:W4:Y:S04]  /*150e10*/  LDL.LU.64 R16, [R1+0x6628] ;  /* 0x0066280001107983 */ /* 0x002f280000300a00 */
[----:B------:R-:W-:Y:S04]  /*150e20*/  STL.64 [R1+0x6620], R4 ;  /* 0x0066200401007387 */ /* 0x000fe80000100a00 */
[----:B----4-:R1:W-:Y:S04]  /*150e30*/  STL.64 [R1+0x6608], R16 ;  /* 0x0066081001007387 */ /* 0x0103e80000100a00 */
[----:B-1----:R-:W4:Y:S02]  /*150e40*/  LDL R17, [R1+0xafc] ;  /* 0x000afc0001117983 */ /* 0x002f240000100800 */
[----:B----4-:R-:W-:-:S02]  /*150e50*/  IADD3 R4, P2, R17, R2, RZ ;  /* 0x0000000211047210 */ /* 0x010fc40007f5e0ff */
[----:B------:R-:W-:Y:S02]  /*150e60*/  IADD3 R16, P3, R17, R3, RZ ;  /* 0x0000000311107210 */ /* 0x000fe40007f7e0ff */
[----:B------:R-:W-:Y:S01]  /*150e70*/  SHF.R.S32.HI R28, RZ, 0x1f, R17 ;  /* 0x0000001fff1c7819 */ /* 0x000fe20000011411 */
[----:B------:R1:W-:Y:S04]  /*150e80*/  STL [R1+0xb00], R4 ;  /* 0x000b000401007387 */ /* 0x0003e80000100800 */
[----:B-1----:R-:W4:Y:S04]  /*150e90*/  LDL.LU.64 R4, [R1+0x6620] ;  /* 0x0066200001047983 */ /* 0x002f280000300a00 */
[----:B------:R1:W-:Y:S04]  /*150ea0*/  STL [R1+0x6618], R16 ;  /* 0x0066181001007387 */ /* 0x0003e80000100800 */
[----:B-1----:R0:W2:Y:S04]  /*150eb0*/  LDL.64 R16, [R1+0xaf8] ;  /* 0x000af80001107983 */ /* 0x0020a80000100a00 */
[----:B--2---:R-:W4:Y:S04]  /*150ec0*/  LDL.LU R17, [R1] ;  /* 0x0000000001117983 */ /* 0x004f280000300800 */
[----:B------:R1:W-:Y:S04]  /*150ed0*/  STL.64 [R1+0x6610], R2 ;  /* 0x0066100201007387 */ /* 0x0003e80000100a00 */
[----:B-1----:R-:W2:Y:S04]  /*150ee0*/  LDL.64 R2, [R1+0xb00] ;  /* 0x000b000001027983 */ /* 0x002ea80000100a00 */
[----:B--2---:R1:W-:Y:S04]  /*150ef0*/  STL [R1+0x661c], R2 ;  /* 0x00661c0201007387 */ /* 0x0043e80000100800 */
[----:B-1----:R0:W4:Y:S04]  /*150f00*/  LDL.64 R2, [R1+0xaf0] ;  /* 0x000af00001027983 */ /* 0x0021280000100a00 */
[----:B------:R1:W-:Y:S04]  /*150f10*/  STL.64 [R1+0x65f8], R12 ;  /* 0x0065f80c01007387 */ /* 0x0003e80000100a00 */
[----:B-1----:R-:W2:Y:S01]  /*150f20*/  LDL R12, [R1+0xb14] ;  /* 0x000b1400010c7983 */ /* 0x002ea20000100800 */
[----:B----4-:R-:W-:-:S02]  /*150f30*/  IMAD.X R3, R17, 0x1, R4, P0 ;  /* 0x0000000111037824 */ /* 0x010fc400000e0604 */
[----:B------:R-:W-:-:S03]  /*150f40*/  IMAD.X R17, R17, 0x1, R9, P1 ;  /* 0x0000000111117824 */ /* 0x000fc600008e0609 */
[----:B------:R1:W-:Y:S04]  /*150f50*/  STL [R1+0xaf4], R3 ;  /* 0x000af40301007387 */ /* 0x0003e80000100800 */
[----:B------:R0:W4:Y:S04]  /*150f60*/  LDL.LU R2, [R1+0x661c] ;  /* 0x00661c0001027983 */ /* 0x0001280000300800 */
[----:B------:R3:W-:Y:S04]  /*150f70*/  STL [R1+0xafc], R17 ;  /* 0x000afc1101007387 */ /* 0x0007e80000100800 */
[----:B------:R-:W2:Y:S01]  /*150f80*/  LDL.LU R16, [R1+0x6618] ;  /* 0x0066180001107983 */ /* 0x000ea20000300800 */
[----:B-1----:R-:W-:-:S02]  /*150f90*/  IMAD.X R3, R28, 0x1, R4, P2 ;  /* 0x000000011c037824 */ /* 0x002fc400010e0604 */
[----:B---3--:R-:W-:-:S03]  /*150fa0*/  IMAD.X R17, R28, 0x1, R9, P3 ;  /* 0x000000011c117824 */ /* 0x008fc600018e0609 */
[----:B------:R4:W-:Y:S04]  /*150fb0*/  STL [R1+0xb04], R3 ;  /* 0x000b040301007387 */ /* 0x0009e80000100800 */
[----:B----4-:R-:W3:Y:S04]  /*150fc0*/  LDL.LU.64 R2, [R1+0x6610] ;  /* 0x0066100001027983 */ /* 0x010ee80000300a00 */
[----:B--2---:R1:W-:Y:S04]  /*150fd0*/  STL.64 [R1+0xb08], R16 ;  /* 0x000b081001007387 */ /* 0x0043e80000100a00 */
[----:B-1----:R-:W2:Y:S04]  /*150fe0*/  LDL.LU.64 R16, [R1+0x6608] ;  /* 0x0066080001107983 */ /* 0x002ea80000300a00 */
[----:B--2---:R1:W-:Y:S02]  /*150ff0*/  STL.64 [R1+0x6600], R16 ;  /* 0x0066001001007387 */ /* 0x0043e40000100a00 */
[----:B-1----:R-:W-:-:S05]  /*151000*/  SHF.R.S32.HI R16, RZ, 0x1f, R12 ;  /* 0x0000001fff107819 */ /* 0x002fca000001140c */
        /* <DEDUP_REMOVED lines=38> */
[----:B---3--:R-:W-:-:S05]  /*151270*/  SHF.R.S32.HI R28, RZ, 0x1f, R18 ;  /* 0x0000001fff1c7819 */ /* 0x008fca0000011412 */
[----:B------:R-:W-:Y:S01]  /*151280*/  STL [R1], R28 ;  /* 0x0000001c01007387 */ /* 0x000fe20000100800 */
[C---:B----4-:R-:W-:Y:S02]  /*151290*/  IADD3 R22, P0, R18.reuse, R2, RZ ;  /* 0x0000000212167210 */ /* 0x050fe40007f1e0ff */
[----:B------:R-:W-:-:S03]  /*1512a0*/  IADD3 R18, P1, R18, R3, RZ ;  /* 0x0000000312127210 */ /* 0x000fc60007f3e0ff */
[----:B------:R-:W-:Y:S04]  /*1512b0*/  STL [R1+0xb30], R22 ;  /* 0x000b301601007387 */ /* 0x000fe80000100800 */
[----:B------:R0:W3:Y:S04]  /*1512c0*/  LDL.LU R23, [R1+0x65d0] ;  /* 0x0065d00001177983 */ /* 0x0000e80000300800 */
[----:B------:R1:W-:Y:S04]  /*1512d0*/  STL [R1+0xb38], R18 ;  /* 0x000b381201007387 */ /* 0x0003e80000100800 */
[----:B-1----:R-:W4:Y:S02]  /*1512e0*/  LDL.LU.64 R18, [R1+0x65c8] ;  /* 0x0065c80001127983 */ /* 0x002f240000300a00 */
[----:B----4-:R-:W-:-:S05]  /*1512f0*/  IADD3 R22, P2, R18, R2, RZ ;  /* 0x0000000212167210 */ /* 0x010fca0007f5e0ff */
[----:B------:R3:W-:Y:S04]  /*151300*/  STL [R1+0xb40], R22 ;  /* 0x000b401601007387 */ /* 0x0007e80000100800 */
[----:B---3--:R-:W3:Y:S01]  /*151310*/  LDL.LU.64 R22, [R1+0x65c0] ;  /* 0x0065c00001167983 */ /* 0x008ee20000300a00 */
[----:B------:R-:W-:Y:S02]  /*151320*/  SHF.R.S32.HI R28, RZ, 0x1f, R18 ;  /* 0x0000001fff1c7819 */ /* 0x000fe40000011412 */
[----:B------:R-:W-:-:S05]  /*151330*/  IADD3 R18, P3, R18, R3, RZ ;  /* 0x0000000312127210 */ /* 0x000fca0007f7e0ff */
[----:B------:R1:W-:Y:S04]  /*151340*/  STL [R1+0xb48], R18 ;  /* 0x000b481201007387 */ /* 0x0003e80000100800 */
[----:B-1----:R-:W4:Y:S04]  /*151350*/  LDL.LU.64 R18, [R1+0x65b8] ;  /* 0x0065b80001127983 */ /* 0x002f280000300a00 */
[----:B---3--:R1:W-:Y:S04]  /*151360*/  STL.64 [R1+0x65b0], R22 ;  /* 0x0065b01601007387 */ /* 0x0083e80000100a00 */
        /* <DEDUP_REMOVED lines=8> */
[----:B----4-:R-:W-:Y:S04]  /*1513f0*/  STL.64 [R1+0x6598], R18 ;  /* 0x0065981201007387 */ /* 0x010fe80000100a00 */
[----:B------:R1:W-:Y:S04]  /*151400*/  STL.64 [R1+0x6590], R12 ;  /* 0x0065900c01007387 */ /* 0x0003e80000100a00 */
[----:B-1----:R-:W2:Y:S01]  /*151410*/  LDL R12, [R1+0xb54] ;  /* 0x000b5400010c7983 */ /* 0x002ea20000100800 */
        /* <DEDUP_REMOVED lines=21> */
[----:B---3--:R1:W-:Y:S04]  /*151570*/  STL.64 [R1+0x6570], R22 ;  /* 0x0065701601007387 */ /* 0x0083e80000100a00 */
[----:B-1----:R-:W3:Y:S04]  /*151580*/  LDL R23, [R1+0xb5c] ;  /* 0x000b5c0001177983 */ /* 0x002ee80000100800 */
[----:B------:R1:W-:Y:S04]  /*151590*/  STL.64 [R1+0x6580], R24 ;  /* 0x0065801801007387 */ /* 0x0003e80000100a00 */
[----:B-1----:R0:W2:Y:S04]  /*1515a0*/  LDL.64 R24, [R1+0xb58] ;  /* 0x000b580001187983 */ /* 0x0020a80000100a00 */
[----:B--2---:R-:W2:Y:S04]  /*1515b0*/  LDL.LU R25, [R1] ;  /* 0x0000000001197983 */ /* 0x004ea80000300800 */
[----:B------:R1:W-:Y:S04]  /*1515c0*/  STL.64 [R1+0x6588], R6 ;  /* 0x0065880601007387 */ /* 0x0003e80000100a00 */
[----:B-1----:R0:W2:Y:S01]  /*1515d0*/  LDL.64 R6, [R1+0xb50] ;  /* 0x000b500001067983 */ /* 0x0020a20000100a00 */
[----:B---3--:R-:W-:-:S02]  /*1515e0*/  SHF.R.S32.HI R28, RZ, 0x1f, R23 ;  /* 0x0000001fff1c7819 */ /* 0x008fc40000011417 */
[C---:B------:R-:W-:Y:S02]  /*1515f0*/  IADD3 R14, P2, R23.reuse, R2, RZ ;  /* 0x00000002170e7210 */ /* 0x040fe40007f5e0ff */
[----:B------:R-:W-:Y:S01]  /*151600*/  IADD3 R22, P3, R23, R3, RZ ;  /* 0x0000000317167210 */ /* 0x000fe20007f7e0ff */
[----:B------:R-:W-:Y:S02]  /*151610*/  STL [R1+0x6568], R8 ;  /* 0x0065680801007387 */ /* 0x000fe40000100800 */
[C-C-:B------:R-:W-:Y:S02]  /*151620*/  IMAD.X R15, R28.reuse, 0x1, R4.reuse, P2 ;  /* 0x000000011c0f7824 */ /* 0x140fe400010e0604 */
        /* <DEDUP_REMOVED lines=8> */
[----:B-1----:R-:W2:Y:S04]  /*1516b0*/  LDL.LU.64 R14, [R1+0x6578] ;  /* 0x00657800010e7983 */ /* 0x002ea80000300a00 */
[----:B------:R1:W-:Y:S04]  /*1516c0*/  STL.64 [R1+0xb68], R22 ;  /* 0x000b681601007387 */ /* 0x0003e80000100a00 */
[----:B-1----:R-:W3:Y:S04]  /*1516d0*/  LDL.LU.64 R22, [R1+0x6570] ;  /* 0x0065700001167983 */ /* 0x002ee80000300a00 */
[----:B------:R-:W4:Y:S02]  /*1516e0*/  LDL.LU R28, [R1+0xb74] ;  /* 0x000b7400011c7983 */ /* 0x000f240000300800 */
[----:B----4-:R-:W-:-:S05]  /*1516f0*/  SHF.R.S32.HI R8, RZ, 0x1f, R28 ;  /* 0x0000001fff087819 */ /* 0x010fca000001141c */
[----:B------:R1:W-:Y:S04]  /*151700*/  STL [R1], R8 ;  /* 0x0000000801007387 */ /* 0x0003e80000100800 */
[----:B-1----:R-:W4:Y:S04]  /*151710*/  LDL.LU R8, [R1+0x6568] ;  /* 0x0065680001087983 */ /* 0x002f280000300800 */
[----:B----4-:R-:W-:Y:S04]  /*151720*/  STL.64 [R1+0x6560], R8 ;  /* 0x0065600801007387 */ /* 0x010fe80000100a00 */
[----:B------:R1:W-:Y:S04]  /*151730*/  STL.64 [R1+0x6548], R4 ;  /* 0x0065480401007387 */ /* 0x0003e80000100a00 */
[----:B-1----:R-:W4:Y:S04]  /*151740*/  LDL R4, [R1+0xb7c] ;  /* 0x000b7c0001047983 */ /* 0x002f280000100800 */
[----:B------:R-:W-:Y:S04]  /*151750*/  STL.64 [R1+0x6550], R12 ;  /* 0x0065500c01007387 */ /* 0x000fe80000100a00 */
[----:B--2---:R1:W-:Y:S01]  /*151760*/  STL.64 [R1+0x6558], R14 ;  /* 0x0065580e01007387 */ /* 0x0043e20000100a00 */
[----:B------:R-:W-:-:S02]  /*151770*/  IADD3 R8, P1, R28, R3, RZ ;  /* 0x000000031c087210 */ /* 0x000fc40007f3e0ff */
[----:B-1----:R-:W-:-:S05]  /*151780*/  IADD3 R14, P0, R28, R2, RZ ;  /* 0x000000021c0e7210 */ /* 0x002fca0007f1e0ff */
[----:B------:R-:W-:Y:S04]  /*151790*/  STL [R1+0xb70], R14 ;  /* 0x000b700e01007387 */ /* 0x000fe80000100800 */
[----:B------:R1:W-:Y:S04]  /*1517a0*/  STL [R1+0xb78], R8 ;  /* 0x000b780801007387 */ /* 0x0003e80000100800 */
[----:B-1----:R-:W2:Y:S01]  /*1517b0*/  LDL.LU.64 R8, [R1+0x6560] ;  /* 0x0065600001087983 */ /* 0x002ea20000300a00 */
[----:B----4-:R-:W-:Y:S02]  /*1517c0*/  IADD3 R12, P2, R4, R2, RZ ;  /* 0x00000002040c7210 */ /* 0x010fe40007f5e0ff */
[----:B------:R-:W-:-:S02]  /*1517d0*/  SHF.R.S32.HI R28, RZ, 0x1f, R4 ;  /* 0x0000001fff1c7819 */ /* 0x000fc40000011404 */
[----:B------:R-:W-:Y:S01]  /*1517e0*/  IADD3 R4, P3, R4, R3, RZ ;  /* 0x0000000304047210 */ /* 0x000fe20007f7e0ff */
[----:B--2---:R1:W-:Y:S02]  /*1517f0*/  STL.64 [R1+0x6540], R8 ;  /* 0x0065400801007387 */ /* 0x0043e40000100a00 */
        /* <DEDUP_REMOVED lines=16> */
[----:B-1----:R-:W2:Y:S04]  /*151900*/  LDL.LU.64 R8, [R1+0x6540] ;  /* 0x0065400001087983 */ /* 0x002ea80000300a00 */
[----:B------:R1:W-:Y:S04]  /*151910*/  STL.64 [R1+0x6520], R18 ;  /* 0x0065201201007387 */ /* 0x0003e80000100a00 */
[----:B-1----:R-:W3:Y:S01]  /*151920*/  LDL R18, [R1+0xb94] ;  /* 0x000b940001127983 */ /* 0x002ee20000100800 */
        /* <DEDUP_REMOVED lines=9> */
[----:B------:R2:W-:Y:S01]  /*1519c0*/  STL.64 [R1+0x6518], R8 ;  /* 0x0065180801007387 */ /* 0x0005e20000100a00 */
[----:B---3--:R-:W-:-:S03]  /*1519d0*/  SHF.R.S32.HI R28, RZ, 0x1f, R18 ;  /* 0x0000001fff1c7819 */ /* 0x008fc60000011412 */
[----:B------:R1:W-:Y:S01]  /*1519e0*/  STL [R1+0x6528], R9 ;  /* 0x0065280901007387 */ /* 0x0003e20000100800 */
[C---:B--2---:R-:W-:Y:S02]  /*1519f0*/  IADD3 R8, P0, R18.reuse, R2, RZ ;  /* 0x0000000212087210 */ /* 0x044fe40007f1e0ff */
[----:B------:R-:W-:-:S03]  /*151a00*/  IADD3 R18, P1, R18, R3, RZ ;  /* 0x0000000312127210 */ /* 0x000fc60007f3e0ff */
[----:B------:R-:W-:Y:S04]  /*151a10*/  STL [R1+0xb90], R8 ;  /* 0x000b900801007387 */ /* 0x000fe80000100800 */
[----:B------:R-:W-:Y:S04]  /*151a20*/  STL [R1], R28 ;  /* 0x0000001c01007387 */ /* 0x000fe80000100800 */
[----:B-1----:R0:W2:Y:S04]  /*151a30*/  LDL.LU R9, [R1+0x6528] ;  /* 0x0065280001097983 */ /* 0x0020a80000300800 */
[----:B------:R1:W-:Y:S04]  /*151a40*/  STL [R1+0xb98], R18 ;  /* 0x000b981201007387 */ /* 0x0003e80000100800 */
[----:B-1----:R-:W3:Y:S04]  /*151a50*/  LDL.LU.64 R18, [R1+0x6520] ;  /* 0x0065200001127983 */ /* 0x002ee80000300a00 */
[----:B---3--:R1:W-:Y:S04]  /*151a60*/  STL.64 [R1+0x6510], R18 ;  /* 0x0065101201007387 */ /* 0x0083e80000100a00 */
[----:B-1----:R-:W3:Y:S02]  /*151a70*/  LDL R18, [R1+0xb9c] ;  /* 0x000b9c0001127983 */ /* 0x002ee40000100800 */
        /* <DEDUP_REMOVED lines=16> */
[----:B------:R1:W-:Y:S04]  /*151b80*/  STL.64 [R1+0x64e8], R22 ;  /* 0x0064e81601007387 */ /* 0x0003e80000100a00 */
[----:B-1----:R-:W3:Y:S01]  /*151b90*/  LDL R22, [R1+0xbb4] ;  /* 0x000bb40001167983 */ /* 0x002ee20000100800 */
[----:B----4-:R-:W-:-:S02]  /*151ba0*/  IMAD.X R19, R3, 0x1, R4, P0 ;  /* 0x0000000103137824 */ /* 0x010fc400000e0604 */
[----:B--2---:R-:W-:-:S03]  /*151bb0*/  IMAD.X R3, R3, 0x1, R9, P1 ;  /* 0x0000000103037824 */ /* 0x004fc600008e0609 */
        /* <DEDUP_REMOVED lines=74> */
[----:B--2---:R1:W-:Y:S04]  /*152060*/  STL.64 [R1+0x6480], R22 ;  /* 0x0064801601007387 */ /* 0x0043e80000100a00 */
[----:B-1----:R-:W2:Y:S04]  /*152070*/  LDL R22, [R1+0xbf4] ;  /* 0x000bf40001167983 */ /* 0x002ea80000100800 */
[----:B------:R-:W-:Y:S01]  /*152080*/  STL.64 [R1+0x6488], R24 ;  /* 0x0064881801007387 */ /* 0x000fe20000100a00 */
        /* <DEDUP_REMOVED lines=21> */
[----:B-1----:R-:W4:Y:S04]  /*1521e0*/  LDL R4, [R1+0xbfc] ;  /* 0x000bfc0001047983 */ /* 0x002f280000100800 */
[----:B------:R1:W-:Y:S04]  /*1521f0*/  STL.64 [R1+0x6460], R14 ;  /* 0x0064600e01007387 */ /* 0x0003e80000100a00 */
[----:B-1----:R-:W2:Y:S04]  /*152200*/  LDL.64 R14, [R1+0xbf8] ;  /* 0x000bf800010e7983 */ /* 0x002ea80000100a00 */
[----:B--2---:R-:W2:Y:S01]  /*152210*/  LDL.LU R15, [R1] ;  /* 0x00000000010f7983 */ /* 0x004ea20000300800 */
[----:B----4-:R-:W-:-:S03]  /*152220*/  SHF.R.S32.HI R28, RZ, 0x1f, R4 ;  /* 0x0000001fff1c7819 */ /* 0x010fc60000011404 */
[----:B--2---:R1:W-:Y:S04]  /*152230*/  STL.64 [R1+0x6478], R14 ;  /* 0x0064780e01007387 */ /* 0x0043e80000100a00 */
[----:B------:R2:W-:Y:S01]  /*152240*/  STL.64 [R1+0x6468], R12 ;  /* 0x0064680c01007387 */ /* 0x0005e20000100a00 */
[C---:B-1----:R-:W-:Y:S02]  /*152250*/  IADD3 R14, P2, R4.reuse, R2, RZ ;  /* 0x00000002040e7210 */ /* 0x042fe40007f5e0ff */
[----:B------:R-:W-:Y:S01]  /*152260*/  IADD3 R4, P3, R4, R3, RZ ;  /* 0x0000000304047210 */ /* 0x000fe20007f7e0ff */
[----:B--2---:R0:W2:Y:S04]  /*152270*/  LDL.64 R12, [R1+0xbf0] ;  /* 0x000bf000010c7983 */ /* 0x0040a80000100a00 */
[----:B------:R1:W-:Y:S04]  /*152280*/  STL [R1+0xc00], R14 ;  /* 0x000c000e01007387 */ /* 0x0003e80000100800 */
[----:B-1----:R-:W2:Y:S04]  /*152290*/  LDL.LU.64 R14, [R1+0x6478] ;  /* 0x00647800010e7983 */ /* 0x002ea80000300a00 */
[----:B------:R1:W-:Y:S04]  /*1522a0*/  STL [R1+0xc08], R4 ;  /* 0x000c080401007387 */ /* 0x0003e80000100800 */
[----:B-1----:R-:W2:Y:S04]  /*1522b0*/  LDL.LU.64 R4, [R1+0x6470] ;  /* 0x0064700001047983 */ /* 0x002ea80000300a00 */
[----:B------:R1:W-:Y:S04]  /*1522c0*/  STL.64 [R1+0x6458], R2 ;  /* 0x0064580201007387 */ /* 0x0003e80000100a00 */
[----:B-1----:R0:W4:Y:S01]  /*1522d0*/  LDL.64 R2, [R1+0xc00] ;  /* 0x000c000001027983 */ /* 0x0021220000100a00 */
[----:B--2---:R-:W-:-:S02]  /*1522e0*/  IMAD.X R13, R15, 0x1, R4, P0 ;  /* 0x000000010f0d7824 */ /* 0x004fc400000e0604 */
[----:B------:R-:W-:-:S03]  /*1522f0*/  IMAD.X R15, R15, 0x1, R9, P1 ;  /* 0x000000010f0f7824 */ /* 0x000fc600008e0609 */
[----:B------:R1:W-:Y:S01]  /*152300*/  STL [R1+0xbf4], R13 ;  /* 0x000bf40d01007387 */ /* 0x0003e20000100800 */
[----:B----4-:R-:W-:-:S03]  /*152310*/  IMAD.X R3, R28, 0x1, R4, P2 ;  /* 0x000000011c037824 */ /* 0x010fc600010e0604 */
[----:B-1----:R-:W2:Y:S04]  /*152320*/  LDL.LU.64 R12, [R1+0x6468] ;  /* 0x00646800010c7983 */ /* 0x002ea80000300a00 */
[----:B------:R1:W-:Y:S04]  /*152330*/  STL [R1+0xbfc], R15 ;  /* 0x000bfc0f01007387 */ /* 0x0003e80000100800 */
[----:B-1----:R-:W4:Y:S04]  /*152340*/  LDL.LU.64 R14, [R1+0x6460] ;  /* 0x00646000010e7983 */ /* 0x002f280000300a00 */
[----:B------:R1:W-:Y:S04]  /*152350*/  STL [R1+0xc04], R3 ;  /* 0x000c040301007387 */ /* 0x0003e80000100800 */
[----:B-1----:R0:W3:Y:S04]  /*152360*/  LDL.64 R2, [R1+0xc08] ;  /* 0x000c080001027983 */ /* 0x0020e80000100a00 */
[----:B------:R1:W-:Y:S04]  /*152370*/  STL.64 [R1+0x6438], R4 ;  /* 0x0064380401007387 */ /* 0x0003e80000100a00 */
[----:B-1----:R-:W2:Y:S01]  /*152380*/  LDL R4, [R1+0xc1c] ;  /* 0x000c1c0001047983 */ /* 0x002ea20000100800 */
[----:B---3--:R-:W-:-:S03]  /*152390*/  IMAD.X R3, R28, 0x1, R9, P3 ;  /* 0x000000011c037824 */ /* 0x008fc600018e0609 */
[----:B--2---:R1:W-:Y:S04]  /*1523a0*/  STL.64 [R1+0x6448], R4 ;  /* 0x0064480401007387 */ /* 0x0043e80000100a00 */
[----:B-1----:R-:W2:Y:S04]  /*1523b0*/  LDL R4, [R1+0xc14] ;  /* 0x000c140001047983 */ /* 0x002ea80000100800 */
[----:B------:R-:W-:Y:S04]  /*1523c0*/  STL.64 [R1+0x6450], R20 ;  /* 0x0064501401007387 */ /* 0x000fe80000100a00 */
[----:B------:R-:W-:Y:S04]  /*1523d0*/  STL.64 [R1+0x6440], R26 ;  /* 0x0064401a01007387 */ /* 0x000fe80000100a00 */
[----:B------:R1:W-:Y:S04]  /*1523e0*/  STL [R1+0xc0c], R3 ;  /* 0x000c0c0301007387 */ /* 0x0003e80000100800 */
[----:B-1----:R-:W3:Y:S01]  /*1523f0*/  LDL.LU.64 R2, [R1+0x6458] ;  /* 0x0064580001027983 */ /* 0x002ee20000300a00 */
[----:B--2---:R-:W-:-:S02]  /*152400*/  SHF.R.S32.HI R26, RZ, 0x1f, R4 ;  /* 0x0000001fff1a7819 */ /* 0x004fc40000011404 */
[C---:B---3--:R-:W-:Y:S02]  /*152410*/  IADD3 R20, P0, R4.reuse, R2, RZ ;  /* 0x0000000204147210 */ /* 0x048fe40007f1e0ff */
[----:B------:R-:W-:-:S03]  /*152420*/  IADD3 R4, P1, R4, R3, RZ ;  /* 0x0000000304047210 */ /* 0x000fc60007f3e0ff */
[----:B------:R1:W-:Y:S04]  /*152430*/  STL [R1+0xc10], R20 ;  /* 0x000c101401007387 */ /* 0x0003e80000100800 */
[----:B------:R-:W-:Y:S04]  /*152440*/  STL [R1], R26 ;  /* 0x0000001a01007387 */ /* 0x000fe80000100800 */
[----:B-1----:R-:W2:Y:S04]  /*152450*/  LDL.LU.64 R20, [R1+0x6450] ;  /* 0x0064500001147983 */ /* 0x002ea80000300a00 */
[----:B------:R1:W-:Y:S04]  /*152460*/  STL [R1+0xc18], R4 ;  /* 0x000c180401007387 */ /* 0x0003e80000100800 */
[----:B-1----:R-:W3:Y:S02]  /*152470*/  LDL.LU.64 R4, [R1+0x6448] ;  /* 0x0064480001047983 */ /* 0x002ee40000300a00 */
[----:B---3--:R-:W-:-:S02]  /*152480*/  IADD3 R26, P2, R4, R2, RZ ;  /* 0x00000002041a7210 */ /* 0x008fc40007f5e0ff */
[----:B------:R-:W-:Y:S02]  /*152490*/  SHF.R.S32.HI R28, RZ, 0x1f, R4 ;  /* 0x0000001fff1c7819 */ /* 0x000fe40000011404 */
[----:B------:R-:W-:Y:S01]  /*1524a0*/  IADD3 R4, P3, R4, R3, RZ ;  /* 0x0000000304047210 */ /* 0x000fe20007f7e0ff */
[----:B------:R1:W-:Y:S04]  /*1524b0*/  STL [R1+0xc20], R26 ;  /* 0x000c201a01007387 */ /* 0x0003e80000100800 */
[----:B-1----:R-:W3:Y:S04]  /*1524c0*/  LDL.LU.64 R26, [R1+0x6440] ;  /* 0x00644000011a7983 */ /* 0x002ee80000300a00 */
[----:B------:R1:W-:Y:S04]  /*1524d0*/  STL [R1+0xc28], R4 ;  /* 0x000c280401007387 */ /* 0x0003e80000100800 */
[----:B-1----:R-:W4:Y:S04]  /*1524e0*/  LDL.LU.64 R4, [R1+0x6438] ;  /* 0x0064380001047983 */ /* 0x002f280000300a00 */
[----:B------:R1:W-:Y:S04]  /*1524f0*/  STL.64 [R1+0x6430], R8 ;  /* 0x0064300801007387 */ /* 0x0003e80000100a00 */
[----:B-1----:R0:W4:Y:S04]  /*152500*/  LDL.64 R8, [R1+0xc10] ;  /* 0x000c100001087983 */ /* 0x0021280000100a00 */
[----:B------:R1:W-:Y:S04]  /*152510*/  STL.64 [R1+0x6428], R28 ;  /* 0x0064281c01007387 */ /* 0x0003e80000100a00 */
[----:B-1----:R0:W2:Y:S04]  /*152520*/  LDL.64 R28, [R1+0xc18] ;  /* 0x000c1800011c7983 */ /* 0x0020a80000100a00 */
[----:B--2---:R-:W4:Y:S04]  /*152530*/  LDL.LU R29, [R1] ;  /* 0x00000000011d7983 */ /* 0x004f280000300800 */
[----:B------:R1:W-:Y:S04]  /*152540*/  STL.64 [R1+0x6418], R2 ;  /* 0x0064180201007387 */ /* 0x0003e80000100a00 */
[----:B-1----:R-:W2:Y:S01]  /*152550*/  LDL.64 R2, [R1+0xc28] ;  /* 0x000c280001027983 */ /* 0x002ea20000100a00 */
[----:B----4-:R-:W-:-:S03]  /*152560*/  IMAD.X R9, R29, 0x1, R4, P0 ;  /* 0x000000011d097824 */ /* 0x010fc600000e0604 */
[----:B--2---:R1:W-:Y:S04]  /*152570*/  STL [R1+0x6420], R2 ;  /* 0x0064200201007387 */ /* 0x0043e80000100800 */
[----:B-1----:R0:W2:Y:S04]  /*152580*/  LDL.64 R2, [R1+0xc20] ;  /* 0x000c200001027983 */ /* 0x0020a80000100a00 */
[----:B---3--:R1:W-:Y:S04]  /*152590*/  STL.64 [R1+0x6408], R26 ;  /* 0x0064081a01007387 */ /* 0x0083e80000100a00 */
        /* <DEDUP_REMOVED lines=14> */
[----:B------:R-:W-:Y:S01]  /*152680*/  STL [R1], R28 ;  /* 0x0000001c01007387 */ /* 0x000fe20000100800 */
[C---:B--2---:R-:W-:Y:S02]  /*152690*/  IADD3 R12, P0, R26.reuse, R2, RZ ;  /* 0x000000021a0c7210 */ /* 0x044fe40007f1e0ff */
[----:B------:R-:W-:-:S03]  /*1526a0*/  IADD3 R26, P1, R26, R3, RZ ;  /* 0x000000031a1a7210 */ /* 0x000fc60007f3e0ff */
[----:B------:R1:W-:Y:S04]  /*1526b0*/  STL [R1+0xc30], R12 ;  /* 0x000c300c01007387 */ /* 0x0003e80000100800 */
[----:B-1----:R-:W2:Y:S04]  /*1526c0*/  LDL.LU.64 R12, [R1+0x6410] ;  /* 0x00641000010c7983 */ /* 0x002ea80000300a00 */
[----:B------:R1:W-:Y:S04]  /*1526d0*/  STL [R1+0xc38], R26 ;  /* 0x000c381a01007387 */ /* 0x0003e80000100800 */
[----:B-1----:R-:W3:Y:S04]  /*1526e0*/  LDL.LU.64 R26, [R1+0x6408] ;  /* 0x00640800011a7983 */ /* 0x002ee80000300a00 */
[----:B------:R1:W-:Y:S04]  /*1526f0*/  STL.64 [R1+0x63f8], R4 ;  /* 0x0063f80401007387 */ /* 0x0003e80000100a00 */
[----:B-1----:R-:W4:Y:S04]  /*152700*/  LDL R4, [R1+0xca4] ;  /* 0x000ca40001047983 */ /* 0x002f280000100800 */
[----:B------:R1:W-:Y:S04]  /*152710*/  STL.64 [R1+0x63f0], R8 ;  /* 0x0063f00801007387 */ /* 0x0003e80000100a00 */
        /* <DEDUP_REMOVED lines=11> */
[----:B-1----:R-:W2:Y:S04]  /*1527d0*/  LDL.LU.64 R4, [R1+0x63f8] ;  /* 0x0063f80001047983 */ /* 0x002ea80000300a00 */
[----:B------:R1:W-:Y:S04]  /*1527e0*/  STL.64 [R1+0x63d8], R2 ;  /* 0x0063d80201007387 */ /* 0x0003e80000100a00 */
[----:B-1----:R-:W3:Y:S01]  /*1527f0*/  LDL.64 R2, [R1+0xc48] ;  /* 0x000c480001027983 */ /* 0x002ee20000100a00 */
[----:B--2---:R-:W-:-:S03]  /*152800*/  IMAD.X R9, R21, 0x1, R4, P0 ;  /* 0x0000000115097824 */ /* 0x004fc600000e0604 */
[----:B---3--:R1:W-:Y:S04]  /*152810*/  STL [R1+0x63e0], R2 ;  /* 0x0063e00201007387 */ /* 0x0083e80000100800 */
[----:B-1----:R0:W2:Y:S04]  /*152820*/  LDL.64 R2, [R1+0xc40] ;  /* 0x000c400001027983 */ /* 0x0020a80000100a00 */
[----:B------:R4:W-:Y:S04]  /*152830*/  STL [R1+0xc34], R9 ;  /* 0x000c340901007387 */ /* 0x0009e80000100800 */
[----:B----4-:R-:W3:Y:S01]  /*152840*/  LDL.LU.64 R8, [R1+0x63f0] ;  /* 0x0063f00001087983 */ /* 0x010ee20000300a00 */
[----:B--2---:R-:W-:-:S02]  /*152850*/  IMAD.X R3, R28, 0x1, R4, P2 ;  /* 0x000000011c037824 */ /* 0x004fc400010e0604 */
[----:B---3--:R-:W-:-:S05]  /*152860*/  IMAD.X R21, R21, 0x1, R9, P1 ;  /* 0x0000000115157824 */ /* 0x008fca00008e0609 */
[----:B------:R1:W-:Y:S04]  /*152870*/  STL [R1+0xc3c], R21 ;  /* 0x000c3c1501007387 */ /* 0x0003e80000100800 */
[----:B-1----:R-:W2:Y:S04]  /*152880*/  LDL.LU.64 R20, [R1+0x63e8] ;  /* 0x0063e80001147983 */ /* 0x002ea80000300a00 */
[----:B------:R1:W-:Y:S04]  /*152890*/  STL [R1+0xc44], R3 ;  /* 0x000c440301007387 */ /* 0x0003e80000100800 */
[----:B------:R0:W3:Y:S01]  /*1528a0*/  LDL.LU R2, [R1+0x63e0] ;  /* 0x0063e00001027983 */ /* 0x0000e20000300800 */
[----:B-1----:R-:W-:-:S05]  /*1528b0*/  IMAD.X R3, R28, 0x1, R9, P3 ;  /* 0x000000011c037824 */ /* 0x002fca00018e0609 */
[----:B------:R3:W-:Y:S04]  /*1528c0*/  STL [R1+0xc4c], R3 ;  /* 0x000c4c0301007387 */ /* 0x0007e80000100800 */
[----:B---3--:R-:W3:Y:S04]  /*1528d0*/  LDL.LU.64 R2, [R1+0x63d8] ;  /* 0x0063d80001027983 */ /* 0x008ee80000300a00 */
[----:B------:R-:W4:Y:S04]  /*1528e0*/  LDL.LU R28, [R1+0xca8] ;  /* 0x000ca800011c7983 */ /* 0x000f280000300800 */
[----:B------:R-:W-:Y:S04]  /*1528f0*/  STL [R1+0x63c8], R29 ;  /* 0x0063c81d01007387 */ /* 0x000fe80000100800 */
[----:B------:R1:W-:Y:S04]  /*152900*/  STL.64 [R1+0x63c0], R4 ;  /* 0x0063c00401007387 */ /* 0x0003e80000100a00 */
[----:B-1----:R-:W2:Y:S04]  /*152910*/  LDL R4, [R1+0xcac] ;  /* 0x000cac0001047983 */ /* 0x002ea80000100800 */
[----:B--2---:R4:W-:Y:S02]  /*152920*/  STL.64 [R1+0x63d0], R4 ;  /* 0x0063d00401007387 */ /* 0x0049e40000100a00 */
[----:B----4-:R-:W-:-:S05]  /*152930*/  SHF.R.S32.HI R4, RZ, 0x1f, R28 ;  /* 0x0000001fff047819 */ /* 0x010fca000001141c */
[----:B------:R3:W-:Y:S02]  /*152940*/  STL [R1], R4 ;  /* 0x0000000401007387 */ /* 0x0007e40000100800 */
[C---:B---3--:R-:W-:Y:S02]  /*152950*/  IADD3 R4, P0, R28.reuse, R2, RZ ;  /* 0x000000021c047210 */ /* 0x048fe40007f1e0ff */
[----:B------:R-:W-:-:S03]  /*152960*/  IADD3 R28, P1, R28, R3, RZ ;  /* 0x000000031c1c7210 */ /* 0x000fc60007f3e0ff */
[----:B------:R1:W-:Y:S04]  /*152970*/  STL [R1+0xc50], R4 ;  /* 0x000c500401007387 */ /* 0x0003e80000100800 */
[----:B-1----:R-:W2:Y:S04]  /*152980*/  LDL.LU.64 R4, [R1+0x63d0] ;  /* 0x0063d00001047983 */ /* 0x002ea80000300a00 */
[----:B------:R2:W-:Y:S04]  /*152990*/  STL [R1+0xc58], R28 ;  /* 0x000c581c01007387 */ /* 0x0005e80000100800 */
[----:B------:R-:W3:Y:S01]  /*1529a0*/  LDL.LU R29, [R1+0x63c8] ;  /* 0x0063c800011d7983 */ /* 0x000ee20000300800 */
[----:B--2---:R-:W-:-:S05]  /*1529b0*/  SHF.R.S32.HI R28, RZ, 0x1f, R4 ;  /* 0x0000001fff1c7819 */ /* 0x004fca0000011404 */
[----:B---3--:R1:W-:Y:S02]  /*1529c0*/  STL.64 [R1+0x63a8], R28 ;  /* 0x0063a81c01007387 */ /* 0x0083e40000100a00 */
[----:B-1----:R-:W-:-:S05]  /*1529d0*/  IMAD.MOV.U32 R29, RZ, RZ, R4 ;  /* 0x000000ffff1d7224 */ /* 0x002fca00078e0004 */
[----:B------:R-:W-:-:S05]  /*1529e0*/  IADD3 R4, P2, R29, R2, RZ ;  /* 0x000000021d047210 */ /* 0x000fca0007f5e0ff */
[----:B------:R1:W-:Y:S04]  /*1529f0*/  STL [R1+0xc60], R4 ;  /* 0x000c600401007387 */ /* 0x0003e80000100800 */
[----:B-1----:R-:W2:Y:S04]  /*152a00*/  LDL.LU.64 R4, [R1+0x63c0] ;  /* 0x0063c00001047983 */ /* 0x002ea80000300a00 */
[----:B--2---:R1:W-:Y:S02]  /*152a10*/  STL.64 [R1+0x63b8], R4 ;  /* 0x0063b80401007387 */ /* 0x0043e40000100a00 */
[----:B-1----:R-:W-:-:S02]  /*152a20*/  IMAD.MOV.U32 R4, RZ, RZ, R29 ;  /* 0x000000ffff047224 */ /* 0x002fc400078e001d */
[----:B------:R0:W2:Y:S03]  /*152a30*/  LDL.64 R28, [R1+0xc58] ;  /* 0x000c5800011c7983 */ /* 0x0000a60000100a00 */
[----:B------:R-:W-:Y:S01]  /*152a40*/  IADD3 R4, P3, R4, R3, RZ ;  /* 0x0000000304047210 */ /* 0x000fe20007f7e0ff */
[----:B--2---:R-:W2:Y:S04]  /*152a50*/  LDL.LU R29, [R1] ;  /* 0x00000000011d7983 */ /* 0x004ea80000300800 */
[----:B------:R1:W-:Y:S04]  /*152a60*/  STL [R1+0xc68], R4 ;  /* 0x000c680401007387 */ /* 0x0003e80000100800 */
[----:B-1----:R-:W2:Y:S04]  /*152a70*/  LDL.LU.64 R4, [R1+0x63b8] ;  /* 0x0063b80001047983 */ /* 0x002ea80000300a00 */
[----:B------:R1:W-:Y:S04]  /*152a80*/  STL.64 [R1+0x6398], R2 ;  /* 0x0063980201007387 */ /* 0x0003e80000100a00 */
[----:B-1----:R-:W3:Y:S04]  /*152a90*/  LDL.64 R2, [R1+0xc68] ;  /* 0x000c680001027983 */ /* 0x002ee80000100a00 */
[----:B---3--:R1:W-:Y:S04]  /*152aa0*/  STL [R1+0x63a0], R2 ;  /* 0x0063a00201007387 */ /* 0x0083e80000100800 */
[----:B-1----:R-:W3:Y:S04]  /*152ab0*/  LDL.64 R2, [R1+0xc60] ;  /* 0x000c600001027983 */ /* 0x002ee80000100a00 */
[----:B---3--:R1:W-:Y:S04]  /*152ac0*/  STL [R1+0x63b0], R2 ;  /* 0x0063b00201007387 */ /* 0x0083e80000100800 */
[----:B-1----:R0:W2:Y:S04]  /*152ad0*/  LDL.64 R2, [R1+0xc50] ;  /* 0x000c500001027983 */ /* 0x0020a80000100a00 */
[----:B------:R1:W-:Y:S04]  /*152ae0*/  STL.64 [R1+0x6388], R22 ;  /* 0x0063881601007387 */ /* 0x0003e80000100a00 */
[----:B-1----:R-:W3:Y:S01]  /*152af0*/  LDL.LU R22, [R1+0xcb0] ;  /* 0x000cb00001167983 */ /* 0x002ee20000300800 */
[----:B--2---:R-:W-:-:S02]  /*152b00*/  IMAD.X R3, R29, 0x1, R4, P0 ;  /* 0x000000011d037824 */ /* 0x004fc400000e0604 */
[----:B------:R-:W-:-:S03]  /*152b10*/  IMAD.X R29, R29, 0x1, R9, P1 ;  /* 0x000000011d1d7824 */ /* 0x000fc600008e0609 */
[----:B------:R-:W-:Y:S04]  /*152b20*/  STL [R1+0xc54], R3 ;  /* 0x000c540301007387 */ /* 0x000fe80000100800 */
[----:B------:R0:W2:Y:S04]  /*152b30*/  LDL.LU R2, [R1+0x63b0] ;  /* 0x0063b00001027983 */ /* 0x0000a80000300800 */
[----:B------:R1:W-:Y:S04]  /*152b40*/  STL [R1+0xc5c], R29 ;  /* 0x000c5c1d01007387 */ /* 0x0003e80000100800 */
[----:B-1----:R-:W4:Y:S02]  /*152b50*/  LDL.LU.64 R28, [R1+0x63a8] ;  /* 0x0063a800011c7983 */ /* 0x002f240000300a00 */
[----:B----4-:R-:W-:-:S05]  /*152b60*/  IMAD.X R3, R28, 0x1, R4, P2 ;  /* 0x000000011c037824 */ /* 0x010fca00010e0604 */
        /* <DEDUP_REMOVED lines=70> */
[----:B-1----:R-:W2:Y:S01]  /*152fd0*/  LDL.LU R24, [R1+0xcc0] ;  /* 0x000cc00001187983 */ /* 0x002ea20000300800 */
[----:B---3--:R-:W-:-:S02]  /*152fe0*/  IMAD.X R23, R3, 0x1, R4, P0 ;  /* 0x0000000103177824 */ /* 0x008fc400000e0604 */
[----:B------:R-:W-:-:S03]  /*152ff0*/  IMAD.X R3, R3, 0x1, R9, P1 ;  /* 0x0000000103037824 */ /* 0x000fc600008e0609 */
[----:B------:R1:W-:Y:S04]  /*153000*/  STL [R1+0xc9c], R23 ;  /* 0x000c9c1701007387 */ /* 0x0003e80000100800 */
[----:B-1----:R-:W3:Y:S04]  /*153010*/  LDL.LU.64 R22, [R1+0x6340] ;  /* 0x0063400001167983 */ /* 0x002ee80000300a00 */
        /* <DEDUP_REMOVED lines=26> */
[----:B-1----:R0:W3:Y:S04]  /*1531c0*/  LDL.64 R24, [R1+0xcc0] ;  /* 0x000cc00001187983 */ /* 0x0020e80000100a00 */
[----:B---3--:R-:W4:Y:S04]  /*1531d0*/  LDL.LU R25, [R1] ;  /* 0x0000000001197983 */ /* 0x008f280000300800 */
[----:B------:R1:W-:Y:S04]  /*1531e0*/  STL.64 [R1+0x6308], R2 ;  /* 0x0063080201007387 */ /* 0x0003e80000100a00 */
[----:B-1----:R-:W3:Y:S04]  /*1531f0*/  LDL.64 R2, [R1+0xcc8] ;  /* 0x000cc80001027983 */ /* 0x002ee80000100a00 */
[----:B---3--:R1:W-:Y:S04]  /*153200*/  STL [R1+0x6314], R2 ;  /* 0x0063140201007387 */ /* 0x0083e80000100800 */
[----:B-1----:R0:W4:Y:S04]  /*153210*/  LDL.64 R2, [R1+0xcb8] ;  /* 0x000cb80001027983 */ /* 0x0021280000100a00 */
[----:B------:R1:W-:Y:S04]  /*153220*/  STL.64 [R1+0x62f0], R12 ;  /* 0x0062f00c01007387 */ /* 0x0003e80000100a00 */
[----:B-1----:R-:W3:Y:S01]  /*153230*/  LDL R12, [R1+0xcdc] ;  /* 0x000cdc00010c7983 */ /* 0x002ee20000100800 */
[----:B----4-:R-:W-:-:S02]  /*153240*/  IMAD.X R3, R25, 0x1, R4, P0 ;  /* 0x0000000119037824 */ /* 0x010fc400000e0604 */
[----:B------:R-:W-:-:S03]  /*153250*/  IMAD.X R25, R25, 0x1, R9, P1 ;  /* 0x0000000119197824 */ /* 0x000fc600008e0609 */
[----:B------:R1:W-:Y:S04]  /*153260*/  STL [R1+0xcbc], R3 ;  /* 0x000cbc0301007387 */ /* 0x0003e80000100800 */
[----:B------:R0:W4:Y:S04]  /*153270*/  LDL.LU R2, [R1+0x6314] ;  /* 0x0063140001027983 */ /* 0x0001280000300800 */
[----:B------:R2:W-:Y:S04]  /*153280*/  STL [R1+0xcc4], R25 ;  /* 0x000cc41901007387 */ /* 0x0005e80000100800 */
[----:B------:R-:W3:Y:S01]  /*153290*/  LDL.LU R24, [R1+0x6310] ;  /* 0x0063100001187983 */ /* 0x000ee20000300800 */
[----:B-1----:R-:W-:-:S02]  /*1532a0*/  IMAD.X R3, R28, 0x1, R4, P2 ;  /* 0x000000011c037824 */ /* 0x002fc400010e0604 */
[----:B--2---:R-:W-:-:S03]  /*1532b0*/  IMAD.X R25, R28, 0x1, R9, P3 ;  /* 0x000000011c197824 */ /* 0x004fc600018e0609 */
[----:B------:R4:W-:Y:S04]  /*1532c0*/  STL [R1+0xccc], R3 ;  /* 0x000ccc0301007387 */ /* 0x0009e80000100800 */
[----:B----4-:R-:W2:Y:S04]  /*1532d0*/  LDL.LU.64 R2, [R1+0x6308] ;  /* 0x0063080001027983 */ /* 0x010ea80000300a00 */
[----:B---3--:R1:W-:Y:S04]  /*1532e0*/  STL.64 [R1+0xcd0], R24 ;  /* 0x000cd01801007387 */ /* 0x0083e80000100a00 */
        /* <DEDUP_REMOVED lines=104> */
[----:B-1----:R0:W3:Y:S01]  /*153970*/  LDL.64 R2, [R1+0xd28] ;  /* 0x000d280001027983 */ /* 0x0020e20000100a00 */
[----:B--2---:R-:W-:-:S05]  /*153980*/  IMAD.X R9, R13, 0x1, R4, P0 ;  /* 0x000000010d097824 */ /* 0x004fca00000e0604 */
[----:B------:R4:W-:Y:S04]  /*153990*/  STL [R1+0xd1c], R9 ;  /* 0x000d1c0901007387 */ /* 0x0009e80000100800 */
[----:B----4-:R-:W2:Y:S01]  /*1539a0*/  LDL.LU.64 R8, [R1+0x6270] ;  /* 0x0062700001087983 */ /* 0x010ea20000300a00 */
[----:B---3--:R-:W-:Y:S02]  /*1539b0*/  IMAD.X R3, R28, 0x1, R4, P2 ;  /* 0x000000011c037824 */ /* 0x008fe400010e0604 */
[----:B--2---:R-:W-:-:S05]  /*1539c0*/  IMAD.X R13, R13, 0x1, R9, P1 ;  /* 0x000000010d0d7824 */ /* 0x004fca00008e0609 */
[----:B------:R1:W-:Y:S04]  /*1539d0*/  STL [R1+0xd24], R13 ;  /* 0x000d240d01007387 */ /* 0x0003e80000100800 */
[----:B-1----:R-:W2:Y:S04]  /*1539e0*/  LDL.LU.64 R12, [R1+0x6268] ;  /* 0x00626800010c7983 */ /* 0x002ea80000300a00 */
[----:B------:R1:W-:Y:S04]  /*1539f0*/  STL [R1+0xd2c], R3 ;  /* 0x000d2c0301007387 */ /* 0x0003e80000100800 */
[----:B-1----:R0:W3:Y:S04]  /*153a00*/  LDL.64 R2, [R1+0xd30] ;  /* 0x000d300001027983 */ /* 0x0020e80000100a00 */
[----:B------:R1:W-:Y:S04]  /*153a10*/  STL.64 [R1+0x6250], R16 ;  /* 0x0062501001007387 */ /* 0x0003e80000100a00 */
[----:B-1----:R-:W4:Y:S04]  /*153a20*/  LDL.LU R16, [R1+0x1c64] ;  /* 0x001c640001107983 */ /* 0x002f280000300800 */
[----:B------:R-:W-:Y:S04]  /*153a30*/  STL.64 [R1+0x6258], R24 ;  /* 0x0062581801007387 */ /* 0x000fe80000100a00 */
[----:B------:R-:W-:Y:S04]  /*153a40*/  STL.64 [R1+0x6248], R20 ;  /* 0x0062481401007387 */ /* 0x000fe80000100a00 */
[----:B------:R1:W-:Y:S04]  /*153a50*/  STL [R1+0x6240], R4 ;  /* 0x0062400401007387 */ /* 0x0003e80000100800 */
[----:B-1----:R-:W2:Y:S01]  /*153a60*/  LDL.LU R4, [R1+0x1c68] ;  /* 0x001c680001047983 */ /* 0x002ea20000300800 */
[----:B---3--:R-:W-:-:S05]  /*153a70*/  IMAD.X R3, R28, 0x1, R9, P3 ;  /* 0x000000011c037824 */ /* 0x008fca00018e0609 */
[----:B------:R1:W-:Y:S04]  /*153a80*/  STL [R1+0xd34], R3 ;  /* 0x000d340301007387 */ /* 0x0003e80000100800 */
[----:B-1----:R-:W3:Y:S01]  /*153a90*/  LDL.LU.64 R2, [R1+0x6260] ;  /* 0x0062600001027983 */ /* 0x002ee20000300a00 */
[----:B----4-:R-:W-:-:S05]  /*153aa0*/  SHF.R.S32.HI R20, RZ, 0x1f, R16 ;  /* 0x0000001fff147819 */ /* 0x010fca0000011410 */
[----:B------:R2:W-:Y:S01]  /*153ab0*/  STL [R1], R20 ;  /* 0x0000001401007387 */ /* 0x0005e20000100800 */
[CC--:B---3--:R-:W-:Y:S02]  /*153ac0*/  IADD3 R24, P0, R16.reuse, R2.reuse, RZ ;  /* 0x0000000210187210 */ /* 0x0c8fe40007f1e0ff */
[-C--:B------:R-:W-:Y:S02]  /*153ad0*/  IADD3 R16, P1, R16, R3.reuse, RZ ;  /* 0x0000000310107210 */ /* 0x080fe40007f3e0ff */
[C---:B--2---:R-:W-:Y:S01]  /*153ae0*/  IADD3 R20, P2, R4.reuse, R2, RZ ;  /* 0x0000000204147210 */ /* 0x044fe20007f5e0ff */
[----:B------:R1:W-:Y:S04]  /*153af0*/  STL [R1+0xd38], R24 ;  /* 0x000d381801007387 */ /* 0x0003e80000100800 */
[----:B-1----:R-:W2:Y:S04]  /*153b00*/  LDL.LU.64 R24, [R1+0x6258] ;  /* 0x0062580001187983 */ /* 0x002ea80000300a00 */
[----:B------:R1:W-:Y:S04]  /*153b10*/  STL [R1+0xd40], R16 ;  /* 0x000d401001007387 */ /* 0x0003e80000100800 */
[----:B-1----:R-:W3:Y:S04]  /*153b20*/  LDL.LU.64 R16, [R1+0x6250] ;  /* 0x0062500001107983 */ /* 0x002ee80000300a00 */
[----:B------:R1:W-:Y:S04]  /*153b30*/  STL [R1+0xd48], R20 ;  /* 0x000d481401007387 */ /* 0x0003e80000100800 */
[----:B-1----:R-:W4:Y:S04]  /*153b40*/  LDL.LU.64 R20, [R1+0x6248] ;  /* 0x0062480001147983 */ /* 0x002f280000300a00 */
[----:B------:R-:W-:Y:S04]  /*153b50*/  STL.64 [R1+0x6238], R14 ;  /* 0x0062380e01007387 */ /* 0x000fe80000100a00 */
[----:B----4-:R1:W-:Y:S04]  /*153b60*/  STL.64 [R1+0x6230], R20 ;  /* 0x0062301401007387 */ /* 0x0103e80000100a00 */
[----:B-1----:R0:W4:Y:S04]  /*153b70*/  LDL.64 R20, [R1+0xd38] ;  /* 0x000d380001147983 */ /* 0x0021280000100a00 */
[----:B------:R1:W-:Y:S04]  /*153b80*/  STL.64 [R1+0x6228], R12 ;  /* 0x0062280c01007387 */ /* 0x0003e80000100a00 */
[----:B-1----:R0:W2:Y:S01]  /*153b90*/  LDL.64 R12, [R1+0xd40] ;  /* 0x000d4000010c7983 */ /* 0x0020a20000100a00 */
[----:B------:R-:W-:-:S02]  /*153ba0*/  IADD3 R14, P3, R4, R3, RZ ;  /* 0x00000003040e7210 */ /* 0x000fc40007f7e0ff */
[----:B------:R-:W-:Y:S01]  /*153bb0*/  SHF.R.S32.HI R28, RZ, 0x1f, R4 ;  /* 0x0000001fff1c7819 */ /* 0x000fe20000011404 */
[----:B--2---:R-:W4:Y:S04]  /*153bc0*/  LDL.LU R13, [R1] ;  /* 0x00000000010d7983 */ /* 0x004f280000300800 */
[----:B------:R-:W4:Y:S04]  /*153bd0*/  LDL.LU R4, [R1+0x6240] ;  /* 0x0062400001047983 */ /* 0x000f280000300800 */
[----:B------:R1:W-:Y:S04]  /*153be0*/  STL [R1+0xd50], R14 ;  /* 0x000d500e01007387 */ /* 0x0003e80000100800 */
[----:B-1----:R-:W2:Y:S04]  /*153bf0*/  LDL.LU.64 R14, [R1+0x6238] ;  /* 0x00623800010e7983 */ /* 0x002ea80000300a00 */
[----:B------:R1:W-:Y:S04]  /*153c00*/  STL.64 [R1+0x6218], R2 ;  /* 0x0062180201007387 */ /* 0x0003e80000100a00 */
[----:B-1----:R-:W3:Y:S04]  /*153c10*/  LDL.64 R2, [R1+0xd50] ;  /* 0x000d500001027983 */ /* 0x002ee80000100a00 */
[----:B---3--:R1:W-:Y:S04]  /*153c20*/  STL [R1+0x6220], R2 ;  /* 0x0062200201007387 */ /* 0x0083e80000100800 */
[----:B-1----:R0:W3:Y:S01]  /*153c30*/  LDL.64 R2, [R1+0xd48] ;  /* 0x000d480001027983 */ /* 0x0020e20000100a00 */
[----:B----4-:R-:W-:-:S02]  /*153c40*/  IMAD.X R21, R13, 0x1, R4, P0 ;  /* 0x000000010d157824 */ /* 0x010fc400000e0604 */
[----:B------:R-:W-:-:S03]  /*153c50*/  IMAD.X R13, R13, 0x1, R9, P1 ;  /* 0x000000010d0d7824 */ /* 0x000fc600008e0609 */
[----:B------:R1:W-:Y:S04]  /*153c60*/  STL [R1+0xd3c], R21 ;  /* 0x000d3c1501007387 */ /* 0x0003e80000100800 */
[----:B-1----:R-:W4:Y:S04]  /*153c70*/  LDL.LU.64 R20, [R1+0x6230] ;  /* 0x0062300001147983 */ /* 0x002f280000300a00 */
[----:B------:R1:W-:Y:S04]  /*153c80*/  STL [R1+0xd44], R13 ;  /* 0x000d440d01007387 */ /* 0x0003e80000100800 */
[----:B-1----:R-:W4:Y:S01]  /*153c90*/  LDL.LU.64 R12, [R1+0x6228] ;  /* 0x00622800010c7983 */ /* 0x002f220000300a00 */
[----:B---3--:R-:W-:-:S05]  /*153ca0*/  IMAD.X R3, R28, 0x1, R4, P2 ;  /* 0x000000011c037824 */ /* 0x008fca00010e0604 */
[----:B------:R1:W-:Y:S04]  /*153cb0*/  STL [R1+0xd4c], R3 ;  /* 0x000d4c0301007387 */ /* 0x0003e80000100800 */
[----:B------:R0:W3:Y:S01]  /*153cc0*/  LDL.LU R2, [R1+0x6220] ;  /* 0x0062200001027983 */ /* 0x0000e20000300800 */
[----:B-1----:R-:W-:-:S05]  /*153cd0*/  IMAD.X R3, R28, 0x1, R9, P3 ;  /* 0x000000011c037824 */ /* 0x002fca00018e0609 */
[----:B------:R3:W-:Y:S04]  /*153ce0*/  STL [R1+0xd54], R3 ;  /* 0x000d540301007387 */ /* 0x0007e80000100800 */
[----:B---3--:R-:W3:Y:S04]  /*153cf0*/  LDL.LU.64 R2, [R1+0x6218] ;  /* 0x0062180001027983 */ /* 0x008ee80000300a00 */
[----:B------:R-:W2:Y:S04]  /*153d00*/  LDL.LU R28, [R1+0x1c6c] ;  /* 0x001c6c00011c7983 */ /* 0x000ea80000300800 */
[----:B------:R2:W-:Y:S02]  /*153d10*/  STL.64 [R1+0x6210], R8 ;  /* 0x0062100801007387 */ /* 0x0005e40000100a00 */
[----:B--2---:R-:W-:-:S05]  /*153d20*/  SHF.R.S32.HI R8, RZ, 0x1f, R28 ;  /* 0x0000001fff087819 */ /* 0x004fca000001141c */
[----:B------:R3:W-:Y:S04]  /*153d30*/  STL [R1], R8 ;  /* 0x0000000801007387 */ /* 0x0007e80000100800 */
[----:B------:R-:W-:Y:S04]  /*153d40*/  STL.64 [R1+0x6200], R14 ;  /* 0x0062000e01007387 */ /* 0x000fe80000100a00 */
[----:B----4-:R-:W-:Y:S01]  /*153d50*/  STL.64 [R1+0x6208], R20 ;  /* 0x0062081401007387 */ /* 0x010fe20000100a00 */
[----:B---3--:R-:W-:-:S05]  /*153d60*/  IADD3 R8, P1, R28, R3, RZ ;  /* 0x000000031c087210 */ /* 0x008fca0007f3e0ff */
[----:B------:R1:W-:Y:S04]  /*153d70*/  STL [R1+0xd60], R8 ;  /* 0x000d600801007387 */ /* 0x0003e80000100800 */
[----:B-1----:R-:W2:Y:S01]  /*153d80*/  LDL.LU.64 R8, [R1+0x6210] ;  /* 0x0062100001087983 */ /* 0x002ea20000300a00 */
[----:B------:R-:W-:-:S03]  /*153d90*/  IADD3 R20, P0, R28, R2, RZ ;  /* 0x000000021c147210 */ /* 0x000fc60007f1e0ff */
[----:B--2---:R1:W-:Y:S04]  /*153da0*/  STL.64 [R1+0x61f0], R8 ;  /* 0x0061f00801007387 */ /* 0x0043e80000100a00 */
[----:B------:R2:W-:Y:S01]  /*153db0*/  STL [R1+0xd58], R20 ;  /* 0x000d581401007387 */ /* 0x0005e20000100800 */
[----:B-1----:R-:W-:Y:S02]  /*153dc0*/  IMAD.MOV.U32 R8, RZ, RZ, R20 ;  /* 0x000000ffff087224 */ /* 0x002fe400078e0014 */
[----:B------:R-:W-:Y:S02]  /*153dd0*/  IMAD.MOV.U32 R9, RZ, RZ, R21 ;  /* 0x000000ffff097224 */ /* 0x000fe400078e0015 */
[----:B--2---:R-:W2:Y:S04]  /*153de0*/  LDL.LU.64 R20, [R1+0x6208] ;  /* 0x0062080001147983 */ /* 0x004ea80000300a00 */
[----:B------:R1:W-:Y:S04]  /*153df0*/  STL.64 [R1+0x61f8], R8 ;  /* 0x0061f80801007387 */ /* 0x0003e80000100a00 */
[----:B-1----:R-:W3:Y:S02]  /*153e00*/  LDL.LU R8, [R1+0x1c70] ;  /* 0x001c700001087983 */ /* 0x002ee40000300800 */
[----:B---3--:R-:W-:-:S02]  /*153e10*/  IADD3 R14, P2, R8, R2, RZ ;  /* 0x00000002080e7210 */ /* 0x008fc40007f5e0ff */
[----:B------:R-:W-:Y:S02]  /*153e20*/  SHF.R.S32.HI R28, RZ, 0x1f, R8 ;  /* 0x0000001fff1c7819 */ /* 0x000fe40000011408 */
[----:B------:R-:W-:Y:S01]  /*153e30*/  IADD3 R8, P3, R8, R3, RZ ;  /* 0x0000000308087210 */ /* 0x000fe20007f7e0ff */
[----:B------:R1:W-:Y:S04]  /*153e40*/  STL [R1+0xd68], R14 ;  /* 0x000d680e01007387 */ /* 0x0003e80000100800 */
[----:B-1----:R-:W3:Y:S04]  /*153e50*/  LDL.LU.64 R14, [R1+0x6200] ;  /* 0x00620000010e7983 */ /* 0x002ee80000300a00 */
[----:B------:R1:W-:Y:S04]  /*153e60*/  STL [R1+0xd70], R8 ;  /* 0x000d700801007387 */ /* 0x0003e80000100800 */
[----:B-1----:R0:W4:Y:S04]  /*153e70*/  LDL.LU.64 R8, [R1+0x61f8] ;  /* 0x0061f80001087983 */ /* 0x0021280000300a00 */
        /* <DEDUP_REMOVED lines=161> */
[----:B----4-:R-:W-:Y:S04]  /*154890*/  STL.64 [R1+0x6108], R12 ;  /* 0x0061080c01007387 */ /* 0x010fe80000100a00 */
[----:B------:R1:W-:Y:S04]  /*1548a0*/  STL [R1+0x6120], R13 ;  /* 0x0061200d01007387 */ /* 0x0003e80000100800 */
[----:B-1----:R0:W2:Y:S04]  /*1548b0*/  LDL.64 R12, [R1+0xde8] ;  /* 0x000de800010c7983 */ /* 0x0020a80000100a00 */
[----:B------:R1:W-:Y:S04]  /*1548c0*/  STL.64 [R1+0x6100], R18 ;  /* 0x0061001201007387 */ /* 0x0003e80000100a00 */
[----:B-1----:R-:W3:Y:S01]  /*1548d0*/  LDL.LU R18, [R1+0x1c94] ;  /* 0x001c940001127983 */ /* 0x002ee20000300800 */
[----:B--2---:R-:W-:-:S02]  /*1548e0*/  IMAD.X R13, R3, 0x1, R4, P0 ;  /* 0x00000001030d7824 */ /* 0x004fc400000e0604 */
[----:B------:R-:W-:-:S03]  /*1548f0*/  IMAD.X R3, R3, 0x1, R9, P1 ;  /* 0x0000000103037824 */ /* 0x000fc600008e0609 */
[----:B------:R1:W-:Y:S04]  /*154900*/  STL [R1+0xdec], R13 ;  /* 0x000dec0d01007387 */ /* 0x0003e80000100800 */
[----:B-1----:R0:W2:Y:S04]  /*154910*/  LDL.LU R13, [R1+0x6120] ;  /* 0x00612000010d7983 */ /* 0x0020a80000300800 */
        /* <DEDUP_REMOVED lines=13> */
[----:B--2---:R-:W2:Y:S04]  /*1549f0*/  LDL.LU.64 R12, [R1+0x6108] ;  /* 0x00610800010c7983 */ /* 0x004ea80000300a00 */
[----:B------:R1:W-:Y:S04]  /*154a00*/  STL [R1+0xe18], R18 ;  /* 0x000e181201007387 */ /* 0x0003e80000100800 */
[----:B-1----:R-:W3:Y:S04]  /*154a10*/  LDL.LU.64 R18, [R1+0x6100] ;  /* 0x0061000001127983 */ /* 0x002ee80000300a00 */
[----:B------:R-:W-:Y:S04]  /*154a20*/  STL.64 [R1+0x60e0], R24 ;  /* 0x0060e01801007387 */ /* 0x000fe80000100a00 */
[----:B------:R1:W-:Y:S04]  /*154a30*/  STL.64 [R1+0x60f8], R4 ;  /* 0x0060f80401007387 */ /* 0x0003e80000100a00 */
[----:B-1----:R-:W4:Y:S04]  /*154a40*/  LDL.LU R4, [R1+0x1c98] ;  /* 0x001c980001047983 */ /* 0x002f280000300800 */
[----:B------:R1:W-:Y:S04]  /*154a50*/  STL.64 [R1+0x60e8], R10 ;  /* 0x0060e80a01007387 */ /* 0x0003e80000100a00 */
[----:B-1----:R0:W2:Y:S01]  /*154a60*/  LDL.64 R10, [R1+0xe18] ;  /* 0x000e1800010a7983 */ /* 0x0020a20000100a00 */
[----:B----4-:R-:W-:-:S02]  /*154a70*/  SHF.R.S32.HI R28, RZ, 0x1f, R4 ;  /* 0x0000001fff1c7819 */ /* 0x010fc40000011404 */
[C---:B------:R-:W-:Y:S02]  /*154a80*/  IADD3 R24, P2, R4.reuse, R2, RZ ;  /* 0x0000000204187210 */ /* 0x040fe40007f5e0ff */
[----:B------:R-:W-:Y:S01]  /*154a90*/  IADD3 R4, P3, R4, R3, RZ ;  /* 0x0000000304047210 */ /* 0x000fe20007f7e0ff */
[----:B--2---:R-:W2:Y:S04]  /*154aa0*/  LDL.LU R11, [R1] ;  /* 0x00000000010b7983 */ /* 0x004ea80000300800 */
[----:B------:R1:W-:Y:S04]  /*154ab0*/  STL.64 [R1+0x60f0], R12 ;  /* 0x0060f00c01007387 */ /* 0x0003e80000100a00 */
[----:B-1----:R0:W2:Y:S04]  /*154ac0*/  LDL.64 R12, [R1+0xe10] ;  /* 0x000e1000010c7983 */ /* 0x0020a80000100a00 */
[----:B------:R1:W-:Y:S04]  /*154ad0*/  STL [R1+0xe28], R4 ;  /* 0x000e280401007387 */ /* 0x0003e80000100800 */
[----:B-1----:R-:W2:Y:S04]  /*154ae0*/  LDL.LU.64 R4, [R1+0x60f8] ;  /* 0x0060f80001047983 */ /* 0x002ea80000300a00 */
[----:B------:R1:W-:Y:S04]  /*154af0*/  STL.64 [R1+0x60d8], R2 ;  /* 0x0060d80201007387 */ /* 0x0003e80000100a00 */
[----:B-1----:R0:W4:Y:S01]  /*154b00*/  LDL.64 R2, [R1+0xe28] ;  /* 0x000e280001027983 */ /* 0x0021220000100a00 */
[----:B--2---:R-:W-:-:S02]  /*154b10*/  IMAD.X R13, R11, 0x1, R4, P0 ;  /* 0x000000010b0d7824 */ /* 0x004fc400000e0604 */
[--C-:B------:R-:W-:Y:S02]  /*154b20*/  IMAD.X R11, R11, 0x1, R9.reuse, P1 ;  /* 0x000000010b0b7824 */ /* 0x100fe400008e0609 */
[C---:B------:R-:W-:Y:S01]  /*154b30*/  IMAD.X R25, R28.reuse, 0x1, R4, P2 ;  /* 0x000000011c197824 */ /* 0x040fe200010e0604 */
[----:B------:R1:W-:Y:S01]  /*154b40*/  STL [R1+0xe14], R13 ;  /* 0x000e140d01007387 */ /* 0x0003e20000100800 */
[----:B----4-:R-:W-:-:S03]  /*154b50*/  IMAD.X R3, R28, 0x1, R9, P3 ;  /* 0x000000011c037824 */ /* 0x010fc600018e0609 */
[----:B-1----:R-:W2:Y:S04]  /*154b60*/  LDL.LU.64 R12, [R1+0x60f0] ;  /* 0x0060f000010c7983 */ /* 0x002ea80000300a00 */
[----:B------:R1:W-:Y:S04]  /*154b70*/  STL [R1+0xe1c], R11 ;  /* 0x000e1c0b01007387 */ /* 0x0003e80000100800 */
[----:B-1----:R-:W4:Y:S04]  /*154b80*/  LDL.LU.64 R10, [R1+0x60e8] ;  /* 0x0060e800010a7983 */ /* 0x002f280000300a00 */
[----:B------:R1:W-:Y:S04]  /*154b90*/  STL.64 [R1+0xe20], R24 ;  /* 0x000e201801007387 */ /* 0x0003e80000100a00 */
[----:B-1----:R-:W2:Y:S04]  /*154ba0*/  LDL.LU.64 R24, [R1+0x60e0] ;  /* 0x0060e00001187983 */ /* 0x002ea80000300a00 */
[----:B------:R1:W-:Y:S04]  /*154bb0*/  STL [R1+0x60c0], R4 ;  /* 0x0060c00401007387 */ /* 0x0003e80000100800 */
[----:B-1----:R-:W3:Y:S04]  /*154bc0*/  LDL.LU R4, [R1+0x1ca0] ;  /* 0x001ca00001047983 */ /* 0x002ee80000300800 */
[----:B------:R1:W-:Y:S04]  /*154bd0*/  STL [R1+0xe2c], R3 ;  /* 0x000e2c0301007387 */ /* 0x0003e80000100800 */
[----:B-1----:R-:W4:Y:S04]  /*154be0*/  LDL.LU.64 R2, [R1+0x60d8] ;  /* 0x0060d80001027983 */ /* 0x002f280000300a00 */
[----:B------:R-:W2:Y:S04]  /*154bf0*/  LDL.LU R28, [R1+0x1c9c] ;  /* 0x001c9c00011c7983 */ /* 0x000ea80000300800 */
[----:B------:R2:W-:Y:S04]  /*154c00*/  STL.64 [R1+0x60c8], R8 ;  /* 0x0060c80801007387 */ /* 0x0005e80000100a00 */
[----:B------:R-:W-:Y:S04]  /*154c10*/  STL [R1+0x60d0], R9 ;  /* 0x0060d00901007387 */ /* 0x000fe80000100800 */
        /* <DEDUP_REMOVED lines=8> */
[----:B--2---:R0:W2:Y:S01]  /*154ca0*/  LDL.LU R9, [R1+0x60d0] ;  /* 0x0060d00001097983 */ /* 0x0040a20000300800 */
[----:B---3--:R-:W-:-:S05]  /*154cb0*/  IADD3 R8, P2, R4, R2, RZ ;  /* 0x0000000204087210 */ /* 0x008fca0007f5e0ff */
[----:B------:R2:W-:Y:S04]  /*154cc0*/  STL [R1+0xe40], R8 ;  /* 0x000e400801007387 */ /* 0x0005e80000100800 */
[----:B--2---:R-:W2:Y:S01]  /*154cd0*/  LDL.LU.64 R8, [R1+0x60c8] ;  /* 0x0060c80001087983 */ /* 0x004ea20000300a00 */
[----:B------:R-:W-:-:S03]  /*154ce0*/  SHF.R.S32.HI R28, RZ, 0x1f, R4 ;  /* 0x0000001fff1c7819 */ /* 0x000fc60000011404 */
[----:B--2---:R1:W-:Y:S02]  /*154cf0*/  STL.64 [R1+0x60b8], R8 ;  /* 0x0060b80801007387 */ /* 0x0043e40000100a00 */
[----:B-1----:R-:W-:Y:S02]  /*154d00*/  IMAD.MOV.U32 R8, RZ, RZ, R4 ;  /* 0x000000ffff087224 */ /* 0x002fe400078e0004 */
[----:B------:R-:W2:Y:S04]  /*154d10*/  LDL.LU R4, [R1+0x60c0] ;  /* 0x0060c00001047983 */ /* 0x000ea80000300800 */
[----:B------:R1:W-:Y:S04]  /*154d20*/  STL.64 [R1+0x60a8], R18 ;  /* 0x0060a81201007387 */ /* 0x0003e80000100a00 */
[----:B-1----:R0:W3:Y:S01]  /*154d30*/  LDL.64 R18, [R1+0xe38] ;  /* 0x000e380001127983 */ /* 0x0020e20000100a00 */
[----:B------:R-:W-:-:S03]  /*154d40*/  IADD3 R8, P3, R8, R3, RZ ;  /* 0x0000000308087210 */ /* 0x000fc60007f7e0ff */
[----:B---3--:R-:W2:Y:S04]  /*154d50*/  LDL.LU R19, [R1] ;  /* 0x0000000001137983 */ /* 0x008ea80000300800 */
[----:B------:R1:W-:Y:S04]  /*154d60*/  STL [R1+0xe48], R8 ;  /* 0x000e480801007387 */ /* 0x0003e80000100800 */
[----:B-1----:R-:W3:Y:S04]  /*154d70*/  LDL.LU.64 R8, [R1+0x60b8] ;  /* 0x0060b80001087983 */ /* 0x002ee80000300a00 */
        /* <DEDUP_REMOVED lines=98> */
[----:B------:R4:W-:Y:S02]  /*1553a0*/  STL.64 [R1+0x6028], R10 ;  /* 0x0060280a01007387 */ /* 0x0009e40000100a00 */
[----:B----4-:R-:W-:-:S05]  /*1553b0*/  SHF.R.S32.HI R10, RZ, 0x1f, R12 ;  /* 0x0000001fff0a7819 */ /* 0x010fca000001140c */
        /* <DEDUP_REMOVED lines=54> */
[----:B-1----:R0:W4:Y:S04]  /*155720*/  LDL.64 R8, [R1+0xf80] ;  /* 0x000f800001087983 */ /* 0x0021280000100a00 */
        /* <DEDUP_REMOVED lines=8> */
[----:B-1----:R-:W2:Y:S04]  /*1557b0*/  LDL.LU R22, [R1+0x1200] ;  /* 0x0012000001167983 */ /* 0x002ea80000300800 */
[----:B------:R-:W-:Y:S01]  /*1557c0*/  STL.64 [R1+0x5fc0], R18 ;  /* 0x005fc01201007387 */ /* 0x000fe20000100a00 */
        /* <DEDUP_REMOVED lines=12> */
[----:B--2---:R-:W-:-:S05]  /*155890*/  SHF.R.S32.HI R18, RZ, 0x1f, R22 ;  /* 0x0000001fff127819 */ /* 0x004fca0000011416 */
[----:B------:R4:W-:Y:S02]  /*1558a0*/  STL [R1], R18 ;  /* 0x0000001201007387 */ /* 0x0009e40000100800 */
[----:B----4-:R-:W-:-:S05]  /*1558b0*/  IADD3 R18, P0, R22, R2, RZ ;  /* 0x0000000216127210 */ /* 0x010fca0007f1e0ff */
[----:B------:R1:W-:Y:S04]  /*1558c0*/  STL [R1+0xfa8], R18 ;  /* 0x000fa81201007387 */ /* 0x0003e80000100800 */
[----:B-1----:R-:W2:Y:S01]  /*1558d0*/  LDL.LU.64 R18, [R1+0x5fc0] ;  /* 0x005fc00001127983 */ /* 0x002ea20000300a00 */
[----:B------:R-:W-:-:S05]  /*1558e0*/  IADD3 R22, P1, R22, R3, RZ ;  /* 0x0000000316167210 */ /* 0x000fca0007f3e0ff */
[----:B------:R1:W-:Y:S04]  /*1558f0*/  STL [R1+0xfb0], R22 ;  /* 0x000fb01601007387 */ /* 0x0003e80000100800 */
[----:B-1----:R-:W4:Y:S04]  /*155900*/  LDL.LU.64 R22, [R1+0x5fb8] ;  /* 0x005fb80001167983 */ /* 0x002f280000300a00 */
[----:B--2---:R1:W-:Y:S04]  /*155910*/  STL.64 [R1+0x5fa8], R18 ;  /* 0x005fa81201007387 */ /* 0x0043e80000100a00 */
[----:B-1----:R-:W2:Y:S04]  /*155920*/  LDL.LU R18, [R1+0x11f8] ;  /* 0x0011f80001127983 */ /* 0x002ea80000300800 */
[----:B------:R1:W-:Y:S04]  /*155930*/  STL.64 [R1+0x5fa0], R8 ;  /* 0x005fa00801007387 */ /* 0x0003e80000100a00 */
[----:B-1----:R-:W3:Y:S04]  /*155940*/  LDL.64 R8, [R1+0xfa8] ;  /* 0x000fa80001087983 */ /* 0x002ee80000100a00 */
[----:B---3--:R-:W-:Y:S04]  /*155950*/  STL [R1+0x5fb0], R8 ;  /* 0x005fb00801007387 */ /* 0x008fe80000100800 */
[----:B------:R1:W-:Y:S04]  /*155960*/  STL.64 [R1+0x5f98], R14 ;  /* 0x005f980e01007387 */ /* 0x0003e80000100a00 */
[----:B-1----:R0:W3:Y:S01]  /*155970*/  LDL.64 R14, [R1+0xfb0] ;  /* 0x000fb000010e7983 */ /* 0x0020e20000100a00 */
[----:B--2---:R-:W-:-:S02]  /*155980*/  IADD3 R8, P2, R18, R2, RZ ;  /* 0x0000000212087210 */ /* 0x004fc40007f5e0ff */
[----:B------:R-:W-:Y:S02]  /*155990*/  SHF.R.S32.HI R28, RZ, 0x1f, R18 ;  /* 0x0000001fff1c7819 */ /* 0x000fe40000011412 */
[----:B------:R-:W-:Y:S01]  /*1559a0*/  IADD3 R18, P3, R18, R3, RZ ;  /* 0x0000000312127210 */ /* 0x000fe20007f7e0ff */
[----:B---3--:R-:W2:Y:S04]  /*1559b0*/  LDL.LU R15, [R1] ;  /* 0x00000000010f7983 */ /* 0x008ea80000300800 */
[----:B------:R1:W-:Y:S04]  /*1559c0*/  STL [R1+0xfb8], R8 ;  /* 0x000fb80801007387 */ /* 0x0003e80000100800 */
[----:B-1----:R0:W3:Y:S04]  /*1559d0*/  LDL.LU R8, [R1+0x5fb0] ;  /* 0x005fb00001087983 */ /* 0x0020e80000300800 */
[----:B------:R1:W-:Y:S04]  /*1559e0*/  STL [R1+0xfc0], R18 ;  /* 0x000fc01201007387 */ /* 0x0003e80000100800 */
[----:B-1----:R-:W4:Y:S04]  /*1559f0*/  LDL.LU.64 R18, [R1+0x5fa8] ;  /* 0x005fa80001127983 */ /* 0x002f280000300a00 */
        /* <DEDUP_REMOVED lines=13> */
[----:B-1----:R-:W2:Y:S04]  /*155ad0*/  LDL.LU R14, [R1+0x11e0] ;  /* 0x0011e000010e7983 */ /* 0x002ea80000300800 */
[----:B------:R-:W-:Y:S04]  /*155ae0*/  STL.64 [R1+0x5f88], R22 ;  /* 0x005f881601007387 */ /* 0x000fe80000100a00 */
[----:B------:R-:W-:Y:S04]  /*155af0*/  STL.64 [R1+0x5f78], R18 ;  /* 0x005f781201007387 */ /* 0x000fe80000100a00 */
[----:B------:R1:W-:Y:S04]  /*155b00*/  STL [R1+0x5f70], R4 ;  /* 0x005f700401007387 */ /* 0x0003e80000100800 */
[----:B-1----:R-:W3:Y:S04]  /*155b10*/  LDL.LU R4, [R1+0x11d0] ;  /* 0x0011d00001047983 */ /* 0x002ee80000300800 */
[----:B------:R1:W-:Y:S04]  /*155b20*/  STL [R1+0xfc4], R3 ;  /* 0x000fc40301007387 */ /* 0x0003e80000100800 */
[----:B-1----:R-:W4:Y:S01]  /*155b30*/  LDL.LU.64 R2, [R1+0x5f90] ;  /* 0x005f900001027983 */ /* 0x002f220000300a00 */
[----:B--2---:R-:W-:-:S02]  /*155b40*/  SHF.R.S32.HI R18, RZ, 0x1f, R14 ;  /* 0x0000001fff127819 */ /* 0x004fc4000001140e */
[----:B---3--:R-:W-:Y:S02]  /*155b50*/  SHF.R.S32.HI R28, RZ, 0x1f, R4 ;  /* 0x0000001fff1c7819 */ /* 0x008fe40000011404 */
[C---:B----4-:R-:W-:Y:S02]  /*155b60*/  IADD3 R22, P0, R14.reuse, R2, RZ ;  /* 0x000000020e167210 */ /* 0x050fe40007f1e0ff */
[----:B------:R-:W-:-:S03]  /*155b70*/  IADD3 R14, P1, R14, R3, RZ ;  /* 0x000000030e0e7210 */ /* 0x000fc60007f3e0ff */
[----:B------:R1:W-:Y:S04]  /*155b80*/  STL [R1+0xfc8], R22 ;  /* 0x000fc81601007387 */ /* 0x0003e80000100800 */
[----:B------:R2:W-:Y:S04]  /*155b90*/  STL [R1], R18 ;  /* 0x0000001201007387 */ /* 0x0005e80000100800 */
[----:B-1----:R-:W3:Y:S04]  /*155ba0*/  LDL.LU.64 R22, [R1+0x5f88] ;  /* 0x005f880001167983 */ /* 0x002ee80000300a00 */
[----:B------:R1:W-:Y:S01]  /*155bb0*/  STL [R1+0xfd0], R14 ;  /* 0x000fd00e01007387 */ /* 0x0003e20000100800 */
[----:B--2---:R-:W-:-:S03]  /*155bc0*/  IADD3 R18, P2, R4, R2, RZ ;  /* 0x0000000204127210 */ /* 0x004fc60007f5e0ff */
[----:B-1----:R-:W2:Y:S04]  /*155bd0*/  LDL.LU.64 R14, [R1+0x5f80] ;  /* 0x005f8000010e7983 */ /* 0x002ea80000300a00 */
[----:B------:R-:W-:Y:S04]  /*155be0*/  STL.64 [R1+0x5f68], R28 ;  /* 0x005f681c01007387 */ /* 0x000fe80000100a00 */
[----:B------:R1:W-:Y:S04]  /*155bf0*/  STL [R1+0xfd8], R18 ;  /* 0x000fd81201007387 */ /* 0x0003e80000100800 */
[----:B-1----:R-:W4:Y:S01]  /*155c00*/  LDL.LU.64 R18, [R1+0x5f78] ;  /* 0x005f780001127983 */ /* 0x002f220000300a00 */
[----:B------:R-:W-:-:S03]  /*155c10*/  IADD3 R28, P3, R4, R3, RZ ;  /* 0x00000003041c7210 */ /* 0x000fc60007f7e0ff */
[----:B------:R-:W3:Y:S04]  /*155c20*/  LDL.LU R4, [R1+0x5f70] ;  /* 0x005f700001047983 */ /* 0x000ee80000300800 */
        /* <DEDUP_REMOVED lines=81> */
[----:B-1----:R0:W3:Y:S04]  /*156140*/  LDL.64 R8, [R1+0x1008] ;  /* 0x0010080001087983 */ /* 0x0020e80000100a00 */
[----:B--2---:R1:W-:Y:S04]  /*156150*/  STL.64 [R1+0x5ee8], R24 ;  /* 0x005ee81801007387 */ /* 0x0043e80000100a00 */
[----:B-1----:R-:W2:Y:S04]  /*156160*/  LDL.64 R24, [R1+0x1018] ;  /* 0x0010180001187983 */ /* 0x002ea80000100a00 */
[----:B--2---:R1:W-:Y:S04]  /*156170*/  STL [R1+0x5ef0], R24 ;  /* 0x005ef01801007387 */ /* 0x0043e80000100800 */
[----:B-1----:R0:W2:Y:S04]  /*156180*/  LDL.64 R24, [R1+0x1010] ;  /* 0x0010100001187983 */ /* 0x0020a80000100a00 */
[----:B--2---:R-:W3:Y:S04]  /*156190*/  LDL.LU R25, [R1] ;  /* 0x0000000001197983 */ /* 0x004ee80000300800 */
[----:B------:R1:W-:Y:S04]  /*1561a0*/  STL.64 [R1+0x5ee0], R2 ;  /* 0x005ee00201007387 */ /* 0x0003e80000100a00 */
[----:B-1----:R0:W2:Y:S04]  /*1561b0*/  LDL.64 R2, [R1+0x1020] ;  /* 0x0010200001027983 */ /* 0x0020a80000100a00 */
[----:B------:R1:W-:Y:S04]  /*1561c0*/  STL.64 [R1+0x5ed0], R18 ;  /* 0x005ed01201007387 */ /* 0x0003e80000100a00 */
[----:B-1----:R-:W4:Y:S01]  /*1561d0*/  LDL.LU R18, [R1+0x1180] ;  /* 0x0011800001127983 */ /* 0x002f220000300800 */
[----:B---3--:R-:W-:-:S05]  /*1561e0*/  IMAD.X R9, R25, 0x1, R4, P0 ;  /* 0x0000000119097824 */ /* 0x008fca00000e0604 */
[----:B------:R1:W-:Y:S04]  /*1561f0*/  STL [R1+0x100c], R9 ;  /* 0x00100c0901007387 */ /* 0x0003e80000100800 */
[----:B-1----:R-:W3:Y:S02]  /*156200*/  LDL.LU.64 R8, [R1+0x5ef8] ;  /* 0x005ef80001087983 */ /* 0x002ee40000300a00 */
[----:B---3--:R-:W-:-:S05]  /*156210*/  IMAD.X R25, R25, 0x1, R9, P1 ;  /* 0x0000000119197824 */ /* 0x008fca00008e0609 */
[----:B------:R1:W-:Y:S04]  /*156220*/  STL [R1+0x1014], R25 ;  /* 0x0010141901007387 */ /* 0x0003e80000100800 */
[----:B------:R0:W3:Y:S01]  /*156230*/  LDL.LU R24, [R1+0x5ef0] ;  /* 0x005ef00001187983 */ /* 0x0000e20000300800 */
[C---:B--2---:R-:W-:Y:S02]  /*156240*/  IMAD.X R3, R28.reuse, 0x1, R9, P3 ;  /* 0x000000011c037824 */ /* 0x044fe400018e0609 */
[----:B-1----:R-:W-:-:S05]  /*156250*/  IMAD.X R25, R28, 0x1, R4, P2 ;  /* 0x000000011c197824 */ /* 0x002fca00010e0604 */
[----:B------:R3:W-:Y:S04]  /*156260*/  STL [R1+0x101c], R25 ;  /* 0x00101c1901007387 */ /* 0x0007e80000100800 */
[----:B---3--:R-:W2:Y:S04]  /*156270*/  LDL.LU.64 R24, [R1+0x5ee8] ;  /* 0x005ee80001187983 */ /* 0x008ea80000300a00 */
[----:B------:R-:W-:Y:S04]  /*156280*/  STL.64 [R1+0x5ed8], R22 ;  /* 0x005ed81601007387 */ /* 0x000fe80000100a00 */
[----:B------:R1:W-:Y:S04]  /*156290*/  STL [R1+0x1024], R3 ;  /* 0x0010240301007387 */ /* 0x0003e80000100800 */
[----:B-1----:R-:W3:Y:S01]  /*1562a0*/  LDL.LU.64 R2, [R1+0x5ee0] ;  /* 0x005ee00001027983 */ /* 0x002ee20000300a00 */
[----:B----4-:R-:W-:-:S02]  /*1562b0*/  SHF.R.S32.HI R28, RZ, 0x1f, R18 ;  /* 0x0000001fff1c7819 */ /* 0x010fc40000011412 */
        /* <DEDUP_REMOVED lines=17> */
[----:B-1----:R-:W2:Y:S04]  /*1563d0*/  LDL.LU.64 R8, [R1+0x5ec8] ;  /* 0x005ec80001087983 */ /* 0x002ea80000300a00 */
        /* <DEDUP_REMOVED lines=8> */
[----:B------:R1:W-:Y:S04]  /*156460*/  STL.64 [R1+0x5e90], R6 ;  /* 0x005e900601007387 */ /* 0x0003e80000100a00 */
[----:B-1----:R-:W3:Y:S01]  /*156470*/  LDL.LU R6, [R1+0x1160] ;  /* 0x0011600001067983 */ /* 0x002ee20000300800 */
[----:B----4-:R-:W-:-:S02]  /*156480*/  IMAD.X R3, R29, 0x1, R4, P0 ;  /* 0x000000011d037824 */ /* 0x010fc400000e0604 */
[----:B--2---:R-:W-:-:S03]  /*156490*/  IMAD.X R29, R29, 0x1, R9, P1 ;  /* 0x000000011d1d7824 */ /* 0x004fc600008e0609 */
        /* <DEDUP_REMOVED lines=42> */
[----:B-1----:R-:W4:Y:S04]  /*156740*/  LDL.LU R14, [R1+0x1140] ;  /* 0x00114000010e7983 */ /* 0x002f280000300800 */
[----:B------:R-:W-:Y:S04]  /*156750*/  STL [R1+0x5e60], R15 ;  /* 0x005e600f01007387 */ /* 0x000fe80000100800 */
[----:B------:R1:W-:Y:S04]  /*156760*/  STL [R1+0x5e50], R4 ;  /* 0x005e500401007387 */ /* 0x0003e80000100800 */
[----:B-1----:R-:W4:Y:S01]  /*156770*/  LDL.LU R4, [R1+0x1130] ;  /* 0x0011300001047983 */ /* 0x002f220000300800 */
[----:B--2---:R-:W-:-:S05]  /*156780*/  IMAD.X R3, R28, 0x1, R9, P3 ;  /* 0x000000011c037824 */ /* 0x004fca00018e0609 */
[----:B------:R1:W-:Y:S04]  /*156790*/  STL [R1+0x1064], R3 ;  /* 0x0010640301007387 */ /* 0x0003e80000100800 */
[----:B-1----:R-:W2:Y:S04]  /*1567a0*/  LDL.LU.64 R2, [R1+0x5e70] ;  /* 0x005e700001027983 */ /* 0x002ea80000300a00 */
[----:B---3--:R2:W-:Y:S01]  /*1567b0*/  STL.64 [R1+0x5e68], R6 ;  /* 0x005e680601007387 */ /* 0x0085e20000100a00 */
[----:B----4-:R-:W-:Y:S02]  /*1567c0*/  SHF.R.S32.HI R28, RZ, 0x1f, R14 ;  /* 0x0000001fff1c7819 */ /* 0x010fe4000001140e */
[----:B--2---:R-:W-:-:S02]  /*1567d0*/  IADD3 R6, P0, R14, R2, RZ ;  /* 0x000000020e067210 */ /* 0x004fc40007f1e0ff */
        /* <DEDUP_REMOVED lines=181> */
[----:B----4-:R-:W-:Y:S04]  /*157330*/  STL.64 [R1+0x5d50], R26 ;  /* 0x005d501a01007387 */ /* 0x010fe80000100a00 */
        /* <DEDUP_REMOVED lines=13> */
[----:B--2---:R-:W2:Y:S01]  /*157410*/  LDL.LU.64 R2, [R1+0x5d58] ;  /* 0x005d580001027983 */ /* 0x004ea20000300a00 */
[----:B----4-:R-:W-:Y:S02]  /*157420*/  SHF.R.S32.HI R28, RZ, 0x1f, R10 ;  /* 0x0000001fff1c7819 */ /* 0x010fe4000001140a */
[C---:B--2---:R-:W-:Y:S02]  /*157430*/  IADD3 R26, P0, R10.reuse, R2, RZ ;  /* 0x000000020a1a7210 */ /* 0x044fe40007f1e0ff */
        /* <DEDUP_REMOVED lines=30> */
[----:B-1----:R-:W4:Y:S04]  /*157620*/  LDL.LU.64 R22, [R1+0x5d28] ;  /* 0x005d280001167983 */ /* 0x002f280000300a00 */
[----:B------:R1:W-:Y:S04]  /*157630*/  STL.64 [R1+0x5d10], R6 ;  /* 0x005d100601007387 */ /* 0x0003e80000100a00 */
[----:B-1----:R-:W3:Y:S04]  /*157640*/  LDL R6, [R1+0x1144] ;  /* 0x0011440001067983 */ /* 0x002ee80000100800 */
[----:B------:R1:W-:Y:S04]  /*157650*/  STL [R1+0x113c], R3 ;  /* 0x00113c0301007387 */ /* 0x0003e80000100800 */
[----:B-1----:R-:W2:Y:S04]  /*157660*/  LDL.LU.64 R2, [R1+0x5d20] ;  /* 0x005d200001027983 */ /* 0x002ea80000300a00 */
[----:B------:R-:W-:Y:S04]  /*157670*/  STL [R1+0x5d18], R29 ;  /* 0x005d181d01007387 */ /* 0x000fe80000100800 */
[----:B------:R-:W-:Y:S04]  /*157680*/  STL.64 [R1+0x5d08], R4 ;  /* 0x005d080401007387 */ /* 0x000fe80000100a00 */
[----:B------:R1:W-:Y:S04]  /*157690*/  STL [R1+0x5d00], R9 ;  /* 0x005d000901007387 */ /* 0x0003e80000100800 */
[----:B-1----:R-:W4:Y:S01]  /*1576a0*/  LDL R9, [R1+0x1154] ;  /* 0x0011540001097983 */ /* 0x002f220000100800 */
[----:B---3--:R-:W-:-:S02]  /*1576b0*/  SHF.R.S32.HI R4, RZ, 0x1f, R6 ;  /* 0x0000001fff047819 */ /* 0x008fc40000011406 */
[C---:B--2---:R-:W-:Y:S02]  /*1576c0*/  IADD3 R28, P0, R6.reuse, R2, RZ ;  /* 0x00000002061c7210 */ /* 0x044fe40007f1e0ff */
[----:B------:R-:W-:-:S03]  /*1576d0*/  IADD3 R6, P1, R6, R3, RZ ;  /* 0x0000000306067210 */ /* 0x000fc60007f3e0ff */
[----:B------:R-:W-:Y:S04]  /*1576e0*/  STL [R1+0x1140], R28 ;  /* 0x0011401c01007387 */ /* 0x000fe80000100800 */
[----:B------:R4:W-:Y:S04]  /*1576f0*/  STL [R1], R4 ;  /* 0x0000000401007387 */ /* 0x0009e80000100800 */
[----:B------:R-:W2:Y:S04]  /*157700*/  LDL.LU R29, [R1+0x5d18] ;  /* 0x005d1800011d7983 */ /* 0x000ea80000300800 */
[----:B------:R1:W-:Y:S01]  /*157710*/  STL [R1+0x1150], R6 ;  /* 0x0011500601007387 */ /* 0x0003e20000100800 */
[----:B----4-:R-:W-:-:S03]  /*157720*/  IADD3 R4, P2, R9, R2, RZ ;  /* 0x0000000209047210 */ /* 0x010fc60007f5e0ff */
[----:B-1----:R-:W3:Y:S04]  /*157730*/  LDL.LU.64 R6, [R1+0x5d10] ;  /* 0x005d100001067983 */ /* 0x002ee80000300a00 */
[----:B------:R1:W-:Y:S04]  /*157740*/  STL [R1+0x1158], R4 ;  /* 0x0011580401007387 */ /* 0x0003e80000100800 */
[----:B-1----:R-:W4:Y:S01]  /*157750*/  LDL.LU.64 R4, [R1+0x5d08] ;  /* 0x005d080001047983 */ /* 0x002f220000300a00 */
[----:B------:R-:W-:-:S03]  /*157760*/  SHF.R.S32.HI R28, RZ, 0x1f, R9 ;  /* 0x0000001fff1c7819 */ /* 0x000fc60000011409 */
[----:B----4-:R1:W-:Y:S02]  /*157770*/  STL.64 [R1+0x5cf8], R4 ;  /* 0x005cf80401007387 */ /* 0x0103e40000100a00 */
[----:B-1----:R-:W-:Y:S02]  /*157780*/  IMAD.MOV.U32 R4, RZ, RZ, R9 ;  /* 0x000000ffff047224 */ /* 0x002fe400078e0009 */
[----:B------:R-:W4:Y:S04]  /*157790*/  LDL.LU R9, [R1+0x5d00] ;  /* 0x005d000001097983 */ /* 0x000f280000300800 */
[----:B--2---:R1:W-:Y:S04]  /*1577a0*/  STL.64 [R1+0x5ce8], R28 ;  /* 0x005ce81c01007387 */ /* 0x0043e80000100a00 */
[----:B-1----:R0:W2:Y:S01]  /*1577b0*/  LDL.64 R28, [R1+0x1150] ;  /* 0x00115000011c7983 */ /* 0x0020a20000100a00 */
[----:B------:R-:W-:-:S03]  /*1577c0*/  IADD3 R4, P3, R4, R3, RZ ;  /* 0x0000000304047210 */ /* 0x000fc60007f7e0ff */
[----:B--2---:R-:W2:Y:S04]  /*1577d0*/  LDL.LU R29, [R1] ;  /* 0x00000000011d7983 */ /* 0x004ea80000300800 */
[----:B---3--:R1:W-:Y:S04]  /*1577e0*/  STL.64 [R1+0x5cf0], R6 ;  /* 0x005cf00601007387 */ /* 0x0083e80000100a00 */
[----:B-1----:R0:W2:Y:S04]  /*1577f0*/  LDL.64 R6, [R1+0x1140] ;  /* 0x0011400001067983 */ /* 0x0020a80000100a00 */
[----:B------:R1:W-:Y:S04]  /*157800*/  STL [R1+0x1160], R4 ;  /* 0x0011600401007387 */ /* 0x0003e80000100800 */
[----:B-1----:R-:W2:Y:S04]  /*157810*/  LDL.LU.64 R4, [R1+0x5cf8] ;  /* 0x005cf80001047983 */ /* 0x002ea80000300a00 */
[----:B------:R1:W-:Y:S04]  /*157820*/  STL.64 [R1+0x5cd8], R2 ;  /* 0x005cd80201007387 */ /* 0x0003e80000100a00 */
[----:B-1----:R-:W3:Y:S01]  /*157830*/  LDL.64 R2, [R1+0x1160] ;  /* 0x0011600001027983 */ /* 0x002ee20000100a00 */
[----:B--2---:R-:W-:-:S02]  /*157840*/  IMAD.X R7, R29, 0x1, R4, P0 ;  /* 0x000000011d077824 */ /* 0x004fc400000e0604 */
[----:B----4-:R-:W-:Y:S01]  /*157850*/  IMAD.X R29, R29, 0x1, R9, P1 ;  /* 0x000000011d1d7824 */ /* 0x010fe200008e0609 */
[----:B---3--:R1:W-:Y:S04]  /*157860*/  STL [R1+0x5ce0], R2 ;  /* 0x005ce00201007387 */ /* 0x0083e80000100800 */
[----:B-1----:R0:W2:Y:S04]  /*157870*/  LDL.64 R2, [R1+0x1158] ;  /* 0x0011580001027983 */ /* 0x0020a80000100a00 */
[----:B------:R1:W-:Y:S04]  /*157880*/  STL [R1+0x1144], R7 ;  /* 0x0011440701007387 */ /* 0x0003e80000100800 */
[----:B-1----:R-:W3:Y:S04]  /*157890*/  LDL.LU.64 R6, [R1+0x5cf0] ;  /* 0x005cf00001067983 */ /* 0x002ee80000300a00 */
[----:B------:R1:W-:Y:S04]  /*1578a0*/  STL [R1+0x1154], R29 ;  /* 0x0011541d01007387 */ /* 0x0003e80000100800 */
[----:B-1----:R-:W2:Y:S04]  /*1578b0*/  LDL.LU.64 R28, [R1+0x5ce8] ;  /* 0x005ce800011c7983 */ /* 0x002ea80000300a00 */
[----:B---3--:R1:W-:Y:S01]  /*1578c0*/  STL.64 [R1+0x5cc8], R6 ;  /* 0x005cc80601007387 */ /* 0x0083e20000100a00 */
[----:B--2---:R-:W-:-:S03]  /*1578d0*/  IMAD.X R3, R28, 0x1, R4, P2 ;  /* 0x000000011c037824 */ /* 0x004fc600010e0604 */
[----:B-1----:R-:W2:Y:S04]  /*1578e0*/  LDL R6, [R1+0x116c] ;  /* 0x00116c0001067983 */ /* 0x002ea80000100800 */
[----:B------:R1:W-:Y:S04]  /*1578f0*/  STL [R1+0x115c], R3 ;  /* 0x00115c0301007387 */ /* 0x0003e80000100800 */
[----:B------:R0:W3:Y:S04]  /*157900*/  LDL.LU R2, [R1+0x5ce0] ;  /* 0x005ce00001027983 */ /* 0x0000e80000300800 */
[----:B------:R-:W-:Y:S01]  /*157910*/  STL.64 [R1+0x5cd0], R4 ;  /* 0x005cd00401007387 */ /* 0x000fe20000100a00 */
[----:B-1----:R-:W-:-:S05]  /*157920*/  IMAD.X R3, R28, 0x1, R9, P3 ;  /* 0x000000011c037824 */ /* 0x002fca00018e0609 */
[----:B------:R3:W-:Y:S04]  /*157930*/  STL [R1+0x1164], R3 ;  /* 0x0011640301007387 */ /* 0x0007e80000100800 */
[----:B---3--:R-:W3:Y:S01]  /*157940*/  LDL.LU.64 R2, [R1+0x5cd8] ;  /* 0x005cd80001027983 */ /* 0x008ee20000300a00 */
[----:B--2---:R-:W-:-:S05]  /*157950*/  SHF.R.S32.HI R4, RZ, 0x1f, R6 ;  /* 0x0000001fff047819 */ /* 0x004fca0000011406 */
[----:B------:R3:W-:Y:S02]  /*157960*/  STL [R1], R4 ;  /* 0x0000000401007387 */ /* 0x0007e40000100800 */
[----:B---3--:R-:W-:-:S05]  /*157970*/  IADD3 R4, P0, R6, R2, RZ ;  /* 0x0000000206047210 */ /* 0x008fca0007f1e0ff */
        /* <DEDUP_REMOVED lines=23> */
[----:B------:R-:W-:Y:S04]  /*157af0*/  STL [R1+0x1174], R3 ;  /* 0x0011740301007387 */ /* 0x000fe80000100800 */
[----:B------:R1:W-:Y:S04]  /*157b00*/  STL.64 [R1+0x1178], R26 ;  /* 0x0011781a01007387 */ /* 0x0003e80000100a00 */
[----:B-1----:R-:W3:Y:S04]  /*157b10*/  LDL.LU.64 R26, [R1+0x5cb0] ;  /* 0x005cb000011a7983 */ /* 0x002ee80000300a00 */
[----:B------:R0:W4:Y:S04]  /*157b20*/  LDL.64 R2, [R1+0x1180] ;  /* 0x0011800001027983 */ /* 0x0001280000100a00 */
[----:B---3--:R1:W-:Y:S04]  /*157b30*/  STL.64 [R1+0x5c98], R26 ;  /* 0x005c981a01007387 */ /* 0x0083e80000100a00 */
[----:B-1----:R-:W3:Y:S04]  /*157b40*/  LDL R26, [R1+0x118c] ;  /* 0x00118c00011a7983 */ /* 0x002ee80000100800 */
[----:B------:R1:W-:Y:S04]  /*157b50*/  STL.64 [R1+0x5c88], R10 ;  /* 0x005c880a01007387 */ /* 0x0003e80000100a00 */
[----:B-1----:R-:W2:Y:S01]  /*157b60*/  LDL R10, [R1+0x1194] ;  /* 0x00119400010a7983 */ /* 0x002ea20000100800 */
        /* <DEDUP_REMOVED lines=30> */
[----:B------:R1:W-:Y:S04]  /*157d50*/  STL.64 [R1+0x5c58], R18 ;  /* 0x005c581201007387 */ /* 0x0003e80000100a00 */
[----:B-1----:R-:W3:Y:S04]  /*157d60*/  LDL R18, [R1+0x11ac] ;  /* 0x0011ac0001127983 */ /* 0x002ee80000100800 */
        /* <DEDUP_REMOVED lines=30> */
[----:B-1----:R-:W3:Y:S04]  /*157f50*/  LDL.LU.64 R18, [R1+0x5c50] ;  /* 0x005c500001127983 */ /* 0x002ee80000300a00 */
[----:B------:R1:W-:Y:S04]  /*157f60*/  STL.64 [R1+0x5c38], R2 ;  /* 0x005c380201007387 */ /* 0x0003e80000100a00 */
[----:B-1----:R0:W4:Y:S01]  /*157f70*/  LDL.64 R2, [R1+0x11b0] ;  /* 0x0011b00001027983 */ /* 0x0021220000100a00 */
[----:B--2---:R-:W-:-:S05]  /*157f80*/  IMAD.X R13, R7, 0x1, R4, P0 ;  /* 0x00000001070d7824 */ /* 0x004fca00000e0604 */
[----:B------:R1:W-:Y:S04]  /*157f90*/  STL [R1+0x11ac], R13 ;  /* 0x0011ac0d01007387 */ /* 0x0003e80000100800 */
[----:B-1----:R-:W2:Y:S01]  /*157fa0*/  LDL.LU.64 R12, [R1+0x5c48] ;  /* 0x005c4800010c7983 */ /* 0x002ea20000300a00 */
[----:B----4-:R-:W-:Y:S02]  /*157fb0*/  IMAD.X R3, R7, 0x1, R9, P1 ;  /* 0x0000000107037824 */ /* 0x010fe400008e0609 */
[----:B------:R-:W-:-:S05]  /*157fc0*/  IMAD.X R7, R28, 0x1, R4, P2 ;  /* 0x000000011c077824 */ /* 0x000fca00010e0604 */
[----:B------:R1:W-:Y:S04]  /*157fd0*/  STL.64 [R1+0x11b8], R6 ;  /* 0x0011b80601007387 */ /* 0x0003e80000100a00 */
[----:B-1----:R-:W4:Y:S04]  /*157fe0*/  LDL.LU.64 R6, [R1+0x5c40] ;  /* 0x005c400001067983 */ /* 0x002f280000300a00 */
[----:B------:R1:W-:Y:S04]  /*157ff0*/  STL [R1+0x11b4], R3 ;  /* 0x0011b40301007387 */ /* 0x0003e80000100800 */
[----:B-1----:R0:W2:Y:S04]  /*158000*/  LDL.64 R2, [R1+0x11c0] ;  /* 0x0011c00001027983 */ /* 0x0020a80000100a00 */
[----:B------:R1:W-:Y:S04]  /*158010*/  STL.64 [R1+0x5c20], R24 ;  /* 0x005c201801007387 */ /* 0x0003e80000100a00 */
[----:B-1----:R-:W4:Y:S04]  /*158020*/  LDL R24, [R1+0x11cc] ;  /* 0x0011cc0001187983 */ /* 0x002f280000100800 */
[----:B------:R-:W-:Y:S04]  /*158030*/  STL [R1+0x5c28], R25 ;  /* 0x005c281901007387 */ /* 0x000fe80000100800 */
[----:B---3--:R1:W-:Y:S04]  /*158040*/  STL.64 [R1+0x5c18], R18 ;  /* 0x005c181201007387 */ /* 0x0083e80000100a00 */
[----:B-1----:R-:W3:Y:S01]  /*158050*/  LDL R18, [R1+0x11d4] ;  /* 0x0011d40001127983 */ /* 0x002ee20000100800 */
[----:B--2---:R-:W-:-:S03]  /*158060*/  IMAD.X R3, R28, 0x1, R9, P3 ;  /* 0x000000011c037824 */ /* 0x004fc600018e0609 */
[----:B---3--:R-:W-:Y:S04]  /*158070*/  STL.64 [R1+0x5c30], R18 ;  /* 0x005c301201007387 */ /* 0x008fe80000100a00 */
[----:B------:R1:W-:Y:S04]  /*158080*/  STL [R1+0x11c4], R3 ;  /* 0x0011c40301007387 */ /* 0x0003e80000100800 */
[----:B-1----:R-:W2:Y:S01]  /*158090*/  LDL.LU.64 R2, [R1+0x5c38] ;  /* 0x005c380001027983 */ /* 0x002ea20000300a00 */
        /* <DEDUP_REMOVED lines=22> */
[----:B--2---:R1:W-:Y:S04]  /*158200*/  STL.64 [R1+0x5c10], R24 ;  /* 0x005c101801007387 */ /* 0x0043e80000100a00 */
[----:B-1----:R0:W4:Y:S04]  /*158210*/  LDL.64 R24, [R1+0x11c8] ;  /* 0x0011c80001187983 */ /* 0x0021280000100a00 */
[----:B------:R1:W-:Y:S04]  /*158220*/  STL.64 [R1+0x5bf0], R14 ;  /* 0x005bf00e01007387 */ /* 0x0003e80000100a00 */
[----:B-1----:R-:W2:Y:S01]  /*158230*/  LDL R14, [R1+0x11e4] ;  /* 0x0011e400010e7983 */ /* 0x002ea20000100800 */
[----:B----4-:R-:W-:-:S02]  /*158240*/  IMAD.X R25, R3, 0x1, R4, P0 ;  /* 0x0000000103197824 */ /* 0x010fc400000e0604 */
[----:B------:R-:W-:-:S03]  /*158250*/  IMAD.X R3, R3, 0x1, R9, P1 ;  /* 0x0000000103037824 */ /* 0x000fc600008e0609 */
[----:B------:R1:W-:Y:S04]  /*158260*/  STL [R1+0x11cc], R25 ;  /* 0x0011cc1901007387 */ /* 0x0003e80000100800 */
[----:B-1----:R-:W4:Y:S04]  /*158270*/  LDL.LU.64 R24, [R1+0x5c10] ;  /* 0x005c100001187983 */ /* 0x002f280000300a00 */
        /* <DEDUP_REMOVED lines=72> */
[----:B------:R-:W-:Y:S04]  /*158700*/  STL.64 [R1+0x5b90], R18 ;  /* 0x005b901201007387 */ /* 0x000fe80000100a00 */
        /* <DEDUP_REMOVED lines=14> */
[----:B------:R-:W-:Y:S01]  /*1587f0*/  IMAD.MOV.U32 R28, RZ, RZ, R29 ;  /* 0x000000ffff1c7224 */ /* 0x000fe200078e001d */
[----:B--2---:R-:W-:Y:S02]  /*158800*/  SHF.R.S32.HI R29, RZ, 0x1f, R26 ;  /* 0x0000001fff1d7819 */ /* 0x004fe4000001141a */
        /* <DEDUP_REMOVED lines=9> */
[----:B-1----:R0:W4:Y:S04]  /*1588a0*/  LDL.64 R20, [R1+0x1230] ;  /* 0x0012300001147983 */ /* 0x0021280000100a00 */
[----:B------:R-:W-:Y:S04]  /*1588b0*/  STL.64 [R1+0x5b68], R24 ;  /* 0x005b681801007387 */ /* 0x000fe80000100a00 */
[----:B------:R-:W-:Y:S04]  /*1588c0*/  STL.64 [R1+0x5b70], R22 ;  /* 0x005b701601007387 */ /* 0x000fe80000100a00 */
[----:B--2---:R1:W-:Y:S04]  /*1588d0*/  STL.64 [R1+0x5b58], R18 ;  /* 0x005b581201007387 */ /* 0x0043e80000100a00 */
[----:B-1----:R-:W2:Y:S04]  /*1588e0*/  LDL.LU R18, [R1+0x1380] ;  /* 0x0013800001127983 */ /* 0x002ea80000300800 */
[----:B------:R2:W-:Y:S01]  /*1588f0*/  STL.64 [R1+0x5b60], R10 ;  /* 0x005b600a01007387 */ /* 0x0005e20000100a00 */
[----:B----4-:R-:W-:-:S05]  /*158900*/  IMAD.MOV.U32 R21, RZ, RZ, R28 ;  /* 0x000000ffff157224 */ /* 0x010fca00078e001c */
[----:B------:R-:W-:Y:S02]  /*158910*/  SHF.R.S32.HI R28, RZ, 0x1f, R21 ;  /* 0x0000001fff1c7819 */ /* 0x000fe40000011415 */
[C---:B------:R-:W-:Y:S02]  /*158920*/  IADD3 R22, P2, R21.reuse, R2, RZ ;  /* 0x0000000215167210 */ /* 0x040fe40007f5e0ff */
[----:B------:R-:W-:Y:S01]  /*158930*/  IADD3 R24, P3, R21, R3, RZ ;  /* 0x0000000315187210 */ /* 0x000fe20007f7e0ff */
[----:B------:R-:W-:-:S05]  /*158940*/  IMAD.X R21, R29, 0x1, R4, P0 ;  /* 0x000000011d157824 */ /* 0x000fca00000e0604 */
[----:B------:R1:W-:Y:S04]  /*158950*/  STL [R1+0x1234], R21 ;  /* 0x0012341501007387 */ /* 0x0003e80000100800 */
[----:B------:R0:W4:Y:S01]  /*158960*/  LDL.LU R20, [R1+0x5b80] ;  /* 0x005b800001147983 */ /* 0x0001220000300800 */
[C---:B------:R-:W-:Y:S02]  /*158970*/  IMAD.X R23, R28.reuse, 0x1, R4, P2 ;  /* 0x000000011c177824 */ /* 0x040fe400010e0604 */
[--C-:B------:R-:W-:Y:S01]  /*158980*/  IMAD.X R25, R28, 0x1, R9.reuse, P3 ;  /* 0x000000011c197824 */ /* 0x100fe200018e0609 */
[----:B--2---:R-:W-:Y:S01]  /*158990*/  IADD3 R10, P0, R18, R2, RZ ;  /* 0x00000002120a7210 */ /* 0x004fe20007f1e0ff */
[----:B-1----:R-:W-:Y:S01]  /*1589a0*/  IMAD.X R21, R29, 0x1, R9, P1 ;  /* 0x000000011d157824 */ /* 0x002fe200008e0609 */
[----:B------:R-:W-:-:S02]  /*1589b0*/  SHF.R.S32.HI R29, RZ, 0x1f, R18 ;  /* 0x0000001fff1d7819 */ /* 0x000fc40000011412 */
[----:B------:R-:W-:Y:S02]  /*1589c0*/  IADD3 R18, P1, R18, R3, RZ ;  /* 0x0000000312127210 */ /* 0x000fe40007f3e0ff */
[----:B------:R4:W-:Y:S04]  /*1589d0*/  STL [R1+0x1244], R21 ;  /* 0x0012441501007387 */ /* 0x0009e80000100800 */
[----:B----4-:R-:W2:Y:S04]  /*1589e0*/  LDL.LU.64 R20, [R1+0x5b78] ;  /* 0x005b780001147983 */ /* 0x010ea80000300a00 */
[----:B------:R1:W-:Y:S04]  /*1589f0*/  STL.64 [R1+0x1248], R22 ;  /* 0x0012481601007387 */ /* 0x0003e80000100a00 */
[----:B-1----:R-:W4:Y:S04]  /*158a00*/  LDL.LU.64 R22, [R1+0x5b70] ;  /* 0x005b700001167983 */ /* 0x002f280000300a00 */
[----:B------:R1:W-:Y:S04]  /*158a10*/  STL.64 [R1+0x1250], R24 ;  /* 0x0012501801007387 */ /* 0x0003e80000100a00 */
[----:B-1----:R-:W3:Y:S04]  /*158a20*/  LDL.LU.64 R24, [R1+0x5b68] ;  /* 0x005b680001187983 */ /* 0x002ee80000300a00 */
[----:B------:R1:W-:Y:S04]  /*158a30*/  STL [R1+0x1260], R10 ;  /* 0x0012600a01007387 */ /* 0x0003e80000100800 */
[----:B-1----:R-:W2:Y:S04]  /*158a40*/  LDL.LU.64 R10, [R1+0x5b60] ;  /* 0x005b6000010a7983 */ /* 0x002ea80000300a00 */
[----:B------:R1:W-:Y:S04]  /*158a50*/  STL [R1+0x1258], R18 ;  /* 0x0012581201007387 */ /* 0x0003e80000100800 */
[----:B-1----:R-:W2:Y:S04]  /*158a60*/  LDL.LU.64 R18, [R1+0x5b58] ;  /* 0x005b580001127983 */ /* 0x002ea80000300a00 */
[----:B------:R1:W-:Y:S04]  /*158a70*/  STL.64 [R1+0x5b50], R8 ;  /* 0x005b500801007387 */ /* 0x0003e80000100a00 */
[----:B-1----:R0:W4:Y:S04]  /*158a80*/  LDL.64 R8, [R1+0x1260] ;  /* 0x0012600001087983 */ /* 0x0021280000100a00 */
[----:B----4-:R-:W4:Y:S04]  /*158a90*/  LDL.LU R9, [R1+0x1370] ;  /* 0x0013700001097983 */ /* 0x010f280000300800 */
[----:B------:R1:W-:Y:S04]  /*158aa0*/  STL.64 [R1+0x5b48], R14 ;  /* 0x005b480e01007387 */ /* 0x0003e80000100a00 */
[----:B-1----:R0:W2:Y:S04]  /*158ab0*/  LDL.64 R14, [R1+0x1258] ;  /* 0x00125800010e7983 */ /* 0x0020a80000100a00 */
[----:B---3--:R1:W-:Y:S04]  /*158ac0*/  STL.64 [R1+0x5b28], R24 ;  /* 0x005b281801007387 */ /* 0x0083e80000100a00 */
[----:B-1----:R-:W3:Y:S01]  /*158ad0*/  LDL.LU R24, [R1+0x1360] ;  /* 0x0013600001187983 */ /* 0x002ee20000300800 */
[----:B----4-:R-:W-:-:S03]  /*158ae0*/  SHF.R.S32.HI R28, RZ, 0x1f, R9 ;  /* 0x0000001fff1c7819 */ /* 0x010fc60000011409 */
[----:B---3--:R1:W-:Y:S04]  /*158af0*/  STL.64 [R1+0x5b38], R24 ;  /* 0x005b381801007387 */ /* 0x0083e80000100a00 */
[----:B------:R3:W-:Y:S04]  /*158b00*/  STL.64 [R1+0x5b30], R22 ;  /* 0x005b301601007387 */ /* 0x0007e80000100a00 */
[----:B------:R-:W-:Y:S01]  /*158b10*/  STL [R1+0x5b40], R23 ;  /* 0x005b401701007387 */ /* 0x000fe20000100800 */
[C---:B-1----:R-:W-:Y:S02]  /*158b20*/  IADD3 R24, P3, R9.reuse, R3, RZ ;  /* 0x0000000309187210 */ /* 0x042fe40007f7e0ff */
[----:B---3--:R-:W-:Y:S01]  /*158b30*/  IADD3 R22, P2, R9, R2, RZ ;  /* 0x0000000209167210 */ /* 0x008fe20007f5e0ff */
[----:B------:R-:W-:-:S05]  /*158b40*/  IMAD.X R9, R29, 0x1, R4, P0 ;  /* 0x000000011d097824 */ /* 0x000fca00000e0604 */
        /* <DEDUP_REMOVED lines=8> */
[----:B-1----:R0:W3:Y:S04]  /*158bd0*/  LDL.LU R23, [R1+0x5b40] ;  /* 0x005b400001177983 */ /* 0x0020e80000300800 */
[----:B------:R1:W-:Y:S04]  /*158be0*/  STL.64 [R1+0x1278], R24 ;  /* 0x0012781801007387 */ /* 0x0003e80000100a00 */
        /* <DEDUP_REMOVED lines=10> */
[----:B--2---:R-:W2:Y:S04]  /*158c90*/  LDL.LU R9, [R1+0x1350] ;  /* 0x0013500001097983 */ /* 0x004ea80000300800 */
[----:B------:R-:W-:Y:S04]  /*158ca0*/  STL.64 [R1+0x5b08], R14 ;  /* 0x005b080e01007387 */ /* 0x000fe80000100a00 */
[----:B---3--:R1:W-:Y:S04]  /*158cb0*/  STL.64 [R1+0x5af8], R22 ;  /* 0x005af81601007387 */ /* 0x0083e80000100a00 */
[----:B-1----:R-:W3:Y:S01]  /*158cc0*/  LDL.LU R22, [R1+0x1340] ;  /* 0x0013400001167983 */ /* 0x002ee20000300800 */
[----:B--2---:R-:W-:-:S02]  /*158cd0*/  SHF.R.S32.HI R28, RZ, 0x1f, R9 ;  /* 0x0000001fff1c7819 */ /* 0x004fc40000011409 */
[C---:B------:R-:W-:Y:S01]  /*158ce0*/  IADD3 R14, P3, R9.reuse, R3, RZ ;  /* 0x00000003090e7210 */ /* 0x040fe20007f7e0ff */
[----:B---3--:R1:W-:Y:S04]  /*158cf0*/  STL.64 [R1+0x5b10], R22 ;  /* 0x005b101601007387 */ /* 0x0083e80000100a00 */
[----:B------:R2:W-:Y:S01]  /*158d00*/  STL.64 [R1+0x5b18], R6 ;  /* 0x005b180601007387 */ /* 0x0005e20000100a00 */
[----:B-1----:R-:W-:Y:S01]  /*158d10*/  IADD3 R22, P2, R9, R2, RZ ;  /* 0x0000000209167210 */ /* 0x002fe20007f5e0ff */
[--C-:B------:R-:W-:Y:S02]  /*158d20*/  IMAD.X R9, R29, 0x1, R4.reuse, P0 ;  /* 0x000000011d097824 */ /* 0x100fe400000e0604 */
[----:B--2---:R0:W2:Y:S04]  /*158d30*/  LDL.64 R6, [R1+0x1288] ;  /* 0x0012880001067983 */ /* 0x0040a80000100a00 */
[----:B----4-:R-:W-:Y:S04]  /*158d40*/  STL.64 [R1+0x5b00], R24 ;  /* 0x005b001801007387 */ /* 0x010fe80000100a00 */
[----:B------:R1:W-:Y:S04]  /*158d50*/  STL [R1+0x1274], R9 ;  /* 0x0012740901007387 */ /* 0x0003e80000100800 */
[----:B-1----:R-:W2:Y:S01]  /*158d60*/  LDL.LU.64 R8, [R1+0x5b20] ;  /* 0x005b200001087983 */ /* 0x002ea20000300a00 */
[----:B------:R-:W-:-:S02]  /*158d70*/  IMAD.X R23, R28, 0x1, R4, P2 ;  /* 0x000000011c177824 */ /* 0x000fc400010e0604 */
[----:B--2---:R-:W-:-:S05]  /*158d80*/  IMAD.X R7, R29, 0x1, R9, P1 ;  /* 0x000000011d077824 */ /* 0x004fca00008e0609 */
[----:B------:R1:W-:Y:S04]  /*158d90*/  STL [R1+0x128c], R7 ;  /* 0x00128c0701007387 */ /* 0x0003e80000100800 */
[----:B-1----:R-:W2:Y:S04]  /*158da0*/  LDL.LU.64 R6, [R1+0x5b18] ;  /* 0x005b180001067983 */ /* 0x002ea80000300a00 */
[----:B------:R1:W-:Y:S04]  /*158db0*/  STL.64 [R1+0x1290], R22 ;  /* 0x0012901601007387 */ /* 0x0003e80000100a00 */
[----:B-1----:R-:W3:Y:S01]  /*158dc0*/  LDL.LU.64 R22, [R1+0x5b10] ;  /* 0x005b100001167983 */ /* 0x002ee20000300a00 */
[----:B------:R-:W-:-:S05]  /*158dd0*/  IMAD.X R15, R28, 0x1, R9, P3 ;  /* 0x000000011c0f7824 */ /* 0x000fca00018e0609 */
[----:B------:R1:W-:Y:S04]  /*158de0*/  STL.64 [R1+0x1298], R14 ;  /* 0x0012980e01007387 */ /* 0x0003e80000100a00 */
[----:B-1----:R-:W4:Y:S01]  /*158df0*/  LDL.LU.64 R14, [R1+0x5b08] ;  /* 0x005b0800010e7983 */ /* 0x002f220000300a00 */
[C---:B---3--:R-:W-:Y:S02]  /*158e00*/  IADD3 R24, P0, R22.reuse, R2, RZ ;  /* 0x0000000216187210 */ /* 0x048fe40007f1e0ff */
[----:B------:R-:W-:Y:S02]  /*158e10*/  SHF.R.S32.HI R29, RZ, 0x1f, R22 ;  /* 0x0000001fff1d7819 */ /* 0x000fe40000011416 */
[----:B------:R-:W-:Y:S01]  /*158e20*/  IADD3 R22, P1, R22, R3, RZ ;  /* 0x0000000316167210 */ /* 0x000fe20007f3e0ff */
[----:B------:R1:W-:Y:S04]  /*158e30*/  STL [R1+0x12a8], R24 ;  /* 0x0012a81801007387 */ /* 0x0003e80000100800 */
[----:B-1----:R-:W3:Y:S04]  /*158e40*/  LDL.LU.64 R24, [R1+0x5b00] ;  /* 0x005b000001187983 */ /* 0x002ee80000300a00 */
[----:B------:R1:W-:Y:S04]  /*158e50*/  STL [R1+0x12a0], R22 ;  /* 0x0012a01601007387 */ /* 0x0003e80000100800 */
[----:B-1----:R-:W2:Y:S04]  /*158e60*/  LDL.LU.64 R22, [R1+0x5af8] ;  /* 0x005af80001167983 */ /* 0x002ea80000300a00 */
[----:B--2---:R1:W-:Y:S04]  /*158e70*/  STL.64 [R1+0x5af0], R22 ;  /* 0x005af01601007387 */ /* 0x0043e80000100a00 */
[----:B-1----:R0:W2:Y:S04]  /*158e80*/  LDL.64 R22, [R1+0x12a8] ;  /* 0x0012a80001167983 */ /* 0x0020a80000100a00 */
[----:B------:R-:W-:Y:S04]  /*158e90*/  STL [R1+0x5ad0], R26 ;  /* 0x005ad01a01007387 */ /* 0x000fe80000100800 */
[----:B------:R1:W-:Y:S04]  /*158ea0*/  STL.64 [R1+0x5ae0], R16 ;  /* 0x005ae01001007387 */ /* 0x0003e80000100a00 */
[----:B-1----:R0:W3:Y:S04]  /*158eb0*/  LDL.64 R16, [R1+0x12a0] ;  /* 0x0012a00001107983 */ /* 0x0020e80000100a00 */
[----:B----4-:R1:W-:Y:S04]  /*158ec0*/  STL.64 [R1+0x5ac0], R14 ;  /* 0x005ac00e01007387 */ /* 0x0103e80000100a00 */
[----:B-1----:R-:W4:Y:S01]  /*158ed0*/  LDL.LU R14, [R1+0x1320] ;  /* 0x00132000010e7983 */ /* 0x002f220000300800 */
[----:B------:R-:W-:Y:S01]  /*158ee0*/  SHF.R.S32.HI R28, RZ, 0x1f, R27 ;  /* 0x0000001fff1c7819 */ /* 0x000fe2000001141b */
[----:B--2---:R-:W-:-:S02]  /*158ef0*/  IMAD.X R23, R29, 0x1, R4, P0 ;  /* 0x000000011d177824 */ /* 0x004fc400000e0604 */
[----:B---3--:R-:W-:Y:S01]  /*158f00*/  IMAD.X R17, R29, 0x1, R9, P1 ;  /* 0x000000011d117824 */ /* 0x008fe200008e0609 */
[----:B----4-:R1:W-:Y:S04]  /*158f10*/  STL.64 [R1+0x5ad8], R14 ;  /* 0x005ad80e01007387 */ /* 0x0103e80000100a00 */
[----:B------:R-:W-:Y:S04]  /*158f20*/  STL.64 [R1+0x5ac8], R6 ;  /* 0x005ac80601007387 */ /* 0x000fe80000100a00 */
[----:B------:R2:W-:Y:S01]  /*158f30*/  STL [R1+0x12ac], R23 ;  /* 0x0012ac1701007387 */ /* 0x0005e20000100800 */
[----:B-1----:R-:W-:-:S03]  /*158f40*/  IADD3 R14, P2, R27, R2, RZ ;  /* 0x000000021b0e7210 */ /* 0x002fc60007f5e0ff */
[----:B--2---:R-:W2:Y:S04]  /*158f50*/  LDL.LU.64 R22, [R1+0x5af0] ;  /* 0x005af00001167983 */ /* 0x004ea80000300a00 */
[----:B------:R0:W3:Y:S01]  /*158f60*/  LDL.LU R29, [R1+0x5ae8] ;  /* 0x005ae800011d7983 */ /* 0x0000e20000300800 */
[----:B------:R-:W-:-:S03]  /*158f70*/  IMAD.X R15, R28, 0x1, R4, P2 ;  /* 0x000000011c0f7824 */ /* 0x000fc600010e0604 */
[----:B------:R1:W-:Y:S04]  /*158f80*/  STL [R1+0x12a4], R17 ;  /* 0x0012a41101007387 */ /* 0x0003e80000100800 */
[----:B-1----:R-:W4:Y:S04]  /*158f90*/  LDL.LU.64 R16, [R1+0x5ae0] ;  /* 0x005ae00001107983 */ /* 0x002f280000300a00 */
[----:B------:R1:W-:Y:S04]  /*158fa0*/  STL.64 [R1+0x12b0], R14 ;  /* 0x0012b00e01007387 */ /* 0x0003e80000100a00 */
[----:B-1----:R-:W2:Y:S01]  /*158fb0*/  LDL.LU.64 R14, [R1+0x5ad8] ;  /* 0x005ad800010e7983 */ /* 0x002ea20000300a00 */
[----:B------:R-:W-:-:S05]  /*158fc0*/  IADD3 R26, P3, R27, R3, RZ ;  /* 0x000000031b1a7210 */ /* 0x000fca0007f7e0ff */
[----:B------:R-:W-:-:S05]  /*158fd0*/  IMAD.X R27, R28, 0x1, R9, P3 ;  /* 0x000000011c1b7824 */ /* 0x000fca00018e0609 */
[----:B------:R1:W-:Y:S04]  /*158fe0*/  STL.64 [R1+0x12c8], R26 ;  /* 0x0012c81a01007387 */ /* 0x0003e80000100a00 */
[----:B-1----:R-:W3:Y:S01]  /*158ff0*/  LDL.LU R26, [R1+0x5ad0] ;  /* 0x005ad000011a7983 */ /* 0x002ee20000300800 */
        /* <DEDUP_REMOVED lines=8> */
[----:B-1----:R0:W3:Y:S04]  /*159080*/  LDL.64 R24, [R1+0x12c0] ;  /* 0x0012c00001187983 */ /* 0x0020e80000100a00 */
[----:B---3--:R-:W3:Y:S04]  /*159090*/  LDL.LU R25, [R1+0x1314] ;  /* 0x0013140001197983 */ /* 0x008ee80000300800 */
[----:B------:R-:W-:Y:S04]  /*1590a0*/  STL.64 [R1+0x5aa0], R22 ;  /* 0x005aa01601007387 */ /* 0x000fe80000100a00 */
[----:B------:R-:W-:Y:S04]  /*1590b0*/  STL.64 [R1+0x5aa8], R10 ;  /* 0x005aa80a01007387 */ /* 0x000fe80000100a00 */
[----:B------:R1:W-:Y:S04]  /*1590c0*/  STL.64 [R1+0x5ab0], R12 ;  /* 0x005ab00c01007387 */ /* 0x0003e80000100a00 */
[----:B-1----:R0:W2:Y:S04]  /*1590d0*/  LDL.64 R12, [R1+0x12d0] ;  /* 0x0012d000010c7983 */ /* 0x0020a80000100a00 */
[----:B----4-:R1:W-:Y:S04]  /*1590e0*/  STL.64 [R1+0x5a98], R14 ;  /* 0x005a980e01007387 */ /* 0x0103e80000100a00 */
[----:B-1----:R-:W4:Y:S01]  /*1590f0*/  LDL.LU R14, [R1+0x1300] ;  /* 0x00130000010e7983 */ /* 0x002f220000300800 */
[----:B---3--:R-:W-:-:S02]  /*159100*/  SHF.R.S32.HI R28, RZ, 0x1f, R25 ;  /* 0x0000001fff1c7819 */ /* 0x008fc40000011419 */
[C---:B------:R-:W-:Y:S02]  /*159110*/  IADD3 R10, P2, R25.reuse, R2, RZ ;  /* 0x00000002190a7210 */ /* 0x040fe40007f5e0ff */
[----:B------:R-:W-:Y:S01]  /*159120*/  IADD3 R22, P3, R25, R3, RZ ;  /* 0x0000000319167210 */ /* 0x000fe20007f7e0ff */
[--C-:B------:R-:W-:Y:S02]  /*159130*/  IMAD.X R25, R27, 0x1, R4.reuse, P0 ;  /* 0x000000011b197824 */ /* 0x100fe400000e0604 */
[----:B------:R-:W-:-:S03]  /*159140*/  IMAD.X R11, R28, 0x1, R4, P2 ;  /* 0x000000011c0b7824 */ /* 0x000fc600010e0604 */
[----:B------:R1:W-:Y:S01]  /*159150*/  STL [R1+0x12c4], R25 ;  /* 0x0012c41901007387 */ /* 0x0003e20000100800 */
[----:B--2---:R-:W-:-:S03]  /*159160*/  IMAD.X R13, R27, 0x1, R9, P1 ;  /* 0x000000011b0d7824 */ /* 0x004fc600008e0609 */
[----:B-1----:R-:W2:Y:S04]  /*159170*/  LDL.LU.64 R24, [R1+0x5ab8] ;  /* 0x005ab80001187983 */ /* 0x002ea80000300a00 */
[----:B------:R1:W-:Y:S04]  /*159180*/  STL [R1+0x12d4], R13 ;  /* 0x0012d40d01007387 */ /* 0x0003e80000100800 */
[----:B-1----:R-:W3:Y:S04]  /*159190*/  LDL.LU.64 R12, [R1+0x5ab0] ;  /* 0x005ab000010c7983 */ /* 0x002ee80000300a00 */
[----:B------:R1:W-:Y:S04]  /*1591a0*/  STL.64 [R1+0x12d8], R10 ;  /* 0x0012d80a01007387 */ /* 0x0003e80000100a00 */
[----:B-1----:R-:W2:Y:S01]  /*1591b0*/  LDL.LU.64 R10, [R1+0x5aa8] ;  /* 0x005aa800010a7983 */ /* 0x002ea20000300a00 */
[----:B------:R-:W-:Y:S01]  /*1591c0*/  IMAD.X R23, R28, 0x1, R9, P3 ;  /* 0x000000011c177824 */ /* 0x000fe200018e0609 */
[----:B----4-:R-:W-:-:S04]  /*1591d0*/  SHF.R.S32.HI R27, RZ, 0x1f, R14 ;  /* 0x0000001fff1b7819 */ /* 0x010fc8000001140e */
[----:B------:R1:W-:Y:S04]  /*1591e0*/  STL.64 [R1+0x12e0], R22 ;  /* 0x0012e01601007387 */ /* 0x0003e80000100a00 */
[----:B-1----:R-:W4:Y:S04]  /*1591f0*/  LDL.LU.64 R22, [R1+0x5aa0] ;  /* 0x005aa00001167983 */ /* 0x002f280000300a00 */
[----:B--2---:R1:W-:Y:S02]  /*159200*/  STL.64 [R1+0x5a90], R10 ;  /* 0x005a900a01007387 */ /* 0x0043e40000100a00 */
[----:B-1----:R-:W-:-:S02]  /*159210*/  IADD3 R10, P0, R14, R2, RZ ;  /* 0x000000020e0a7210 */ /* 0x002fc40007f1e0ff */
[----:B------:R-:W-:Y:S01]  /*159220*/  IADD3 R14, P1, R14, R3, RZ ;  /* 0x000000030e0e7210 */ /* 0x000fe20007f3e0ff */
[----:B------:R-:W2:Y:S04]  /*159230*/  LDL.LU R11, [R1+0x12f4] ;  /* 0x0012f400010b7983 */ /* 0x000ea80000300800 */
[----:B------:R1:W-:Y:S04]  /*159240*/  STL [R1+0x12e8], R14 ;  /* 0x0012e80e01007387 */ /* 0x0003e80000100800 */
[----:B-1----:R-:W3:Y:S04]  /*159250*/  LDL.LU.64 R14, [R1+0x5a98] ;  /* 0x005a9800010e7983 */ /* 0x002ee80000300a00 */
[----:B---3--:R-:W-:Y:S04]  /*159260*/  STL.64 [R1+0x5a78], R14 ;  /* 0x005a780e01007387 */ /* 0x008fe80000100a00 */
[----:B------:R-:W-:Y:S04]  /*159270*/  STL.64 [R1+0x5a80], R24 ;  /* 0x005a801801007387 */ /* 0x000fe80000100a00 */
[----:B------:R1:W-:Y:S04]  /*159280*/  STL.64 [R1+0x5a88], R6 ;  /* 0x005a880601007387 */ /* 0x0003e80000100a00 */
[----:B-1----:R0:W3:Y:S01]  /*159290*/  LDL.64 R6, [R1+0x12e8] ;  /* 0x0012e80001067983 */ /* 0x0020e20000100a00 */
[----:B--2---:R-:W-:-:S02]  /*1592a0*/  SHF.R.S32.HI R28, RZ, 0x1f, R11 ;  /* 0x0000001fff1c7819 */ /* 0x004fc4000001140b */
[C---:B------:R-:W-:Y:S02]  /*1592b0*/  IADD3 R24, P2, R11.reuse, R2, RZ ;  /* 0x000000020b187210 */ /* 0x040fe40007f5e0ff */
[----:B------:R-:W-:Y:S01]  /*1592c0*/  IADD3 R14, P3, R11, R3, RZ ;  /* 0x000000030b0e7210 */ /* 0x000fe20007f7e0ff */
[C-C-:B------:R-:W-:Y:S02]  /*1592d0*/  IMAD.X R11, R27.reuse, 0x1, R4.reuse, P0 ;  /* 0x000000011b0b7824 */ /* 0x140fe400000e0604 */
[C---:B------:R-:W-:Y:S02]  /*1592e0*/  IMAD.X R25, R28.reuse, 0x1, R4, P2 ;  /* 0x000000011c197824 */ /* 0x040fe400010e0604 */
[--C-:B------:R-:W-:Y:S01]  /*1592f0*/  IMAD.X R15, R28, 0x1, R9.reuse, P3 ;  /* 0x000000011c0f7824 */ /* 0x100fe200018e0609 */
[----:B------:R1:W-:Y:S04]  /*159300*/  STL.64 [R1+0x12f0], R10 ;  /* 0x0012f00a01007387 */ /* 0x0003e80000100a00 */
[----:B-1----:R-:W2:Y:S01]  /*159310*/  LDL.LU.64 R10, [R1+0x5a90] ;  /* 0x005a9000010a7983 */ /* 0x002ea20000300a00 */
[----:B---3--:R-:W-:-:S05]  /*159320*/  IMAD.X R7, R27, 0x1, R9, P1 ;  /* 0x000000011b077824 */ /* 0x008fca00008e0609 */
[----:B------:R1:W-:Y:S04]  /*159330*/  STL [R1+0x12ec], R7 ;  /* 0x0012ec0701007387 */ /* 0x0003e80000100800 */
[----:B-1----:R-:W3:Y:S04]  /*159340*/  LDL.LU.64 R6, [R1+0x5a88] ;  /* 0x005a880001067983 */ /* 0x002ee80000300a00 */
[----:B------:R1:W-:Y:S04]  /*159350*/  STL.64 [R1+0x12f8], R24 ;  /* 0x0012f81801007387 */ /* 0x0003e80000100a00 */
[----:B-1----:R-:W4:Y:S04]  /*159360*/  LDL.LU.64 R24, [R1+0x5a80] ;  /* 0x005a800001187983 */ /* 0x002f280000300a00 */
[----:B------:R1:W-:Y:S04]  /*159370*/  STL.64 [R1+0x1308], R14 ;  /* 0x0013080e01007387 */ /* 0x0003e80000100a00 */
[----:B-1----:R-:W2:Y:S04]  /*159380*/  LDL.LU.64 R14, [R1+0x5a78] ;  /* 0x005a7800010e7983 */ /* 0x002ea80000300a00 */
[----:B------:R-:W3:Y:S04]  /*159390*/  LDL.LU R28, [R1+0x1304] ;  /* 0x00130400011c7983 */ /* 0x000ee80000300800 */
[----:B------:R1:W-:Y:S01]  /*1593a0*/  STL.64 [R1+0x5a70], R8 ;  /* 0x005a700801007387 */ /* 0x0003e20000100a00 */
[----:B---3--:R-:W-:-:S02]  /*1593b0*/  SHF.R.S32.HI R27, RZ, 0x1f, R28 ;  /* 0x0000001fff1b7819 */ /* 0x008fc4000001141c */
[----:B-1----:R-:W-:Y:S01]  /*1593c0*/  IADD3 R8, P0, R28, R2, RZ ;  /* 0x000000021c087210 */ /* 0x002fe20007f1e0ff */
[----:B--2---:R-:W-:Y:S04]  /*1593d0*/  STL.64 [R1+0x5a68], R14 ;  /* 0x005a680e01007387 */ /* 0x004fe80000100a00 */
[----:B----4-:R1:W-:Y:S01]  /*1593e0*/  STL.64 [R1+0x5a58], R24 ;  /* 0x005a581801007387 */ /* 0x0103e20000100a00 */
[----:B------:R-:W-:-:S03]  /*1593f0*/  IMAD.X R9, R27, 0x1, R4, P0 ;  /* 0x000000011b097824 */ /* 0x000fc600000e0604 */
[----:B-1----:R-:W2:Y:S04]  /*159400*/  LDL.LU R25, [R1+0x131c] ;  /* 0x00131c0001197983 */ /* 0x002ea80000300800 */
[----:B------:R-:W-:Y:S04]  /*159410*/  STL.64 [R1+0x5a60], R22 ;  /* 0x005a601601007387 */ /* 0x000fe80000100a00 */
[----:B------:R1:W-:Y:S04]  /*159420*/  STL.64 [R1+0x1300], R8 ;  /* 0x0013000801007387 */ /* 0x0003e80000100a00 */
[----:B-1----:R-:W3:Y:S01]  /*159430*/  LDL.LU.64 R8, [R1+0x5a70] ;  /* 0x005a700001087983 */ /* 0x002ee20000300a00 */
[----:B------:R-:W-:-:S02]  /*159440*/  IADD3 R14, P1, R28, R3, RZ ;  /* 0x000000031c0e7210 */ /* 0x000fc40007f3e0ff */
[----:B--2---:R-:W-:Y:S02]  /*159450*/  SHF.R.S32.HI R28, RZ, 0x1f, R25 ;  /* 0x0000001fff1c7819 */ /* 0x004fe40000011419 */
[C---:B------:R-:W-:Y:S02]  /*159460*/  IADD3 R22, P2, R25.reuse, R2, RZ ;  /* 0x0000000219167210 */ /* 0x040fe40007f5e0ff */
[----:B------:R-:W-:-:S03]  /*159470*/  IADD3 R24, P3, R25, R3, RZ ;  /* 0x0000000319187210 */ /* 0x000fc60007f7e0ff */
[C---:B------:R-:W-:Y:S02]  /*159480*/  IMAD.X R23, R28.reuse, 0x1, R4, P2 ;  /* 0x000000011c177824 */ /* 0x040fe400010e0604 */
[--C-:B---3--:R-:W-:Y:S02]  /*159490*/  IMAD.X R15, R27, 0x1, R9.reuse, P1 ;  /* 0x000000011b0f7824 */ /* 0x108fe400008e0609 */
[----:B------:R-:W-:-:S03]  /*1594a0*/  IMAD.X R25, R28, 0x1, R9, P3 ;  /* 0x000000011c197824 */ /* 0x000fc600018e0609 */
[----:B------:R1:W-:Y:S04]  /*1594b0*/  STL.64 [R1+0x1318], R14 ;  /* 0x0013180e01007387 */ /* 0x0003e80000100a00 */
[----:B-1----:R-:W2:Y:S04]  /*1594c0*/  LDL.LU.64 R14, [R1+0x5a68] ;  /* 0x005a6800010e7983 */ /* 0x002ea80000300a00 */
[----:B------:R1:W-:Y:S04]  /*1594d0*/  STL.64 [R1+0x1320], R22 ;  /* 0x0013201601007387 */ /* 0x0003e80000100a00 */
[----:B-1----:R-:W3:Y:S04]  /*1594e0*/  LDL.LU.64 R22, [R1+0x5a60] ;  /* 0x005a600001167983 */ /* 0x002ee80000300a00 */
[----:B------:R1:W-:Y:S04]  /*1594f0*/  STL.64 [R1+0x1328], R24 ;  /* 0x0013281801007387 */ /* 0x0003e80000100a00 */
[----:B-1----:R-:W4:Y:S04]  /*159500*/  LDL.LU.64 R24, [R1+0x5a58] ;  /* 0x005a580001187983 */ /* 0x002f280000300a00 */
[----:B------:R-:W2:Y:S04]  /*159510*/  LDL.LU R28, [R1+0x1334] ;  /* 0x00133400011c7983 */ /* 0x000ea80000300800 */
[----:B------:R-:W-:Y:S04]  /*159520*/  STL.64 [R1+0x5a48], R8 ;  /* 0x005a480801007387 */ /* 0x000fe80000100a00 */
[----:B---3--:R1:W-:Y:S04]  /*159530*/  STL.64 [R1+0x5a30], R22 ;  /* 0x005a301601007387 */ /* 0x0083e80000100a00 */
[----:B-1----:R-:W3:Y:S04]  /*159540*/  LDL.LU R23, [R1+0x133c] ;  /* 0x00133c0001177983 */ /* 0x002ee80000300800 */
[----:B------:R1:W-:Y:S01]  /*159550*/  STL.64 [R1+0x5a50], R20 ;  /* 0x005a501401007387 */ /* 0x0003e20000100a00 */
[----:B--2---:R-:W-:-:S02]  /*159560*/  SHF.R.S32.HI R27, RZ, 0x1f, R28 ;  /* 0x0000001fff1b7819 */ /* 0x004fc4000001141c */
[----:B------:R-:W-:-:S05]  /*159570*/  IADD3 R8, P0, R28, R2, RZ ;  /* 0x000000021c087210 */ /* 0x000fca0007f1e0ff */
[----:B------:R-:W-:Y:S01]  /*159580*/  IMAD.X R9, R27, 0x1, R4, P0 ;  /* 0x000000011b097824 */ /* 0x000fe200000e0604 */
[----:B-1----:R-:W-:-:S05]  /*159590*/  IADD3 R20, P1, R28, R3, RZ ;  /* 0x000000031c147210 */ /* 0x002fca0007f3e0ff */
[----:B------:R-:W-:Y:S04]  /*1595a0*/  STL [R1+0x1330], R20 ;  /* 0x0013301401007387 */ /* 0x000fe80000100800 */
[----:B------:R-:W-:Y:S04]  /*1595b0*/  STL.64 [R1+0x5a38], R14 ;  /* 0x005a380e01007387 */ /* 0x000fe80000100a00 */
[----:B------:R1:W-:Y:S02]  /*1595c0*/  STL.64 [R1+0x5a40], R6 ;  /* 0x005a400601007387 */ /* 0x0003e40000100a00 */
[----:B-1----:R-:W-:-:S02]  /*1595d0*/  IMAD.MOV.U32 R6, RZ, RZ, R20 ;  /* 0x000000ffff067224 */ /* 0x002fc400078e0014 */
[----:B------:R-:W-:Y:S02]  /*1595e0*/  IMAD.MOV.U32 R7, RZ, RZ, R21 ;  /* 0x000000ffff077224 */ /* 0x000fe400078e0015 */
[----:B------:R-:W2:Y:S04]  /*1595f0*/  LDL.LU.64 R20, [R1+0x5a50] ;  /* 0x005a500001147983 */ /* 0x000ea80000300a00 */
[----:B------:R1:W-:Y:S04]  /*159600*/  STL.64 [R1+0x1338], R8 ;  /* 0x0013380801007387 */ /* 0x0003e80000100a00 */
[----:B-1----:R-:W4:Y:S01]  /*159610*/  LDL.LU.64 R8, [R1+0x5a48] ;  /* 0x005a480001087983 */ /* 0x002f220000300a00 */
[----:B---3--:R-:W-:-:S02]  /*159620*/  SHF.R.S32.HI R28, RZ, 0x1f, R23 ;  /* 0x0000001fff1c7819 */ /* 0x008fc40000011417 */
[C---:B------:R-:W-:Y:S02]  /*159630*/  IADD3 R14, P2, R23.reuse, R2, RZ ;  /* 0x00000002170e7210 */ /* 0x040fe40007f5e0ff */
[----:B------:R-:W-:-:S03]  /*159640*/  IADD3 R22, P3, R23, R3, RZ ;  /* 0x0000000317167210 */ /* 0x000fc60007f7e0ff */
[C---:B------:R-:W-:Y:S02]  /*159650*/  IMAD.X R15, R28.reuse, 0x1, R4, P2 ;  /* 0x000000011c0f7824 */ /* 0x040fe400010e0604 */
[--C-:B----4-:R-:W-:Y:S02]  /*159660*/  IMAD.X R7, R27, 0x1, R9.reuse, P1 ;  /* 0x000000011b077824 */ /* 0x110fe400008e0609 */
[----:B------:R-:W-:-:S03]  /*159670*/  IMAD.X R23, R28, 0x1, R9, P3 ;  /* 0x000000011c177824 */ /* 0x000fc600018e0609 */
[----:B------:R1:W-:Y:S04]  /*159680*/  STL [R1+0x1334], R7 ;  /* 0x0013340701007387 */ /* 0x0003e80000100800 */
[----:B-1----:R-:W3:Y:S04]  /*159690*/  LDL.LU.64 R6, [R1+0x5a40] ;  /* 0x005a400001067983 */ /* 0x002ee80000300a00 */
[----:B------:R1:W-:Y:S04]  /*1596a0*/  STL.64 [R1+0x1340], R14 ;  /* 0x0013400e01007387 */ /* 0x0003e80000100a00 */
[----:B-1----:R-:W4:Y:S04]  /*1596b0*/  LDL.LU.64 R14, [R1+0x5a38] ;  /* 0x005a3800010e7983 */ /* 0x002f280000300a00 */
[----:B------:R1:W-:Y:S04]  /*1596c0*/  STL.64 [R1+0x1350], R22 ;  /* 0x0013501601007387 */ /* 0x0003e80000100a00 */
[----:B-1----:R-:W2:Y:S04]  /*1596d0*/  LDL.LU.64 R22, [R1+0x5a30] ;  /* 0x005a300001167983 */ /* 0x002ea80000300a00 */
[----:B------:R-:W3:Y:S04]  /*1596e0*/  LDL.LU R28, [R1+0x134c] ;  /* 0x00134c00011c7983 */ /* 0x000ee80000300800 */
[----:B--2---:R-:W-:Y:S04]  /*1596f0*/  STL.64 [R1+0x5a28], R22 ;  /* 0x005a281601007387 */ /* 0x004fe80000100a00 */
[----:B----4-:R1:W-:Y:S04]  /*159700*/  STL.64 [R1+0x5a10], R14 ;  /* 0x005a100e01007387 */ /* 0x0103e80000100a00 */
[----:B-1----:R-:W2:Y:S04]  /*159710*/  LDL.LU R15, [R1+0x135c] ;  /* 0x00135c00010f7983 */ /* 0x002ea80000300800 */
[----:B---3--:R-:W-:Y:S01]  /*159720*/  STL.64 [R1+0x5a18], R6 ;  /* 0x005a180601007387 */ /* 0x008fe20000100a00 */
[----:B------:R-:W-:-:S02]  /*159730*/  SHF.R.S32.HI R27, RZ, 0x1f, R28 ;  /* 0x0000001fff1b7819 */ /* 0x000fc4000001141c */
[C---:B------:R-:W-:Y:S01]  /*159740*/  IADD3 R22, P0, R28.reuse, R2, RZ ;  /* 0x000000021c167210 */ /* 0x040fe20007f1e0ff */
[----:B------:R1:W-:Y:S04]  /*159750*/  STL.64 [R1+0x5a20], R12 ;  /* 0x005a200c01007387 */ /* 0x0003e80000100a00 */
[----:B------:R-:W-:Y:S01]  /*159760*/  IMAD.X R23, R27, 0x1, R4, P0 ;  /* 0x000000011b177824 */ /* 0x000fe200000e0604 */
[----:B-1----:R-:W-:-:S04]  /*159770*/  IADD3 R12, P1, R28, R3, RZ ;  /* 0x000000031c0c7210 */ /* 0x002fc80007f3e0ff */
[----:B------:R1:W-:Y:S01]  /*159780*/  STL.64 [R1+0x1348], R22 ;  /* 0x0013481601007387 */ /* 0x0003e20000100a00 */
[----:B------:R-:W-:-:S03]  /*159790*/  IMAD.X R13, R27, 0x1, R9, P1 ;  /* 0x000000011b0d7824 */ /* 0x000fc600008e0609 */
[----:B-1----:R-:W3:Y:S04]  /*1597a0*/  LDL.LU.64 R22, [R1+0x5a28] ;  /* 0x005a280001167983 */ /* 0x002ee80000300a00 */
[----:B------:R1:W-:Y:S04]  /*1597b0*/  STL.64 [R1+0x1358], R12 ;  /* 0x0013580c01007387 */ /* 0x0003e80000100a00 */
[----:B-1----:R-:W4:Y:S01]  /*1597c0*/  LDL.LU.64 R12, [R1+0x5a20] ;  /* 0x005a2000010c7983 */ /* 0x002f220000300a00 */
[----:B--2---:R-:W-:Y:S02]  /*1597d0*/  SHF.R.S32.HI R28, RZ, 0x1f, R15 ;  /* 0x0000001fff1c7819 */ /* 0x004fe4000001140f */
[----:B------:R-:W-:-:S02]  /*1597e0*/  IADD3 R6, P2, R15, R2, RZ ;  /* 0x000000020f067210 */ /* 0x000fc40007f5e0ff */
[----:B------:R-:W-:-:S03]  /*1597f0*/  IADD3 R14, P3, R15, R3, RZ ;  /* 0x000000030f0e7210 */ /* 0x000fc60007f7e0ff */
[C---:B------:R-:W-:Y:S02]  /*159800*/  IMAD.X R7, R28.reuse, 0x1, R4, P2 ;  /* 0x000000011c077824 */ /* 0x040fe400010e0604 */
[----:B------:R-:W-:-:S03]  /*159810*/  IMAD.X R15, R28, 0x1, R9, P3 ;  /* 0x000000011c0f7824 */ /* 0x000fc600018e0609 */
[----:B------:R1:W-:Y:S04]  /*159820*/  STL.64 [R1+0x1360], R6 ;  /* 0x0013600601007387 */ /* 0x0003e80000100a00 */
[----:B-1----:R-:W2:Y:S04]  /*159830*/  LDL.LU.64 R6, [R1+0x5a18] ;  /* 0x005a180001067983 */ /* 0x002ea80000300a00 */
[----:B------:R1:W-:Y:S04]  /*159840*/  STL.64 [R1+0x1368], R14 ;  /* 0x0013680e01007387 */ /* 0x0003e80000100a00 */
[----:B-1----:R-:W4:Y:S04]  /*159850*/  LDL.LU.64 R14, [R1+0x5a10] ;  /* 0x005a1000010e7983 */ /* 0x002f280000300a00 */
[----:B------:R-:W3:Y:S04]  /*159860*/  LDL.LU R28, [R1+0x1374] ;  /* 0x00137400011c7983 */ /* 0x000ee80000300800 */
[----:B------:R3:W-:Y:S04]  /*159870*/  STL.64 [R1+0x5a00], R20 ;  /* 0x005a001401007387 */ /* 0x0007e80000100a00 */
[----:B------:R-:W-:Y:S01]  /*159880*/  STL [R1+0x59f8], R25 ;  /* 0x0059f81901007387 */ /* 0x000fe20000100800 */
[----:B---3--:R-:W-:-:S05]  /*159890*/  IADD3 R20, P0, R28, R2, RZ ;  /* 0x000000021c147210 */ /* 0x008fca0007f1e0ff */
[----:B------:R-:W-:Y:S04]  /*1598a0*/  STL [R1+0x1378], R20 ;  /* 0x0013781401007387 */ /* 0x000fe80000100800 */
[----:B------:R1:W-:Y:S04]  /*1598b0*/  STL.64 [R1+0x5a08], R22 ;  /* 0x005a081601007387 */ /* 0x0003e80000100a00 */
[----:B-1----:R0:W3:Y:S01]  /*1598c0*/  LDL.64 R22, [R1+0x1378] ;  /* 0x0013780001167983 */ /* 0x0020e20000100a00 */
[----:B------:R-:W-:Y:S01]  /*1598d0*/  IMAD.MOV.U32 R27, RZ, RZ, R24 ;  /* 0x000000ffff1b7224 */ /* 0x000fe200078e0018 */
[----:B------:R-:W-:-:S02]  /*1598e0*/  SHF.R.S32.HI R24, RZ, 0x1f, R28 ;  /* 0x0000001fff187819 */ /* 0x000fc4000001141c */
[----:B---3--:R-:W3:Y:S03]  /*1598f0*/  LDL.LU R23, [R1+0x137c] ;  /* 0x00137c0001177983 */ /* 0x008ee60000300800 */
[----:B------:R-:W-:Y:S01]  /*159900*/  IMAD.MOV.U32 R21, RZ, RZ, R24 ;  /* 0x000000ffff157224 */ /* 0x000fe200078e0018 */
[----:B------:R-:W-:Y:S01]  /*159910*/  IADD3 R20, P1, R28, R3, RZ ;  /* 0x000000031c147210 */ /* 0x000fe20007f3e0ff */
[----:B----4-:R1:W-:Y:S04]  /*159920*/  STL.64 [R1+0x59f0], R14 ;  /* 0x0059f00e01007387 */ /* 0x0103e80000100a00 */
[----:B------:R-:W-:Y:S01]  /*159930*/  STL.64 [R1+0x59e8], R16 ;  /* 0x0059e81001007387 */ /* 0x000fe20000100a00 */
[----:B---3--:R-:W-:-:S02]  /*159940*/  SHF.R.S32.HI R28, RZ, 0x1f, R23 ;  /* 0x0000001fff1c7819 */ /* 0x008fc40000011417 */
[CC--:B------:R-:W-:Y:S02]  /*159950*/  IADD3 R24, P2, R23.reuse, R2.reuse, RZ ;  /* 0x0000000217187210 */ /* 0x0c0fe40007f5e0ff */
[----:B-1----:R-:W-:Y:S01]  /*159960*/  IADD3 R14, P3, R23, R3, RZ ;  /* 0x00000003170e7210 */ /* 0x002fe20007f7e0ff */
[C-C-:B------:R-:W-:Y:S02]  /*159970*/  IMAD.X R23, R21.reuse, 0x1, R4.reuse, P0 ;  /* 0x0000000115177824 */ /* 0x140fe400000e0604 */
[--C-:B------:R-:W-:Y:S02]  /*159980*/  IMAD.X R21, R21, 0x1, R9.reuse, P1 ;  /* 0x0000000115157824 */ /* 0x100fe400008e0609 */
[C---:B------:R-:W-:Y:S02]  /*159990*/  IMAD.X R25, R28.reuse, 0x1, R4, P2 ;  /* 0x000000011c197824 */ /* 0x040fe400010e0604 */
[----:B------:R-:W-:Y:S01]  /*1599a0*/  IMAD.X R15, R28, 0x1, R9, P3 ;  /* 0x000000011c0f7824 */ /* 0x000fe200018e0609 */
[----:B------:R1:W-:Y:S04]  /*1599b0*/  STL [R1+0x137c], R23 ;  /* 0x00137c1701007387 */ /* 0x0003e80000100800 */
[----:B-1----:R-:W3:Y:S04]  /*1599c0*/  LDL.LU.64 R22, [R1+0x5a08] ;  /* 0x005a080001167983 */ /* 0x002ee80000300a00 */
[----:B------:R1:W-:Y:S04]  /*1599d0*/  STL.64 [R1+0x1370], R20 ;  /* 0x0013701401007387 */ /* 0x0003e80000100a00 */
[----:B-1----:R-:W4:Y:S04]  /*1599e0*/  LDL.LU.64 R20, [R1+0x5a00] ;  /* 0x005a000001147983 */ /* 0x002f280000300a00 */
[----:B------:R1:W-:Y:S04]  /*1599f0*/  STL.64 [R1+0x1380], R24 ;  /* 0x0013801801007387 */ /* 0x0003e80000100a00 */
[----:B-1----:R-:W3:Y:S04]  /*159a00*/  LDL.LU R25, [R1+0x59f8] ;  /* 0x0059f80001197983 */ /* 0x002ee80000300800 */
[----:B------:R1:W-:Y:S04]  /*159a10*/  STL.64 [R1+0x1390], R14 ;  /* 0x0013900e01007387 */ /* 0x0003e80000100a00 */
[----:B-1----:R-:W3:Y:S04]  /*159a20*/  LDL.LU.64 R14, [R1+0x59f0] ;  /* 0x0059f000010e7983 */ /* 0x002ee80000300a00 */
[----:B------:R-:W4:Y:S01]  /*159a30*/  LDL R28, [R1+0x138c] ;  /* 0x00138c00011c7983 */ /* 0x000f220000100800 */
[----:B--2---:R-:W-:Y:S01]  /*159a40*/  IMAD.MOV.U32 R24, RZ, RZ, R7 ;  /* 0x000000ffff187224 */ /* 0x004fe200078e0007 */
[----:B----4-:R-:W-:-:S05]  /*159a50*/  IADD3 R16, P0, R28, R2, RZ ;  /* 0x000000021c107210 */ /* 0x010fca0007f1e0ff */
[----:B------:R1:W-:Y:S04]  /*159a60*/  STL [R1+0x1388], R16 ;  /* 0x0013881001007387 */ /* 0x0003e80000100800 */
[----:B-1----:R-:W2:Y:S01]  /*159a70*/  LDL.LU.64 R16, [R1+0x59e8] ;  /* 0x0059e80001107983 */ /* 0x002ea20000300a00 */
[----:B------:R-:W-:Y:S02]  /*159a80*/  SHF.R.S32.HI R7, RZ, 0x1f, R28 ;  /* 0x0000001fff077819 */ /* 0x000fe4000001141c */
[----:B------:R-:W-:-:S05]  /*159a90*/  IADD3 R28, P1, R28, R3, RZ ;  /* 0x000000031c1c7210 */ /* 0x000fca0007f3e0ff */
[----:B------:R-:W-:Y:S04]  /*159aa0*/  STL [R1+0x1398], R28 ;  /* 0x0013981c01007387 */ /* 0x000fe80000100800 */
[----:B--2---:R1:W-:Y:S04]  /*159ab0*/  STL.64 [R1+0x59c0], R16 ;  /* 0x0059c01001007387 */ /* 0x0043e80000100a00 */
[----:B-1----:R-:W2:Y:S04]  /*159ac0*/  LDL R17, [R1+0x139c] ;  /* 0x00139c0001117983 */ /* 0x002ea80000100800 */
[----:B------:R1:W-:Y:S04]  /*159ad0*/  STL.64 [R1+0x59e0], R8 ;  /* 0x0059e00801007387 */ /* 0x0003e80000100a00 */
[----:B-1----:R0:W4:Y:S04]  /*159ae0*/  LDL.64 R8, [R1+0x1388] ;  /* 0x0013880001087983 */ /* 0x0021280000100a00 */
[----:B------:R-:W-:Y:S01]  /*159af0*/  STL.64 [R1+0x59c8], R20 ;  /* 0x0059c81401007387 */ /* 0x000fe20000100a00 */
[----:B------:R-:W-:-:S03]  /*159b00*/  IMAD.MOV.U32 R29, RZ, RZ, R27 ;  /* 0x000000ffff1d7224 */ /* 0x000fc600078e001b */
[----:B---3--:R1:W-:Y:S01]  /*159b10*/  STL.64 [R1+0x59d0], R24 ;  /* 0x0059d01801007387 */ /* 0x0083e20000100a00 */
[----:B------:R-:W-:-:S03]  /*159b20*/  IMAD.MOV.U32 R27, RZ, RZ, R6 ;  /* 0x000000ffff1b7224 */ /* 0x000fc600078e0006 */
[----:B-1----:R0:W3:Y:S04]  /*159b30*/  LDL.64 R24, [R1+0x1398] ;  /* 0x0013980001187983 */ /* 0x0020e80000100a00 */
[----:B------:R-:W3:Y:S01]  /*159b40*/  LDL.LU R6, [R1+0x13b0] ;  /* 0x0013b00001067983 */ /* 0x000ee20000300800 */
[----:B----4-:R-:W-:-:S05]  /*159b50*/  IMAD.X R9, R7, 0x1, R4, P0 ;  /* 0x0000000107097824 */ /* 0x010fca00000e0604 */
[----:B------:R1:W-:Y:S04]  /*159b60*/  STL [R1+0x138c], R9 ;  /* 0x00138c0901007387 */ /* 0x0003e80000100800 */
[----:B-1----:R-:W3:Y:S01]  /*159b70*/  LDL.LU.64 R8, [R1+0x59e0] ;  /* 0x0059e00001087983 */ /* 0x002ee20000300a00 */
[----:B--2---:R-:W-:Y:S02]  /*159b80*/  SHF.R.S32.HI R28, RZ, 0x1f, R17 ;  /* 0x0000001fff1c7819 */ /* 0x004fe40000011411 */
[C---:B------:R-:W-:Y:S02]  /*159b90*/  IADD3 R20, P2, R17.reuse, R2, RZ ;  /* 0x0000000211147210 */ /* 0x040fe40007f5e0ff */
[----:B------:R-:W-:-:S03]  /*159ba0*/  IADD3 R16, P3, R17, R3, RZ ;  /* 0x0000000311107210 */ /* 0x000fc60007f7e0ff */
[C---:B------:R-:W-:Y:S02]  /*159bb0*/  IMAD.X R21, R28.reuse, 0x1, R4, P2 ;  /* 0x000000011c157824 */ /* 0x040fe400010e0604 */
[--C-:B---3--:R-:W-:Y:S02]  /*159bc0*/  IMAD.X R25, R7, 0x1, R9.reuse, P1 ;  /* 0x0000000107197824 */ /* 0x108fe400008e0609 */
[----:B------:R-:W-:Y:S01]  /*159bd0*/  IMAD.X R17, R28, 0x1, R9, P3 ;  /* 0x000000011c117824 */ /* 0x000fe200018e0609 */
[----:B------:R0:W2:Y:S04]  /*159be0*/  LDL.LU R7, [R1+0x59d8] ;  /* 0x0059d80001077983 */ /* 0x0000a80000300800 */
[----:B------:R1:W-:Y:S04]  /*159bf0*/  STL [R1+0x139c], R25 ;  /* 0x00139c1901007387 */ /* 0x0003e80000100800 */
[----:B-1----:R-:W3:Y:S04]  /*159c00*/  LDL.LU.64 R24, [R1+0x59d0] ;  /* 0x0059d00001187983 */ /* 0x002ee80000300a00 */
[----:B------:R-:W-:Y:S04]  /*159c10*/  STL.64 [R1+0x59b8], R10 ;  /* 0x0059b80a01007387 */ /* 0x000fe80000100a00 */
[----:B------:R1:W-:Y:S04]  /*159c20*/  STL.64 [R1+0x13a0], R20 ;  /* 0x0013a01401007387 */ /* 0x0003e80000100a00 */
[----:B-1----:R-:W4:Y:S04]  /*159c30*/  LDL.LU.64 R20, [R1+0x59c8] ;  /* 0x0059c80001147983 */ /* 0x002f280000300a00 */
[----:B------:R1:W-:Y:S04]  /*159c40*/  STL.64 [R1+0x13a8], R16 ;  /* 0x0013a81001007387 */ /* 0x0003e80000100a00 */
[----:B-1----:R-:W2:Y:S01]  /*159c50*/  LDL.LU.64 R16, [R1+0x59c0] ;  /* 0x0059c00001107983 */ /* 0x002ea20000300a00 */
[----:B------:R-:W-:-:S02]  /*159c60*/  IADD3 R10, P3, R6, R2, RZ ;  /* 0x00000002060a7210 */ /* 0x000fc40007f7e0ff */
[----:B------:R-:W-:Y:S02]  /*159c70*/  SHF.R.S32.HI R28, RZ, 0x1f, R6 ;  /* 0x0000001fff1c7819 */ /* 0x000fe40000011406 */
[----:B------:R-:W-:Y:S01]  /*159c80*/  IADD3 R6, P0, R6, R3, RZ ;  /* 0x0000000306067210 */ /* 0x000fe20007f1e0ff */
[----:B--2---:R1:W-:Y:S04]  /*159c90*/  STL.64 [R1+0x59b0], R16 ;  /* 0x0059b01001007387 */ /* 0x0043e80000100a00 */
[----:B-1----:R-:W2:Y:S04]  /*159ca0*/  LDL R16, [R1+0x13b4] ;  /* 0x0013b40001107983 */ /* 0x002ea80000100800 */
[----:B------:R1:W-:Y:S04]  /*159cb0*/  STL [R1+0x13b8], R10 ;  /* 0x0013b80a01007387 */ /* 0x0003e80000100800 */
[----:B------:R2:W-:Y:S04]  /*159cc0*/  STL [R1], R28 ;  /* 0x0000001c01007387 */ /* 0x0005e80000100800 */
[----:B-1----:R-:W3:Y:S04]  /*159cd0*/  LDL.LU.64 R10, [R1+0x59b8] ;  /* 0x0059b800010a7983 */ /* 0x002ee80000300a00 */
[----:B------:R1:W-:Y:S04]  /*159ce0*/  STL [R1+0x13b0], R6 ;  /* 0x0013b00601007387 */ /* 0x0003e80000100800 */
[----:B------:R-:W4:Y:S01]  /*159cf0*/  LDL.LU R7, [R1] ;  /* 0x0000000001077983 */ /* 0x000f220000300800 */
[----:B--2---:R-:W-:-:S02]  /*159d00*/  SHF.R.S32.HI R28, RZ, 0x1f, R16 ;  /* 0x0000001fff1c7819 */ /* 0x004fc40000011410 */
[C---:B-1----:R-:W-:Y:S02]  /*159d10*/  IADD3 R6, P1, R16.reuse, R2, RZ ;  /* 0x0000000210067210 */ /* 0x042fe40007f3e0ff */
[----:B------:R-:W-:-:S05]  /*159d20*/  IADD3 R16, P2, R16, R3, RZ ;  /* 0x0000000310107210 */ /* 0x000fca0007f5e0ff */
[----:B------:R1:W-:Y:S04]  /*159d30*/  STL [R1+0x13d0], R16 ;  /* 0x0013d01001007387 */ /* 0x0003e80000100800 */
[----:B-1----:R-:W2:Y:S04]  /*159d40*/  LDL.LU.64 R16, [R1+0x59b0] ;  /* 0x0059b00001107983 */ /* 0x002ea80000300a00 */
[----:B---3--:R1:W-:Y:S04]  /*159d50*/  STL.64 [R1+0x59a8], R10 ;  /* 0x0059a80a01007387 */ /* 0x0083e80000100a00 */
[----:B-1----:R0:W4:Y:S04]  /*159d60*/  LDL.64 R10, [R1+0x13b8] ;  /* 0x0013b800010a7983 */ /* 0x0021280000100a00 */
[----:B------:R1:W-:Y:S04]  /*159d70*/  STL.64 [R1+0x5998], R2 ;  /* 0x0059980201007387 */ /* 0x0003e80000100a00 */
[----:B-1----:R0:W3:Y:S01]  /*159d80*/  LDL.64 R2, [R1+0x13b0] ;  /* 0x0013b00001027983 */ /* 0x0020e20000100a00 */
[----:B------:R-:W-:-:S03]  /*159d90*/  UMOV UR4, UR7 ;  /* 0x0000000700047c82 */ /* 0x000fc60008000000 */
[----:B---3--:R-:W3:Y:S01]  /*159da0*/  LDL.LU R3, [R1+0x13c4] ;  /* 0x0013c40001037983 */ /* 0x008ee20000300800 */
[----:B----4-:R-:W-:-:S05]  /*159db0*/  IMAD.X R11, R7, 0x1, R4, P3 ;  /* 0x00000001070b7824 */ /* 0x010fca00018e0604 */
[----:B------:R1:W-:Y:S04]  /*159dc0*/  STL [R1+0x13bc], R11 ;  /* 0x0013bc0b01007387 */ /* 0x0003e80000100800 */
[----:B-1----:R-:W4:Y:S01]  /*159dd0*/  LDL.LU.64 R10, [R1+0x59a8] ;  /* 0x0059a800010a7983 */ /* 0x002f220000300a00 */
[----:B---3--:R-:W-:Y:S01]  /*159de0*/  ISETP.GE.AND P3, PT, R3, UR4, PT ;  /* 0x0000000403007c0c */ /* 0x008fe2000bf66270 */
[----:B------:R-:W-:Y:S02]  /*159df0*/  IMAD.X R3, R7, 0x1, R9, P0 ;  /* 0x0000000107037824 */ /* 0x000fe400000e0609 */
[----:B------:R-:W-:-:S05]  /*159e00*/  IMAD.X R7, R28, 0x1, R4, P1 ;  /* 0x000000011c077824 */ /* 0x000fca00008e0604 */
[----:B------:R1:W-:Y:S04]  /*159e10*/  STL.64 [R1+0x13c0], R6 ;  /* 0x0013c00601007387 */ /* 0x0003e80000100a00 */
[----:B-1----:R-:W3:Y:S04]  /*159e20*/  LDL.LU.64 R6, [R1+0x59a0] ;  /* 0x0059a00001067983 */ /* 0x002ee80000300a00 */
[----:B------:R1:W-:Y:S04]  /*159e30*/  STL [R1+0x13b4], R3 ;  /* 0x0013b40301007387 */ /* 0x0003e80000100800 */
[----:B-1----:R0:W2:Y:S04]  /*159e40*/  LDL.64 R2, [R1+0x13d0] ;  /* 0x0013d00001027983 */ /* 0x0020a80000100a00 */
[----:B----4-:R1:W-:Y:S04]  /*159e50*/  STL.64 [R1+0x5988], R10 ;  /* 0x0059880a01007387 */ /* 0x0103e80000100a00 */
[----:B-1----:R-:W4:Y:S04]  /*159e60*/  LDL R10, [R1+0x13cc] ;  /* 0x0013cc00010a7983 */ /* 0x002f280000100800 */
[----:B------:R-:W-:Y:S01]  /*159e70*/  STL.64 [R1+0x5990], R4 ;  /* 0x0059900401007387 */ /* 0x000fe20000100a00 */
[----:B---3--:R-:W-:-:S04]  /*159e80*/  LOP3.LUT R6, R6, 0xffffefff, RZ, 0xc0, !PT ;  /* 0xffffefff06067812 */ /* 0x008fc800078ec0ff */
[----:B------:R-:W-:-:S05]  /*159e90*/  @P3 LOP3.LUT R6, R6, 0x1000, RZ, 0xfc, !PT ;  /* 0x0000100006063812 */ /* 0x000fca00078efcff */
[----:B------:R1:W-:Y:S04]  /*159ea0*/  STL.64 [R1+0x57f8], R6 ;  /* 0x0057f80601007387 */ /* 0x0003e80000100a00 */
[----:B-1----:R-:W3:Y:S01]  /*159eb0*/  LDL R6, [R1+0x140c] ;  /* 0x00140c0001067983 */ /* 0x002ee20000100800 */
[----:B--2---:R-:W-:-:S03]  /*159ec0*/  IMAD.X R3, R28, 0x1, R9, P2 ;  /* 0x000000011c037824 */ /* 0x004fc600010e0609 */
[----:B---3--:R-:W-:Y:S04]  /*159ed0*/  STL [R1+0x5960], R6 ;  /* 0x0059600601007387 */ /* 0x008fe80000100800 */
[----:B------:R1:W-:Y:S04]  /*159ee0*/  STL [R1+0x58e8], R7 ;  /* 0x0058e80701007387 */ /* 0x0003e80000100800 */
[----:B-1----:R-:W2:Y:S04]  /*159ef0*/  LDL.LU R7, [R1+0x13e4] ;  /* 0x0013e40001077983 */ /* 0x002ea80000300800 */
[----:B------:R1:W-:Y:S04]  /*159f00*/  STL [R1+0x13d4], R3 ;  /* 0x0013d40301007387 */ /* 0x0003e80000100800 */
[----:B-1----:R-:W3:Y:S01]  /*159f10*/  LDL.LU.64 R2, [R1+0x5998] ;  /* 0x0059980001027983 */ /* 0x002ee20000300a00 */
[----:B----4-:R-:W-:-:S02]  /*159f20*/  SHF.R.S32.HI R28, RZ, 0x1f, R10 ;  /* 0x0000001fff1c7819 */ /* 0x010fc4000001140a */
[C---:B---3--:R-:W-:Y:S02]  /*159f30*/  IADD3 R4, P1, R10.reuse, R2, RZ ;  /* 0x000000020a047210 */ /* 0x048fe40007f3e0ff */
[----:B------:R-:W-:-:S03]  /*159f40*/  IADD3 R10, P2, R10, R3, RZ ;  /* 0x000000030a0a7210 */ /* 0x000fc60007f5e0ff */
[----:B------:R1:W-:Y:S04]  /*159f50*/  STL [R1+0x13c8], R4 ;  /* 0x0013c80401007387 */ /* 0x0003e80000100800 */
[----:B-1----:R-:W3:Y:S04]  /*159f60*/  LDL.LU.64 R4, [R1+0x5990] ;  /* 0x0059900001047983 */ /* 0x002ee80000300a00 */
[----:B------:R1:W-:Y:S04]  /*159f70*/  STL [R1+0x13d8], R10 ;  /* 0x0013d80a01007387 */ /* 0x0003e80000100800 */
[----:B-1----:R-:W4:Y:S04]  /*159f80*/  LDL.LU.64 R10, [R1+0x5988] ;  /* 0x00598800010a7983 */ /* 0x002f280000300a00 */
[----:B------:R1:W-:Y:S04]  /*159f90*/  STL.64 [R1+0x5980], R20 ;  /* 0x0059801401007387 */ /* 0x0003e80000100a00 */
[----:B-1----:R0:W4:Y:S04]  /*159fa0*/  LDL.64 R20, [R1+0x13c8] ;  /* 0x0013c80001147983 */ /* 0x0021280000100a00 */
[----:B------:R1:W-:Y:S04]  /*159fb0*/  STL.64 [R1+0x5958], R14 ;  /* 0x0059580e01007387 */ /* 0x0003e80000100a00 */
[----:B-1----:R0:W4:Y:S04]  /*159fc0*/  LDL.64 R14, [R1+0x13d8] ;  /* 0x0013d800010e7983 */ /* 0x0021280000100a00 */
[----:B------:R-:W-:Y:S04]  /*159fd0*/  STL.64 [R1+0x5978], R26 ;  /* 0x0059781a01007387 */ /* 0x000fe80000100a00 */
[----:B------:R1:W-:Y:S04]  /*159fe0*/  STL.64 [R1+0x5968], R12 ;  /* 0x0059680c01007387 */ /* 0x0003e80000100a00 */
[----:B-1----:R-:W4:Y:S01]  /*159ff0*/  LDL.LU R12, [R1+0x13ec] ;  /* 0x0013ec00010c7983 */ /* 0x002f220000300800 */
[----:B--2---:R-:W-:-:S02]  /*15a000*/  SHF.R.S32.HI R6, RZ, 0x1f, R7 ;  /* 0x0000001fff067819 */ /* 0x004fc40000011407 */
[----:B------:R-:W-:Y:S01]  /*15a010*/  IADD3 R26, P0, R7, R2, RZ ;  /* 0x00000002071a7210 */ /* 0x000fe20007f1e0ff */
[----:B------:R-:W-:Y:S04]  /*15a020*/  STL.64 [R1+0x5970], R24 ;  /* 0x0059701801007387 */ /* 0x000fe80000100a00 */
[--C-:B---3--:R-:W-:Y:S02]  /*15a030*/  IMAD.X R27, R6, 0x1, R4.reuse, P0 ;  /* 0x00000001061b7824 */ /* 0x108fe400000e0604 */
[----:B----4-:R-:W-:-:S05]  /*15a040*/  IMAD.X R21, R28, 0x1, R4, P1 ;  /* 0x000000011c157824 */ /* 0x010fca00008e0604 */
[----:B------:R1:W-:Y:S01]  /*15a050*/  STL [R1+0x13cc], R21 ;  /* 0x0013cc1501007387 */ /* 0x0003e20000100800 */
[----:B------:R-:W-:Y:S01]  /*15a060*/  IMAD.X R15, R28, 0x1, R9, P2 ;  /* 0x000000011c0f7824 */ /* 0x000fe200010e0609 */
[----:B------:R-:W-:Y:S02]  /*15a070*/  IADD3 R14, P1, R7, R3, RZ ;  /* 0x00000003070e7210 */ /* 0x000fe40007f3e0ff */
[----:B-1----:R-:W2:Y:S04]  /*15a080*/  LDL.LU.64 R20, [R1+0x5980] ;  /* 0x0059800001147983 */ /* 0x002ea80000300a00 */
[----:B------:R-:W-:Y:S04]  /*15a090*/  STL [R1+0x13dc], R15 ;  /* 0x0013dc0f01007387 */ /* 0x000fe80000100800 */
[----:B------:R1:W-:Y:S01]  /*15a0a0*/  STL.64 [R1+0x13e0], R26 ;  /* 0x0013e01a01007387 */ /* 0x0003e20000100a00 */
[----:B------:R-:W-:-:S02]  /*15a0b0*/  IADD3 R24, P0, R12, R2, RZ ;  /* 0x000000020c187210 */ /* 0x000fc40007f1e0ff */
[----:B------:R-:W-:Y:S02]  /*15a0c0*/  SHF.R.S32.HI R28, RZ, 0x1f, R12 ;  /* 0x0000001fff1c7819 */ /* 0x000fe4000001140c */
[----:B------:R-:W-:Y:S01]  /*15a0d0*/  IADD3 R12, P2, R12, R3, RZ ;  /* 0x000000030c0c7210 */ /* 0x000fe20007f5e0ff */
[----:B-1----:R-:W3:Y:S04]  /*15a0e0*/  LDL.LU.64 R26, [R1+0x5978] ;  /* 0x00597800011a7983 */ /* 0x002ee80000300a00 */
[----:B------:R-:W4:Y:S04]  /*15a0f0*/  LDL.LU R7, [R1+0x1404] ;  /* 0x0014040001077983 */ /* 0x000f280000300800 */
[----:B------:R1:W-:Y:S01]  /*15a100*/  STL [R1+0x13f8], R24 ;  /* 0x0013f81801007387 */ /* 0x0003e20000100800 */
[----:B------:R-:W-:-:S03]  /*15a110*/  IMAD.X R15, R6, 0x1, R9, P1 ;  /* 0x00000001060f7824 */ /* 0x000fc600008e0609 */
[----:B-1----:R-:W3:Y:S04]  /*15a120*/  LDL.LU.64 R24, [R1+0x5970] ;  /* 0x0059700001187983 */ /* 0x002ee80000300a00 */
[----:B------:R1:W-:Y:S04]  /*15a130*/  STL [R1+0x13f0], R12 ;  /* 0x0013f00c01007387 */ /* 0x0003e80000100800 */
[----:B-1----:R-:W3:Y:S04]  /*15a140*/  LDL.LU.64 R12, [R1+0x5968] ;  /* 0x00596800010c7983 */ /* 0x002ee80000300a00 */
[----:B------:R-:W4:Y:S04]  /*15a150*/  LDL.LU R6, [R1+0x5960] ;  /* 0x0059600001067983 */ /* 0x000f280000300800 */
[----:B------:R1:W-:Y:S04]  /*15a160*/  STL.64 [R1+0x13e8], R14 ;  /* 0x0013e80e01007387 */ /* 0x0003e80000100a00 */
[----:B-1----:R-:W2:Y:S04]  /*15a170*/  LDL.LU.64 R14, [R1+0x5958] ;  /* 0x00595800010e7983 */ /* 0x002ea80000300a00 */
[----:B--2---:R1:W-:Y:S04]  /*15a180*/  STL.64 [R1+0x5948], R14 ;  /* 0x0059480e01007387 */ /* 0x0043e80000100a00 */
[----:B-1----:R0:W2:Y:S04]  /*15a190*/  LDL.64 R14, [R1+0x13f0] ;  /* 0x0013f000010e7983 */ /* 0x0020a80000100a00 */
[----:B------:R1:W-:Y:S04]  /*15a1a0*/  STL.64 [R1+0x5940], R20 ;  /* 0x0059401401007387 */ /* 0x0003e80000100a00 */
[----:B-1----:R0:W3:Y:S04]  /*15a1b0*/  LDL.64 R20, [R1+0x13f8] ;  /* 0x0013f80001147983 */ /* 0x0020e80000100a00 */
[----:B------:R4:W-:Y:S01]  /*15a1c0*/  STL.64 [R1+0x5950], R4 ;  /* 0x0059500401007387 */ /* 0x0009e20000100a00 */
[----:B--2---:R-:W-:-:S02]  /*15a1d0*/  IMAD.X R15, R28, 0x1, R9, P2 ;  /* 0x000000011c0f7824 */ /* 0x004fc400010e0609 */
[----:B---3--:R-:W-:Y:S01]  /*15a1e0*/  IMAD.X R21, R28, 0x1, R4, P0 ;  /* 0x000000011c157824 */ /* 0x008fe200000e0604 */
[----:B----4-:R-:W-:-:S04]  /*15a1f0*/  SHF.R.S32.HI R4, RZ, 0x1f, R6 ;  /* 0x0000001fff047819 */ /* 0x010fc80000011406 */
[----:B------:R-:W-:Y:S04]  /*15a200*/  STL [R1+0x13fc], R21 ;  /* 0x0013fc1501007387 */ /* 0x000fe80000100800 */
[----:B------:R-:W-:Y:S04]  /*15a210*/  STL [R1+0x13f4], R15 ;  /* 0x0013f40f01007387 */ /* 0x000fe80000100800 */
[----:B------:R1:W-:Y:S02]  /*15a220*/  STL [R1], R4 ;  /* 0x0000000401007387 */ /* 0x0003e40000100800 */
[----:B-1----:R-:W-:-:S05]  /*15a230*/  IADD3 R4, P0, R6, R2, RZ ;  /* 0x0000000206047210 */ /* 0x002fca0007f1e0ff */
[----:B------:R1:W-:Y:S04]  /*15a240*/  STL [R1+0x1408], R4 ;  /* 0x0014080401007387 */ /* 0x0003e80000100800 */
[----:B-1----:R-:W2:Y:S01]  /*15a250*/  LDL.LU.64 R4, [R1+0x5950] ;  /* 0x0059500001047983 */ /* 0x002ea20000300a00 */
[----:B------:R-:W-:Y:S02]  /*15a260*/  SHF.R.S32.HI R28, RZ, 0x1f, R7 ;  /* 0x0000001fff1c7819 */ /* 0x000fe40000011407 */
[C---:B------:R-:W-:Y:S02]  /*15a270*/  IADD3 R14, P1, R7.reuse, R2, RZ ;  /* 0x00000002070e7210 */ /* 0x040fe40007f3e0ff */
[----:B------:R-:W-:-:S05]  /*15a280*/  IADD3 R20, P2, R7, R3, RZ ;  /* 0x0000000307147210 */ /* 0x000fca0007f5e0ff */
[C---:B------:R-:W-:Y:S02]  /*15a290*/  IMAD.X R21, R28.reuse, 0x1, R9, P2 ;  /* 0x000000011c157824 */ /* 0x040fe400010e0609 */
[----:B--2---:R-:W-:-:S05]  /*15a2a0*/  IMAD.X R15, R28, 0x1, R4, P1 ;  /* 0x000000011c0f7824 */ /* 0x004fca00008e0604 */
[----:B------:R1:W-:Y:S04]  /*15a2b0*/  STL.64 [R1+0x1400], R14 ;  /* 0x0014000e01007387 */ /* 0x0003e80000100a00 */
[----:B-1----:R-:W2:Y:S04]  /*15a2c0*/  LDL.LU.64 R14, [R1+0x5948] ;  /* 0x00594800010e7983 */ /* 0x002ea80000300a00 */
[----:B------:R1:W-:Y:S04]  /*15a2d0*/  STL.64 [R1+0x1410], R20 ;  /* 0x0014101401007387 */ /* 0x0003e80000100a00 */
[----:B-1----:R-:W3:Y:S04]  /*15a2e0*/  LDL.LU.64 R20, [R1+0x5940] ;  /* 0x0059400001147983 */ /* 0x002ee80000300a00 */
[----:B---3--:R1:W-:Y:S02]  /*15a2f0*/  STL.64 [R1+0x5938], R20 ;  /* 0x0059381401007387 */ /* 0x0083e40000100a00 */
[----:B-1----:R-:W-:-:S02]  /*15a300*/  IADD3 R20, P1, R6, R3, RZ ;  /* 0x0000000306147210 */ /* 0x002fc40007f3e0ff */
[----:B------:R-:W3:Y:S04]  /*15a310*/  LDL.LU R21, [R1] ;  /* 0x0000000001157983 */ /* 0x000ee80000300800 */
[----:B------:R-:W4:Y:S04]  /*15a320*/  LDL.LU R6, [R1+0x1430] ;  /* 0x0014300001067983 */ /* 0x000f280000300800 */
[----:B----4-:R1:W-:Y:S04]  /*15a330*/  STL [R1+0x5930], R6 ;  /* 0x0059300601007387 */ /* 0x0103e80000100800 */
[----:B-1----:R0:W3:Y:S02]  /*15a340*/  LDL.64 R6, [R1+0x1408] ;  /* 0x0014080001067983 */ /* 0x0020e40000100a00 */
[----:B---3--:R-:W-:-:S05]  /*15a350*/  IMAD.X R7, R21, 0x1, R4, P0 ;  /* 0x0000000115077824 */ /* 0x008fca00000e0604 */
[----:B------:R-:W-:Y:S04]  /*15a360*/  STL [R1+0x140c], R7 ;  /* 0x00140c0701007387 */ /* 0x000fe80000100800 */
[----:B------:R1:W-:Y:S04]  /*15a370*/  STL.64 [R1+0x5928], R24 ;  /* 0x0059281801007387 */ /* 0x0003e80000100a00 */
[----:B-1----:R-:W3:Y:S01]  /*15a380*/  LDL.LU R25, [R1+0x141c] ;  /* 0x00141c0001197983 */ /* 0x002ee20000300800 */
[----:B------:R-:W-:-:S05]  /*15a390*/  IMAD.X R21, R21, 0x1, R9, P1 ;  /* 0x0000000115157824 */ /* 0x000fca00008e0609 */
[----:B------:R1:W-:Y:S04]  /*15a3a0*/  STL.64 [R1+0x1418], R20 ;  /* 0x0014181401007387 */ /* 0x0003e80000100a00 */
[----:B-1----:R-:W4:Y:S01]  /*15a3b0*/  LDL.LU.64 R20, [R1+0x5938] ;  /* 0x0059380001147983 */ /* 0x002f220000300a00 */
[----:B---3--:R-:W-:Y:S02]  /*15a3c0*/  SHF.R.S32.HI R28, RZ, 0x1f, R25 ;  /* 0x0000001fff1c7819 */ /* 0x008fe40000011419 */
[----:B------:R-:W-:-:S05]  /*15a3d0*/  IADD3 R6, P0, R25, R2, RZ ;  /* 0x0000000219067210 */ /* 0x000fca0007f1e0ff */
[----:B------:R-:W-:-:S05]  /*15a3e0*/  IMAD.X R7, R28, 0x1, R4, P0 ;  /* 0x000000011c077824 */ /* 0x000fca00000e0604 */
[----:B------:R1:W-:Y:S04]  /*15a3f0*/  STL.64 [R1+0x1420], R6 ;  /* 0x0014200601007387 */ /* 0x0003e80000100a00 */
[----:B-1----:R-:W3:Y:S01]  /*15a400*/  LDL.LU R6, [R1+0x5930] ;  /* 0x0059300001067983 */ /* 0x002ee20000300800 */
[----:B------:R-:W-:-:S03]  /*15a410*/  IADD3 R24, P2, R25, R3, RZ ;  /* 0x0000000319187210 */ /* 0x000fc60007f5e0ff */
[----:B----4-:R-:W-:Y:S02]  /*15a420*/  STL.64 [R1+0x5920], R20 ;  /* 0x0059201401007387 */ /* 0x010fe40000100a00 */
[----:B------:R-:W-:-:S05]  /*15a430*/  IMAD.X R25, R28, 0x1, R9, P2 ;  /* 0x000000011c197824 */ /* 0x000fca00010e0609 */
[----:B------:R1:W-:Y:S04]  /*15a440*/  STL.64 [R1+0x1428], R24 ;  /* 0x0014281801007387 */ /* 0x0003e80000100a00 */
[----:B-1----:R-:W4:Y:S04]  /*15a450*/  LDL.LU.64 R24, [R1+0x5928] ;  /* 0x0059280001187983 */ /* 0x002f280000300a00 */
[----:B--2---:R-:W-:Y:S01]  /*15a460*/  STL.64 [R1+0x5918], R14 ;  /* 0x0059180e01007387 */ /* 0x004fe20000100a00 */
[----:B---3--:R-:W-:Y:S02]  /*15a470*/  SHF.R.S32.HI R28, RZ, 0x1f, R6 ;  /* 0x0000001fff1c7819 */ /* 0x008fe40000011406 */
[----:B------:R-:W-:-:S05]  /*15a480*/  IADD3 R20, P1, R6, R2, RZ ;  /* 0x0000000206147210 */ /* 0x000fca0007f3e0ff */
[----:B------:R-:W-:-:S05]  /*15a490*/  IMAD.X R21, R28, 0x1, R4, P1 ;  /* 0x000000011c157824 */ /* 0x000fca00008e0604 */
[----:B------:R1:W-:Y:S04]  /*15a4a0*/  STL.64 [R1+0x1438], R20 ;  /* 0x0014381401007387 */ /* 0x0003e80000100a00 */
[----:B-1----:R-:W2:Y:S01]  /*15a4b0*/  LDL.LU.64 R20, [R1+0x5920] ;  /* 0x0059200001147983 */ /* 0x002ea20000300a00 */
[----:B------:R-:W-:Y:S01]  /*15a4c0*/  IMAD.MOV.U32 R7, RZ, RZ, R29 ;  /* 0x000000ffff077224 */ /* 0x000fe200078e001d */
[----:B------:R-:W-:Y:S01]  /*15a4d0*/  IADD3 R6, P2, R6, R3, RZ ;  /* 0x0000000306067210 */ /* 0x000fe20007f5e0ff */
[----:B------:R-:W-:-:S03]  /*15a4e0*/  IMAD.MOV.U32 R29, RZ, RZ, R26 ;  /* 0x000000ffff1d7224 */ /* 0x000fc600078e001a */
[----:B------:R-:W-:Y:S01]  /*15a4f0*/  IADD3 R14, P0, R7, R2, RZ ;  /* 0x00000002070e7210 */ /* 0x000fe20007f1e0ff */
[----:B----4-:R-:W-:Y:S02]  /*15a500*/  IMAD.MOV.U32 R26, RZ, RZ, R24 ;  /* 0x000000ffff1a7224 */ /* 0x010fe400078e0018 */
[----:B------:R-:W-:Y:S02]  /*15a510*/  IMAD.MOV.U32 R24, RZ, RZ, R10 ;  /* 0x000000ffff187224 */ /* 0x000fe400078e000a */
[----:B------:R-:W-:Y:S01]  /*15a520*/  IMAD.MOV.U32 R10, RZ, RZ, R8 ;  /* 0x000000ffff0a7224 */ /* 0x000fe200078e0008 */
[----:B------:R-:W-:Y:S01]  /*15a530*/  STL [R1+0x1450], R14 ;  /* 0x0014500e01007387 */ /* 0x000fe20000100800 */
[----:B------:R-:W-:-:S03]  /*15a540*/  SHF.R.S32.HI R8, RZ, 0x1f, R7 ;  /* 0x0000001fff087819 */ /* 0x000fc60000011407 */
[----:B--2---:R1:W-:Y:S02]  /*15a550*/  STL.64 [R1+0x5908], R20 ;  /* 0x0059081401007387 */ /* 0x0043e40000100a00 */
[----:B-1----:R-:W-:Y:S02]  /*15a560*/  IMAD.MOV.U32 R21, RZ, RZ, R7 ;  /* 0x000000ffff157224 */ /* 0x002fe400078e0007 */
[----:B------:R-:W-:-:S05]  /*15a570*/  IMAD.X R7, R28, 0x1, R9, P2 ;  /* 0x000000011c077824 */ /* 0x000fca00010e0609 */
[----:B------:R1:W-:Y:S04]  /*15a580*/  STL.64 [R1+0x1430], R6 ;  /* 0x0014300601007387 */ /* 0x0003e80000100a00 */
[----:B-1----:R-:W2:Y:S01]  /*15a590*/  LDL.LU R6, [R1+0x1474] ;  /* 0x0014740001067983 */ /* 0x002ea20000300800 */
[----:B------:R-:W-:Y:S01]  /*15a5a0*/  IMAD.MOV.U32 R7, RZ, RZ, R15 ;  /* 0x000000ffff077224 */ /* 0x000fe200078e000f */
[----:B------:R-:W-:Y:S01]  /*15a5b0*/  IADD3 R20, P1, R21, R3, RZ ;  /* 0x0000000315147210 */ /* 0x000fe20007f3e0ff */
[----:B------:R-:W-:Y:S01]  /*15a5c0*/  IMAD.X R7, R8, 0x1, R4, P0 ;  /* 0x0000000108077824 */ /* 0x000fe200000e0604 */
[----:B--2---:R1:W-:Y:S02]  /*15a5d0*/  STL [R1+0x5900], R6 ;  /* 0x0059000601007387 */ /* 0x0043e40000100800 */
[----:B-1----:R-:W-:-:S02]  /*15a5e0*/  IMAD.MOV.U32 R6, RZ, RZ, R14 ;  /* 0x000000ffff067224 */ /* 0x002fc400078e000e */
[----:B------:R-:W2:Y:S04]  /*15a5f0*/  LDL.LU.64 R14, [R1+0x5918] ;  /* 0x00591800010e7983 */ /* 0x000ea80000300a00 */
[----:B------:R-:W3:Y:S04]  /*15a600*/  LDL.LU R21, [R1+0x1478] ;  /* 0x0014780001157983 */ /* 0x000ee80000300800 */
[----:B------:R-:W-:Y:S04]  /*15a610*/  STL [R1+0x1454], R7 ;  /* 0x0014540701007387 */ /* 0x000fe80000100800 */
[----:B--2---:R1:W-:Y:S01]  /*15a620*/  STL.64 [R1+0x58f8], R14 ;  /* 0x0058f80e01007387 */ /* 0x0043e20000100a00 */
[----:B---3--:R-:W-:-:S02]  /*15a630*/  SHF.R.S32.HI R28, RZ, 0x1f, R21 ;  /* 0x0000001fff1c7819 */ /* 0x008fc40000011415 */
[C---:B------:R-:W-:Y:S02]  /*15a640*/  IADD3 R6, P0, R21.reuse, R2, RZ ;  /* 0x0000000215067210 */ /* 0x040fe40007f1e0ff */
[----:B-1----:R-:W-:Y:S01]  /*15a650*/  IADD3 R14, P2, R21, R3, RZ ;  /* 0x00000003150e7210 */ /* 0x002fe20007f5e0ff */
[----:B------:R-:W-:Y:S02]  /*15a660*/  IMAD.X R21, R8, 0x1, R9, P1 ;  /* 0x0000000108157824 */ /* 0x000fe400008e0609 */
[----:B------:R-:W2:Y:S04]  /*15a670*/  LDL.LU R8, [R1+0x5910] ;  /* 0x0059100001087983 */ /* 0x000ea80000300800 */
[----:B------:R1:W-:Y:S04]  /*15a680*/  STL.64 [R1+0x1460], R20 ;  /* 0x0014601401007387 */ /* 0x0003e80000100a00 */
[----:B-1----:R-:W3:Y:S01]  /*15a690*/  LDL.LU.64 R20, [R1+0x5908] ;  /* 0x0059080001147983 */ /* 0x002ee20000300a00 */
[----:B------:R-:W-:-:S02]  /*15a6a0*/  IMAD.X R7, R28, 0x1, R4, P0 ;  /* 0x000000011c077824 */ /* 0x000fc400000e0604 */
[----:B------:R-:W-:-:S03]  /*15a6b0*/  IMAD.X R15, R28, 0x1, R9, P2 ;  /* 0x000000011c0f7824 */ /* 0x000fc600010e0609 */
[----:B------:R1:W-:Y:S04]  /*15a6c0*/  STL.64 [R1+0x1458], R6 ;  /* 0x0014580601007387 */ /* 0x0003e80000100a00 */
[----:B-1----:R-:W4:Y:S04]  /*15a6d0*/  LDL.LU R6, [R1+0x5900] ;  /* 0x0059000001067983 */ /* 0x002f280000300800 */
[----:B---3--:R-:W-:Y:S04]  /*15a6e0*/  STL.64 [R1+0x58f0], R20 ;  /* 0x0058f01401007387 */ /* 0x008fe80000100a00 */
[----:B------:R1:W-:Y:S04]  /*15a6f0*/  STL.64 [R1+0x1468], R14 ;  /* 0x0014680e01007387 */ /* 0x0003e80000100a00 */
[----:B-1----:R-:W3:Y:S01]  /*15a700*/  LDL.LU.64 R14, [R1+0x58f8] ;  /* 0x0058f800010e7983 */ /* 0x002ee20000300a00 */
[----:B----4-:R-:W-:-:S02]  /*15a710*/  SHF.R.S32.HI R28, RZ, 0x1f, R6 ;  /* 0x0000001fff1c7819 */ /* 0x010fc40000011406 */
[----:B------:R-:W-:-:S05]  /*15a720*/  IADD3 R20, P1, R6, R2, RZ ;  /* 0x0000000206147210 */ /* 0x000fca0007f3e0ff */
[----:B------:R-:W-:Y:S01]  /*15a730*/  IMAD.X R21, R28, 0x1, R4, P1 ;  /* 0x000000011c157824 */ /* 0x000fe200008e0604 */
[----:B---3--:R1:W-:Y:S02]  /*15a740*/  STL.64 [R1+0x58d0], R14 ;  /* 0x0058d00e01007387 */ /* 0x0083e40000100a00 */
[----:B-1----:R-:W-:Y:S02]  /*15a750*/  IMAD.MOV.U32 R15, RZ, RZ, R24 ;  /* 0x000000ffff0f7224 */ /* 0x002fe400078e0018 */
[----:B------:R-:W-:-:S05]  /*15a760*/  IMAD.MOV.U32 R24, RZ, RZ, R10 ;  /* 0x000000ffff187224 */ /* 0x000fca00078e000a */
[----:B------:R-:W-:Y:S04]  /*15a770*/  STL.64 [R1+0x58e0], R24 ;  /* 0x0058e01801007387 */ /* 0x000fe80000100a00 */
[----:B------:R1:W-:Y:S04]  /*15a780*/  STL.64 [R1+0x1470], R20 ;  /* 0x0014701401007387 */ /* 0x0003e80000100a00 */
[----:B-1----:R-:W3:Y:S01]  /*15a790*/  LDL.LU.64 R20, [R1+0x58f0] ;  /* 0x0058f00001147983 */ /* 0x002ee20000300a00 */
[----:B------:R-:W-:Y:S02]  /*15a7a0*/  IADD3 R6, P2, R6, R3, RZ ;  /* 0x0000000306067210 */ /* 0x000fe40007f5e0ff */
[----:B------:R-:W-:-:S03]  /*15a7b0*/  IADD3 R24, P0, R15, R2, RZ ;  /* 0x000000020f187210 */ /* 0x000fc60007f1e0ff */
[----:B------:R-:W-:Y:S02]  /*15a7c0*/  IMAD.X R7, R28, 0x1, R9, P2 ;  /* 0x000000011c077824 */ /* 0x000fe400010e0609 */
[----:B------:R-:W-:Y:S04]  /*15a7d0*/  STL [R1+0x1488], R24 ;  /* 0x0014881801007387 */ /* 0x000fe80000100800 */
[----:B---3--:R1:W-:Y:S04]  /*15a7e0*/  STL.64 [R1+0x58c0], R20 ;  /* 0x0058c01401007387 */ /* 0x0083e80000100a00 */
[----:B-1----:R-:W3:Y:S04]  /*15a7f0*/  LDL.LU R21, [R1+0x1484] ;  /* 0x0014840001157983 */ /* 0x002ee80000300800 */
[----:B------:R1:W-:Y:S04]  /*15a800*/  STL.64 [R1+0x1478], R6 ;  /* 0x0014780601007387 */ /* 0x0003e80000100a00 */
[----:B-1----:R-:W4:Y:S04]  /*15a810*/  LDL.LU R7, [R1+0x58e8] ;  /* 0x0058e80001077983 */ /* 0x002f280000300800 */
[----:B------:R-:W4:Y:S01]  /*15a820*/  LDL.LU R6, [R1+0x149c] ;  /* 0x00149c0001067983 */ /* 0x000f220000300800 */
[----:B------:R-:W-:Y:S01]  /*15a830*/  IMAD.MOV.U32 R10, RZ, RZ, R5 ;  /* 0x000000ffff0a7224 */ /* 0x000fe200078e0005 */
[----:B------:R-:W-:-:S02]  /*15a840*/  SHF.R.S32.HI R5, RZ, 0x1f, R15 ;  /* 0x0000001fff057819 */ /* 0x000fc4000001140f */
[----:B------:R-:W-:-:S05]  /*15a850*/  IADD3 R14, P1, R15, R3, RZ ;  /* 0x000000030f0e7210 */ /* 0x000fca0007f3e0ff */
[----:B------:R-:W-:Y:S01]  /*15a860*/  IMAD.X R15, R5, 0x1, R9, P1 ;  /* 0x00000001050f7824 */ /* 0x000fe200008e0609 */
[----:B---3--:R-:W-:Y:S02]  /*15a870*/  SHF.R.S32.HI R28, RZ, 0x1f, R21 ;  /* 0x0000001fff1c7819 */ /* 0x008fe40000011415 */
[----:B------:R-:W-:Y:S01]  /*15a880*/  IADD3 R20, P2, R21, R3, RZ ;  /* 0x0000000315147210 */ /* 0x000fe20007f5e0ff */
[----:B----4-:R1:W-:Y:S02]  /*15a890*/  STL.64 [R1+0x58c8], R6 ;  /* 0x0058c80601007387 */ /* 0x0103e40000100a00 */
[----:B-1----:R-:W-:Y:S02]  /*15a8a0*/  IMAD.MOV.U32 R7, RZ, RZ, R25 ;  /* 0x000000ffff077224 */ /* 0x002fe400078e0019 */
[----:B------:R-:W-:Y:S02]  /*15a8b0*/  IMAD.MOV.U32 R6, RZ, RZ, R24 ;  /* 0x000000ffff067224 */ /* 0x000fe400078e0018 */
[----:B------:R-:W-:Y:S01]  /*15a8c0*/  IMAD.X R7, R5, 0x1, R4, P0 ;  /* 0x0000000105077824 */ /* 0x000fe200000e0604 */
[----:B------:R-:W-:Y:S01]  /*15a8d0*/  IADD3 R6, P0, R21, R2, RZ ;  /* 0x0000000215067210 */ /* 0x000fe20007f1e0ff */
[----:B------:R-:W3:Y:S04]  /*15a8e0*/  LDL.LU.64 R24, [R1+0x58e0] ;  /* 0x0058e00001187983 */ /* 0x000ee80000300a00 */
[----:B------:R1:W-:Y:S04]  /*15a8f0*/  STL [R1+0x148c], R7 ;  /* 0x00148c0701007387 */ /* 0x0003e80000100800 */
[----:B------:R-:W4:Y:S01]  /*15a900*/  LDL.LU R5, [R1+0x58d8] ;  /* 0x0058d80001057983 */ /* 0x000f220000300800 */
[----:B------:R-:W-:-:S03]  /*15a910*/  IMAD.X R21, R28, 0x1, R9, P2 ;  /* 0x000000011c157824 */ /* 0x000fc600010e0609 */
[----:B------:R0:W-:Y:S01]  /*15a920*/  STL.64 [R1+0x1480], R14 ;  /* 0x0014800e01007387 */ /* 0x0001e20000100a00 */
[----:B-1----:R-:W-:-:S03]  /*15a930*/  IMAD.X R7, R28, 0x1, R4, P0 ;  /* 0x000000011c077824 */ /* 0x002fc600000e0604 */
[----:B0-----:R-:W3:Y:S04]  /*15a940*/  LDL.LU.64 R14, [R1+0x58d0] ;  /* 0x0058d000010e7983 */ /* 0x001ee80000300a00 */
[----:B------:R0:W-:Y:S04]  /*15a950*/  STL.64 [R1+0x1490], R6 ;  /* 0x0014900601007387 */ /* 0x0001e80000100a00 */
[----:B0-----:R-:W4:Y:S04]  /*15a960*/  LDL.LU.64 R6, [R1+0x58c8] ;  /* 0x0058c80001067983 */ /* 0x001f280000300a00 */
[----:B------:R0:W-:Y:S04]  /*15a970*/  STL.64 [R1+0x14a0], R20 ;  /* 0x0014a01401007387 */ /* 0x0001e80000100a00 */
[----:B0-----:R-:W3:Y:S04]  /*15a980*/  LDL.LU.64 R20, [R1+0x58c0] ;  /* 0x0058c00001147983 */ /* 0x001ee80000300a00 */
[----:B--2---:R0:W-:Y:S01]  /*15a990*/  STL.64 [R1+0x58b8], R8 ;  /* 0x0058b80801007387 */ /* 0x0041e20000100a00 */
[----:B----4-:R-:W-:-:S02]  /*15a9a0*/  SHF.R.S32.HI R28, RZ, 0x1f, R6 ;  /* 0x0000001fff1c7819 */ /* 0x010fc40000011406 */
[----:B0-----:R-:W-:Y:S01]  /*15a9b0*/  IADD3 R8, P1, R6, R2, RZ ;  /* 0x0000000206087210 */ /* 0x001fe20007f3e0ff */
[----:B---3--:R0:W-:Y:S04]  /*15a9c0*/  STL.64 [R1+0x58a0], R20 ;  /* 0x0058a01401007387 */ /* 0x0081e80000100a00 */
[----:B------:R-:W-:Y:S01]  /*15a9d0*/  IMAD.X R9, R28, 0x1, R4, P1 ;  /* 0x000000011c097824 */ /* 0x000fe200008e0604 */
[----:B0-----:R-:W-:Y:S01]  /*15a9e0*/  IADD3 R20, P2, R6, R3, RZ ;  /* 0x0000000306147210 */ /* 0x001fe20007f5e0ff */
[----:B------:R-:W-:-:S05]  /*15a9f0*/  IMAD.MOV.U32 R6, RZ, RZ, R29 ;  /* 0x000000ffff067224 */ /* 0x000fca00078e001d */
[----:B------:R0:W-:Y:S04]  /*15aa00*/  STL.64 [R1+0x58a8], R6 ;  /* 0x0058a80601007387 */ /* 0x0001e80000100a00 */
[----:B0-----:R-:W2:Y:S04]  /*15aa10*/  LDL.LU R6, [R1+0x1310] ;  /* 0x0013100001067983 */ /* 0x001ea80000300800 */
[----:B------:R-:W-:Y:S04]  /*15aa20*/  STL [R1+0x14a8], R20 ;  /* 0x0014a81401007387 */ /* 0x000fe80000100800 */
[----:B------:R-:W-:Y:S04]  /*15aa30*/  STL.64 [R1+0x58b0], R22 ;  /* 0x0058b01601007387 */ /* 0x000fe80000100a00 */
[----:B------:R0:W-:Y:S04]  /*15aa40*/  STL.64 [R1+0x5880], R14 ;  /* 0x0058800e01007387 */ /* 0x0001e80000100a00 */
[----:B0-----:R-:W3:Y:S04]  /*15aa50*/  LDL.LU R15, [R1+0x12bc] ;  /* 0x0012bc00010f7983 */ /* 0x001ee80000300800 */
[----:B------:R0:W-:Y:S04]  /*15aa60*/  STL.64 [R1+0x1498], R8 ;  /* 0x0014980801007387 */ /* 0x0001e80000100a00 */
[----:B0-----:R-:W4:Y:S01]  /*15aa70*/  LDL.LU.64 R8, [R1+0x58b8] ;  /* 0x0058b80001087983 */ /* 0x001f220000300a00 */
[----:B------:R-:W-:-:S02]  /*15aa80*/  IMAD.MOV.U32 R22, RZ, RZ, R20 ;  /* 0x000000ffff167224 */ /* 0x000fc400078e0014 */
[----:B------:R-:W-:Y:S02]  /*15aa90*/  IMAD.MOV.U32 R29, RZ, RZ, R0 ;  /* 0x000000ffff1d7224 */ /* 0x000fe400078e0000 */
[----:B------:R-:W-:Y:S01]  /*15aaa0*/  IMAD.MOV.U32 R23, RZ, RZ, R21 ;  /* 0x000000ffff177224 */ /* 0x000fe200078e0015 */
[----:B--2---:R-:W-:Y:S02]  /*15aab0*/  SHF.R.S32.HI R0, RZ, 0x1f, R6 ;  /* 0x0000001fff007819 */ /* 0x004fe40000011406 */
[C---:B------:R-:W-:Y:S02]  /*15aac0*/  IADD3 R20, P0, R6.reuse, R2, RZ ;  /* 0x0000000206147210 */ /* 0x040fe40007f1e0ff */
[----:B------:R-:W-:-:S03]  /*15aad0*/  IADD3 R6, P1, R6, R3, RZ ;  /* 0x0000000306067210 */ /* 0x000fc60007f3e0ff */
[----:B------:R-:W-:Y:S02]  /*15aae0*/  IMAD.X R21, R0, 0x1, R4, P0 ;  /* 0x0000000100157824 */ /* 0x000fe400000e0604 */
[----:B----4-:R-:W-:-:S05]  /*15aaf0*/  IMAD.X R23, R28, 0x1, R9, P2 ;  /* 0x000000011c177824 */ /* 0x010fca00010e0609 */
[----:B------:R0:W-:Y:S04]  /*15ab00*/  STL [R1+0x14ac], R23 ;  /* 0x0014ac1701007387 */ /* 0x0001e80000100800 */
[----:B0-----:R-:W2:Y:S04]  /*15ab10*/  LDL.LU.64 R22, [R1+0x58b0] ;  /* 0x0058b00001167983 */ /* 0x001ea80000300a00 */
[----:B------:R0:W-:Y:S04]  /*15ab20*/  STL [R1+0x1be0], R6 ;  /* 0x001be00601007387 */ /* 0x0001e80000100800 */
[----:B0-----:R-:W4:Y:S04]  /*15ab30*/  LDL.LU.64 R6, [R1+0x58a8] ;  /* 0x0058a80001067983 */ /* 0x001f280000300a00 */
[----:B------:R0:W-:Y:S04]  /*15ab40*/  STL.64 [R1+0x1c50], R20 ;  /* 0x001c501401007387 */ /* 0x0001e80000100a00 */
[----:B0-----:R-:W3:Y:S04]  /*15ab50*/  LDL.LU.64 R20, [R1+0x58a0] ;  /* 0x0058a00001147983 */ /* 0x001ee80000300a00 */
[----:B------:R0:W-:Y:S04]  /*15ab60*/  STL.64 [R1+0x5890], R4 ;  /* 0x0058900401007387 */ /* 0x0001e80000100a00 */
[----:B0-----:R0:W2:Y:S04]  /*15ab70*/  LDL.64 R4, [R1+0x1be0] ;  /* 0x001be00001047983 */ /* 0x0010a80000100a00 */
[----:B---3--:R-:W-:Y:S01]  /*15ab80*/  STL.64 [R1+0x5888], R20 ;  /* 0x0058881401007387 */ /* 0x008fe20000100a00 */
[----:B--2---:R-:W-:-:S03]  /*15ab90*/  IMAD.X R5, R0, 0x1, R9, P1 ;  /* 0x0000000100057824 */ /* 0x004fc600008e0609 */
[----:B------:R-:W2:Y:S04]  /*15aba0*/  LDL.LU R0, [R1+0x5898] ;  /* 0x0058980001007983 */ /* 0x000ea80000300800 */
[----:B------:R1:W-:Y:S04]  /*15abb0*/  STL [R1+0x1be4], R5 ;  /* 0x001be40501007387 */ /* 0x0003e80000100800 */
[----:B-1----:R-:W3:Y:S01]  /*15abc0*/  LDL.LU.64 R4, [R1+0x5890] ;  /* 0x0058900001047983 */ /* 0x002ee20000300a00 */
[----:B------:R-:W-:Y:S02]  /*15abd0*/  SHF.R.S32.HI R28, RZ, 0x1f, R15 ;  /* 0x0000001fff1c7819 */ /* 0x000fe4000001140f */
[----:B------:R-:W-:-:S02]  /*15abe0*/  IADD3 R20, P0, R15, R2, RZ ;  /* 0x000000020f147210 */ /* 0x000fc40007f1e0ff */
[----:B------:R-:W-:-:S05]  /*15abf0*/  IADD3 R14, P2, R15, R3, RZ ;  /* 0x000000030f0e7210 */ /* 0x000fca0007f5e0ff */
[C---:B------:R-:W-:Y:S02]  /*15ac00*/  IMAD.X R15, R28.reuse, 0x1, R9, P2 ;  /* 0x000000011c0f7824 */ /* 0x040fe400010e0609 */
[----:B---3--:R-:W-:-:S05]  /*15ac10*/  IMAD.X R21, R28, 0x1, R4, P0 ;  /* 0x000000011c157824 */ /* 0x008fca00000e0604 */
[----:B------:R1:W-:Y:S04]  /*15ac20*/  STL.64 [R1+0x1c58], R20 ;  /* 0x001c581401007387 */ /* 0x0003e80000100a00 */
[----:B-1----:R-:W3:Y:S04]  /*15ac30*/  LDL.LU.64 R20, [R1+0x5888] ;  /* 0x0058880001147983 */ /* 0x002ee80000300a00 */
[----:B------:R1:W-:Y:S04]  /*15ac40*/  STL.64 [R1+0x1310], R14 ;  /* 0x0013100e01007387 */ /* 0x0003e80000100a00 */
[----:B-1----:R-:W4:Y:S04]  /*15ac50*/  LDL.LU.64 R14, [R1+0x5880] ;  /* 0x00588000010e7983 */ /* 0x002f280000300a00 */
[----:B------:R-:W-:Y:S04]  /*15ac60*/  STL.64 [R1+0x5878], R8 ;  /* 0x0058780801007387 */ /* 0x000fe80000100a00 */
[----:B----4-:R1:W-:Y:S04]  /*15ac70*/  STL.64 [R1+0x5870], R14 ;  /* 0x0058700e01007387 */ /* 0x0103e80000100a00 */
[----:B-1----:R-:W4:Y:S04]  /*15ac80*/  LDL R14, [R1+0x1284] ;  /* 0x00128400010e7983 */ /* 0x002f280000100800 */
[----:B------:R-:W2:Y:S04]  /*15ac90*/  LDL.LU R15, [R1+0x12b8] ;  /* 0x0012b800010f7983 */ /* 0x000ea80000300800 */
[----:B------:R-:W-:Y:S04]  /*15aca0*/  STL.64 [R1+0x5860], R12 ;  /* 0x0058600c01007387 */ /* 0x000fe80000100a00 */
[----:B------:R-:W-:Y:S04]  /*15acb0*/  STL.64 [R1+0x5868], R26 ;  /* 0x0058681a01007387 */ /* 0x000fe80000100a00 */
[----:B------:R1:W-:Y:S04]  /*15acc0*/  STL [R1+0x5858], R6 ;  /* 0x0058580601007387 */ /* 0x0003e80000100800 */
[----:B-1----:R-:W3:Y:S01]  /*15acd0*/  LDL.LU R6, [R1+0x122c] ;  /* 0x00122c0001067983 */ /* 0x002ee20000300800 */
[----:B----4-:R-:W-:-:S04]  /*15ace0*/  IMAD.MOV.U32 R9, RZ, RZ, R14 ;  /* 0x000000ffff097224 */ /* 0x010fc800078e000e */
[----:B------:R-:W-:Y:S01]  /*15acf0*/  IMAD.MOV.U32 R27, RZ, RZ, R9 ;  /* 0x000000ffff1b7224 */ /* 0x000fe200078e0009 */
[----:B--2---:R-:W-:Y:S02]  /*15ad00*/  SHF.R.S32.HI R28, RZ, 0x1f, R15 ;  /* 0x0000001fff1c7819 */ /* 0x004fe4000001140f */
[----:B------:R-:W-:Y:S02]  /*15ad10*/  IADD3 R8, P1, R15, R2, RZ ;  /* 0x000000020f087210 */ /* 0x000fe40007f3e0ff */
[----:B------:R-:W-:-:S05]  /*15ad20*/  SHF.R.S32.HI R9, RZ, 0x1f, R27 ;  /* 0x0000001fff097819 */ /* 0x000fca000001141b */
[----:B------:R-:W-:Y:S02]  /*15ad30*/  IMAD.MOV.U32 R13, RZ, RZ, R9 ;  /* 0x000000ffff0d7224 */ /* 0x000fe400078e0009 */
[----:B------:R-:W-:-:S05]  /*15ad40*/  IMAD.X R9, R28, 0x1, R4, P1 ;  /* 0x000000011c097824 */ /* 0x000fca00008e0604 */
[----:B------:R1:W-:Y:S04]  /*15ad50*/  STL.64 [R1+0x1c60], R8 ;  /* 0x001c600801007387 */ /* 0x0003e80000100a00 */
[----:B-1----:R-:W2:Y:S01]  /*15ad60*/  LDL.LU.64 R8, [R1+0x5878] ;  /* 0x0058780001087983 */ /* 0x002ea20000300a00 */
[-C--:B------:R-:W-:Y:S02]  /*15ad70*/  IADD3 R14, P2, R15, R3.reuse, RZ ;  /* 0x000000030f0e7210 */ /* 0x080fe40007f5e0ff */
[C---:B------:R-:W-:Y:S02]  /*15ad80*/  IADD3 R12, P0, R27.reuse, R2, RZ ;  /* 0x000000021b0c7210 */ /* 0x040fe40007f1e0ff */
[----:B------:R-:W-:Y:S01]  /*15ad90*/  IADD3 R26, P1, R27, R3, RZ ;  /* 0x000000031b1a7210 */ /* 0x000fe20007f3e0ff */
[----:B------:R-:W-:-:S04]  /*15ada0*/  IMAD.MOV.U32 R27, RZ, RZ, R13 ;  /* 0x000000ffff1b7224 */ /* 0x000fc800078e000d */
[----:B------:R-:W-:Y:S02]  /*15adb0*/  IMAD.X R13, R27, 0x1, R4, P0 ;  /* 0x000000011b0d7824 */ /* 0x000fe400000e0604 */
[----:B--2---:R-:W-:-:S05]  /*15adc0*/  IMAD.X R15, R28, 0x1, R9, P2 ;  /* 0x000000011c0f7824 */ /* 0x004fca00010e0609 */
[----:B------:R1:W-:Y:S04]  /*15add0*/  STL.64 [R1+0x1c68], R14 ;  /* 0x001c680e01007387 */ /* 0x0003e80000100a00 */
[----:B-1----:R-:W2:Y:S04]  /*15ade0*/  LDL.LU.64 R14, [R1+0x5870] ;  /* 0x00587000010e7983 */ /* 0x002ea80000300a00 */
[----:B---3--:R1:W-:Y:S04]  /*15adf0*/  STL.64 [R1+0x5850], R20 ;  /* 0x0058501401007387 */ /* 0x0083e80000100a00 */
[----:B------:R-:W-:Y:S04]  /*15ae00*/  STL.64 [R1+0x12b8], R12 ;  /* 0x0012b80c01007387 */ /* 0x000fe80000100a00 */
[----:B-1----:R-:W3:Y:S01]  /*15ae10*/  LDL.LU R21, [R1+0x1280] ;  /* 0x0012800001157983 */ /* 0x002ee20000300800 */
[----:B------:R-:W-:-:S05]  /*15ae20*/  IMAD.X R27, R27, 0x1, R9, P1 ;  /* 0x000000011b1b7824 */ /* 0x000fca00008e0609 */
[----:B------:R1:W-:Y:S04]  /*15ae30*/  STL.64 [R1+0x1c70], R26 ;  /* 0x001c701a01007387 */ /* 0x0003e80000100a00 */
[----:B-1----:R-:W4:Y:S01]  /*15ae40*/  LDL.LU.64 R26, [R1+0x5868] ;  /* 0x00586800011a7983 */ /* 0x002f220000300a00 */
[----:B---3--:R-:W-:Y:S02]  /*15ae50*/  SHF.R.S32.HI R28, RZ, 0x1f, R21 ;  /* 0x0000001fff1c7819 */ /* 0x008fe40000011415 */
[C---:B------:R-:W-:Y:S02]  /*15ae60*/  IADD3 R12, P0, R21.reuse, R2, RZ ;  /* 0x00000002150c7210 */ /* 0x040fe40007f1e0ff */
[----:B------:R-:W-:-:S03]  /*15ae70*/  IADD3 R20, P2, R21, R3, RZ ;  /* 0x0000000315147210 */ /* 0x000fc60007f5e0ff */
[C---:B------:R-:W-:Y:S02]  /*15ae80*/  IMAD.X R13, R28.reuse, 0x1, R4, P0 ;  /* 0x000000011c0d7824 */ /* 0x040fe400000e0604 */
[----:B------:R-:W-:Y:S01]  /*15ae90*/  IMAD.X R21, R28, 0x1, R9, P2 ;  /* 0x000000011c157824 */ /* 0x000fe200010e0609 */
[----:B------:R-:W-:Y:S02]  /*15aea0*/  SHF.R.S32.HI R28, RZ, 0x1f, R6 ;  /* 0x0000001fff1c7819 */ /* 0x000fe40000011406 */
[----:B------:R1:W-:Y:S04]  /*15aeb0*/  STL.64 [R1+0x1c80], R12 ;  /* 0x001c800c01007387 */ /* 0x0003e80000100a00 */
[----:B-1----:R-:W3:Y:S04]  /*15aec0*/  LDL.LU.64 R12, [R1+0x5860] ;  /* 0x00586000010c7983 */ /* 0x002ee80000300a00 */
[----:B------:R1:W-:Y:S02]  /*15aed0*/  STL.64 [R1+0x1c78], R20 ;  /* 0x001c781401007387 */ /* 0x0003e40000100a00 */
[----:B-1----:R-:W-:-:S02]  /*15aee0*/  IADD3 R20, P1, R6, R2, RZ ;  /* 0x0000000206147210 */ /* 0x002fc40007f3e0ff */
[----:B------:R-:W-:-:S03]  /*15aef0*/  IADD3 R6, P2, R6, R3, RZ ;  /* 0x0000000306067210 */ /* 0x000fc60007f5e0ff */
[----:B------:R-:W-:Y:S02]  /*15af00*/  IMAD.X R21, R28, 0x1, R4, P1 ;  /* 0x000000011c157824 */ /* 0x000fe400008e0604 */
[----:B------:R1:W-:Y:S04]  /*15af10*/  STL [R1+0x1280], R6 ;  /* 0x0012800601007387 */ /* 0x0003e80000100800 */
[----:B-1----:R-:W4:Y:S04]  /*15af20*/  LDL.LU R6, [R1+0x5858] ;  /* 0x0058580001067983 */ /* 0x002f280000300800 */
[----:B--2---:R-:W-:Y:S04]  /*15af30*/  STL.64 [R1+0x5840], R14 ;  /* 0x0058400e01007387 */ /* 0x004fe80000100a00 */
[----:B------:R1:W-:Y:S04]  /*15af40*/  STL.64 [R1+0x1c90], R20 ;  /* 0x001c901401007387 */ /* 0x0003e80000100a00 */
[----:B-1----:R-:W2:Y:S04]  /*15af50*/  LDL.LU.64 R20, [R1+0x5850] ;  /* 0x0058500001147983 */ /* 0x002ea80000300a00 */
[----:B--2---:R1:W-:Y:S04]  /*15af60*/  STL.64 [R1+0x5848], R20 ;  /* 0x0058481401007387 */ /* 0x0043e80000100a00 */
[----:B-1----:R0:W2:Y:S01]  /*15af70*/  LDL.64 R20, [R1+0x1280] ;  /* 0x0012800001147983 */ /* 0x0020a20000100a00 */
[----:B----4-:R-:W-:-:S02]  /*15af80*/  SHF.R.S32.HI R7, RZ, 0x1f, R6 ;  /* 0x0000001fff077819 */ /* 0x010fc40000011406 */
[----:B------:R-:W-:Y:S01]  /*15af90*/  IADD3 R14, P0, R6, R2, RZ ;  /* 0x00000002060e7210 */ /* 0x000fe20007f1e0ff */
[----:B--2---:R-:W-:-:S05]  /*15afa0*/  IMAD.X R21, R28, 0x1, R9, P2 ;  /* 0x000000011c157824 */ /* 0x004fca00010e0609 */
[----:B------:R1:W-:Y:S04]  /*15afb0*/  STL [R1+0x1284], R21 ;  /* 0x0012841501007387 */ /* 0x0003e80000100800 */
[----:B-1----:R-:W2:Y:S01]  /*15afc0*/  LDL.LU R21, [R1+0x11f4] ;  /* 0x0011f40001157983 */ /* 0x002ea20000300800 */
[----:B------:R-:W-:Y:S01]  /*15afd0*/  IMAD.X R15, R7, 0x1, R4, P0 ;  /* 0x00000001070f7824 */ /* 0x000fe200000e0604 */
[----:B------:R-:W-:Y:S02]  /*15afe0*/  IADD3 R20, P1, R6, R3, RZ ;  /* 0x0000000306147210 */ /* 0x000fe40007f3e0ff */
[----:B------:R-:W-:Y:S04]  /*15aff0*/  STL.64 [R1+0x5838], R26 ;  /* 0x0058381a01007387 */ /* 0x000fe80000100a00 */
[----:B------:R-:W4:Y:S04]  /*15b000*/  LDL.LU R6, [R1+0x11f0] ;  /* 0x0011f00001067983 */ /* 0x000f280000300800 */
[----:B------:R1:W-:Y:S01]  /*15b010*/  STL.64 [R1+0x1c98], R14 ;  /* 0x001c980e01007387 */ /* 0x0003e20000100a00 */
[----:B--2---:R-:W-:-:S02]  /*15b020*/  SHF.R.S32.HI R28, RZ, 0x1f, R21 ;  /* 0x0000001fff1c7819 */ /* 0x004fc40000011415 */
[C---:B-1----:R-:W-:Y:S02]  /*15b030*/  IADD3 R14, P0, R21.reuse, R2, RZ ;  /* 0x00000002150e7210 */ /* 0x042fe40007f1e0ff */
[----:B------:R-:W-:Y:S01]  /*15b040*/  IADD3 R26, P2, R21, R3, RZ ;  /* 0x00000003151a7210 */ /* 0x000fe20007f5e0ff */
[----:B------:R-:W-:Y:S02]  /*15b050*/  IMAD.X R21, R7, 0x1, R9, P1 ;  /* 0x0000000107157824 */ /* 0x000fe400008e0609 */
[----:B------:R-:W-:-:S03]  /*15b060*/  IMAD.X R15, R28, 0x1, R4, P0 ;  /* 0x000000011c0f7824 */ /* 0x000fc600000e0604 */
[----:B------:R1:W-:Y:S04]  /*15b070*/  STL.64 [R1+0x1ca8], R20 ;  /* 0x001ca81401007387 */ /* 0x0003e80000100a00 */
[----:B-1----:R-:W2:Y:S04]  /*15b080*/  LDL.LU.64 R20, [R1+0x5848] ;  /* 0x0058480001147983 */ /* 0x002ea80000300a00 */
[----:B------:R1:W-:Y:S04]  /*15b090*/  STL.64 [R1+0x1ca0], R14 ;  /* 0x001ca00e01007387 */ /* 0x0003e80000100a00 */
[----:B-1----:R-:W3:Y:S01]  /*15b0a0*/  LDL.LU.64 R14, [R1+0x5840] ;  /* 0x00584000010e7983 */ /* 0x002ee20000300a00 */
[----:B------:R-:W-:Y:S01]  /*15b0b0*/  IMAD.X R27, R28, 0x1, R9, P2 ;  /* 0x000000011c1b7824 */ /* 0x000fe200010e0609 */
[----:B----4-:R-:W-:-:S02]  /*15b0c0*/  SHF.R.S32.HI R28, RZ, 0x1f, R6 ;  /* 0x0000001fff1c7819 */ /* 0x010fc40000011406 */
[----:B---3--:R-:W-:Y:S04]  /*15b0d0*/  STL.64 [R1+0x5828], R14 ;  /* 0x0058280e01007387 */ /* 0x008fe80000100a00 */
[----:B------:R1:W-:Y:S04]  /*15b0e0*/  STL.64 [R1+0x1cb0], R26 ;  /* 0x001cb01a01007387 */ /* 0x0003e80000100a00 */
[----:B-1----:R-:W3:Y:S04]  /*15b0f0*/  LDL.LU.64 R26, [R1+0x5838] ;  /* 0x00583800011a7983 */ /* 0x002ee80000300a00 */
[----:B------:R1:W-:Y:S04]  /*15b100*/  STL.64 [R1+0x5830], R8 ;  /* 0x0058300801007387 */ /* 0x0003e80000100a00 */
[----:B--2---:R-:W-:Y:S04]  /*15b110*/  STL.64 [R1+0x5820], R20 ;  /* 0x0058201401007387 */ /* 0x004fe80000100a00 */
[----:B------:R-:W2:Y:S01]  /*15b120*/  LDL.LU R7, [R1+0x1148] ;  /* 0x0011480001077983 */ /* 0x000ea20000300800 */
[----:B-1----:R-:W-:-:S05]  /*15b130*/  IADD3 R8, P1, R6, R2, RZ ;  /* 0x0000000206087210 */ /* 0x002fca0007f3e0ff */
[----:B------:R-:W-:Y:S01]  /*15b140*/  IMAD.X R9, R28, 0x1, R4, P1 ;  /* 0x000000011c097824 */ /* 0x000fe200008e0604 */
[----:B---3--:R-:W-:Y:S04]  /*15b150*/  STL [R1+0x5818], R26 ;  /* 0x0058181a01007387 */ /* 0x008fe80000100800 */
[----:B------:R1:W-:Y:S04]  /*15b160*/  STL.64 [R1+0x1d08], R8 ;  /* 0x001d080801007387 */ /* 0x0003e80000100a00 */
[----:B-1----:R-:W3:Y:S01]  /*15b170*/  LDL.LU.64 R8, [R1+0x5830] ;  /* 0x0058300001087983 */ /* 0x002ee20000300a00 */
[----:B------:R-:W-:-:S02]  /*15b180*/  IADD3 R14, P2, R6, R3, RZ ;  /* 0x00000003060e7210 */ /* 0x000fc40007f5e0ff */
[----:B------:R-:W-:Y:S02]  /*15b190*/  SHF.R.S32.HI R6, RZ, 0x1f, R27 ;  /* 0x0000001fff067819 */ /* 0x000fe4000001141b */
[C---:B------:R-:W-:Y:S02]  /*15b1a0*/  IADD3 R20, P0, R27.reuse, R2, RZ ;  /* 0x000000021b147210 */ /* 0x040fe40007f1e0ff */
[----:B------:R-:W-:Y:S01]  /*15b1b0*/  IADD3 R26, P1, R27, R3, RZ ;  /* 0x000000031b1a7210 */ /* 0x000fe20007f3e0ff */
[----:B---3--:R-:W-:-:S05]  /*15b1c0*/  IMAD.X R15, R28, 0x1, R9, P2 ;  /* 0x000000011c0f7824 */ /* 0x008fca00010e0609 */
[----:B------:R1:W-:Y:S04]  /*15b1d0*/  STL.64 [R1+0x1d00], R14 ;  /* 0x001d000e01007387 */ /* 0x0003e80000100a00 */
[----:B-1----:R-:W3:Y:S01]  /*15b1e0*/  LDL.LU.64 R14, [R1+0x5828] ;  /* 0x00582800010e7983 */ /* 0x002ee20000300a00 */
[----:B------:R-:W-:-:S04]  /*15b1f0*/  IMAD.MOV.U32 R27, RZ, RZ, R6 ;  /* 0x000000ffff1b7224 */ /* 0x000fc800078e0006 */
[----:B------:R-:W-:Y:S01]  /*15b200*/  IMAD.X R21, R27, 0x1, R4, P0 ;  /* 0x000000011b157824 */ /* 0x000fe200000e0604 */
[----:B--2---:R-:W-:-:S04]  /*15b210*/  SHF.R.S32.HI R28, RZ, 0x1f, R7 ;  /* 0x0000001fff1c7819 */ /* 0x004fc80000011407 */
[----:B------:R1:W-:Y:S01]  /*15b220*/  STL.64 [R1+0x1d10], R20 ;  /* 0x001d101401007387 */ /* 0x0003e20000100a00 */
[----:B------:R-:W-:Y:S01]  /*15b230*/  IADD3 R6, P2, R7, R3, RZ ;  /* 0x0000000307067210 */ /* 0x000fe20007f5e0ff */
[--C-:B------:R-:W-:Y:S02]  /*15b240*/  IMAD.X R27, R27, 0x1, R9.reuse, P1 ;  /* 0x000000011b1b7824 */ /* 0x100fe400008e0609 */
[----:B-1----:R-:W2:Y:S04]  /*15b250*/  LDL.LU.64 R20, [R1+0x5820] ;  /* 0x0058200001147983 */ /* 0x002ea80000300a00 */
[----:B---3--:R1:W-:Y:S04]  /*15b260*/  STL.64 [R1+0x5810], R14 ;  /* 0x0058100e01007387 */ /* 0x0083e80000100a00 */
[----:B------:R3:W-:Y:S01]  /*15b270*/  STL.64 [R1+0x1cb8], R26 ;  /* 0x001cb81a01007387 */ /* 0x0007e20000100a00 */
[----:B-1----:R-:W-:Y:S01]  /*15b280*/  IADD3 R14, P0, R7, R2, RZ ;  /* 0x00000002070e7210 */ /* 0x002fe20007f1e0ff */
[----:B------:R-:W-:-:S02]  /*15b290*/  IMAD.X R7, R28, 0x1, R9, P2 ;  /* 0x000000011c077824 */ /* 0x000fc400010e0609 */
[----:B---3--:R-:W3:Y:S02]  /*15b2a0*/  LDL.LU R26, [R1+0x5818] ;  /* 0x00581800011a7983 */ /* 0x008ee40000300800 */
[----:B------:R-:W-:Y:S01]  /*15b2b0*/  IMAD.X R15, R28, 0x1, R4, P0 ;  /* 0x000000011c0f7824 */ /* 0x000fe200000e0604 */
[----:B------:R-:W-:-:S04]  /*15b2c0*/  SHF.R.S32.HI R28, RZ, 0x1f, R24 ;  /* 0x0000001fff1c7819 */ /* 0x000fc80000011418 */
[----:B------:R1:W-:Y:S04]  /*15b2d0*/  STL.64 [R1+0x1d20], R14 ;  /* 0x001d200e01007387 */ /* 0x0003e80000100a00 */
[----:B------:R-:W-:Y:S04]  /*15b2e0*/  STL.64 [R1+0x1d30], R6 ;  /* 0x001d300601007387 */ /* 0x000fe80000100a00 */
[----:B------:R4:W-:Y:S01]  /*15b2f0*/  STL.64 [R1+0x5808], R10 ;  /* 0x0058080a01007387 */ /* 0x0009e20000100a00 */
[C---:B-1----:R-:W-:Y:S02]  /*15b300*/  IADD3 R14, P1, R24.reuse, R2, RZ ;  /* 0x00000002180e7210 */ /* 0x042fe40007f3e0ff */
[----:B----4-:R-:W-:-:S03]  /*15b310*/  IADD3 R10, P2, R24, R3, RZ ;  /* 0x00000003180a7210 */ /* 0x010fc60007f5e0ff */
[C---:B------:R-:W-:Y:S02]  /*15b320*/  IMAD.X R15, R28.reuse, 0x1, R4, P1 ;  /* 0x000000011c0f7824 */ /* 0x040fe400008e0604 */
[----:B------:R-:W-:-:S03]  /*15b330*/  IMAD.X R11, R28, 0x1, R9, P2 ;  /* 0x000000011c0b7824 */ /* 0x000fc600010e0609 */
[----:B------:R1:W-:Y:S04]  /*15b340*/  STL.64 [R1+0x1d28], R14 ;  /* 0x001d280e01007387 */ /* 0x0003e80000100a00 */
[----:B-1----:R-:W4:Y:S04]  /*15b350*/  LDL.LU.64 R14, [R1+0x5810] ;  /* 0x00581000010e7983 */ /* 0x002f280000300a00 */
[----:B------:R-:W-:Y:S04]  /*15b360*/  STL.64 [R1+0x5800], R22 ;  /* 0x0058001601007387 */ /* 0x000fe80000100a00 */
[----:B------:R1:W-:Y:S04]  /*15b370*/  STL.64 [R1+0x1d38], R10 ;  /* 0x001d380a01007387 */ /* 0x0003e80000100a00 */
[----:B-1----:R-:W2:Y:S01]  /*15b380*/  LDL.LU.64 R10, [R1+0x5808] ;  /* 0x00580800010a7983 */ /* 0x002ea20000300a00 */
[----:B------:R-:W-:-:S02]  /*15b390*/  SHF.R.S32.HI R27, RZ, 0x1f, R25 ;  /* 0x0000001fff1b7819 */ /* 0x000fc40000011419 */
[CC--:B------:R-:W-:Y:S02]  /*15b3a0*/  IADD3 R6, P0, R25.reuse, R2.reuse, RZ ;  /* 0x0000000219067210 */ /* 0x0c0fe40007f1e0ff */
[----:B------:R-:W-:Y:S02]  /*15b3b0*/  IADD3 R24, P1, R25, R3, RZ ;  /* 0x0000000319187210 */ /* 0x000fe40007f3e0ff */
[----:B------:R-:W-:Y:S01]  /*15b3c0*/  SHF.R.S32.HI R28, RZ, 0x1f, R29 ;  /* 0x0000001fff1c7819 */ /* 0x000fe2000001141d */
[----:B------:R-:W-:Y:S01]  /*15b3d0*/  IMAD.X R7, R27, 0x1, R4, P0 ;  /* 0x000000011b077824 */ /* 0x000fe200000e0604 */
[----:B------:R-:W-:Y:S01]  /*15b3e0*/  IADD3 R22, P0, R29, R2, RZ ;  /* 0x000000021d167210 */ /* 0x000fe20007f1e0ff */
[----:B------:R-:W-:-:S03]  /*15b3f0*/  IMAD.X R25, R27, 0x1, R9, P1 ;  /* 0x000000011b197824 */ /* 0x000fc600008e0609 */
[----:B------:R1:W-:Y:S01]  /*15b400*/  STL.64 [R1+0x1d68], R6 ;  /* 0x001d680601007387 */ /* 0x0003e20000100a00 */
[----:B------:R-:W-:-:S03]  /*15b410*/  IMAD.X R23, R28, 0x1, R4, P0 ;  /* 0x000000011c177824 */ /* 0x000fc600000e0604 */
[----:B------:R-:W-:Y:S04]  /*15b420*/  STL.64 [R1+0x1d60], R24 ;  /* 0x001d601801007387 */ /* 0x000fe80000100a00 */
[----:B------:R0:W-:Y:S01]  /*15b430*/  STL.64 [R1+0x1d70], R22 ;  /* 0x001d701601007387 */ /* 0x0001e20000100a00 */
[----:B-1----:R-:W-:-:S05]  /*15b440*/  IADD3 R6, P2, R29, R3, RZ ;  /* 0x000000031d067210 */ /* 0x002fca0007f5e0ff */
[----:B------:R-:W-:-:S05]  /*15b450*/  IMAD.X R7, R28, 0x1, R9, P2 ;  /* 0x000000011c077824 */ /* 0x000fca00010e0609 */
[----:B------:R-:W-:Y:S01]  /*15b460*/  STL.64 [R1+0x1d58], R6 ;  /* 0x001d580601007387 */ /* 0x000fe20000100a00 */
[----:B--2---:R-:W-:Y:S02]  /*15b470*/  SHF.R.S32.HI R28, RZ, 0x1f, R10 ;  /* 0x0000001fff1c7819 */ /* 0x004fe4000001140a */
[----:B0-----:R-:W-:-:S05]  /*15b480*/  IADD3 R22, P1, R10, R2, RZ ;  /* 0x000000020a167210 */ /* 0x001fca0007f3e0ff */
[----:B------:R-:W-:-:S05]  /*15b490*/  IMAD.X R23, R28, 0x1, R4, P1 ;  /* 0x000000011c177824 */ /* 0x000fca00008e0604 */
[----:B------:R0:W-:Y:S04]  /*15b4a0*/  STL.64 [R1+0x1d88], R22 ;  /* 0x001d881601007387 */ /* 0x0001e80000100a00 */
[----:B0-----:R-:W2:Y:S01]  /*15b4b0*/  LDL.LU.64 R22, [R1+0x5800] ;  /* 0x0058000001167983 */ /* 0x001ea20000300a00 */
[----:B------:R-:W-:Y:S02]  /*15b4c0*/  IADD3 R6, P2, R10, R3, RZ ;  /* 0x000000030a067210 */ /* 0x000fe40007f5e0ff */
[----:B---3--:R-:W-:Y:S02]  /*15b4d0*/  SHF.R.S32.HI R10, RZ, 0x1f, R26 ;  /* 0x0000001fff0a7819 */ /* 0x008fe4000001141a */
[----:B------:R-:W-:Y:S01]  /*15b4e0*/  IADD3 R24, P0, R26, R2, RZ ;  /* 0x000000021a187210 */ /* 0x000fe20007f1e0ff */
[----:B------:R-:W-:-:S04]  /*15b4f0*/  IMAD.X R7, R28, 0x1, R9, P2 ;  /* 0x000000011c077824 */ /* 0x000fc800010e0609 */
[----:B------:R-:W-:Y:S01]  /*15b500*/  IMAD.X R25, R10, 0x1, R4, P0 ;  /* 0x000000010a197824 */ /* 0x000fe200000e0604 */
[----:B------:R0:W-:Y:S01]  /*15b510*/  STL.64 [R1+0x1d98], R6 ;  /* 0x001d980601007387 */ /* 0x0001e20000100a00 */
[----:B----4-:R-:W-:-:S03]  /*15b520*/  SHF.R.S32.HI R28, RZ, 0x1f, R14 ;  /* 0x0000001fff1c7819 */ /* 0x010fc6000001140e */
[----:B------:R1:W-:Y:S01]  /*15b530*/  STL.64 [R1+0x1d90], R24 ;  /* 0x001d901801007387 */ /* 0x0003e20000100a00 */
[-C--:B0-----:R-:W-:Y:S02]  /*15b540*/  IADD3 R6, P1, R26, R3.reuse, RZ ;  /* 0x000000031a067210 */ /* 0x081fe40007f3e0ff */
[C---:B------:R-:W-:Y:S02]  /*15b550*/  IADD3 R26, P0, R14.reuse, R2, RZ ;  /* 0x000000020e1a7210 */ /* 0x040fe40007f1e0ff */
[----:B-1----:R-:W-:Y:S01]  /*15b560*/  IADD3 R24, P2, R14, R3, RZ ;  /* 0x000000030e187210 */ /* 0x002fe20007f5e0ff */
[--C-:B------:R-:W-:Y:S02]  /*15b570*/  IMAD.X R7, R10, 0x1, R9.reuse, P1 ;  /* 0x000000010a077824 */ /* 0x100fe400008e0609 */
[C---:B------:R-:W-:Y:S02]  /*15b580*/  IMAD.X R27, R28.reuse, 0x1, R4, P0 ;  /* 0x000000011c1b7824 */ /* 0x040fe400000e0604 */
[----:B------:R-:W-:Y:S01]  /*15b590*/  IMAD.X R25, R28, 0x1, R9, P2 ;  /* 0x000000011c197824 */ /* 0x000fe200010e0609 */
[----:B------:R0:W-:Y:S01]  /*15b5a0*/  STL.64 [R1+0x1da0], R6 ;  /* 0x001da00601007387 */ /* 0x0001e20000100a00 */
[----:B------:R-:W-:-:S02]  /*15b5b0*/  SHF.R.S32.HI R28, RZ, 0x1f, R15 ;  /* 0x0000001fff1c7819 */ /* 0x000fc4000001140f */
[----:B------:R-:W-:Y:S02]  /*15b5c0*/  SHF.R.S32.HI R10, RZ, 0x1f, R12 ;  /* 0x0000001fff0a7819 */ /* 0x000fe4000001140c */
[----:B------:R-:W-:Y:S01]  /*15b5d0*/  IADD3 R14, P0, R12, R2, RZ ;  /* 0x000000020c0e7210 */ /* 0x000fe20007f1e0ff */
[----:B0-----:R-:W3:Y:S04]  /*15b5e0*/  LDL.LU.64 R6, [R1+0x57f8] ;  /* 0x0057f80001067983 */ /* 0x001ee80000300a00 */
[----:B------:R-:W-:Y:S04]  /*15b5f0*/  STL.64 [R1+0x1dc0], R26 ;  /* 0x001dc01a01007387 */ /* 0x000fe80000100a00 */
[----:B------:R0:W-:Y:S02]  /*15b600*/  STL.64 [R1+0x1db8], R24 ;  /* 0x001db81801007387 */ /* 0x0001e40000100a00 */
[----:B0-----:R-:W-:-:S02]  /*15b610*/  IADD3 R24, P2, R15, R3, RZ ;  /* 0x000000030f187210 */ /* 0x001fc40007f5e0ff */
[----:B------:R-:W-:-:S03]  /*15b620*/  IADD3 R26, P1, R15, R2, RZ ;  /* 0x000000020f1a7210 */ /* 0x000fc60007f3e0ff */
[C---:B------:R-:W-:Y:S02]  /*15b630*/  IMAD.X R25, R28.reuse, 0x1, R9, P2 ;  /* 0x000000011c197824 */ /* 0x040fe400010e0609 */
[--C-:B------:R-:W-:Y:S02]  /*15b640*/  IMAD.X R27, R28, 0x1, R4.reuse, P1 ;  /* 0x000000011c1b7824 */ /* 0x100fe400008e0604 */
[----:B------:R-:W-:Y:S01]  /*15b650*/  IMAD.X R15, R10, 0x1, R4, P0 ;  /* 0x000000010a0f7824 */ /* 0x000fe200000e0604 */
[----:B------:R-:W-:Y:S01]  /*15b660*/  SHF.R.S32.HI R28, RZ, 0x1f, R13 ;  /* 0x0000001fff1c7819 */ /* 0x000fe2000001140d */
[----:B------:R0:W-:Y:S04]  /*15b670*/  STL.64 [R1+0x1db0], R24 ;  /* 0x001db01801007387 */ /* 0x0001e80000100a00 */
[----:B------:R-:W-:Y:S04]  /*15b680*/  STL.64 [R1+0x1dd8], R26 ;  /* 0x001dd81a01007387 */ /* 0x000fe80000100a00 */
[----:B------:R1:W-:Y:S01]  /*15b690*/  STL.64 [R1+0x1de8], R14 ;  /* 0x001de80e01007387 */ /* 0x0003e20000100a00 */
[----:B0-----:R-:W-:-:S02]  /*15b6a0*/  IADD3 R24, P1, R12, R3, RZ ;  /* 0x000000030c187210 */ /* 0x001fc40007f3e0ff */
[C---:B------:R-:W-:Y:S02]  /*15b6b0*/  IADD3 R12, P2, R13.reuse, R3, RZ ;  /* 0x000000030d0c7210 */ /* 0x040fe40007f5e0ff */
[----:B-1----:R-:W-:Y:S01]  /*15b6c0*/  IADD3 R14, P0, R13, R2, RZ ;  /* 0x000000020d0e7210 */ /* 0x002fe20007f1e0ff */
[--C-:B------:R-:W-:Y:S02]  /*15b6d0*/  IMAD.X R25, R10, 0x1, R9.reuse, P1 ;  /* 0x000000010a197824 */ /* 0x100fe400008e0609 */
[C---:B------:R-:W-:Y:S02]  /*15b6e0*/  IMAD.X R13, R28.reuse, 0x1, R9, P2 ;  /* 0x000000011c0d7824 */ /* 0x040fe400010e0609 */
[----:B------:R-:W-:-:S03]  /*15b6f0*/  IMAD.X R15, R28, 0x1, R4, P0 ;  /* 0x000000011c0f7824 */ /* 0x000fc600000e0604 */
[----:B------:R-:W-:Y:S04]  /*15b700*/  STL.64 [R1+0x1e00], R12 ;  /* 0x001e000c01007387 */ /* 0x000fe80000100a00 */
[----:B------:R0:W-:Y:S04]  /*15b710*/  STL.64 [R1+0x1df8], R24 ;  /* 0x001df81801007387 */ /* 0x0001e80000100a00 */
[----:B------:R1:W-:Y:S01]  /*15b720*/  STL.64 [R1+0x1df0], R14 ;  /* 0x001df00e01007387 */ /* 0x0003e20000100a00 */
[----:B--2---:R-:W-:Y:S02]  /*15b730*/  SHF.R.S32.HI R28, RZ, 0x1f, R22 ;  /* 0x0000001fff1c7819 */ /* 0x004fe40000011416 */
[----:B0-----:R-:W-:-:S02]  /*15b740*/  IADD3 R24, P1, R22, R2, RZ ;  /* 0x0000000216187210 */ /* 0x001fc40007f3e0ff */
[----:B------:R-:W-:Y:S02]  /*15b750*/  SHF.R.S32.HI R10, RZ, 0x1f, R23 ;  /* 0x0000001fff0a7819 */ /* 0x000fe40000011417 */
[C---:B-1----:R-:W-:Y:S02]  /*15b760*/  IADD3 R14, P0, R23.reuse, R2, RZ ;  /* 0x00000002170e7210 */ /* 0x042fe40007f1e0ff */
[-C--:B------:R-:W-:Y:S01]  /*15b770*/  IADD3 R26, P2, R22, R3.reuse, RZ ;  /* 0x00000003161a7210 */ /* 0x080fe20007f5e0ff */
[--C-:B------:R-:W-:Y:S01]  /*15b780*/  IMAD.X R25, R28, 0x1, R4.reuse, P1 ;  /* 0x000000011c197824 */ /* 0x100fe200008e0604 */
[----:B------:R-:W-:Y:S01]  /*15b790*/  IADD3 R22, P1, R23, R3, RZ ;  /* 0x0000000317167210 */ /* 0x000fe20007f3e0ff */
[----:B------:R-:W-:Y:S02]  /*15b7a0*/  IMAD.X R15, R10, 0x1, R4, P0 ;  /* 0x000000010a0f7824 */ /* 0x000fe400000e0604 */
[--C-:B------:R-:W-:Y:S01]  /*15b7b0*/  IMAD.X R27, R28, 0x1, R9.reuse, P2 ;  /* 0x000000011c1b7824 */ /* 0x100fe200010e0609 */
[----:B------:R0:W-:Y:S01]  /*15b7c0*/  STL.64 [R1+0x1e20], R24 ;  /* 0x001e201801007387 */ /* 0x0001e20000100a00 */
[----:B------:R-:W-:Y:S01]  /*15b7d0*/  IMAD.X R23, R10, 0x1, R9, P1 ;  /* 0x000000010a177824 */ /* 0x000fe200008e0609 */
[----:B------:R-:W-:-:S02]  /*15b7e0*/  SHF.R.S32.HI R28, RZ, 0x1f, R21 ;  /* 0x0000001fff1c7819 */ /* 0x000fc40000011415 */
[----:B0-----:R-:W2:Y:S04]  /*15b7f0*/  LDL.LU R24, [R1+0x57f0] ;  /* 0x0057f00001187983 */ /* 0x001ea80000300800 */
[----:B------:R0:W-:Y:S04]  /*15b800*/  STL.64 [R1+0x1e38], R14 ;  /* 0x001e380e01007387 */ /* 0x0001e80000100a00 */
[----:B------:R-:W-:Y:S04]  /*15b810*/  STL.64 [R1+0x1e18], R26 ;  /* 0x001e181a01007387 */ /* 0x000fe80000100a00 */
[----:B------:R1:W-:Y:S01]  /*15b820*/  STL.64 [R1+0x1e10], R22 ;  /* 0x001e101601007387 */ /* 0x0003e20000100a00 */
[----:B0-----:R-:W-:Y:S01]  /*15b830*/  IMAD.MOV.U32 R14, RZ, RZ, R20 ;  /* 0x000000ffff0e7224 */ /* 0x001fe200078e0014 */
[----:B------:R-:W-:-:S02]  /*15b840*/  IADD3 R20, P2, R21, R3, RZ ;  /* 0x0000000315147210 */ /* 0x000fc40007f5e0ff */
[----:B-1----:R-:W4:Y:S01]  /*15b850*/  LDL.LU.64 R22, [R1+0x57e8] ;  /* 0x0057e80001167983 */ /* 0x002f220000300a00 */
[----:B------:R-:W-:Y:S02]  /*15b860*/  IADD3 R26, P0, R21, R2, RZ ;  /* 0x00000002151a7210 */ /* 0x000fe40007f1e0ff */
[----:B------:R-:W-:-:S03]  /*15b870*/  IMAD.X R21, R28, 0x1, R9, P2 ;  /* 0x000000011c157824 */ /* 0x000fc600010e0609 */
[----:B------:R-:W-:Y:S01]  /*15b880*/  IMAD.X R27, R28, 0x1, R4, P0 ;  /* 0x000000011c1b7824 */ /* 0x000fe200000e0604 */
[----:B------:R-:W-:Y:S01]  /*15b890*/  SHF.R.S32.HI R28, RZ, 0x1f, R19 ;  /* 0x0000001fff1c7819 */ /* 0x000fe20000011413 */
[----:B------:R0:W-:Y:S04]  /*15b8a0*/  STL.64 [R1+0x1e88], R20 ;  /* 0x001e881401007387 */ /* 0x0001e80000100a00 */
[----:B------:R-:W-:Y:S01]  /*15b8b0*/  STL.64 [R1+0x1e48], R26 ;  /* 0x001e481a01007387 */ /* 0x000fe20000100a00 */
[----:B0-----:R-:W-:-:S05]  /*15b8c0*/  IADD3 R20, P1, R19, R2, RZ ;  /* 0x0000000213147210 */ /* 0x001fca0007f3e0ff */
[----:B------:R-:W-:-:S05]  /*15b8d0*/  IMAD.X R21, R28, 0x1, R4, P1 ;  /* 0x000000011c157824 */ /* 0x000fca00008e0604 */
[----:B------:R0:W-:Y:S04]  /*15b8e0*/  STL.64 [R1+0x1e80], R20 ;  /* 0x001e801401007387 */ /* 0x0001e80000100a00 */
[----:B0-----:R-:W3:Y:S01]  /*15b8f0*/  LDL.LU.64 R20, [R1+0x57e0] ;  /* 0x0057e00001147983 */ /* 0x001ee20000300a00 */
[----:B------:R-:W-:Y:S01]  /*15b900*/  IMAD.MOV.U32 R15, RZ, RZ, R18 ;  /* 0x000000ffff0f7224 */ /* 0x000fe200078e0012 */
[----:B------:R-:W-:-:S05]  /*15b910*/  IADD3 R18, P2, R19, R3, RZ ;  /* 0x0000000313127210 */ /* 0x000fca0007f5e0ff */
[----:B------:R-:W-:Y:S02]  /*15b920*/  IMAD.X R19, R28, 0x1, R9, P2 ;  /* 0x000000011c137824 */ /* 0x000fe400010e0609 */
[----:B------:R-:W-:-:S03]  /*15b930*/  IMAD.MOV.U32 R13, RZ, RZ, R16 ;  /* 0x000000ffff0d7224 */ /* 0x000fc600078e0010 */
[----:B------:R0:W-:Y:S01]  /*15b940*/  STL.64 [R1+0x1e90], R18 ;  /* 0x001e901201007387 */ /* 0x0001e20000100a00 */
[----:B------:R-:W-:Y:S02]  /*15b950*/  SHF.R.S32.HI R12, RZ, 0x1f, R17 ;  /* 0x0000001fff0c7819 */ /* 0x000fe40000011411 */
[C---:B------:R-:W-:Y:S02]  /*15b960*/  IADD3 R26, P0, R17.reuse, R2, RZ ;  /* 0x00000002111a7210 */ /* 0x040fe40007f1e0ff */
[----:B------:R-:W-:Y:S01]  /*15b970*/  IADD3 R16, P1, R17, R3, RZ ;  /* 0x0000000311107210 */ /* 0x000fe20007f3e0ff */
[----:B0-----:R-:W3:Y:S02]  /*15b980*/  LDL.LU.64 R18, [R1+0x57d8] ;  /* 0x0057d80001127983 */ /* 0x001ee40000300a00 */
[C---:B------:R-:W-:Y:S02]  /*15b990*/  IMAD.X R27, R12.reuse, 0x1, R4, P0 ;  /* 0x000000010c1b7824 */ /* 0x040fe400000e0604 */
[----:B------:R-:W-:Y:S01]  /*15b9a0*/  IMAD.X R17, R12, 0x1, R9, P1 ;  /* 0x000000010c117824 */ /* 0x000fe200008e0609 */
[----:B------:R-:W-:-:S02]  /*15b9b0*/  SHF.R.S32.HI R28, RZ, 0x1f, R11 ;  /* 0x0000001fff1c7819 */ /* 0x000fc4000001140b */
[----:B------:R0:W-:Y:S04]  /*15b9c0*/  STL.64 [R1+0x1ea8], R26 ;  /* 0x001ea81a01007387 */ /* 0x0001e80000100a00 */
[----:B------:R1:W-:Y:S01]  /*15b9d0*/  STL.64 [R1+0x1ea0], R16 ;  /* 0x001ea01001007387 */ /* 0x0003e20000100a00 */
[C---:B------:R-:W-:Y:S02]  /*15b9e0*/  IADD3 R10, P2, R11.reuse, R3, RZ ;  /* 0x000000030b0a7210 */ /* 0x040fe40007f5e0ff */
[----:B0-----:R-:W-:Y:S01]  /*15b9f0*/  IADD3 R26, P0, R11, R2, RZ ;  /* 0x000000020b1a7210 */ /* 0x001fe20007f1e0ff */
[----:B-1----:R-:W3:Y:S04]  /*15ba00*/  LDL.LU.64 R16, [R1+0x57d0] ;  /* 0x0057d00001107983 */ /* 0x002ee80000300a00 */
[----:B------:R-:W-:-:S02]  /*15ba10*/  IMAD.X R27, R28, 0x1, R4, P0 ;  /* 0x000000011c1b7824 */ /* 0x000fc400000e0604 */
[----:B------:R-:W-:Y:S01]  /*15ba20*/  IMAD.X R11, R28, 0x1, R9, P2 ;  /* 0x000000011c0b7824 */ /* 0x000fe200010e0609 */
[----:B------:R-:W-:Y:S02]  /*15ba30*/  SHF.R.S32.HI R28, RZ, 0x1f, R13 ;  /* 0x0000001fff1c7819 */ /* 0x000fe4000001140d */
[C---:B------:R-:W-:Y:S01]  /*15ba40*/  IADD3 R12, P2, R13.reuse, R3, RZ ;  /* 0x000000030d0c7210 */ /* 0x040fe20007f5e0ff */
[----:B------:R0:W-:Y:S04]  /*15ba50*/  STL.64 [R1+0x1eb8], R26 ;  /* 0x001eb81a01007387 */ /* 0x0001e80000100a00 */
[----:B------:R-:W-:Y:S01]  /*15ba60*/  STL.64 [R1+0x1e98], R10 ;  /* 0x001e980a01007387 */ /* 0x000fe20000100a00 */
[----:B0-----:R-:W-:Y:S01]  /*15ba70*/  IADD3 R26, P1, R13, R2, RZ ;  /* 0x000000020d1a7210 */ /* 0x001fe20007f3e0ff */
[----:B------:R-:W-:-:S04]  /*15ba80*/  IMAD.X R13, R28, 0x1, R9, P2 ;  /* 0x000000011c0d7824 */ /* 0x000fc800010e0609 */
[----:B------:R-:W-:-:S05]  /*15ba90*/  IMAD.X R27, R28, 0x1, R4, P1 ;  /* 0x000000011c1b7824 */ /* 0x000fca00008e0604 */
[----:B------:R-:W-:Y:S04]  /*15baa0*/  STL.64 [R1+0x1ed8], R26 ;  /* 0x001ed81a01007387 */ /* 0x000fe80000100a00 */
[----:B------:R0:W-:Y:S02]  /*15bab0*/  STL.64 [R1+0x1ee8], R12 ;  /* 0x001ee80c01007387 */ /* 0x0001e40000100a00 */
[----:B0-----:R-:W-:Y:S02]  /*15bac0*/  IMAD.MOV.U32 R13, RZ, RZ, R14 ;  /* 0x000000ffff0d7224 */ /* 0x001fe400078e000e */
[----:B------:R-:W-:Y:S01]  /*15bad0*/  IMAD.MOV.U32 R12, RZ, RZ, R15 ;  /* 0x000000ffff0c7224 */ /* 0x000fe200078e000f */
[----:B--2---:R-:W-:Y:S02]  /*15bae0*/  SHF.R.S32.HI R25, RZ, 0x1f, R24 ;  /* 0x0000001fff197819 */ /* 0x004fe40000011418 */
[----:B------:R-:W-:-:S02]  /*15baf0*/  IADD3 R10, P0, R24, R2, RZ ;  /* 0x00000002180a7210 */ /* 0x000fc40007f1e0ff */
[----:B------:R-:W-:-:S03]  /*15bb00*/  IADD3 R26, P1, R24, R3, RZ ;  /* 0x00000003181a7210 */ /* 0x000fc60007f3e0ff */
[C---:B------:R-:W-:Y:S02]  /*15bb10*/  IMAD.X R11, R25.reuse, 0x1, R4, P0 ;  /* 0x00000001190b7824 */ /* 0x040fe400000e0604 */
[----:B------:R-:W-:-:S03]  /*15bb20*/  IMAD.X R27, R25, 0x1, R9, P1 ;  /* 0x00000001191b7824 */ /* 0x000fc600008e0609 */
[----:B------:R0:W-:Y:S01]  /*15bb30*/  STL.64 [R1+0x1ee0], R10 ;  /* 0x001ee00a01007387 */ /* 0x0001e20000100a00 */
[----:B----4-:R-:W-:Y:S02]  /*15bb40*/  SHF.R.S32.HI R24, RZ, 0x1f, R23 ;  /* 0x0000001fff187819 */ /* 0x010fe40000011417 */
[C---:B------:R-:W-:Y:S01]  /*15bb50*/  IADD3 R14, P0, R23.reuse, R2, RZ ;  /* 0x00000002170e7210 */ /* 0x040fe20007f1e0ff */
[----:B------:R1:W-:Y:S04]  /*15bb60*/  STL.64 [R1+0x1e58], R26 ;  /* 0x001e581a01007387 */ /* 0x0003e80000100a00 */
[----:B------:R-:W-:Y:S01]  /*15bb70*/  IMAD.X R15, R24, 0x1, R4, P0 ;  /* 0x00000001180f7824 */ /* 0x000fe200000e0604 */
[----:B0-----:R-:W-:-:S04]  /*15bb80*/  IADD3 R10, P2, R23, R3, RZ ;  /* 0x00000003170a7210 */ /* 0x001fc80007f5e0ff */
[----:B------:R0:W-:Y:S01]  /*15bb90*/  STL.64 [R1+0x1f18], R14 ;  /* 0x001f180e01007387 */ /* 0x0001e20000100a00 */
[--C-:B------:R-:W-:Y:S01]  /*15bba0*/  IMAD.X R11, R24, 0x1, R9.reuse, P2 ;  /* 0x00000001180b7824 */ /* 0x100fe200010e0609 */
[----:B------:R-:W-:Y:S02]  /*15bbb0*/  SHF.R.S32.HI R24, RZ, 0x1f, R22 ;  /* 0x0000001fff187819 */ /* 0x000fe40000011416 */
[C---:B-1----:R-:W-:Y:S02]  /*15bbc0*/  IADD3 R26, P1, R22.reuse, R2, RZ ;  /* 0x00000002161a7210 */ /* 0x042fe40007f3e0ff */
[----:B0-----:R-:W-:Y:S01]  /*15bbd0*/  IADD3 R14, P2, R22, R3, RZ ;  /* 0x00000003160e7210 */ /* 0x001fe20007f5e0ff */
[----:B------:R0:W-:Y:S04]  /*15bbe0*/  STL.64 [R1+0x1f10], R10 ;  /* 0x001f100a01007387 */ /* 0x0001e80000100a00 */
[C---:B------:R-:W-:Y:S01]  /*15bbf0*/  IMAD.X R15, R24.reuse, 0x1, R9, P2 ;  /* 0x00000001180f7824 */ /* 0x040fe200010e0609 */
[----:B------:R-:W-:Y:S01]  /*15bc00*/  STL [R1+0x51c4], R22 ;  /* 0x0051c41601007387 */ /* 0x000fe20000100800 */
[----:B------:R-:W-:-:S03]  /*15bc10*/  IMAD.X R27, R24, 0x1, R4, P1 ;  /* 0x00000001181b7824 */ /* 0x000fc600008e0604 */
[----:B------:R1:W-:Y:S04]  /*15bc20*/  STL.64 [R1+0x1f40], R14 ;  /* 0x001f400e01007387 */ /* 0x0003e80000100a00 */
[----:B------:R-:W-:Y:S01]  /*15bc30*/  STL.64 [R1+0x1f20], R26 ;  /* 0x001f201a01007387 */ /* 0x000fe20000100a00 */
[----:B---3--:R-:W-:Y:S02]  /*15bc40*/  SHF.R.S32.HI R28, RZ, 0x1f, R21 ;  /* 0x0000001fff1c7819 */ /* 0x008fe40000011415 */
[C---:B0-----:R-:W-:Y:S02]  /*15bc50*/  IADD3 R10, P0, R21.reuse, R2, RZ ;  /* 0x00000002150a7210 */ /* 0x041fe40007f1e0ff */
[----:B-1----:R-:W-:-:S03]  /*15bc60*/  IADD3 R14, P1, R21, R3, RZ ;  /* 0x00000003150e7210 */ /* 0x002fc60007f3e0ff */
[C---:B------:R-:W-:Y:S02]  /*15bc70*/  IMAD.X R11, R28.reuse, 0x1, R4, P0 ;  /* 0x000000011c0b7824 */ /* 0x040fe400000e0604 */
[----:B------:R-:W-:Y:S01]  /*15bc80*/  IMAD.X R15, R28, 0x1, R9, P1 ;  /* 0x000000011c0f7824 */ /* 0x000fe200008e0609 */
[----:B------:R-:W-:Y:S04]  /*15bc90*/  STL [R1+0x51e4], R21 ;  /* 0x0051e41501007387 */ /* 0x000fe80000100800 */
[----:B------:R-:W-:Y:S04]  /*15bca0*/  STL.64 [R1+0x1f38], R10 ;  /* 0x001f380a01007387 */ /* 0x000fe80000100a00 */
[----:B------:R-:W-:Y:S04]  /*15bcb0*/  STL [R1+0x51e8], R20 ;  /* 0x0051e81401007387 */ /* 0x000fe80000100800 */
[----:B------:R0:W-:Y:S04]  /*15bcc0*/  STL.64 [R1+0x1f30], R14 ;  /* 0x001f300e01007387 */ /* 0x0001e80000100a00 */
[----:B0-----:R-:W2:Y:S01]  /*15bcd0*/  LDL.LU.64 R14, [R1+0x57c8] ;  /* 0x0057c800010e7983 */ /* 0x001ea20000300a00 */
[----:B------:R-:W-:-:S02]  /*15bce0*/  SHF.R.S32.HI R24, RZ, 0x1f, R20 ;  /* 0x0000001fff187819 */ /* 0x000fc40000011414 */
[C---:B------:R-:W-:Y:S02]  /*15bcf0*/  IADD3 R26, P0, R20.reuse, R2, RZ ;  /* 0x00000002141a7210 */ /* 0x040fe40007f1e0ff */
[----:B------:R-:W-:-:S03]  /*15bd00*/  IADD3 R10, P2, R20, R3, RZ ;  /* 0x00000003140a7210 */ /* 0x000fc60007f5e0ff */
[C---:B------:R-:W-:Y:S02]  /*15bd10*/  IMAD.X R27, R24.reuse, 0x1, R4, P0 ;  /* 0x00000001181b7824 */ /* 0x040fe400000e0604 */
[----:B------:R-:W-:Y:S01]  /*15bd20*/  IMAD.X R11, R24, 0x1, R9, P2 ;  /* 0x00000001180b7824 */ /* 0x000fe200010e0609 */
[----:B------:R-:W-:Y:S02]  /*15bd30*/  SHF.R.S32.HI R24, RZ, 0x1f, R19 ;  /* 0x0000001fff187819 */ /* 0x000fe40000011413 */
[----:B------:R0:W-:Y:S01]  /*15bd40*/  STL.64 [R1+0x1f68], R26 ;  /* 0x001f681a01007387 */ /* 0x0001e20000100a00 */
[----:B------:R-:W-:-:S03]  /*15bd50*/  IADD3 R20, P2, R19, R3, RZ ;  /* 0x0000000313147210 */ /* 0x000fc60007f5e0ff */
[----:B------:R1:W-:Y:S01]  /*15bd60*/  STL.64 [R1+0x1f58], R10 ;  /* 0x001f580a01007387 */ /* 0x0003e20000100a00 */
[----:B------:R-:W-:Y:S02]  /*15bd70*/  SHF.R.S32.HI R28, RZ, 0x1f, R18 ;  /* 0x0000001fff1c7819 */ /* 0x000fe40000011412 */
[-C--:B0-----:R-:W-:Y:S02]  /*15bd80*/  IADD3 R26, P1, R19, R2.reuse, RZ ;  /* 0x00000002131a7210 */ /* 0x081fe40007f3e0ff */
[----:B-1----:R-:W-:Y:S01]  /*15bd90*/  IADD3 R10, P0, R18, R2, RZ ;  /* 0x00000002120a7210 */ /* 0x002fe20007f1e0ff */
[C---:B------:R-:W-:Y:S02]  /*15bda0*/  IMAD.X R21, R24.reuse, 0x1, R9, P2 ;  /* 0x0000000118157824 */ /* 0x040fe400010e0609 */
[--C-:B------:R-:W-:Y:S01]  /*15bdb0*/  IMAD.X R27, R24, 0x1, R4.reuse, P1 ;  /* 0x00000001181b7824 */ /* 0x100fe200008e0604 */
[----:B------:R-:W-:Y:S01]  /*15bdc0*/  STL [R1+0x51ec], R19 ;  /* 0x0051ec1301007387 */ /* 0x000fe20000100800 */
[----:B------:R-:W-:-:S03]  /*15bdd0*/  IMAD.X R11, R28, 0x1, R4, P0 ;  /* 0x000000011c0b7824 */ /* 0x000fc600000e0604 */
[----:B------:R0:W-:Y:S04]  /*15bde0*/  STL.64 [R1+0x1f78], R26 ;  /* 0x001f781a01007387 */ /* 0x0001e80000100a00 */
[----:B------:R-:W-:Y:S04]  /*15bdf0*/  STL.64 [R1+0x1f80], R20 ;  /* 0x001f801401007387 */ /* 0x000fe80000100a00 */
[----:B------:R-:W-:Y:S04]  /*15be00*/  STL [R1+0x51f0], R18 ;  /* 0x0051f01201007387 */ /* 0x000fe80000100800 */
[----:B------:R1:W-:Y:S01]  /*15be10*/  STL.64 [R1+0x1f60], R10 ;  /* 0x001f600a01007387 */ /* 0x0003e20000100a00 */
[----:B------:R-:W-:Y:S01]  /*15be20*/  SHF.R.S32.HI R24, RZ, 0x1f, R17 ;  /* 0x0000001fff187819 */ /* 0x000fe20000011411 */
[----:B0-----:R-:W-:Y:S01]  /*15be30*/  IMAD.MOV.U32 R26, RZ, RZ, R12 ;  /* 0x000000ffff1a7224 */ /* 0x001fe200078e000c */
[----:B------:R-:W-:Y:S01]  /*15be40*/  IADD3 R12, P1, R18, R3, RZ ;  /* 0x00000003120c7210 */ /* 0x000fe20007f3e0ff */
[----:B------:R-:W-:Y:S01]  /*15be50*/  IMAD.MOV.U32 R27, RZ, RZ, R13 ;  /* 0x000000ffff1b7224 */ /* 0x000fe200078e000d */
[----:B-1----:R-:W-:-:S03]  /*15be60*/  IADD3 R10, P0, R17, R2, RZ ;  /* 0x00000002110a7210 */ /* 0x002fc60007f1e0ff */
[----:B------:R-:W-:Y:S01]  /*15be70*/  IMAD.X R13, R28, 0x1, R9, P1 ;  /* 0x000000011c0d7824 */ /* 0x000fe200008e0609 */
[----:B------:R-:W-:Y:S01]  /*15be80*/  STL [R1+0x56e4], R17 ;  /* 0x0056e41101007387 */ /* 0x000fe20000100800 */
[----:B------:R-:W-:-:S03]  /*15be90*/  IMAD.X R11, R24, 0x1, R4, P0 ;  /* 0x00000001180b7824 */ /* 0x000fc600000e0604 */
[----:B------:R0:W-:Y:S04]  /*15bea0*/  STL.64 [R1+0x1f90], R12 ;  /* 0x001f900c01007387 */ /* 0x0001e80000100a00 */
[----:B0-----:R-:W3:Y:S04]  /*15beb0*/  LDL.LU.64 R12, [R1+0x57c0] ;  /* 0x0057c000010c7983 */ /* 0x001ee80000300a00 */
[----:B------:R0:W-:Y:S04]  /*15bec0*/  STL.64 [R1+0x1f98], R10 ;  /* 0x001f980a01007387 */ /* 0x0001e80000100a00 */
[----:B0-----:R-:W4:Y:S01]  /*15bed0*/  LDL.LU.64 R10, [R1+0x57b8] ;  /* 0x0057b800010a7983 */ /* 0x001f220000300a00 */
[----:B------:R-:W-:-:S05]  /*15bee0*/  IADD3 R20, P2, R17, R3, RZ ;  /* 0x0000000311147210 */ /* 0x000fca0007f5e0ff */
[----:B------:R-:W-:Y:S01]  /*15bef0*/  IMAD.X R21, R24, 0x1, R9, P2 ;  /* 0x0000000118157824 */ /* 0x000fe200010e0609 */
[----:B------:R-:W-:Y:S02]  /*15bf00*/  SHF.R.S32.HI R24, RZ, 0x1f, R16 ;  /* 0x0000001fff187819 */ /* 0x000fe40000011410 */
[----:B------:R-:W-:Y:S02]  /*15bf10*/  IADD3 R18, P1, R16, R2, RZ ;  /* 0x0000000210127210 */ /* 0x000fe40007f3e0ff */
[----:B------:R0:W-:Y:S01]  /*15bf20*/  STL.64 [R1+0x1fa8], R20 ;  /* 0x001fa81401007387 */ /* 0x0001e20000100a00 */
[----:B------:R-:W-:Y:S02]  /*15bf30*/  IMAD.MOV.U32 R17, RZ, RZ, R19 ;  /* 0x000000ffff117224 */ /* 0x000fe400078e0013 */
[----:B------:R-:W-:Y:S01]  /*15bf40*/  IMAD.X R17, R24, 0x1, R4, P1 ;  /* 0x0000000118117824 */ /* 0x000fe200008e0604 */
[----:B------:R1:W-:Y:S01]  /*15bf50*/  STL [R1+0x51f4], R16 ;  /* 0x0051f41001007387 */ /* 0x0003e20000100800 */
[----:B0-----:R-:W-:-:S03]  /*15bf60*/  IADD3 R20, P2, R16, R3, RZ ;  /* 0x0000000310147210 */ /* 0x001fc60007f5e0ff */
[----:B------:R0:W-:Y:S02]  /*15bf70*/  STL [R1+0x1f88], R18 ;  /* 0x001f881201007387 */ /* 0x0001e40000100800 */
[----:B------:R-:W-:-:S05]  /*15bf80*/  IMAD.X R21, R24, 0x1, R9, P2 ;  /* 0x0000000118157824 */ /* 0x000fca00010e0609 */
[----:B------:R0:W-:Y:S04]  /*15bf90*/  STL.64 [R1+0x1fc8], R20 ;  /* 0x001fc81401007387 */ /* 0x0001e80000100a00 */
[----:B------:R0:W-:Y:S04]  /*15bfa0*/  STL [R1+0x1f8c], R17 ;  /* 0x001f8c1101007387 */ /* 0x0001e80000100800 */
[----:B--2---:R-:W-:Y:S04]  /*15bfb0*/  STL [R1+0x56e8], R15 ;  /* 0x0056e80f01007387 */ /* 0x004fe80000100800 */
[----:B------:R-:W2:Y:S01]  /*15bfc0*/  LDL R25, [R1+0xd80] ;  /* 0x000d800001197983 */ /* 0x000ea20000100800 */
[----:B-1----:R-:W-:Y:S01]  /*15bfd0*/  IMAD.MOV.U32 R16, RZ, RZ, R18 ;  /* 0x000000ffff107224 */ /* 0x002fe200078e0012 */
[----:B------:R-:W-:-:S02]  /*15bfe0*/  SHF.R.S32.HI R28, RZ, 0x1f, R15 ;  /* 0x0000001fff1c7819 */ /* 0x000fc4000001140f */
[----:B0-----:R-:W-:-:S05]  /*15bff0*/  IADD3 R18, P0, R15, R2, RZ ;  /* 0x000000020f127210 */ /* 0x001fca0007f1e0ff */
[----:B------:R-:W-:Y:S01]  /*15c000*/  IMAD.X R19, R28, 0x1, R4, P0 ;  /* 0x000000011c137824 */ /* 0x000fe200000e0604 */
[-C--:B------:R-:W-:Y:S02]  /*15c010*/  IADD3 R20, P1, R15, R3.reuse, RZ ;  /* 0x000000030f147210 */ /* 0x080fe40007f3e0ff */
[----:B------:R-:W-:Y:S02]  /*15c020*/  SHF.R.S32.HI R24, RZ, 0x1f, R14 ;  /* 0x0000001fff187819 */ /* 0x000fe4000001140e */
[----:B------:R0:W-:Y:S01]  /*15c030*/  STL.64 [R1+0x1fe0], R18 ;  /* 0x001fe01201007387 */ /* 0x0001e20000100a00 */
[----:B------:R-:W-:Y:S01]  /*15c040*/  IADD3 R16, P2, R14, R3, RZ ;  /* 0x000000030e107210 */ /* 0x000fe20007f5e0ff */
[--C-:B------:R-:W-:Y:S02]  /*15c050*/  IMAD.X R21, R28, 0x1, R9.reuse, P1 ;  /* 0x000000011c157824 */ /* 0x100fe400008e0609 */
[----:B------:R-:W-:Y:S02]  /*15c060*/  STL [R1+0x56ec], R14 ;  /* 0x0056ec0e01007387 */ /* 0x000fe40000100800 */
[----:B------:R-:W-:Y:S01]  /*15c070*/  IMAD.X R17, R24, 0x1, R9, P2 ;  /* 0x0000000118117824 */ /* 0x000fe200010e0609 */
[----:B0-----:R-:W-:Y:S01]  /*15c080*/  IADD3 R18, P0, R14, R2, RZ ;  /* 0x000000020e127210 */ /* 0x001fe20007f1e0ff */
[----:B------:R-:W-:Y:S04]  /*15c090*/  STL.64 [R1+0x1fd0], R20 ;  /* 0x001fd01401007387 */ /* 0x000fe80000100a00 */
[----:B------:R-:W-:-:S05]  /*15c0a0*/  IMAD.X R19, R24, 0x1, R4, P0 ;  /* 0x0000000118137824 */ /* 0x000fca00000e0604 */
[----:B------:R0:W-:Y:S04]  /*15c0b0*/  STL.64 [R1+0x1ff0], R18 ;  /* 0x001ff01201007387 */ /* 0x0001e80000100a00 */
[----:B------:R1:W-:Y:S01]  /*15c0c0*/  STL.64 [R1+0x1fd8], R16 ;  /* 0x001fd81001007387 */ /* 0x0003e20000100a00 */
[----:B---3--:R-:W-:Y:S02]  /*15c0d0*/  SHF.R.S32.HI R24, RZ, 0x1f, R13 ;  /* 0x0000001fff187819 */ /* 0x008fe4000001140d */
[C---:B0-----:R-:W-:Y:S02]  /*15c0e0*/  IADD3 R18, P1, R13.reuse, R2, RZ ;  /* 0x000000020d127210 */ /* 0x041fe40007f3e0ff */
[----:B-1----:R-:W-:-:S03]  /*15c0f0*/  IADD3 R16, P2, R13, R3, RZ ;  /* 0x000000030d107210 */ /* 0x002fc60007f5e0ff */
[C---:B------:R-:W-:Y:S02]  /*15c100*/  IMAD.X R19, R24.reuse, 0x1, R4, P1 ;  /* 0x0000000118137824 */ /* 0x040fe400008e0604 */
[----:B------:R-:W-:Y:S01]  /*15c110*/  IMAD.X R17, R24, 0x1, R9, P2 ;  /* 0x0000000118117824 */ /* 0x000fe200010e0609 */
[----:B----4-:R-:W-:Y:S02]  /*15c120*/  SHF.R.S32.HI R28, RZ, 0x1f, R10 ;  /* 0x0000001fff1c7819 */ /* 0x010fe4000001140a */
[----:B------:R-:W-:Y:S01]  /*15c130*/  IADD3 R14, P0, R10, R2, RZ ;  /* 0x000000020a0e7210 */ /* 0x000fe20007f1e0ff */
[----:B------:R-:W-:Y:S04]  /*15c140*/  STL [R1+0x56f0], R13 ;  /* 0x0056f00d01007387 */ /* 0x000fe80000100800 */
[----:B------:R0:W-:Y:S01]  /*15c150*/  STL.64 [R1+0x2018], R18 ;  /* 0x0020181201007387 */ /* 0x0001e20000100a00 */
[----:B------:R-:W-:-:S03]  /*15c160*/  IMAD.X R15, R28, 0x1, R4, P0 ;  /* 0x000000011c0f7824 */ /* 0x000fc600000e0604 */
[----:B------:R-:W-:Y:S04]  /*15c170*/  STL [R1+0x56f4], R10 ;  /* 0x0056f40a01007387 */ /* 0x000fe80000100800 */
[----:B------:R1:W-:Y:S01]  /*15c180*/  STL.64 [R1+0x2028], R16 ;  /* 0x0020281001007387 */ /* 0x0003e20000100a00 */
[----:B------:R-:W-:-:S03]  /*15c190*/  SHF.R.S32.HI R24, RZ, 0x1f, R8 ;  /* 0x0000001fff187819 */ /* 0x000fc60000011408 */
[----:B------:R3:W-:Y:S01]  /*15c1a0*/  STL.64 [R1+0x2020], R14 ;  /* 0x0020200e01007387 */ /* 0x0007e20000100a00 */
[-C--:B0-----:R-:W-:Y:S02]  /*15c1b0*/  IADD3 R18, P1, R10, R3.reuse, RZ ;  /* 0x000000030a127210 */ /* 0x081fe40007f3e0ff */
[C---:B-1----:R-:W-:Y:S02]  /*15c1c0*/  IADD3 R16, P0, R8.reuse, R2, RZ ;  /* 0x0000000208107210 */ /* 0x042fe40007f1e0ff */
[----:B---3--:R-:W-:Y:S01]  /*15c1d0*/  IADD3 R14, P2, R8, R3, RZ ;  /* 0x00000003080e7210 */ /* 0x008fe20007f5e0ff */
[--C-:B------:R-:W-:Y:S02]  /*15c1e0*/  IMAD.X R19, R28, 0x1, R9.reuse, P1 ;  /* 0x000000011c137824 */ /* 0x100fe400008e0609 */
[C---:B------:R-:W-:Y:S02]  /*15c1f0*/  IMAD.X R17, R24.reuse, 0x1, R4, P0 ;  /* 0x0000000118117824 */ /* 0x040fe400000e0604 */
[----:B------:R-:W-:Y:S01]  /*15c200*/  IMAD.X R15, R24, 0x1, R9, P2 ;  /* 0x00000001180f7824 */ /* 0x000fe200010e0609 */
[----:B------:R0:W-:Y:S01]  /*15c210*/  STL.64 [R1+0x2038], R18 ;  /* 0x0020381201007387 */ /* 0x0001e20000100a00 */
[----:B------:R-:W-:-:S03]  /*15c220*/  SHF.R.S32.HI R24, RZ, 0x1f, R7 ;  /* 0x0000001fff187819 */ /* 0x000fc60000011407 */
[----:B------:R1:W-:Y:S01]  /*15c230*/  STL.64 [R1+0x2060], R16 ;  /* 0x0020601001007387 */ /* 0x0003e20000100a00 */
[----:B------:R-:W-:-:S03]  /*15c240*/  SHF.R.S32.HI R28, RZ, 0x1f, R5 ;  /* 0x0000001fff1c7819 */ /* 0x000fc60000011405 */
[----:B------:R3:W-:Y:S01]  /*15c250*/  STL.64 [R1+0x2058], R14 ;  /* 0x0020580e01007387 */ /* 0x0007e20000100a00 */
[CC--:B0-----:R-:W-:Y:S02]  /*15c260*/  IADD3 R18, P1, R7.reuse, R2.reuse, RZ ;  /* 0x0000000207127210 */ /* 0x0c1fe40007f3e0ff */
[----:B-1----:R-:W-:Y:S02]  /*15c270*/  IADD3 R16, P2, R7, R3, RZ ;  /* 0x0000000307107210 */ /* 0x002fe40007f5e0ff */
[----:B---3--:R-:W-:Y:S01]  /*15c280*/  IADD3 R14, P0, R5, R2, RZ ;  /* 0x00000002050e7210 */ /* 0x008fe20007f1e0ff */
[C-C-:B------:R-:W-:Y:S02]  /*15c290*/  IMAD.X R19, R24.reuse, 0x1, R4.reuse, P1 ;  /* 0x0000000118137824 */ /* 0x140fe400008e0604 */
[----:B------:R-:W-:Y:S02]  /*15c2a0*/  IMAD.X R17, R24, 0x1, R9, P2 ;  /* 0x0000000118117824 */ /* 0x000fe400010e0609 */
[----:B------:R-:W-:Y:S01]  /*15c2b0*/  IMAD.X R15, R28, 0x1, R4, P0 ;  /* 0x000000011c0f7824 */ /* 0x000fe200000e0604 */
[----:B------:R0:W-:Y:S04]  /*15c2c0*/  STL.64 [R1+0x2050], R18 ;  /* 0x0020501201007387 */ /* 0x0001e80000100a00 */
        /* <DEDUP_REMOVED lines=9> */
[----:B------:R-:W-:Y:S04]  /*15c360*/  STL.64 [R1+0x1d78], R18 ;  /* 0x001d781201007387 */ /* 0x000fe80000100a00 */
[----:B------:R0:W-:Y:S01]  /*15c370*/  STL.64 [R1+0x1c88], R16 ;  /* 0x001c881001007387 */ /* 0x0001e20000100a00 */
[----:B------:R-:W-:Y:S01]  /*15c380*/  UMOV UR18, UR6 ;  /* 0x0000000600127c82 */ /* 0x000fe20008000000 */
[----:B------:R-:W-:-:S02]  /*15c390*/  SHF.R.S32.HI R24, RZ, 0x1f, R12 ;  /* 0x0000001fff187819 */ /* 0x000fc4000001140c */
[----:B------:R1:W-:Y:S01]  /*15c3a0*/  STL.64 [R1+0x1228], R14 ;  /* 0x0012280e01007387 */ /* 0x0003e20000100a00 */
[----:B------:R-:W-:Y:S02]  /*15c3b0*/  ULDC.64 UR6, c[0x0][0x228] ;  /* 0x00008a0000067ab9 */ /* 0x000fe40000000a00 */
[----:B------:R-:W-:Y:S01]  /*15c3c0*/  UMOV UR4, UR7 ;  /* 0x0000000700047c82 */ /* 0x000fe20008000000 */
[----:B------:R-:W-:Y:S01]  /*15c3d0*/  UMOV UR26, UR6 ;  /* 0x00000006001a7c82 */ /* 0x000fe20008000000 */
[----:B------:R-:W-:Y:S01]  /*15c3e0*/  ULDC.64 UR6, c[0x0][0x228] ;  /* 0x00008a0000067ab9 */ /* 0x000fe20000000a00 */
[C---:B0-----:R-:W-:Y:S02]  /*15c3f0*/  IADD3 R16, P1, R12.reuse, R2, RZ ;  /* 0x000000020c107210 */ /* 0x041fe40007f3e0ff */
[----:B-1----:R-:W-:Y:S01]  /*15c400*/  IADD3 R14, P0, R12, R3, RZ ;  /* 0x000000030c0e7210 */ /* 0x002fe20007f1e0ff */
[----:B------:R0:W-:Y:S02]  /*15c410*/  STL [R1+0x56f8], R12 ;  /* 0x0056f80c01007387 */ /* 0x0001e40000100800 */
[C---:B------:R-:W-:Y:S01]  /*15c420*/  IMAD.X R17, R24.reuse, 0x1, R4, P1 ;  /* 0x0000000118117824 */ /* 0x040fe200008e0604 */
[----:B------:R-:W-:Y:S01]  /*15c430*/  UMOV UR46, UR6 ;  /* 0x00000006002e7c82 */ /* 0x000fe20008000000 */
[----:B------:R-:W-:Y:S01]  /*15c440*/  IMAD.X R15, R24, 0x1, R9, P0 ;  /* 0x00000001180f7824 */ /* 0x000fe200000e0609 */
[----:B------:R-:W-:-:S02]  /*15c450*/  SHF.R.S32.HI R24, RZ, 0x1f, R11 ;  /* 0x0000001fff187819 */ /* 0x000fc4000001140b */
[----:B0-----:R-:W-:-:S05]  /*15c460*/  IADD3 R12, P0, R11, R2, RZ ;  /* 0x000000020b0c7210 */ /* 0x001fca0007f1e0ff */
[----:B------:R-:W-:Y:S01]  /*15c470*/  IMAD.X R13, R24, 0x1, R4, P0 ;  /* 0x00000001180d7824 */ /* 0x000fe200000e0604 */
[----:B------:R-:W-:Y:S02]  /*15c480*/  LOP3.LUT R6, R6, 0xffffbfff, RZ, 0xc0, !PT ;  /* 0xffffbfff06067812 */ /* 0x000fe400078ec0ff */
[----:B------:R-:W-:Y:S01]  /*15c490*/  LOP3.LUT R5, R5, 0x7fffffff, RZ, 0xc0, !PT ;  /* 0x7fffffff05057812 */ /* 0x000fe200078ec0ff */
[----:B------:R-:W-:Y:S01]  /*15c4a0*/  UMOV UR23, UR10 ;  /* 0x0000000a00177c82 */ /* 0x000fe20008000000 */
[C---:B--2---:R-:W-:Y:S02]  /*15c4b0*/  VIADD R10, R25.reuse, 0x153 ;  /* 0x00000153190a7836 */ /* 0x044fe40000000000 */
[----:B------:R-:W-:-:S03]  /*15c4c0*/  VIADD R28, R25, 0x156 ;  /* 0x00000156191c7836 */ /* 0x000fc60000000000 */
[----:B------:R-:W-:Y:S02]  /*15c4d0*/  ISETP.GE.AND P2, PT, R10, UR4, PT ;  /* 0x000000040a007c0c */ /* 0x000fe4000bf46270 */
[----:B------:R-:W-:Y:S01]  /*15c4e0*/  MOV R10, UR46 ;  /* 0x0000002e000a7c02 */ /* 0x000fe20008000f00 */
[----:B------:R-:W-:Y:S01]  /*15c4f0*/  UMOV UR4, UR7 ;  /* 0x0000000700047c82 */ /* 0x000fe20008000000 */
[----:B------:R-:W-:Y:S01]  /*15c500*/  ULDC.64 UR6, c[0x0][0x228] ;  /* 0x00008a0000067ab9 */ /* 0x000fe20000000a00 */
[----:B------:R-:W-:Y:S02]  /*15c510*/  ISETP.GE.AND P1, PT, R28, UR4, PT ;  /* 0x000000041c007c0c */ /* 0x000fe4000bf26270 */
[----:B------:R-:W-:Y:S04]  /*15c520*/  STL [R1+0x2ec4], R10 ;  /* 0x002ec40a01007387 */ /* 0x000fe80000100800 */
[----:B------:R-:W-:Y:S04]  /*15c530*/  STL.64 [R1+0x11f0], R16 ;  /* 0x0011f01001007387 */ /* 0x000fe80000100a00 */
[----:B------:R-:W-:Y:S04]  /*15c540*/  STL.64 [R1+0x1148], R14 ;  /* 0x0011480e01007387 */ /* 0x000fe80000100a00 */
[----:B------:R0:W-:Y:S01]  /*15c550*/  STL.64 [R1+0x1070], R12 ;  /* 0x0010700c01007387 */ /* 0x0001e20000100a00 */
[----:B------:R-:W-:Y:S01]  /*15c560*/  VIADD R28, R25, 0x152 ;  /* 0x00000152191c7836 */ /* 0x000fe20000000000 */
[----:B------:R-:W-:Y:S01]  /*15c570*/  UMOV UR4, UR7 ;  /* 0x0000000700047c82 */ /* 0x000fe20008000000 */
[----:B0-----:R-:W-:-:S05]  /*15c580*/  IADD3 R12, P0, R11, R3, RZ ;  /* 0x000000030b0c7210 */ /* 0x001fca0007f1e0ff */
[----:B------:R-:W-:Y:S01]  /*15c590*/  IMAD.X R13, R24, 0x1, R9, P0 ;  /* 0x00000001180d7824 */ /* 0x000fe200000e0609 */
[----:B------:R-:W-:Y:S02]  /*15c5a0*/  ISETP.GE.AND P0, PT, R28, UR4, PT ;  /* 0x000000041c007c0c */ /* 0x000fe4000bf06270 */
[----:B------:R-:W-:Y:S01]  /*15c5b0*/  @P1 LOP3.LUT R6, R6, 0x4000, RZ, 0xfc, !PT ;  /* 0x0000400006061812 */ /* 0x000fe200078efcff */
[----:B------:R-:W-:Y:S01]  /*15c5c0*/  UMOV UR25, UR6 ;  /* 0x0000000600197c82 */ /* 0x000fe20008000000 */
[----:B------:R-:W-:Y:S01]  /*15c5d0*/  VIADD R24, R25, 0x151 ;  /* 0x0000015119187836 */ /* 0x000fe20000000000 */
[----:B------:R-:W-:Y:S01]  /*15c5e0*/  ULDC.64 UR6, c[0x0][0x228] ;  /* 0x00008a0000067ab9 */ /* 0x000fe20000000a00 */
[----:B------:R-:W-:Y:S01]  /*15c5f0*/  LOP3.LUT R6, R6, 0xfffff7ff, RZ, 0xc0, !PT ;  /* 0xfffff7ff06067812 */ /* 0x000fe200078ec0ff */
[----:B------:R-:W-:Y:S01]  /*15c600*/  UMOV UR5, UR7 ;  /* 0x0000000700057c82 */ /* 0x000fe20008000000 */
[----:B------:R-:W-:-:S05]  /*15c610*/  @P2 LOP3.LUT R5, R5, 0x80000000, RZ, 0xfc, !PT ;  /* 0x8000000005052812 */ /* 0x000fca00078efcff */
[----:B------:R-:W-:Y:S02]  /*15c620*/  @P0 LOP3.LUT R6, R6, 0x800, RZ, 0xfc, !PT ;  /* 0x0000080006060812 */ /* 0x000fe400078efcff */
[----:B------:R-:W-:Y:S01]  /*15c630*/  ISETP.GE.AND P0, PT, R24, UR5, PT ;  /* 0x0000000518007c0c */ /* 0x000fe2000bf06270 */
[----:B------:R-:W-:Y:S01]  /*15c640*/  UMOV UR24, UR6 ;  /* 0x0000000600187c82 */ /* 0x000fe20008000000 */
[----:B------:R-:W-:Y:S01]  /*15c650*/  ULDC.64 UR6, c[0x0][0x228] ;  /* 0x00008a0000067ab9 */ /* 0x000fe20000000a00 */
[----:B------:R0:W-:Y:S01]  /*15c660*/  STL [R1+0x57ac], R11 ;  /* 0x0057ac0b01007387 */ /* 0x0001e20000100800 */
[----:B------:R-:W-:Y:S01]  /*15c670*/  UMOV UR48, UR7 ;  /* 0x0000000700307c82 */ /* 0x000fe20008000000 */
[----:B------:R-:W-:Y:S01]  /*15c680*/  UMOV UR28, UR6 ;  /* 0x00000006001c7c82 */ /* 0x000fe20008000000 */
[----:B------:R-:W-:Y:S01]  /*15c690*/  LOP3.LUT R5, R5, 0xbfffffff, RZ, 0xc0, !PT ;  /* 0xbfffffff05057812 */ /* 0x000fe200078ec0ff */
[----:B------:R-:W-:Y:S02]  /*15c6a0*/  ULDC.64 UR6, c[0x0][0x228] ;  /* 0x00008a0000067ab9 */ /* 0x000fe40000000a00 */
[----:B------:R-:W-:Y:S01]  /*15c6b0*/  UMOV UR15, UR7 ;  /* 0x00000007000f7c82 */ /* 0x000fe20008000000 */
[----:B0-----:R-:W-:-:S03]  /*15c6c0*/  VIADD R11, R25, 0x14f ;  /* 0x0000014f190b7836 */ /* 0x001fc60000000000 */
[----:B------:R-:W-:Y:S01]  /*15c6d0*/  @P0 LOP3.LUT R5, R5, 0x40000000, RZ, 0xfc, !PT ;  /* 0x4000000005050812 */ /* 0x000fe200078efcff */
[----:B------:R-:W-:Y:S01]  /*15c6e0*/  VIADD R28, R25, 0x150 ;  /* 0x00000150191c7836 */ /* 0x000fe20000000000 */
[----:B------:R-:W-:Y:S01]  /*15c6f0*/  ISETP.GE.AND P0, PT, R11, UR15, PT ;  /* 0x0000000f0b007c0c */ /* 0x000fe2000bf06270 */
[----:B------:R-:W-:-:S03]  /*15c700*/  UMOV UR27, UR6 ;  /* 0x00000006001b7c82 */ /* 0x000fc60008000000 */
[----:B------:R-:W-:Y:S01]  /*15c710*/  ISETP.GE.AND P1, PT, R28, UR48, PT ;  /* 0x000000301c007c0c */ /* 0x000fe2000bf26270 */
[----:B------:R-:W-:Y:S01]  /*15c720*/  ULDC.64 UR6, c[0x0][0x228] ;  /* 0x00008a0000067ab9 */ /* 0x000fe20000000a00 */
[----:B------:R-:W-:Y:S01]  /*15c730*/  VIADD R28, R25, 0x14d ;  /* 0x0000014d191c7836 */ /* 0x000fe20000000000 */
[----:B------:R-:W-:Y:S01]  /*15c740*/  UMOV UR45, UR7 ;  /* 0x00000007002d7c82 */ /* 0x000fe20008000000 */
[----:B------:R-:W-:Y:S01]  /*15c750*/  UMOV UR29, UR6 ;  /* 0x00000006001d7c82 */ /* 0x000fe20008000000 */
[----:B------:R-:W-:Y:S01]  /*15c760*/  LOP3.LUT R5, R5, 0xdfffffff, RZ, 0xc0, !PT ;  /* 0xdfffffff05057812 */ /* 0x000fe200078ec0ff */
[----:B------:R-:W-:Y:S01]  /*15c770*/  ULDC.64 UR6, c[0x0][0x228] ;  /* 0x00008a0000067ab9 */ /* 0x000fe20000000a00 */
[----:B------:R-:W-:Y:S01]  /*15c780*/  VIADD R24, R25, 0x14e ;  /* 0x0000014e19187836 */ /* 0x000fe20000000000 */
[----:B------:R-:W-:Y:S01]  /*15c790*/  UMOV UR9, UR7 ;  /* 0x0000000700097c82 */ /* 0x000fe20008000000 */
[----:B------:R-:W-:Y:S01]  /*15c7a0*/  LOP3.LUT R6, R6, 0xfffffbff, RZ, 0xc0, !PT ;  /* 0xfffffbff06067812 */ /* 0x000fe200078ec0ff */
[----:B------:R0:W-:Y:S01]  /*15c7b0*/  STL.64 [R1+0xfa0], R12 ;  /* 0x000fa00c01007387 */ /* 0x0001e20000100a00 */
[----:B------:R-:W-:-:S02]  /*15c7c0*/  @P0 LOP3.LUT R5, R5, 0x20000000, RZ, 0xfc, !PT ;  /* 0x2000000005050812 */ /* 0x000fc400078efcff */
[----:B------:R-:W-:Y:S02]  /*15c7d0*/  ISETP.GE.AND P0, PT, R28, UR9, PT ;  /* 0x000000091c007c0c */ /* 0x000fe4000bf06270 */
[----:B------:R-:W-:Y:S01]  /*15c7e0*/  @P1 LOP3.LUT R6, R6, 0x400, RZ, 0xfc, !PT ;  /* 0x0000040006061812 */ /* 0x000fe200078efcff */
[----:B------:R-:W-:Y:S01]  /*15c7f0*/  UMOV UR32, UR6 ;  /* 0x0000000600207c82 */ /* 0x000fe20008000000 */
[----:B------:R-:W-:Y:S01]  /*15c800*/  ISETP.GE.AND P1, PT, R24, UR45, PT ;  /* 0x0000002d18007c0c */ /* 0x000fe2000bf26270 */
[----:B------:R-:W-:Y:S01]  /*15c810*/  ULDC.64 UR6, c[0x0][0x228] ;  /* 0x00008a0000067ab9 */ /* 0x000fe20000000a00 */
[----:B------:R-:W-:Y:S01]  /*15c820*/  VIADD R28, R25, 0x14b ;  /* 0x0000014b191c7836 */ /* 0x000fe20000000000 */
[----:B------:R-:W-:Y:S01]  /*15c830*/  UMOV UR44, UR7 ;  /* 0x00000007002c7c82 */ /* 0x000fe20008000000 */
[----:B------:R-:W-:Y:S01]  /*15c840*/  UMOV UR31, UR6 ;  /* 0x00000006001f7c82 */ /* 0x000fe20008000000 */
[----:B------:R-:W-:Y:S01]  /*15c850*/  LOP3.LUT R5, R5, 0xefffffff, RZ, 0xc0, !PT ;  /* 0xefffffff05057812 */ /* 0x000fe200078ec0ff */
[----:B------:R-:W-:Y:S01]  /*15c860*/  ULDC.64 UR6, c[0x0][0x228] ;  /* 0x00008a0000067ab9 */ /* 0x000fe20000000a00 */
[----:B------:R-:W-:Y:S01]  /*15c870*/  IMAD.U32 R10, RZ, RZ, UR16 ;  /* 0x00000010ff0a7e24 */ /* 0x000fe2000f8e00ff */
[----:B------:R-:W-:Y:S01]  /*15c880*/  UMOV UR14, UR7 ;  /* 0x00000007000e7c82 */ /* 0x000fe20008000000 */
[----:B------:R-:W-:Y:S01]  /*15c890*/  UMOV UR19, UR17 ;  /* 0x0000001100137c82 */ /* 0x000fe20008000000 */
[----:B------:R-:W-:-:S02]  /*15c8a0*/  @P0 LOP3.LUT R5, R5, 0x10000000, RZ, 0xfc, !PT ;  /* 0x1000000005050812 */ /* 0x000fc400078efcff */
[----:B------:R-:W-:Y:S01]  /*15c8b0*/  ISETP.GE.AND P0, PT, R28, UR14, PT ;  /* 0x0000000e1c007c0c */ /* 0x000fe2000bf06270 */
[C---:B------:R-:W-:Y:S01]  /*15c8c0*/  VIADD R24, R25.reuse, 0x14c ;  /* 0x0000014c19187836 */ /* 0x040fe20000000000 */
[----:B------:R-:W-:Y:S01]  /*15c8d0*/  LOP3.LUT R6, R6, 0xfffffdff, RZ, 0xc0, !PT ;  /* 0xfffffdff06067812 */ /* 0x000fe200078ec0ff */
[----:B------:R-:W-:Y:S01]  /*15c8e0*/  UMOV UR30, UR6 ;  /* 0x00000006001e7c82 */ /* 0x000fe20008000000 */
[----:B------:R-:W-:Y:S01]  /*15c8f0*/  ULDC.64 UR6, c[0x0][0x228] ;  /* 0x00008a0000067ab9 */ /* 0x000fe20000000a00 */
[----:B------:R-:W-:Y:S01]  /*15c900*/  ULDC.64 UR16, c[0x0][0x228] ;  /* 0x00008a0000107ab9 */ /* 0x000fe20000000a00 */
[----:B------:R-:W-:Y:S02]  /*15c910*/  @P1 LOP3.LUT R6, R6, 0x200, RZ, 0xfc, !PT ;  /* 0x0000020006061812 */ /* 0x000fe400078efcff */
[----:B------:R-:W-:Y:S01]  /*15c920*/  ISETP.GE.AND P1, PT, R24, UR44, PT ;  /* 0x0000002c18007c0c */ /* 0x000fe2000bf26270 */
[----:B------:R-:W-:Y:S01]  /*15c930*/  VIADD R28, R25, 0x149 ;  /* 0x00000149191c7836 */ /* 0x000fe20000000000 */
[----:B------:R-:W-:Y:S01]  /*15c940*/  LOP3.LUT R5, R5, 0xf7ffffff, RZ, 0xc0, !PT ;  /* 0xf7ffffff05057812 */ /* 0x000fe200078ec0ff */
[----:B------:R-:W-:Y:S01]  /*15c950*/  UMOV UR46, UR6 ;  /* 0x00000006002e7c82 */ /* 0x000fe20008000000 */
[----:B------:R-:W-:Y:S01]  /*15c960*/  UMOV UR6, UR11 ;  /* 0x0000000b00067c82 */ /* 0x000fe20008000000 */
[----:B------:R-:W-:Y:S01]  /*15c970*/  VIADD R24, R25, 0x14a ;  /* 0x0000014a19187836 */ /* 0x000fe20000000000 */
[----:B------:R-:W-:-:S02]  /*15c980*/  @P0 LOP3.LUT R5, R5, 0x8000000, RZ, 0xfc, !PT ;  /* 0x0800000005050812 */ /* 0x000fc400078efcff */
[----:B------:R-:W-:Y:S02]  /*15c990*/  ISETP.GE.AND P0, PT, R28, UR6, PT ;  /* 0x000000061c007c0c */ /* 0x000fe4000bf06270 */
[----:B------:R-:W-:Y:S01]  /*15c9a0*/  LOP3.LUT R6, R6, 0xfffffeff, RZ, 0xc0, !PT ;  /* 0xfffffeff06067812 */ /* 0x000fe200078ec0ff */
[----:B------:R-:W-:Y:S01]  /*15c9b0*/  UMOV UR43, UR7 ;  /* 0x00000007002b7c82 */ /* 0x000fe20008000000 */
[----:B------:R-:W-:Y:S01]  /*15c9c0*/  ULDC.64 UR10, c[0x0][0x228] ;  /* 0x00008a00000a7ab9 */ /* 0x000fe20000000a00 */
[----:B------:R-:W-:Y:S02]  /*15c9d0*/  IMAD.U32 R22, RZ, RZ, UR16 ;  /* 0x00000010ff167e24 */ /* 0x000fe4000f8e00ff */
[----:B------:R-:W-:Y:S01]  /*15c9e0*/  IMAD.U32 R20, RZ, RZ, UR50 ;  /* 0x00000032ff147e24 */ /* 0x000fe2000f8e00ff */
[----:B------:R-:W-:Y:S02]  /*15c9f0*/  @P1 LOP3.LUT R6, R6, 0x100, RZ, 0xfc, !PT ;  /* 0x0000010006061812 */ /* 0x000fe400078efcff */
[----:B------:R-:W-:Y:S01]  /*15ca00*/  ISETP.GE.AND P1, PT, R24, UR43, PT ;  /* 0x0000002b18007c0c */ /* 0x000fe2000bf26270 */
[----:B------:R-:W-:Y:S01]  /*15ca10*/  UMOV UR42, UR11 ;  /* 0x0000000b002a7c82 */ /* 0x000fe20008000000 */
[----:B------:R-:W-:Y:S01]  /*15ca20*/  UMOV UR22, UR10 ;  /* 0x0000000a00167c82 */ /* 0x000fe20008000000 */
[----:B------:R-:W-:Y:S01]  /*15ca30*/  VIADD R28, R25, 0x147 ;  /* 0x00000147191c7836 */ /* 0x000fe20000000000 */
[----:B------:R-:W-:Y:S01]  /*15ca40*/  LOP3.LUT R5, R5, 0xfbffffff, RZ, 0xc0, !PT ;  /* 0xfbffffff05057812 */ /* 0x000fe200078ec0ff */
[----:B------:R-:W-:Y:S01]  /*15ca50*/  ULDC.64 UR10, c[0x0][0x228] ;  /* 0x00008a00000a7ab9 */ /* 0x000fe20000000a00 */
[----:B------:R-:W-:Y:S01]  /*15ca60*/  ULDC.64 UR48, c[0x0][0x228] ;  /* 0x00008a0000307ab9 */ /* 0x000fe20000000a00 */
[----:B------:R-:W-:Y:S01]  /*15ca70*/  UMOV UR13, UR11 ;  /* 0x0000000b000d7c82 */ /* 0x000fe20008000000 */
[----:B------:R-:W-:-:S02]  /*15ca80*/  @P0 LOP3.LUT R5, R5, 0x4000000, RZ, 0xfc, !PT ;  /* 0x0400000005050812 */ /* 0x000fc400078efcff */
[----:B------:R-:W-:Y:S01]  /*15ca90*/  ISETP.GE.AND P0, PT, R28, UR13, PT ;  /* 0x0000000d1c007c0c */ /* 0x000fe2000bf06270 */
[----:B------:R-:W-:Y:S01]  /*15caa0*/  VIADD R24, R25, 0x148 ;  /* 0x0000014819187836 */ /* 0x000fe20000000000 */
[----:B------:R-:W-:Y:S01]  /*15cab0*/  LOP3.LUT R6, R6, 0xffffff7f, RZ, 0xc0, !PT ;  /* 0xffffff7f06067812 */ /* 0x000fe200078ec0ff */
[----:B------:R-:W-:Y:S01]  /*15cac0*/  UMOV UR47, UR10 ;  /* 0x0000000a002f7c82 */ /* 0x000fe20008000000 */
[----:B------:R-:W-:Y:S01]  /*15cad0*/  ULDC.64 UR10, c[0x0][0x228] ;  /* 0x00008a00000a7ab9 */ /* 0x000fe20000000a00 */
[----:B------:R-:W-:Y:S02]  /*15cae0*/  LOP3.LUT R7, R7, 0x7fffffff, RZ, 0xc0, !PT ;  /* 0x7fffffff07077812 */ /* 0x000fe400078ec0ff */
[----:B------:R-:W-:Y:S02]  /*15caf0*/  @P1 LOP3.LUT R6, R6, 0x80, RZ, 0xfc, !PT ;  /* 0x0000008006061812 */ /* 0x000fe400078efcff */
[----:B------:R-:W-:Y:S01]  /*15cb00*/  ISETP.GE.AND P1, PT, R24, UR42, PT ;  /* 0x0000002a18007c0c */ /* 0x000fe2000bf26270 */
[----:B------:R-:W-:Y:S01]  /*15cb10*/  UMOV UR41, UR11 ;  /* 0x0000000b00297c82 */ /* 0x000fe20008000000 */
[----:B------:R-:W-:Y:S01]  /*15cb20*/  UMOV UR37, UR10 ;  /* 0x0000000a00257c82 */ /* 0x000fe20008000000 */
[----:B------:R-:W-:Y:S01]  /*15cb30*/  VIADD R28, R25, 0x145 ;  /* 0x00000145191c7836 */ /* 0x000fe20000000000 */
[----:B------:R-:W-:Y:S01]  /*15cb40*/  LOP3.LUT R5, R5, 0xfdffffff, RZ, 0xc0, !PT ;  /* 0xfdffffff05057812 */ /* 0x000fe200078ec0ff */
[----:B------:R-:W-:Y:S01]  /*15cb50*/  ULDC.64 UR10, c[0x0][0x228] ;  /* 0x00008a00000a7ab9 */ /* 0x000fe20000000a00 */
[----:B------:R-:W-:Y:S01]  /*15cb60*/  VIADD R24, R25, 0x146 ;  /* 0x0000014619187836 */ /* 0x000fe20000000000 */
[----:B------:R-:W-:Y:S01]  /*15cb70*/  UMOV UR8, UR11 ;  /* 0x0000000b00087c82 */ /* 0x000fe20008000000 */
[----:B------:R-:W-:-:S02]  /*15cb80*/  @P0 LOP3.LUT R5, R5, 0x2000000, RZ, 0xfc, !PT ;  /* 0x0200000005050812 */ /* 0x000fc400078efcff */
[----:B------:R-:W-:Y:S02]  /*15cb90*/  ISETP.GE.AND P0, PT, R28, UR8, PT ;  /* 0x000000081c007c0c */ /* 0x000fe4000bf06270 */
[----:B------:R-:W-:Y:S01]  /*15cba0*/  LOP3.LUT R6, R6, 0xffffffbf, RZ, 0xc0, !PT ;  /* 0xffffffbf06067812 */ /* 0x000fe200078ec0ff */
[----:B------:R-:W-:Y:S01]  /*15cbb0*/  UMOV UR36, UR10 ;  /* 0x0000000a00247c82 */ /* 0x000fe20008000000 */
[----:B------:R-:W-:Y:S01]  /*15cbc0*/  ULDC.64 UR10, c[0x0][0x228] ;  /* 0x00008a00000a7ab9 */ /* 0x000fe20000000a00 */
[----:B------:R-:W-:Y:S01]  /*15cbd0*/  UMOV UR7, UR17 ;  /* 0x0000001100077c82 */ /* 0x000fe20008000000 */
        /* <DEDUP_REMOVED lines=11> */
[C---:B------:R-:W-:Y:S01]  /*15cc90*/  VIADD R24, R25.reuse, 0x144 ;  /* 0x0000014419187836 */ /* 0x040fe20000000000 */
[----:B------:R-:W-:Y:S01]  /*15cca0*/  LOP3.LUT R6, R6, 0xffffffdf, RZ, 0xc0, !PT ;  /* 0xffffffdf06067812 */ /* 0x000fe200078ec0ff */
[----:B------:R-:W-:Y:S01]  /*15ccb0*/  UMOV UR34, UR10 ;  /* 0x0000000a00227c82 */ /* 0x000fe20008000000 */
[----:B------:R-:W-:Y:S01]  /*15ccc0*/  ULDC.64 UR10, c[0x0][0x228] ;  /* 0x00008a00000a7ab9 */ /* 0x000fe20000000a00 */
        /* <DEDUP_REMOVED lines=13> */
[----:B0-----:R-:W-:Y:S01]  /*15cda0*/  IMAD.U32 R12, RZ, RZ, UR10 ;  /* 0x0000000aff0c7e24 */ /* 0x001fe2000f8e00ff */
[----:B------:R-:W-:Y:S01]  /*15cdb0*/  ULDC.64 UR10, c[0x0][0x228] ;  /* 0x00008a00000a7ab9 */ /* 0x000fe20000000a00 */
[----:B------:R-:W-:Y:S01]  /*15cdc0*/  IMAD.U32 R21, RZ, RZ, UR16 ;  /* 0x00000010ff157e24 */ /* 0x000fe2000f8e00ff */
[----:B------:R-:W-:Y:S02]  /*15cdd0*/  @P1 LOP3.LUT R6, R6, 0x10, RZ, 0xfc, !PT ;  /* 0x0000001006061812 */ /* 0x000fe400078efcff */
[----:B------:R-:W-:Y:S01]  /*15cde0*/  ISETP.GE.AND P1, PT, R24, UR39, PT ;  /* 0x0000002718007c0c */ /* 0x000fe2000bf26270 */
[----:B------:R-:W-:Y:S01]  /*15cdf0*/  VIADD R28, R25, 0x13f ;  /* 0x0000013f191c7836 */ /* 0x000fe20000000000 */
[----:B------:R-:W-:Y:S01]  /*15ce00*/  LOP3.LUT R5, R5, 0xffbfffff, RZ, 0xc0, !PT ;  /* 0xffbfffff05057812 */ /* 0x000fe200078ec0ff */
[----:B------:R-:W-:Y:S01]  /*15ce10*/  IMAD.U32 R13, RZ, RZ, UR10 ;  /* 0x0000000aff0d7e24 */ /* 0x000fe2000f8e00ff */
[----:B------:R-:W-:Y:S01]  /*15ce20*/  UMOV UR21, UR11 ;  /* 0x0000000b00157c82 */ /* 0x000fe20008000000 */
[----:B------:R-:W-:Y:S01]  /*15ce30*/  ULDC.64 UR10, c[0x0][0x228] ;  /* 0x00008a00000a7ab9 */ /* 0x000fe20000000a00 */
[----:B------:R-:W-:Y:S01]  /*15ce40*/  UMOV UR15, UR49 ;  /* 0x00000031000f7c82 */ /* 0x000fe20008000000 */
[----:B------:R-:W-:-:S02]  /*15ce50*/  @P0 LOP3.LUT R5, R5, 0x400000, RZ, 0xfc, !PT ;  /* 0x0040000005050812 */ /* 0x000fc400078efcff */
[----:B------:R-:W-:Y:S01]  /*15ce60*/  ISETP.GE.AND P0, PT, R28, UR11, PT ;  /* 0x0000000b1c007c0c */ /* 0x000fe2000bf06270 */
[C---:B------:R-:W-:Y:S01]  /*15ce70*/  VIADD R24, R25.reuse, 0x140 ;  /* 0x0000014019187836 */ /* 0x040fe20000000000 */
[----:B------:R-:W-:Y:S01]  /*15ce80*/  LOP3.LUT R6, R6, 0xfffffff7, RZ, 0xc0, !PT ;  /* 0xfffffff706067812 */ /* 0x000fe200078ec0ff */
[----:B------:R-:W-:Y:S01]  /*15ce90*/  IMAD.U32 R14, RZ, RZ, UR10 ;  /* 0x0000000aff0e7e24 */ /* 0x000fe2000f8e00ff */
[----:B------:R-:W-:Y:S01]  /*15cea0*/  ULDC.64 UR48, c[0x0][0x228] ;  /* 0x00008a0000307ab9 */ /* 0x000fe20000000a00 */
[----:B------:R0:W-:Y:S01]  /*15ceb0*/  STL [R1+0x11c], R11 ;  /* 0x00011c0b01007387 */ /* 0x0001e20000100800 */
[----:B------:R-:W-:Y:S02]  /*15cec0*/  @P1 LOP3.LUT R6, R6, 0x8, RZ, 0xfc, !PT ;  /* 0x0000000806061812 */ /* 0x000fe400078efcff */
[----:B------:R-:W-:Y:S01]  /*15ced0*/  ISETP.GE.AND P1, PT, R24, UR21, PT ;  /* 0x0000001518007c0c */ /* 0x000fe2000bf26270 */
[----:B------:R-:W-:Y:S01]  /*15cee0*/  VIADD R28, R25, 0x13d ;  /* 0x0000013d191c7836 */ /* 0x000fe20000000000 */
[----:B------:R-:W-:Y:S01]  /*15cef0*/  LOP3.LUT R5, R5, 0xffdfffff, RZ, 0xc0, !PT ;  /* 0xffdfffff05057812 */ /* 0x000fe200078ec0ff */
[----:B------:R-:W-:Y:S01]  /*15cf00*/  VIADD R24, R25, 0x13e ;  /* 0x0000013e19187836 */ /* 0x000fe20000000000 */
[----:B------:R-:W-:Y:S01]  /*15cf10*/  LOP3.LUT R6, R6, 0xfffffffb, RZ, 0xc0, !PT ;  /* 0xfffffffb06067812 */ /* 0x000fe200078ec0ff */
[----:B------:R-:W-:Y:S01]  /*15cf20*/  ULDC.64 UR44, c[0x0][0x228] ;  /* 0x00008a00002c7ab9 */ /* 0x000fe20000000a00 */
[----:B------:R-:W-:-:S02]  /*15cf30*/  @P0 LOP3.LUT R5, R5, 0x200000, RZ, 0xfc, !PT ;  /* 0x0020000005050812 */ /* 0x000fc400078efcff */
[----:B------:R-:W-:Y:S01]  /*15cf40*/  ISETP.GE.AND P0, PT, R28, UR7, PT ;  /* 0x000000071c007c0c */ /* 0x000fe2000bf06270 */
[----:B------:R-:W-:Y:S01]  /*15cf50*/  VIADD R28, R25, 0x13b ;  /* 0x0000013b191c7836 */ /* 0x000fe20000000000 */
[----:B------:R-:W-:Y:S01]  /*15cf60*/  ULDC.64 UR42, c[0x0][0x228] ;  /* 0x00008a00002a7ab9 */ /* 0x000fe20000000a00 */
[----:B------:R-:W-:Y:S02]  /*15cf70*/  ULDC.64 UR40, c[0x0][0x228] ;  /* 0x00008a0000287ab9 */ /* 0x000fe40000000a00 */
[----:B------:R-:W-:Y:S02]  /*15cf80*/  @P1 LOP3.LUT R6, R6, 0x4, RZ, 0xfc, !PT ;  /* 0x0000000406061812 */ /* 0x000fe400078efcff */
[----:B------:R-:W-:Y:S02]  /*15cf90*/  ISETP.GE.AND P1, PT, R24, UR19, PT ;  /* 0x0000001318007c0c */ /* 0x000fe4000bf26270 */
[----:B------:R-:W-:Y:S01]  /*15cfa0*/  LOP3.LUT R5, R5, 0xffefffff, RZ, 0xc0, !PT ;  /* 0xffefffff05057812 */ /* 0x000fe200078ec0ff */
[----:B------:R-:W-:Y:S01]  /*15cfb0*/  UMOV UR10, UR51 ;  /* 0x00000033000a7c82 */ /* 0x000fe20008000000 */
[----:B------:R-:W-:Y:S01]  /*15cfc0*/  VIADD R24, R25, 0x13c ;  /* 0x0000013c19187836 */ /* 0x000fe20000000000 */
[----:B------:R-:W-:Y:S01]  /*15cfd0*/  LOP3.LUT R6, R6, 0xfffffffd, RZ, 0xc0, !PT ;  /* 0xfffffffd06067812 */ /* 0x000fe200078ec0ff */
[----:B------:R-:W-:Y:S01]  /*15cfe0*/  ULDC.64 UR50, c[0x0][0x228] ;  /* 0x00008a0000327ab9 */ /* 0x000fe20000000a00 */
[----:B------:R-:W-:-:S02]  /*15cff0*/  @P0 LOP3.LUT R5, R5, 0x100000, RZ, 0xfc, !PT ;  /* 0x0010000005050812 */ /* 0x000fc400078efcff */
[----:B------:R-:W-:Y:S01]  /*15d000*/  ISETP.GE.AND P0, PT, R28, UR10, PT ;  /* 0x0000000a1c007c0c */ /* 0x000fe2000bf06270 */
[----:B------:R-:W-:Y:S01]  /*15d010*/  IMAD.U32 R19, RZ, RZ, UR50 ;  /* 0x00000032ff137e24 */ /* 0x000fe2000f8e00ff */
[----:B------:R-:W-:Y:S02]  /*15d020*/  UMOV UR16, UR51 ;  /* 0x0000003300107c82 */ /* 0x000fe40008000000 */
[----:B------:R-:W-:Y:S02]  /*15d030*/  @P1 LOP3.LUT R6, R6, 0x2, RZ, 0xfc, !PT ;  /* 0x0000000206061812 */ /* 0x000fe400078efcff */
[----:B------:R-:W-:Y:S01]  /*15d040*/  ISETP.GE.AND P1, PT, R24, UR17, PT ;  /* 0x0000001118007c0c */ /* 0x000fe2000bf26270 */
[----:B------:R-:W-:Y:S01]  /*15d050*/  VIADD R28, R25, 0x139 ;  /* 0x00000139191c7836 */ /* 0x000fe20000000000 */
[----:B------:R-:W-:Y:S01]  /*15d060*/  LOP3.LUT R5, R5, 0xfff7ffff, RZ, 0xc0, !PT ;  /* 0xfff7ffff05057812 */ /* 0x000fe200078ec0ff */
[----:B------:R-:W-:Y:S02]  /*15d070*/  ULDC.64 UR50, c[0x0][0x228] ;  /* 0x00008a0000327ab9 */ /* 0x000fe40000000a00 */
[----:B------:R-:W-:-:S02]  /*15d080*/  UMOV UR5, UR51 ;  /* 0x0000003300057c82 */ /* 0x000fc40008000000 */
[----:B------:R-:W-:Y:S02]  /*15d090*/  @P0 LOP3.LUT R5, R5, 0x80000, RZ, 0xfc, !PT ;  /* 0x0008000005050812 */ /* 0x000fe400078efcff */
[----:B------:R-:W-:Y:S01]  /*15d0a0*/  ISETP.GE.AND P0, PT, R28, UR5, PT ;  /* 0x000000051c007c0c */ /* 0x000fe2000bf06270 */
[----:B------:R-:W-:Y:S01]  /*15d0b0*/  VIADD R24, R25, 0x13a ;  /* 0x0000013a19187836 */ /* 0x000fe20000000000 */
[----:B------:R-:W-:-:S04]  /*15d0c0*/  LOP3.LUT R6, R6, 0xfffffffe, RZ, 0xc0, !PT ;  /* 0xfffffffe06067812 */ /* 0x000fc800078ec0ff */
[----:B------:R-:W-:Y:S02]  /*15d0d0*/  @P1 LOP3.LUT R6, R6, 0x1, RZ, 0xfc, !PT ;  /* 0x0000000106061812 */ /* 0x000fe400078efcff */
[----:B------:R-:W-:Y:S01]  /*15d0e0*/  ISETP.GE.AND P1, PT, R24, UR16, PT ;  /* 0x0000001018007c0c */ /* 0x000fe2000bf26270 */
[----:B------:R-:W-:Y:S01]  /*15d0f0*/  VIADD R28, R25, 0x137 ;  /* 0x00000137191c7836 */ /* 0x000fe20000000000 */
[----:B------:R-:W-:Y:S01]  /*15d100*/  LOP3.LUT R5, R5, 0xfffbffff, RZ, 0xc0, !PT ;  /* 0xfffbffff05057812 */ /* 0x000fe200078ec0ff */
[----:B------:R-:W-:Y:S01]  /*15d110*/  UMOV UR9, UR49 ;  /* 0x0000003100097c82 */ /* 0x000fe20008000000 */
[----:B------:R-:W-:Y:S02]  /*15d120*/  VIADD R24, R25, 0x138 ;  /* 0x0000013819187836 */ /* 0x000fe40000000000 */
[----:B0-----:R-:W-:Y:S01]  /*15d130*/  IMAD.U32 R11, RZ, RZ, UR48 ;  /* 0x00000030ff0b7e24 */ /* 0x001fe2000f8e00ff */
[----:B------:R-:W-:Y:S02]  /*15d140*/  @P0 LOP3.LUT R5, R5, 0x40000, RZ, 0xfc, !PT ;  /* 0x0004000005050812 */ /* 0x000fe400078efcff */
[----:B------:R-:W-:Y:S01]  /*15d150*/  ISETP.GE.AND P0, PT, R28, UR9, PT ;  /* 0x000000091c007c0c */ /* 0x000fe2000bf06270 */
[----:B------:R-:W-:Y:S01]  /*15d160*/  UMOV UR14, UR45 ;  /* 0x0000002d000e7c82 */ /* 0x000fe20008000000 */
[----:B------:R-:W-:Y:S01]  /*15d170*/  VIADD R28, R25, 0x135 ;  /* 0x00000135191c7836 */ /* 0x000fe20000000000 */
[----:B------:R0:W-:Y:S01]  /*15d180*/  STL [R1+0x118], R11 ;  /* 0x0001180b01007387 */ /* 0x0001e20000100800 */
[----:B------:R-:W-:Y:S01]  /*15d190*/  UMOV UR13, UR43 ;  /* 0x0000002b000d7c82 */ /* 0x000fe20008000000 */
[----:B------:R-:W-:Y:S01]  /*15d1a0*/  UMOV UR12, UR41 ;  /* 0x00000029000c7c82 */ /* 0x000fe20008000000 */
[----:B------:R-:W-:-:S02]  /*15d1b0*/  @P1 LOP3.LUT R7, R7, 0x80000000, RZ, 0xfc, !PT ;  /* 0x8000000007071812 */ /* 0x000fc400078efcff */
[----:B------:R-:W-:Y:S02]  /*15d1c0*/  ISETP.GE.AND P1, PT, R24, UR15, PT ;  /* 0x0000000f18007c0c */ /* 0x000fe4000bf26270 */
[----:B------:R-:W-:Y:S01]  /*15d1d0*/  LOP3.LUT R5, R5, 0xfffdffff, RZ, 0xc0, !PT ;  /* 0xfffdffff05057812 */ /* 0x000fe200078ec0ff */
[----:B------:R-:W-:Y:S01]  /*15d1e0*/  ULDC.64 UR16, c[0x0][0x228] ;  /* 0x00008a0000107ab9 */ /* 0x000fe20000000a00 */
[----:B------:R-:W-:Y:S01]  /*15d1f0*/  LOP3.LUT R6, R6, 0x7fffffff, RZ, 0xc0, !PT ;  /* 0x7fffffff06067812 */ /* 0x000fe200078ec0ff */
[----:B------:R-:W-:Y:S01]  /*15d200*/  IMAD.MOV.U32 R29, RZ, RZ, R27 ;  /* 0x000000ffff1d7224 */ /* 0x000fe200078e001b */
[----:B------:R-:W-:Y:S01]  /*15d210*/  ULDC.64 UR48, c[0x0][0x228] ;  /* 0x00008a0000307ab9 */ /* 0x000fe20000000a00 */
[----:B0-----:R-:W-:Y:S01]  /*15d220*/  IMAD.U32 R11, RZ, RZ, UR44 ;  /* 0x0000002cff0b7e24 */ /* 0x001fe2000f8e00ff */
[----:B------:R-:W-:Y:S01]  /*15d230*/  ULDC.64 UR44, c[0x0][0x228] ;  /* 0x00008a00002c7ab9 */ /* 0x000fe20000000a00 */
[----:B------:R-:W-:Y:S01]  /*15d240*/  @P0 LOP3.LUT R5, R5, 0x20000, RZ, 0xfc, !PT ;  /* 0x0002000005050812 */ /* 0x000fe200078efcff */
[----:B------:R-:W-:Y:S01]  /*15d250*/  UMOV UR6, UR45 ;  /* 0x0000002d00067c82 */ /* 0x000fe20008000000 */
[----:B------:R-:W-:Y:S01]  /*15d260*/  VIADD R24, R25, 0x136 ;  /* 0x0000013619187836 */ /* 0x000fe20000000000 */
[----:B------:R-:W-:-:S02]  /*15d270*/  ISETP.GE.AND P0, PT, R28, UR6, PT ;  /* 0x000000061c007c0c */ /* 0x000fc4000bf06270 */
[----:B------:R-:W-:Y:S01]  /*15d280*/  LOP3.LUT R7, R7, 0xbfffffff, RZ, 0xc0, !PT ;  /* 0xbfffffff07077812 */ /* 0x000fe200078ec0ff */
[----:B------:R0:W-:Y:S03]  /*15d290*/  STL [R1+0x114], R11 ;  /* 0x0001140b01007387 */ /* 0x0001e60000100800 */
[----:B------:R-:W-:Y:S02]  /*15d2a0*/  @P1 LOP3.LUT R7, R7, 0x40000000, RZ, 0xfc, !PT ;  /* 0x4000000007071812 */ /* 0x000fe400078efcff */
[----:B------:R-:W-:Y:S01]  /*15d2b0*/  ISETP.GE.AND P1, PT, R24, UR14, PT ;  /* 0x0000000e18007c0c */ /* 0x000fe2000bf26270 */
[----:B0-----:R-:W-:Y:S02]  /*15d2c0*/  IMAD.U32 R11, RZ, RZ, UR44 ;  /* 0x0000002cff0b7e24 */ /* 0x001fe4000f8e00ff */
[----:B------:R-:W-:Y:S01]  /*15d2d0*/  VIADD R28, R25, 0x133 ;  /* 0x00000133191c7836 */ /* 0x000fe20000000000 */
[----:B------:R-:W-:Y:S01]  /*15d2e0*/  LOP3.LUT R5, R5, 0xfffeffff, RZ, 0xc0, !PT ;  /* 0xfffeffff05057812 */ /* 0x000fe200078ec0ff */
[----:B------:R-:W-:Y:S01]  /*15d2f0*/  VIADD R24, R25, 0x134 ;  /* 0x0000013419187836 */ /* 0x000fe20000000000 */
[----:B------:R-:W-:Y:S01]  /*15d300*/  LOP3.LUT R7, R7, 0xdfffffff, RZ, 0xc0, !PT ;  /* 0xdfffffff07077812 */ /* 0x000fe200078ec0ff */
[----:B------:R0:W-:Y:S01]  /*15d310*/  STL [R1+0x110], R11 ;  /* 0x0001100b01007387 */ /* 0x0001e20000100800 */
[----:B------:R-:W-:Y:S01]  /*15d320*/  @P0 LOP3.LUT R5, R5, 0x10000, RZ, 0xfc, !PT ;  /* 0x0001000005050812 */ /* 0x000fe200078efcff */
[----:B------:R-:W-:Y:S01]  /*15d330*/  UMOV UR5, UR17 ;  /* 0x0000001100057c82 */ /* 0x000fe20008000000 */
[----:B------:R-:W-:Y:S01]  /*15d340*/  ULDC.64 UR14, c[0x0][0x228] ;  /* 0x00008a00000e7ab9 */ /* 0x000fe20000000a00 */
[----:B------:R-:W-:Y:S01]  /*15d350*/  IMAD.MOV.U32 R18, RZ, RZ, R29 ;  /* 0x000000ffff127224 */ /* 0x000fe200078e001d */
[----:B------:R-:W-:Y:S01]  /*15d360*/  ULDC.64 UR44, c[0x0][0x228] ;  /* 0x00008a00002c7ab9 */ /* 0x000fe20000000a00 */
[----:B0-----:R-:W-:Y:S01]  /*15d370*/  IMAD.U32 R11, RZ, RZ, UR42 ;  /* 0x0000002aff0b7e24 */ /* 0x001fe2000f8e00ff */
[----:B------:R-:W-:-:S02]  /*15d380*/  ULDC.64 UR42, c[0x0][0x228] ;  /* 0x00008a00002a7ab9 */ /* 0x000fc40000000a00 */
[----:B------:R-:W-:Y:S02]  /*15d390*/  UMOV UR8, UR43 ;  /* 0x0000002b00087c82 */ /* 0x000fe40008000000 */
[----:B------:R-:W-:Y:S01]  /*15d3a0*/  ISETP.GE.AND P0, PT, R28, UR8, PT ;  /* 0x000000081c007c0c */ /* 0x000fe2000bf06270 */
[----:B------:R0:W-:Y:S01]  /*15d3b0*/  STL [R1+0x10c], R11 ;  /* 0x00010c0b01007387 */ /* 0x0001e20000100800 */
[----:B------:R-:W-:Y:S02]  /*15d3c0*/  @P1 LOP3.LUT R7, R7, 0x20000000, RZ, 0xfc, !PT ;  /* 0x2000000007071812 */ /* 0x000fe400078efcff */
[----:B------:R-:W-:Y:S01]  /*15d3d0*/  ISETP.GE.AND P1, PT, R24, UR13, PT ;  /* 0x0000000d18007c0c */ /* 0x000fe2000bf26270 */
[----:B------:R-:W-:Y:S01]  /*15d3e0*/  VIADD R28, R25, 0x131 ;  /* 0x00000131191c7836 */ /* 0x000fe20000000000 */
[----:B------:R-:W-:Y:S01]  /*15d3f0*/  LOP3.LUT R5, R5, 0xffff7fff, RZ, 0xc0, !PT ;  /* 0xffff7fff05057812 */ /* 0x000fe200078ec0ff */
[----:B0-----:R-:W-:Y:S02]  /*15d400*/  IMAD.U32 R11, RZ, RZ, UR42 ;  /* 0x0000002aff0b7e24 */ /* 0x001fe4000f8e00ff */
[----:B------:R-:W-:-:S04]  /*15d410*/  VIADD R24, R25, 0x132 ;  /* 0x0000013219187836 */ /* 0x000fc80000000000 */
[----:B------:R-:W-:Y:S02]  /*15d420*/  @P0 LOP3.LUT R5, R5, 0x8000, RZ, 0xfc, !PT ;  /* 0x0000800005050812 */ /* 0x000fe400078efcff */
[----:B------:R-:W-:Y:S01]  /*15d430*/  LOP3.LUT R7, R7, 0xefffffff, RZ, 0xc0, !PT ;  /* 0xefffffff07077812 */ /* 0x000fe200078ec0ff */
[----:B------:R-:W-:Y:S01]  /*15d440*/  UMOV UR6, UR15 ;  /* 0x0000000f00067c82 */ /* 0x000fe20008000000 */
[----:B------:R0:W-:Y:S01]  /*15d450*/  STL [R1+0x108], R11 ;  /* 0x0001080b01007387 */ /* 0x0001e20000100800 */
[----:B------:R-:W-:Y:S01]  /*15d460*/  ULDC.64 UR42, c[0x0][0x228] ;  /* 0x00008a00002a7ab9 */ /* 0x000fe20000000a00 */
[----:B0-----:R-:W-:Y:S01]  /*15d470*/  IMAD.U32 R11, RZ, RZ, UR40 ;  /* 0x00000028ff0b7e24 */ /* 0x001fe2000f8e00ff */
[----:B------:R-:W-:Y:S02]  /*15d480*/  ULDC.64 UR40, c[0x0][0x228] ;  /* 0x00008a0000287ab9 */ /* 0x000fe40000000a00 */
[----:B------:R-:W-:Y:S02]  /*15d490*/  UMOV UR4, UR41 ;  /* 0x0000002900047c82 */ /* 0x000fe40008000000 */
[----:B------:R-:W-:Y:S01]  /*15d4a0*/  ISETP.GE.AND P0, PT, R28, UR4, PT ;  /* 0x000000041c007c0c */ /* 0x000fe2000bf06270 */
[----:B------:R-:W-:Y:S01]  /*15d4b0*/  IMAD.U32 R15, RZ, RZ, UR40 ;  /* 0x00000028ff0f7e24 */ /* 0x000fe2000f8e00ff */
[----:B------:R-:W-:-:S02]  /*15d4c0*/  @P1 LOP3.LUT R7, R7, 0x10000000, RZ, 0xfc, !PT ;  /* 0x1000000007071812 */ /* 0x000fc400078efcff */
[----:B------:R-:W-:Y:S01]  /*15d4d0*/  ISETP.GE.AND P1, PT, R24, UR12, PT ;  /* 0x0000000c18007c0c */ /* 0x000fe2000bf26270 */
[----:B------:R-:W-:Y:S01]  /*15d4e0*/  ULDC.64 UR40, c[0x0][0x228] ;  /* 0x00008a0000287ab9 */ /* 0x000fe20000000a00 */
[----:B------:R-:W-:Y:S01]  /*15d4f0*/  VIADD R28, R25, 0x12f ;  /* 0x0000012f191c7836 */ /* 0x000fe20000000000 */
[----:B------:R0:W-:Y:S01]  /*15d500*/  STL [R1+0x100], R15 ;  /* 0x0001000f01007387 */ /* 0x0001e20000100800 */
[----:B------:R-:W-:Y:S01]  /*15d510*/  UMOV UR11, UR41 ;  /* 0x00000029000b7c82 */ /* 0x000fe20008000000 */
[----:B------:R-:W-:Y:S01]  /*15d520*/  LOP3.LUT R5, R5, 0xffffbfff, RZ, 0xc0, !PT ;  /* 0xffffbfff05057812 */ /* 0x000fe200078ec0ff */
[----:B------:R-:W-:Y:S01]  /*15d530*/  VIADD R24, R25, 0x130 ;  /* 0x0000013019187836 */ /* 0x000fe20000000000 */
[----:B------:R-:W-:Y:S01]  /*15d540*/  LOP3.LUT R7, R7, 0xf7ffffff, RZ, 0xc0, !PT ;  /* 0xf7ffffff07077812 */ /* 0x000fe200078ec0ff */
[----:B------:R-:W-:Y:S01]  /*15d550*/  ULDC.64 UR12, c[0x0][0x228] ;  /* 0x00008a00000c7ab9 */ /* 0x000fe20000000a00 */
[----:B0-----:R-:W-:Y:S01]  /*15d560*/  IMAD.U32 R15, RZ, RZ, UR40 ;  /* 0x00000028ff0f7e24 */ /* 0x001fe2000f8e00ff */
[----:B------:R-:W-:Y:S01]  /*15d570*/  ULDC.64 UR40, c[0x0][0x228] ;  /* 0x00008a0000287ab9 */ /* 0x000fe20000000a00 */
[----:B------:R-:W-:Y:S01]  /*15d580*/  @P0 LOP3.LUT R5, R5, 0x4000, RZ, 0xfc, !PT ;  /* 0x0000400005050812 */ /* 0x000fe200078efcff */
[----:B------:R-:W-:-:S02]  /*15d590*/  UMOV UR7, UR41 ;  /* 0x0000002900077c82 */ /* 0x000fc40008000000 */
[----:B------:R-:W-:Y:S02]  /*15d5a0*/  ISETP.GE.AND P0, PT, R28, UR7, PT ;  /* 0x000000071c007c0c */ /* 0x000fe4000bf06270 */
[----:B------:R-:W-:Y:S02]  /*15d5b0*/  @P1 LOP3.LUT R7, R7, 0x8000000, RZ, 0xfc, !PT ;  /* 0x0800000007071812 */ /* 0x000fe400078efcff */
[----:B------:R-:W-:Y:S01]  /*15d5c0*/  ISETP.GE.AND P1, PT, R24, UR11, PT ;  /* 0x0000000b18007c0c */ /* 0x000fe2000bf26270 */
[----:B------:R-:W-:Y:S01]  /*15d5d0*/  VIADD R28, R25, 0x12d ;  /* 0x0000012d191c7836 */ /* 0x000fe20000000000 */
[----:B------:R-:W-:Y:S01]  /*15d5e0*/  LOP3.LUT R5, R5, 0xffffdfff, RZ, 0xc0, !PT ;  /* 0xffffdfff05057812 */ /* 0x000fe200078ec0ff */
[----:B------:R0:W-:Y:S01]  /*15d5f0*/  STL [R1+0xfc], R15 ;  /* 0x0000fc0f01007387 */ /* 0x0001e20000100800 */
[----:B------:R-:W-:Y:S01]  /*15d600*/  VIADD R24, R25, 0x12e ;  /* 0x0000012e19187836 */ /* 0x000fe20000000000 */
[----:B------:R-:W-:-:S04]  /*15d610*/  LOP3.LUT R7, R7, 0xfbffffff, RZ, 0xc0, !PT ;  /* 0xfbffffff07077812 */ /* 0x000fc800078ec0ff */
[----:B------:R-:W-:Y:S02]  /*15d620*/  @P0 LOP3.LUT R5, R5, 0x2000, RZ, 0xfc, !PT ;  /* 0x0000200005050812 */ /* 0x000fe400078efcff */
[----:B------:R-:W-:Y:S01]  /*15d630*/  ISETP.GE.AND P0, PT, R28, UR5, PT ;  /* 0x000000051c007c0c */ /* 0x000fe2000bf06270 */
[----:B0-----:R-:W-:Y:S01]  /*15d640*/  IMAD.U32 R15, RZ, RZ, UR40 ;  /* 0x00000028ff0f7e24 */ /* 0x001fe2000f8e00ff */
[----:B------:R-:W-:Y:S01]  /*15d650*/  ULDC.64 UR40, c[0x0][0x228] ;  /* 0x00008a0000287ab9 */ /* 0x000fe20000000a00 */
[----:B------:R-:W-:Y:S01]  /*15d660*/  @P1 LOP3.LUT R7, R7, 0x4000000, RZ, 0xfc, !PT ;  /* 0x0400000007071812 */ /* 0x000fe200078efcff */
[----:B------:R-:W-:Y:S02]  /*15d670*/  UMOV UR10, UR41 ;  /* 0x00000029000a7c82 */ /* 0x000fe40008000000 */
[----:B------:R-:W-:Y:S01]  /*15d680*/  ISETP.GE.AND P1, PT, R24, UR10, PT ;  /* 0x0000000a18007c0c */ /* 0x000fe2000bf26270 */
[----:B------:R0:W-:Y:S01]  /*15d690*/  STL [R1+0xf8], R15 ;  /* 0x0000f80f01007387 */ /* 0x0001e20000100800 */
[----:B------:R-:W-:Y:S01]  /*15d6a0*/  VIADD R28, R25, 0x12b ;  /* 0x0000012b191c7836 */ /* 0x000fe20000000000 */
[----:B------:R-:W-:Y:S01]  /*15d6b0*/  LOP3.LUT R5, R5, 0xffffefff, RZ, 0xc0, !PT ;  /* 0xffffefff05057812 */ /* 0x000fe200078ec0ff */
[----:B------:R-:W-:Y:S01]  /*15d6c0*/  VIADD R24, R25, 0x12c ;  /* 0x0000012c19187836 */ /* 0x000fe20000000000 */
[----:B------:R-:W-:Y:S01]  /*15d6d0*/  LOP3.LUT R7, R7, 0xfdffffff, RZ, 0xc0, !PT ;  /* 0xfdffffff07077812 */ /* 0x000fe200078ec0ff */
[----:B------:R-:W-:Y:S01]  /*15d6e0*/  UMOV UR4, UR13 ;  /* 0x0000000d00047c82 */ /* 0x000fe20008000000 */
[----:B------:R-:W-:Y:S01]  /*15d6f0*/  @P0 LOP3.LUT R5, R5, 0x1000, RZ, 0xfc, !PT ;  /* 0x0000100005050812 */ /* 0x000fe200078efcff */
[----:B------:R-:W-:Y:S01]  /*15d700*/  ULDC.64 UR10, c[0x0][0x228] ;  /* 0x00008a00000a7ab9 */ /* 0x000fe20000000a00 */
[----:B0-----:R-:W-:Y:S01]  /*15d710*/  IMAD.U32 R15, RZ, RZ, UR40 ;  /* 0x00000028ff0f7e24 */ /* 0x001fe2000f8e00ff */
[----:B------:R-:W-:-:S03]  /*15d720*/  ISETP.GE.AND P0, PT, R28, UR6, PT ;  /* 0x000000061c007c0c */ /* 0x000fc6000bf06270 */
[----:B------:R-:W-:Y:S02]  /*15d730*/  @P1 LOP3.LUT R7, R7, 0x2000000, RZ, 0xfc, !PT ;  /* 0x0200000007071812 */ /* 0x000fe400078efcff */
[----:B------:R-:W-:Y:S01]  /*15d740*/  LOP3.LUT R5, R5, 0xfffff7ff, RZ, 0xc0, !PT ;  /* 0xfffff7ff05057812 */ /* 0x000fe200078ec0ff */
[----:B------:R-:W-:Y:S01]  /*15d750*/  UMOV UR5, UR11 ;  /* 0x0000000b00057c82 */ /* 0x000fe20008000000 */
[----:B------:R0:W-:Y:S01]  /*15d760*/  STL [R1+0xf4], R15 ;  /* 0x0000f40f01007387 */ /* 0x0001e20000100800 */
[----:B------:R-:W-:Y:S01]  /*15d770*/  VIADD R28, R25, 0x129 ;  /* 0x00000129191c7836 */ /* 0x000fe20000000000 */
[----:B------:R-:W-:Y:S01]  /*15d780*/  ULDC.64 UR40, c[0x0][0x228] ;  /* 0x00008a0000287ab9 */ /* 0x000fe20000000a00 */
[----:B0-----:R-:W-:Y:S01]  /*15d790*/  IMAD.U32 R15, RZ, RZ, UR16 ;  /* 0x00000010ff0f7e24 */ /* 0x001fe2000f8e00ff */
[----:B------:R-:W-:Y:S02]  /*15d7a0*/  ULDC.64 UR16, c[0x0][0x228] ;  /* 0x00008a0000107ab9 */ /* 0x000fe40000000a00 */
[----:B------:R-:W-:-:S02]  /*15d7b0*/  UMOV UR9, UR17 ;  /* 0x0000001100097c82 */ /* 0x000fc40008000000 */
[----:B------:R0:W-:Y:S01]  /*15d7c0*/  STL [R1+0xf0], R15 ;  /* 0x0000f00f01007387 */ /* 0x0001e20000100800 */
[----:B------:R-:W-:Y:S02]  /*15d7d0*/  ISETP.GE.AND P1, PT, R24, UR9, PT ;  /* 0x0000000918007c0c */ /* 0x000fe4000bf26270 */
[----:B------:R-:W-:Y:S02]  /*15d7e0*/  @P0 LOP3.LUT R5, R5, 0x800, RZ, 0xfc, !PT ;  /* 0x0000080005050812 */ /* 0x000fe400078efcff */
[----:B------:R-:W-:Y:S01]  /*15d7f0*/  ISETP.GE.AND P0, PT, R28, UR4, PT ;  /* 0x000000041c007c0c */ /* 0x000fe2000bf06270 */
[----:B0-----:R-:W-:Y:S02]  /*15d800*/  IMAD.U32 R15, RZ, RZ, UR16 ;  /* 0x00000010ff0f7e24 */ /* 0x001fe4000f8e00ff */
[----:B------:R-:W-:Y:S01]  /*15d810*/  VIADD R24, R25, 0x12a ;  /* 0x0000012a19187836 */ /* 0x000fe20000000000 */
[----:B------:R-:W-:Y:S01]  /*15d820*/  LOP3.LUT R7, R7, 0xfeffffff, RZ, 0xc0, !PT ;  /* 0xfeffffff07077812 */ /* 0x000fe200078ec0ff */
[----:B------:R-:W-:Y:S01]  /*15d830*/  VIADD R28, R25, 0x127 ;  /* 0x00000127191c7836 */ /* 0x000fe20000000000 */
[----:B------:R-:W-:Y:S01]  /*15d840*/  LOP3.LUT R5, R5, 0xfffffbff, RZ, 0xc0, !PT ;  /* 0xfffffbff05057812 */ /* 0x000fe200078ec0ff */
[----:B------:R0:W-:Y:S02]  /*15d850*/  STL [R1+0xec], R15 ;  /* 0x0000ec0f01007387 */ /* 0x0001e40000100800 */
[----:B------:R-:W-:Y:S01]  /*15d860*/  @P1 LOP3.LUT R7, R7, 0x1000000, RZ, 0xfc, !PT ;  /* 0x0100000007071812 */ /* 0x000fe200078efcff */
[----:B------:R-:W-:Y:S01]  /*15d870*/  ULDC.64 UR16, c[0x0][0x228] ;  /* 0x00008a0000107ab9 */ /* 0x000fe20000000a00 */
[----:B0-----:R-:W-:Y:S01]  /*15d880*/  IMAD.U32 R15, RZ, RZ, UR14 ;  /* 0x0000000eff0f7e24 */ /* 0x001fe2000f8e00ff */
[----:B------:R-:W-:-:S02]  /*15d890*/  ULDC.64 UR14, c[0x0][0x228] ;  /* 0x00008a00000e7ab9 */ /* 0x000fc40000000a00 */
[----:B------:R-:W-:Y:S02]  /*15d8a0*/  UMOV UR8, UR15 ;  /* 0x0000000f00087c82 */ /* 0x000fe40008000000 */
[----:B------:R0:W-:Y:S01]  /*15d8b0*/  STL [R1+0xe8], R15 ;  /* 0x0000e80f01007387 */ /* 0x0001e20000100800 */
[----:B------:R-:W-:Y:S02]  /*15d8c0*/  ISETP.GE.AND P1, PT, R24, UR8, PT ;  /* 0x0000000818007c0c */ /* 0x000fe4000bf26270 */
[----:B------:R-:W-:Y:S01]  /*15d8d0*/  @P0 LOP3.LUT R5, R5, 0x400, RZ, 0xfc, !PT ;  /* 0x0000040005050812 */ /* 0x000fe200078efcff */
[----:B0-----:R-:W-:Y:S01]  /*15d8e0*/  IMAD.U32 R15, RZ, RZ, UR14 ;  /* 0x0000000eff0f7e24 */ /* 0x001fe2000f8e00ff */
[----:B------:R-:W-:Y:S01]  /*15d8f0*/  ISETP.GE.AND P0, PT, R28, UR5, PT ;  /* 0x000000051c007c0c */ /* 0x000fe2000bf06270 */
[----:B------:R-:W-:Y:S01]  /*15d900*/  VIADD R24, R25, 0x128 ;  /* 0x0000012819187836 */ /* 0x000fe20000000000 */
[----:B------:R-:W-:Y:S02]  /*15d910*/  LOP3.LUT R7, R7, 0xff7fffff, RZ, 0xc0, !PT ;  /* 0xff7fffff07077812 */ /* 0x000fe400078ec0ff */
[----:B------:R-:W-:Y:S01]  /*15d920*/  LOP3.LUT R5, R5, 0xfffffdff, RZ, 0xc0, !PT ;  /* 0xfffffdff05057812 */ /* 0x000fe200078ec0ff */
[----:B------:R0:W-:Y:S01]  /*15d930*/  STL [R1+0xe4], R15 ;  /* 0x0000e40f01007387 */ /* 0x0001e20000100800 */
[----:B------:R-:W-:-:S03]  /*15d940*/  ULDC.64 UR8, c[0x0][0x228] ;  /* 0x00008a0000087ab9 */ /* 0x000fc60000000a00 */
[----:B------:R-:W-:Y:S01]  /*15d950*/  @P1 LOP3.LUT R7, R7, 0x800000, RZ, 0xfc, !PT ;  /* 0x0080000007071812 */ /* 0x000fe200078efcff */
[----:B------:R-:W-:Y:S01]  /*15d960*/  ULDC.64 UR14, c[0x0][0x228] ;  /* 0x00008a00000e7ab9 */ /* 0x000fe20000000a00 */
[----:B0-----:R-:W-:Y:S01]  /*15d970*/  IMAD.U32 R15, RZ, RZ, UR12 ;  /* 0x0000000cff0f7e24 */ /* 0x001fe2000f8e00ff */
[----:B------:R-:W-:Y:S02]  /*15d980*/  ULDC.64 UR12, c[0x0][0x228] ;  /* 0x00008a00000c7ab9 */ /* 0x000fe40000000a00 */
[----:B------:R-:W-:Y:S02]  /*15d990*/  UMOV UR7, UR13 ;  /* 0x0000000d00077c82 */ /* 0x000fe40008000000 */
[----:B------:R0:W-:Y:S01]  /*15d9a0*/  STL [R1+0xe0], R15 ;  /* 0x0000e00f01007387 */ /* 0x0001e20000100800 */
[----:B------:R-:W-:Y:S01]  /*15d9b0*/  ISETP.GE.AND P1, PT, R24, UR7, PT ;  /* 0x0000000718007c0c */ /* 0x000fe2000bf26270 */
[----:B------:R-:W-:Y:S02]  /*15d9c0*/  VIADD R28, R25, 0x125 ;  /* 0x00000125191c7836 */ /* 0x000fe40000000000 */
[----:B0-----:R-:W-:Y:S01]  /*15d9d0*/  IMAD.U32 R15, RZ, RZ, UR12 ;  /* 0x0000000cff0f7e24 */ /* 0x001fe2000f8e00ff */
[----:B------:R-:W-:Y:S01]  /*15d9e0*/  UMOV UR4, UR9 ;  /* 0x0000000900047c82 */ /* 0x000fe20008000000 */
[----:B------:R-:W-:Y:S01]  /*15d9f0*/  @P0 LOP3.LUT R5, R5, 0x200, RZ, 0xfc, !PT ;  /* 0x0000020005050812 */ /* 0x000fe200078efcff */
[----:B------:R-:W-:Y:S01]  /*15da00*/  VIADD R24, R25, 0x126 ;  /* 0x0000012619187836 */ /* 0x000fe20000000000 */
[----:B------:R-:W-:Y:S01]  /*15da10*/  LOP3.LUT R7, R7, 0xffbfffff, RZ, 0xc0, !PT ;  /* 0xffbfffff07077812 */ /* 0x000fe200078ec0ff */
[----:B------:R0:W-:Y:S01]  /*15da20*/  STL [R1+0xdc], R15 ;  /* 0x0000dc0f01007387 */ /* 0x0001e20000100800 */
[----:B------:R-:W-:Y:S01]  /*15da30*/  ISETP.GE.AND P0, PT, R28, UR4, PT ;  /* 0x000000041c007c0c */ /* 0x000fe2000bf06270 */
[----:B------:R-:W-:Y:S01]  /*15da40*/  ULDC.64 UR12, c[0x0][0x228] ;  /* 0x00008a00000c7ab9 */ /* 0x000fe20000000a00 */
[----:B0-----:R-:W-:Y:S01]  /*15da50*/  IMAD.U32 R15, RZ, RZ, UR10 ;  /* 0x0000000aff0f7e24 */ /* 0x001fe2000f8e00ff */
[----:B------:R-:W-:-:S04]  /*15da60*/  ULDC.64 UR10, c[0x0][0x228] ;  /* 0x00008a00000a7ab9 */ /* 0x000fc80000000a00 */
[----:B------:R0:W-:Y:S01]  /*15da70*/  STL [R1+0xd8], R15 ;  /* 0x0000d80f01007387 */ /* 0x0001e20000100800 */
[----:B------:R-:W-:Y:S01]  /*15da80*/  UMOV UR6, UR11 ;  /* 0x0000000b00067c82 */ /* 0x000fe20008000000 */
[----:B------:R-:W-:Y:S02]  /*15da90*/  @P1 LOP3.LUT R7, R7, 0x400000, RZ, 0xfc, !PT ;  /* 0x0040000007071812 */ /* 0x000fe400078efcff */
[----:B------:R-:W-:Y:S01]  /*15daa0*/  ISETP.GE.AND P1, PT, R24, UR6, PT ;  /* 0x0000000618007c0c */ /* 0x000fe2000bf26270 */
[----:B------:R-:W-:Y:S01]  /*15dab0*/  VIADD R28, R25, 0x123 ;  /* 0x00000123191c7836 */ /* 0x000fe20000000000 */
[----:B------:R-:W-:Y:S01]  /*15dac0*/  LOP3.LUT R5, R5, 0xfffffeff, RZ, 0xc0, !PT ;  /* 0xfffffeff05057812 */ /* 0x000fe200078ec0ff */
[----:B------:R-:W-:Y:S01]  /*15dad0*/  ULDC.64 UR6, c[0x0][0x228] ;  /* 0x00008a0000067ab9 */ /* 0x000fe20000000a00 */
        /* <DEDUP_REMOVED lines=14> */
[----:B0-----:R-:W-:Y:S02]  /*15dbc0*/  IMAD.U32 R15, RZ, RZ, UR8 ;  /* 0x00000008ff0f7e24 */ /* 0x001fe4000f8e00ff */
[----:B------:R-:W-:Y:S01]  /*15dbd0*/  VIADD R24, R25, 0x122 ;  /* 0x0000012219187836 */ /* 0x000fe20000000000 */
[----:B------:R-:W-:Y:S01]  /*15dbe0*/  ULDC.64 UR4, c[0x0][0x228] ;  /* 0x00008a0000047ab9 */ /* 0x000fe20000000a00 */
[----:B------:R-:W-:Y:S02]  /*15dbf0*/  LOP3.LUT R5, R5, 0xffffff7f, RZ, 0xc0, !PT ;  /* 0xffffff7f05057812 */ /* 0x000fe400078ec0ff */
[----:B------:R-:W-:Y:S01]  /*15dc00*/  LOP3.LUT R7, R7, 0xffefffff, RZ, 0xc0, !PT ;  /* 0xffefffff07077812 */ /* 0x000fe200078ec0ff */
[----:B------:R0:W-:Y:S01]  /*15dc10*/  STL [R1+0xcc], R15 ;  /* 0x0000cc0f01007387 */ /* 0x0001e20000100800 */
[----:B------:R-:W-:Y:S01]  /*15dc20*/  VIADD R28, R25, 0x121 ;  /* 0x00000121191c7836 */ /* 0x000fe20000000000 */
[----:B------:R-:W-:Y:S01]  /*15dc30*/  @P0 LOP3.LUT R5, R5, 0x80, RZ, 0xfc, !PT ;  /* 0x0000008005050812 */ /* 0x000fe200078efcff */
[----:B------:R-:W-:Y:S01]  /*15dc40*/  ULDC.64 UR8, c[0x0][0x228] ;  /* 0x00008a0000087ab9 */ /* 0x000fe20000000a00 */
[----:B0-----:R-:W-:Y:S01]  /*15dc50*/  IMAD.U32 R15, RZ, RZ, UR6 ;  /* 0x00000006ff0f7e24 */ /* 0x001fe2000f8e00ff */
[----:B------:R-:W-:-:S02]  /*15dc60*/  @P1 LOP3.LUT R7, R7, 0x100000, RZ, 0xfc, !PT ;  /* 0x0010000007071812 */ /* 0x000fc400078efcff */
[----:B------:R-:W-:Y:S01]  /*15dc70*/  LOP3.LUT R5, R5, 0xffffffbf, RZ, 0xc0, !PT ;  /* 0xffffffbf05057812 */ /* 0x000fe200078ec0ff */
[----:B------:R-:W-:Y:S01]  /*15dc80*/  ULDC.64 UR6, c[0x0][0x228] ;  /* 0x00008a0000067ab9 */ /* 0x000fe20000000a00 */
[----:B------:R0:W-:Y:S02]  /*15dc90*/  STL [R1+0xc8], R15 ;  /* 0x0000c80f01007387 */ /* 0x0001e40000100800 */
[----:B0-----:R-:W-:Y:S01]  /*15dca0*/  IMAD.U32 R15, RZ, RZ, UR4 ;  /* 0x00000004ff0f7e24 */ /* 0x001fe2000f8e00ff */
[----:B------:R-:W-:Y:S02]  /*15dcb0*/  UMOV UR4, UR5 ;  /* 0x0000000500047c82 */ /* 0x000fe40008000000 */
[----:B------:R-:W-:Y:S01]  /*15dcc0*/  ISETP.GE.AND P0, PT, R24, UR4, PT ;  /* 0x0000000418007c0c */ /* 0x000fe2000bf06270 */
[----:B------:R-:W-:Y:S01]  /*15dcd0*/  ULDC.64 UR4, c[0x0][0x228] ;  /* 0x00008a0000047ab9 */ /* 0x000fe20000000a00 */
[----:B------:R-:W-:Y:S01]  /*15dce0*/  LOP3.LUT R7, R7, 0xfff7ffff, RZ, 0xc0, !PT ;  /* 0xfff7ffff07077812 */ /* 0x000fe200078ec0ff */
[----:B------:R0:W-:Y:S02]  /*15dcf0*/  STL [R1+0xc4], R15 ;  /* 0x0000c40f01007387 */ /* 0x0001e40000100800 */
[----:B0-----:R-:W-:Y:S01]  /*15dd00*/  IMAD.U32 R15, RZ, RZ, UR4 ;  /* 0x00000004ff0f7e24 */ /* 0x001fe2000f8e00ff */
[----:B------:R-:W-:-:S07]  /*15dd10*/  UMOV UR4, UR5 ;  /* 0x0000000500047c82 */ /* 0x000fce0008000000 */
[----:B------:R-:W-:Y:S02]  /*15dd20*/  @P0 LOP3.LUT R7, R7, 0x80000, RZ, 0xfc, !PT ;  /* 0x0008000007070812 */ /* 0x000fe400078efcff */
[----:B------:R-:W-:Y:S01]  /*15dd30*/  ISETP.GE.AND P0, PT, R28, UR4, PT ;  /* 0x000000041c007c0c */ /* 0x000fe2000bf06270 */
[----:B------:R-:W-:Y:S01]  /*15dd40*/  VIADD R24, R25, 0x120 ;  /* 0x0000012019187836 */ /* 0x000fe20000000000 */
[----:B------:R-:W-:Y:S01]  /*15dd50*/  ULDC.64 UR4, c[0x0][0x228] ;  /* 0x00008a0000047ab9 */ /* 0x000fe20000000a00 */
[----:B------:R0:W-:Y:S02]  /*15dd60*/  STL [R1+0xc0], R15 ;  /* 0x0000c00f01007387 */ /* 0x0001e40000100800 */
[----:B0-----:R-:W-:Y:S01]  /*15dd70*/  IMAD.U32 R15, RZ, RZ, UR4 ;  /* 0x00000004ff0f7e24 */ /* 0x001fe2000f8e00ff */
[----:B------:R-:W-:-:S07]  /*15dd80*/  UMOV UR4, UR5 ;  /* 0x0000000500047c82 */ /* 0x000fce0008000000 */
[----:B------:R-:W-:Y:S02]  /*15dd90*/  @P0 LOP3.LUT R5, R5, 0x40, RZ, 0xfc, !PT ;  /* 0x0000004005050812 */ /* 0x000fe400078efcff */
[----:B------:R-:W-:Y:S01]  /*15dda0*/  ISETP.GE.AND P0, PT, R24, UR4, PT ;  /* 0x0000000418007c0c */ /* 0x000fe2000bf06270 */
[----:B------:R-:W-:Y:S01]  /*15ddb0*/  VIADD R28, R25, 0x11f ;  /* 0x0000011f191c7836 */ /* 0x000fe20000000000 */
[----:B------:R-:W-:Y:S01]  /*15ddc0*/  ULDC.64 UR4, c[0x0][0x228] ;  /* 0x00008a0000047ab9 */ /* 0x000fe20000000a00 */
[----:B------:R-:W-:Y:S01]  /*15ddd0*/  LOP3.LUT R7, R7, 0xfffbffff, RZ, 0xc0, !PT ;  /* 0xfffbffff07077812 */ /* 0x000fe200078ec0ff */
[----:B------:R0:W-:Y:S02]  /*15dde0*/  STL [R1+0xbc], R15 ;  /* 0x0000bc0f01007387 */ /* 0x0001e40000100800 */
[----:B0-----:R-:W-:Y:S01]  /*15ddf0*/  IMAD.U32 R15, RZ, RZ, UR4 ;  /* 0x00000004ff0f7e24 */ /* 0x001fe2000f8e00ff */
[----:B------:R-:W-:-:S06]  /*15de00*/  UMOV UR4, UR5 ;  /* 0x0000000500047c82 */ /* 0x000fcc0008000000 */
        /* <DEDUP_REMOVED lines=81> */
[----:B------:R-:W-:Y:S02]  /*15e320*/  ISETP.GE.AND P0, PT, R28, UR4, PT ;  /* 0x000000041c007c0c */ /* 0x000fe4000bf06270 */
[----:B------:R-:W-:Y:S01]  /*15e330*/  LOP3.LUT R5, R5, 0xfffffffe, RZ, 0xc0, !PT ;  /* 0xfffffffe05057812 */ /* 0x000fe200078ec0ff */
[----:B------:R-:W-:Y:S01]  /*15e340*/  VIADD R24, R25, 0x114 ;  /* 0x0000011419187836 */ /* 0x000fe20000000000 */
[----:B------:R-:W-:Y:S01]  /*15e350*/  STL [R1+0x90], R15 ;  /* 0x0000900f01007387 */ /* 0x000fe20000100800 */
[----:B------:R-:W-:-:S08]  /*15e360*/  ULDC.64 UR4, c[0x0][0x228] ;  /* 0x00008a0000047ab9 */ /* 0x000fd00000000a00 */
[----:B------:R-:W-:-:S05]  /*15e370*/  @P0 LOP3.LUT R5, R5, 0x1, RZ, 0xfc, !PT ;  /* 0x0000000105050812 */ /* 0x000fca00078efcff */
[----:B------:R0:W-:Y:S02]  /*15e380*/  STL [R1+0x56fc], R5 ;  /* 0x0056fc0501007387 */ /* 0x0001e40000100800 */
[----:B0-----:R-:W-:Y:S01]  /*15e390*/  IMAD.U32 R5, RZ, RZ, UR4 ;  /* 0x00000004ff057e24 */ /* 0x001fe2000f8e00ff */
[----:B------:R-:W-:Y:S02]  /*15e3a0*/  UMOV UR4, UR5 ;  /* 0x0000000500047c82 */ /* 0x000fe40008000000 */
        /* <DEDUP_REMOVED lines=9> */
[C---:B------:R-:W-:Y:S01]  /*15e440*/  VIADD R24, R25.reuse, 0x112 ;  /* 0x0000011219187836 */ /* 0x040fe20000000000 */
[----:B------:R-:W-:Y:S01]  /*15e450*/  ULDC.64 UR4, c[0x0][0x228] ;  /* 0x00008a0000047ab9 */ /* 0x000fe20000000a00 */
[----:B------:R-:W-:-:S10]  /*15e460*/  VIADD R28, R25, 0x111 ;  /* 0x00000111191c7836 */ /* 0x000fd40000000000 */
[----:B------:R-:W-:Y:S02]  /*15e470*/  @P0 LOP3.LUT R6, R6, 0x80000000, RZ, 0xfc, !PT ;  /* 0x8000000006060812 */ /* 0x000fe400078efcff */
[----:B------:R-:W-:Y:S02]  /*15e480*/  ISETP.GE.AND P0, PT, R24, UR5, PT ;  /* 0x0000000518007c0c */ /* 0x000fe4000bf06270 */
[----:B------:R-:W-:Y:S01]  /*15e490*/  LOP3.LUT R7, R7, 0xfffff7ff, RZ, 0xc0, !PT ;  /* 0xfffff7ff07077812 */ /* 0x000fe200078ec0ff */
[----:B------:R-:W-:Y:S01]  /*15e4a0*/  VIADD R24, R25, 0x110 ;  /* 0x0000011019187836 */ /* 0x000fe20000000000 */
[----:B------:R-:W-:-:S09]  /*15e4b0*/  LOP3.LUT R6, R6, 0xbfffffff, RZ, 0xc0, !PT ;  /* 0xbfffffff06067812 */ /* 0x000fd200078ec0ff */
[----:B------:R-:W-:Y:S02]  /*15e4c0*/  @P0 LOP3.LUT R7, R7, 0x800, RZ, 0xfc, !PT ;  /* 0x0000080007070812 */ /* 0x000fe400078efcff */
[----:B------:R-:W-:Y:S01]  /*15e4d0*/  ISETP.GE.AND P0, PT, R28, UR7, PT ;  /* 0x000000071c007c0c */ /* 0x000fe2000bf06270 */
[----:B------:R-:W-:Y:S01]  /*15e4e0*/  VIADD R28, R25, 0x10f ;  /* 0x0000010f191c7836 */ /* 0x000fe20000000000 */
[----:B------:R-:W-:-:S11]  /*15e4f0*/  LOP3.LUT R7, R7, 0xfffffbff, RZ, 0xc0, !PT ;  /* 0xfffffbff07077812 */ /* 0x000fd600078ec0ff */
        /* <DEDUP_REMOVED lines=18> */
[----:B------:R-:W-:Y:S01]  /*15e620*/  UMOV UR17, UR18 ;  /* 0x0000001200117c82 */ /* 0x000fe20008000000 */
[----:B------:R-:W-:Y:S01]  /*15e630*/  ULDC.64 UR18, c[0x0][0x228] ;  /* 0x00008a0000127ab9 */ /* 0x000fe20000000a00 */
[----:B------:R-:W-:-:S10]  /*15e640*/  VIADD R24, R25, 0x10a ;  /* 0x0000010a19187836 */ /* 0x000fd40000000000 */
[----:B------:R-:W-:Y:S02]  /*15e650*/  @P0 LOP3.LUT R7, R7, 0x100, RZ, 0xfc, !PT ;  /* 0x0000010007070812 */ /* 0x000fe400078efcff */
[----:B------:R-:W-:Y:S02]  /*15e660*/  ISETP.GE.AND P0, PT, R28, UR19, PT ;  /* 0x000000131c007c0c */ /* 0x000fe4000bf06270 */
[----:B------:R-:W-:Y:S01]  /*15e670*/  LOP3.LUT R6, R6, 0xf7ffffff, RZ, 0xc0, !PT ;  /* 0xf7ffffff06067812 */ /* 0x000fe200078ec0ff */
[----:B------:R-:W-:Y:S01]  /*15e680*/  UMOV UR19, UR20 ;  /* 0x0000001400137c82 */ /* 0x000fe20008000000 */
[----:B------:R-:W-:Y:S01]  /*15e690*/  ULDC.64 UR20, c[0x0][0x228] ;  /* 0x00008a0000147ab9 */ /* 0x000fe20000000a00 */
[----:B------:R-:W-:Y:S02]  /*15e6a0*/  MOV R27, UR4 ;  /* 0x00000004001b7c02 */ /* 0x000fe40008000f00 */
[----:B------:R-:W-:Y:S02]  /*15e6b0*/  MOV R29, UR6 ;  /* 0x00000006001d7c02 */ /* 0x000fe40008000f00 */
[----:B------:R-:W-:-:S02]  /*15e6c0*/  MOV R17, UR8 ;  /* 0x0000000800117c02 */ /* 0x000fc40008000f00 */
[----:B------:R-:W-:Y:S01]  /*15e6d0*/  MOV R15, UR10 ;  /* 0x0000000a000f7c02 */ /* 0x000fe20008000f00 */
[----:B------:R-:W-:Y:S01]  /*15e6e0*/  STL [R1+0x88], R5 ;  /* 0x0000880501007387 */ /* 0x000fe20000100800 */
[----:B------:R-:W-:Y:S02]  /*15e6f0*/  @P0 LOP3.LUT R6, R6, 0x8000000, RZ, 0xfc, !PT ;  /* 0x0800000006060812 */ /* 0x000fe400078efcff */
[----:B------:R-:W-:Y:S01]  /*15e700*/  ISETP.GE.AND P0, PT, R24, UR21, PT ;  /* 0x0000001518007c0c */ /* 0x000fe2000bf06270 */
[----:B------:R-:W-:Y:S04]  /*15e710*/  STL [R1+0x5700], R27 ;  /* 0x0057001b01007387 */ /* 0x000fe80000100800 */
[----:B------:R0:W-:Y:S04]  /*15e720*/  STL [R1+0x5704], R29 ;  /* 0x0057041d01007387 */ /* 0x0001e80000100800 */
[----:B------:R-:W-:Y:S04]  /*15e730*/  STL [R1+0x5708], R17 ;  /* 0x0057081101007387 */ /* 0x000fe80000100800 */
[----:B------:R1:W-:Y:S01]  /*15e740*/  STL [R1+0x570c], R15 ;  /* 0x00570c0f01007387 */ /* 0x0003e20000100800 */
[----:B------:R-:W-:Y:S01]  /*15e750*/  VIADD R28, R25, 0x109 ;  /* 0x00000109191c7836 */ /* 0x000fe20000000000 */
[----:B------:R-:W-:Y:S01]  /*15e760*/  LOP3.LUT R7, R7, 0xffffff7f, RZ, 0xc0, !PT ;  /* 0xffffff7f07077812 */ /* 0x000fe200078ec0ff */
[----:B0-----:R-:W-:Y:S01]  /*15e770*/  IMAD.MOV.U32 R29, RZ, RZ, R13 ;  /* 0x000000ffff1d7224 */ /* 0x001fe200078e000d */
[----:B------:R-:W-:Y:S01]  /*15e780*/  MOV R13, UR14 ;  /* 0x0000000e000d7c02 */ /* 0x000fe20008000f00 */
[----:B-1----:R-:W-:Y:S01]  /*15e790*/  IMAD.MOV.U32 R15, RZ, RZ, R10 ;  /* 0x000000ffff0f7224 */ /* 0x002fe200078e000a */
[----:B------:R-:W-:Y:S01]  /*15e7a0*/  MOV R10, UR16 ;  /* 0x00000010000a7c02 */ /* 0x000fe20008000f00 */
[----:B------:R-:W-:Y:S01]  /*15e7b0*/  UMOV UR16, UR23 ;  /* 0x0000001700107c82 */ /* 0x000fe20008000000 */
[----:B------:R-:W-:Y:S01]  /*15e7c0*/  UMOV UR14, UR22 ;  /* 0x00000016000e7c82 */ /* 0x000fe20008000000 */
[----:B------:R-:W-:Y:S01]  /*15e7d0*/  ULDC.64 UR22, c[0x0][0x228] ;  /* 0x00008a0000167ab9 */ /* 0x000fe20000000a00 */
[----:B------:R-:W-:-:S02]  /*15e7e0*/  @P0 LOP3.LUT R7, R7, 0x80, RZ, 0xfc, !PT ;  /* 0x0000008007070812 */ /* 0x000fc400078efcff */
[----:B------:R-:W-:Y:S01]  /*15e7f0*/  ISETP.GE.AND P0, PT, R28, UR23, PT ;  /* 0x000000171c007c0c */ /* 0x000fe2000bf06270 */
[----:B------:R-:W-:Y:S01]  /*15e800*/  VIADD R24, R25, 0x108 ;  /* 0x0000010819187836 */ /* 0x000fe20000000000 */
[----:B------:R-:W-:Y:S01]  /*15e810*/  LOP3.LUT R6, R6, 0xfbffffff, RZ, 0xc0, !PT ;  /* 0xfbffffff06067812 */ /* 0x000fe200078ec0ff */
[----:B------:R-:W-:Y:S01]  /*15e820*/  UMOV UR13, UR25 ;  /* 0x00000019000d7c82 */ /* 0x000fe20008000000 */
[----:B------:R-:W-:Y:S01]  /*15e830*/  UMOV UR11, UR24 ;  /* 0x00000018000b7c82 */ /* 0x000fe20008000000 */
[----:B------:R-:W-:-:S08]  /*15e840*/  ULDC.64 UR24, c[0x0][0x228] ;  /* 0x00008a0000187ab9 */ /* 0x000fd00000000a00 */
[----:B------:R-:W-:Y:S02]  /*15e850*/  @P0 LOP3.LUT R6, R6, 0x4000000, RZ, 0xfc, !PT ;  /* 0x0400000006060812 */ /* 0x000fe400078efcff */
        /* <DEDUP_REMOVED lines=15> */
[----:B------:R-:W-:Y:S02]  /*15e950*/  IMAD.MOV.U32 R17, RZ, RZ, R12 ;  /* 0x000000ffff117224 */ /* 0x000fe400078e000c */
[----:B------:R-:W-:Y:S01]  /*15e960*/  VIADD R28, R25, 0x105 ;  /* 0x00000105191c7836 */ /* 0x000fe20000000000 */
[----:B------:R-:W-:Y:S02]  /*15e970*/  LOP3.LUT R7, R7, 0xffffffdf, RZ, 0xc0, !PT ;  /* 0xffffffdf07077812 */ /* 0x000fe400078ec0ff */
[----:B------:R-:W-:Y:S02]  /*15e980*/  MOV R12, UR18 ;  /* 0x00000012000c7c02 */ /* 0x000fe40008000f00 */
[----:B------:R-:W-:Y:S01]  /*15e990*/  MOV R5, UR20 ;  /* 0x0000001400057c02 */ /* 0x000fe20008000f00 */
[----:B------:R-:W-:Y:S01]  /*15e9a0*/  UMOV UR20, UR31 ;  /* 0x0000001f00147c82 */ /* 0x000fe20008000000 */
[----:B------:R-:W-:Y:S01]  /*15e9b0*/  UMOV UR18, UR30 ;  /* 0x0000001e00127c82 */ /* 0x000fe20008000000 */
[----:B------:R-:W-:Y:S01]  /*15e9c0*/  ULDC.64 UR30, c[0x0][0x228] ;  /* 0x00008a00001e7ab9 */ /* 0x000fe20000000a00 */
[----:B------:R-:W-:Y:S01]  /*15e9d0*/  IMAD.MOV.U32 R27, RZ, RZ, R14 ;  /* 0x000000ffff1b7224 */ /* 0x000fe200078e000e */
[----:B------:R-:W-:-:S02]  /*15e9e0*/  MOV R14, UR12 ;  /* 0x0000000c000e7c02 */ /* 0x000fc40008000f00 */
[----:B------:R-:W-:Y:S02]  /*15e9f0*/  @P0 LOP3.LUT R7, R7, 0x20, RZ, 0xfc, !PT ;  /* 0x0000002007070812 */ /* 0x000fe400078efcff */
[----:B------:R-:W-:Y:S01]  /*15ea00*/  ISETP.GE.AND P0, PT, R28, UR31, PT ;  /* 0x0000001f1c007c0c */ /* 0x000fe2000bf06270 */
[----:B------:R-:W-:Y:S04]  /*15ea10*/  STL [R1+0x5710], R14 ;  /* 0x0057100e01007387 */ /* 0x000fe80000100800 */
[----:B------:R-:W-:Y:S04]  /*15ea20*/  STL [R1+0x5714], R13 ;  /* 0x0057140d01007387 */ /* 0x000fe80000100800 */
[----:B------:R-:W-:Y:S04]  /*15ea30*/  STL [R1+0x5718], R10 ;  /* 0x0057180a01007387 */ /* 0x000fe80000100800 */
[----:B------:R-:W-:Y:S04]  /*15ea40*/  STL [R1+0x571c], R12 ;  /* 0x00571c0c01007387 */ /* 0x000fe80000100800 */
[----:B------:R0:W-:Y:S01]  /*15ea50*/  STL [R1+0x5720], R5 ;  /* 0x0057200501007387 */ /* 0x0001e20000100800 */
[----:B------:R-:W-:Y:S01]  /*15ea60*/  VIADD R24, R25, 0x104 ;  /* 0x0000010419187836 */ /* 0x000fe20000000000 */
[----:B------:R-:W-:Y:S01]  /*15ea70*/  LOP3.LUT R6, R6, 0xfeffffff, RZ, 0xc0, !PT ;  /* 0xfeffffff06067812 */ /* 0x000fe200078ec0ff */
[----:B------:R-:W-:Y:S01]  /*15ea80*/  UMOV UR4, UR33 ;  /* 0x0000002100047c82 */ /* 0x000fe20008000000 */
[----:B0-----:R-:W-:Y:S01]  /*15ea90*/  MOV R5, UR22 ;  /* 0x0000001600057c02 */ /* 0x001fe20008000f00 */
        /* <DEDUP_REMOVED lines=21> */
[----:B------:R-:W-:-:S09]  /*15ebf0*/  ULDC.64 UR38, c[0x0][0x228] ;  /* 0x00008a0000267ab9 */ /* 0x000fd20000000a00 */
[----:B------:R-:W-:Y:S02]  /*15ec00*/  @P0 LOP3.LUT R7, R7, 0x8, RZ, 0xfc, !PT ;  /* 0x0000000807070812 */ /* 0x000fe400078efcff */
[----:B------:R-:W-:Y:S01]  /*15ec10*/  ISETP.GE.AND P0, PT, R28, UR39, PT ;  /* 0x000000271c007c0c */ /* 0x000fe2000bf06270 */
[C---:B------:R-:W-:Y:S01]  /*15ec20*/  VIADD R24, R25.reuse, 0x100 ;  /* 0x0000010019187836 */ /* 0x040fe20000000000 */
[----:B------:R-:W-:Y:S01]  /*15ec30*/  LOP3.LUT R6, R6, 0xffbfffff, RZ, 0xc0, !PT ;  /* 0xffbfffff06067812 */ /* 0x000fe200078ec0ff */
        /* <DEDUP_REMOVED lines=16> */
[----:B------:R-:W-:Y:S01]  /*15ed40*/  IMAD.U32 R16, RZ, RZ, UR50 ;  /* 0x00000032ff107e24 */ /* 0x000fe2000f8e00ff */
        /* <DEDUP_REMOVED lines=13> */
[----:B------:R-:W-:Y:S02]  /*15ee20*/  IMAD.MOV.U32 R12, RZ, RZ, R27 ;  /* 0x000000ffff0c7224 */ /* 0x000fe400078e001b */
[----:B------:R-:W-:Y:S01]  /*15ee30*/  IMAD.MOV.U32 R10, RZ, RZ, R29 ;  /* 0x000000ffff0a7224 */ /* 0x000fe200078e001d */
[----:B------:R-:W-:Y:S01]  /*15ee40*/  MOV R27, UR24 ;  /* 0x00000018001b7c02 */ /* 0x000fe20008000f00 */
[----:B------:R-:W-:Y:S01]  /*15ee50*/  IMAD.MOV.U32 R13, RZ, RZ, R17 ;  /* 0x000000ffff0d7224 */ /* 0x000fe200078e0011 */
[----:B------:R-:W-:Y:S01]  /*15ee60*/  MOV R29, UR26 ;  /* 0x0000001a001d7c02 */ /* 0x000fe20008000f00 */
[----:B------:R-:W-:Y:S01]  /*15ee70*/  IMAD.MOV.U32 R14, RZ, RZ, R15 ;  /* 0x000000ffff0e7224 */ /* 0x000fe200078e000f */
[----:B------:R-:W-:-:S02]  /*15ee80*/  MOV R17, UR28 ;  /* 0x0000001c00117c02 */ /* 0x000fc40008000f00 */
[----:B------:R-:W-:Y:S01]  /*15ee90*/  MOV R15, UR30 ;  /* 0x0000001e000f7c02 */ /* 0x000fe20008000f00 */
[----:B------:R0:W-:Y:S02]  /*15eea0*/  STL [R1+0x60], R5 ;  /* 0x0000600501007387 */ /* 0x0001e40000100800 */
[----:B------:R-:W-:Y:S02]  /*15eeb0*/  @P0 LOP3.LUT R8, R8, 0x80000000, RZ, 0xfc, !PT ;  /* 0x8000000008080812 */ /* 0x000fe400078efcff */
[----:B------:R-:W-:Y:S01]  /*15eec0*/  ISETP.GE.AND P0, PT, R28, UR57, PT ;  /* 0x000000391c007c0c */ /* 0x000fe2000bf06270 */
[----:B------:R1:W-:Y:S04]  /*15eed0*/  STL [R1+0x5724], R27 ;  /* 0x0057241b01007387 */ /* 0x0003e80000100800 */
[----:B------:R2:W-:Y:S04]  /*15eee0*/  STL [R1+0x5728], R29 ;  /* 0x0057281d01007387 */ /* 0x0005e80000100800 */
[----:B------:R3:W-:Y:S04]  /*15eef0*/  STL [R1+0x572c], R17 ;  /* 0x00572c1101007387 */ /* 0x0007e80000100800 */
[----:B------:R4:W-:Y:S01]  /*15ef00*/  STL [R1+0x5730], R15 ;  /* 0x0057300f01007387 */ /* 0x0009e20000100800 */
[----:B0-----:R-:W-:Y:S01]  /*15ef10*/  MOV R5, UR40 ;  /* 0x0000002800057c02 */ /* 0x001fe20008000f00 */
[----:B------:R-:W-:Y:S01]  /*15ef20*/  VIADD R24, R25, 0xf8 ;  /* 0x000000f819187836 */ /* 0x000fe20000000000 */
[----:B------:R-:W-:Y:S01]  /*15ef30*/  LOP3.LUT R6, R6, 0xfffbffff, RZ, 0xc0, !PT ;  /* 0xfffbffff06067812 */ /* 0x000fe200078ec0ff */
[----:B------:R-:W-:Y:S01]  /*15ef40*/  ULDC.64 UR24, c[0x0][0x228] ;  /* 0x00008a0000187ab9 */ /* 0x000fe20000000a00 */
[----:B------:R-:W-:Y:S01]  /*15ef50*/  ULDC.64 UR26, c[0x0][0x228] ;  /* 0x00008a00001a7ab9 */ /* 0x000fe20000000a00 */
[----:B------:R-:W-:Y:S01]  /*15ef60*/  ULDC.64 UR30, c[0x0][0x228] ;  /* 0x00008a00001e7ab9 */ /* 0x000fe20000000a00 */
[----:B-1----:R-:W-:-:S02]  /*15ef70*/  IMAD.MOV.U32 R27, RZ, RZ, R14 ;  /* 0x000000ffff1b7224 */ /* 0x002fc400078e000e */
[----:B--2---:R-:W-:Y:S01]  /*15ef80*/  IMAD.MOV.U32 R29, RZ, RZ, R13 ;  /* 0x000000ffff1d7224 */ /* 0x004fe200078e000d */
[----:B------:R-:W-:Y:S01]  /*15ef90*/  MOV R14, UR32 ;  /* 0x00000020000e7c02 */ /* 0x000fe20008000f00 */
[----:B---3--:R-:W-:Y:S01]  /*15efa0*/  IMAD.MOV.U32 R17, RZ, RZ, R10 ;  /* 0x000000ffff117224 */ /* 0x008fe200078e000a */
[----:B------:R-:W-:Y:S01]  /*15efb0*/  MOV R13, UR34 ;  /* 0x00000022000d7c02 */ /* 0x000fe20008000f00 */
[----:B----4-:R-:W-:Y:S01]  /*15efc0*/  IMAD.MOV.U32 R15, RZ, RZ, R12 ;  /* 0x000000ffff0f7224 */ /* 0x010fe200078e000c */
[----:B------:R-:W-:Y:S02]  /*15efd0*/  MOV R10, UR36 ;  /* 0x00000024000a7c02 */ /* 0x000fe40008000f00 */
[----:B------:R-:W-:Y:S01]  /*15efe0*/  MOV R12, UR38 ;  /* 0x00000026000c7c02 */ /* 0x000fe20008000f00 */
[----:B------:R0:W-:Y:S04]  /*15eff0*/  STL [R1+0x5734], R14 ;  /* 0x0057340e01007387 */ /* 0x0001e80000100800 */
[----:B------:R-:W-:Y:S04]  /*15f000*/  STL [R1+0x5738], R13 ;  /* 0x0057380d01007387 */ /* 0x000fe80000100800 */
[----:B------:R-:W-:Y:S01]  /*15f010*/  STL [R1+0x573c], R10 ;  /* 0x00573c0a01007387 */ /* 0x000fe20000100800 */
[----:B------:R-:W-:-:S03]  /*15f020*/  @P0 LOP3.LUT R6, R6, 0x40000, RZ, 0xfc, !PT ;  /* 0x0004000006060812 */ /* 0x000fc600078efcff */
[----:B------:R-:W-:Y:S04]  /*15f030*/  STL [R1+0x5740], R12 ;  /* 0x0057400c01007387 */ /* 0x000fe80000100800 */
[----:B------:R1:W-:Y:S01]  /*15f040*/  STL [R1+0x5744], R5 ;  /* 0x0057440501007387 */ /* 0x0003e20000100800 */
[----:B------:R-:W-:Y:S01]  /*15f050*/  ISETP.GE.AND P0, PT, R24, UR59, PT ;  /* 0x0000003b18007c0c */ /* 0x000fe2000bf06270 */
[----:B------:R-:W-:Y:S01]  /*15f060*/  VIADD R28, R25, 0xf7 ;  /* 0x000000f7191c7836 */ /* 0x000fe20000000000 */
[----:B------:R-:W-:Y:S01]  /*15f070*/  LOP3.LUT R8, R8, 0xbfffffff, RZ, 0xc0, !PT ;  /* 0xbfffffff08087812 */ /* 0x000fe200078ec0ff */
[----:B------:R-:W-:Y:S01]  /*15f080*/  UMOV UR23, UR25 ;  /* 0x0000001900177c82 */ /* 0x000fe20008000000 */
[----:B0-----:R-:W-:Y:S01]  /*15f090*/  IMAD.MOV.U32 R14, RZ, RZ, R27 ;  /* 0x000000ffff0e7224 */ /* 0x001fe200078e001b */
[----:B------:R-:W-:Y:S01]  /*15f0a0*/  MOV R27, UR44 ;  /* 0x0000002c001b7c02 */ /* 0x000fe20008000f00 */
[----:B------:R-:W-:Y:S01]  /*15f0b0*/  UMOV UR49, UR30 ;  /* 0x0000001e00317c82 */ /* 0x000fe20008000000 */
[----:B------:R-:W-:Y:S01]  /*15f0c0*/  ULDC.64 UR34, c[0x0][0x228] ;  /* 0x00008a0000227ab9 */ /* 0x000fe20000000a00 */
[----:B------:R-:W-:Y:S01]  /*15f0d0*/  ULDC.64 UR38, c[0x0][0x228] ;  /* 0x00008a0000267ab9 */ /* 0x000fe20000000a00 */
[----:B-1----:R-:W-:-:S05]  /*15f0e0*/  MOV R5, UR42 ;  /* 0x0000002a00057c02 */ /* 0x002fca0008000f00 */
[----:B------:R-:W-:Y:S04]  /*15f0f0*/  STL [R1+0x38], R5 ;  /* 0x0000380501007387 */ /* 0x000fe80000100800 */
[----:B------:R0:W-:Y:S01]  /*15f100*/  STL [R1+0x5748], R27 ;  /* 0x0057481b01007387 */ /* 0x0001e20000100800 */
[----:B------:R-:W-:Y:S02]  /*15f110*/  @P0 LOP3.LUT R8, R8, 0x40000000, RZ, 0xfc, !PT ;  /* 0x4000000008080812 */ /* 0x000fe400078efcff */
[----:B------:R-:W-:Y:S01]  /*15f120*/  ISETP.GE.AND P0, PT, R28, UR61, PT ;  /* 0x0000003d1c007c0c */ /* 0x000fe2000bf06270 */
[----:B0-----:R-:W-:Y:S01]  /*15f130*/  IMAD.MOV.U32 R27, RZ, RZ, R29 ;  /* 0x000000ffff1b7224 */ /* 0x001fe200078e001d */
[----:B------:R-:W-:-:S05]  /*15f140*/  MOV R29, UR48 ;  /* 0x00000030001d7c02 */ /* 0x000fca0008000f00 */
[----:B------:R0:W-:Y:S01]  /*15f150*/  STL [R1+0x574c], R29 ;  /* 0x00574c1d01007387 */ /* 0x0001e20000100800 */
[----:B------:R-:W-:Y:S01]  /*15f160*/  VIADD R24, R25, 0xf6 ;  /* 0x000000f619187836 */ /* 0x000fe20000000000 */
[----:B------:R-:W-:Y:S01]  /*15f170*/  LOP3.LUT R6, R6, 0xfffdffff, RZ, 0xc0, !PT ;  /* 0xfffdffff06067812 */ /* 0x000fe200078ec0ff */
[----:B0-----:R-:W-:Y:S01]  /*15f180*/  IMAD.MOV.U32 R29, RZ, RZ, R17 ;  /* 0x000000ffff1d7224 */ /* 0x001fe200078e0011 */
[----:B------:R-:W-:-:S05]  /*15f190*/  MOV R17, UR50 ;  /* 0x0000003200117c02 */ /* 0x000fca0008000f00 */
        /* <DEDUP_REMOVED lines=11> */
[----:B------:R-:W-:Y:S01]  /*15f250*/  @P0 LOP3.LUT R8, R8, 0x20000000, RZ, 0xfc, !PT ;  /* 0x2000000008080812 */ /* 0x000fe200078efcff */
[----:B0-----:R-:W-:Y:S02]  /*15f260*/  IMAD.MOV.U32 R14, RZ, RZ, R22 ;  /* 0x000000ffff0e7224 */ /* 0x001fe400078e0016 */
[----:B------:R-:W-:Y:S01]  /*15f270*/  IMAD.U32 R22, RZ, RZ, UR24 ;  /* 0x00000018ff167e24 */ /* 0x000fe2000f8e00ff */
[----:B------:R-:W-:Y:S02]  /*15f280*/  ULDC.64 UR24, c[0x0][0x228] ;  /* 0x00008a0000187ab9 */ /* 0x000fe40000000a00 */
[----:B------:R-:W-:Y:S02]  /*15f290*/  UMOV UR23, UR25 ;  /* 0x0000001900177c82 */ /* 0x000fe40008000000 */
[----:B------:R-:W-:Y:S01]  /*15f2a0*/  ISETP.GE.AND P0, PT, R28, UR23, PT ;  /* 0x000000171c007c0c */ /* 0x000fe2000bf06270 */
[----:B------:R-:W-:Y:S01]  /*15f2b0*/  VIADD R24, R25, 0xf2 ;  /* 0x000000f219187836 */ /* 0x000fe20000000000 */
[----:B------:R-:W-:Y:S01]  /*15f2c0*/  UMOV UR45, UR24 ;  /* 0x00000018002d7c82 */ /* 0x000fe20008000000 */
[----:B------:R-:W-:Y:S01]  /*15f2d0*/  LOP3.LUT R8, R8, 0xefffffff, RZ, 0xc0, !PT ;  /* 0xefffffff08087812 */ /* 0x000fe200078ec0ff */
[----:B------:R-:W-:-:S02]  /*15f2e0*/  ULDC.64 UR24, c[0x0][0x228] ;  /* 0x00008a0000187ab9 */ /* 0x000fc40000000a00 */
[----:B------:R-:W-:-:S07]  /*15f2f0*/  UMOV UR23, UR25 ;  /* 0x0000001900177c82 */ /* 0x000fce0008000000 */
[----:B------:R-:W-:Y:S02]  /*15f300*/  @P0 LOP3.LUT R8, R8, 0x10000000, RZ, 0xfc, !PT ;  /* 0x1000000008080812 */ /* 0x000fe400078efcff */
[----:B------:R-:W-:Y:S01]  /*15f310*/  ISETP.GE.AND P0, PT, R24, UR23, PT ;  /* 0x0000001718007c0c */ /* 0x000fe2000bf06270 */
[----:B------:R-:W-:Y:S01]  /*15f320*/  VIADD R28, R25, 0xf0 ;  /* 0x000000f0191c7836 */ /* 0x000fe20000000000 */
[----:B------:R-:W-:Y:S01]  /*15f330*/  UMOV UR29, UR24 ;  /* 0x00000018001d7c82 */ /* 0x000fe20008000000 */
[----:B------:R-:W-:Y:S01]  /*15f340*/  LOP3.LUT R8, R8, 0xf7ffffff, RZ, 0xc0, !PT ;  /* 0xf7ffffff08087812 */ /* 0x000fe200078ec0ff */
[----:B------:R-:W-:Y:S02]  /*15f350*/  ULDC.64 UR24, c[0x0][0x228] ;  /* 0x00008a0000187ab9 */ /* 0x000fe40000000a00 */
[----:B------:R-:W-:Y:S01]  /*15f360*/  UMOV UR23, UR25 ;  /* 0x0000001900177c82 */ /* 0x000fe20008000000 */
[----:B------:R-:W-:-:S06]  /*15f370*/  MOV R13, UR56 ;  /* 0x00000038000d7c02 */ /* 0x000fcc0008000f00 */
[----:B------:R-:W-:Y:S02]  /*15f380*/  @P0 LOP3.LUT R8, R8, 0x8000000, RZ, 0xfc, !PT ;  /* 0x0800000008080812 */ /* 0x000fe400078efcff */
[----:B------:R-:W-:Y:S01]  /*15f390*/  ISETP.GE.AND P0, PT, R28, UR23, PT ;  /* 0x000000171c007c0c */ /* 0x000fe2000bf06270 */
[----:B------:R0:W-:Y:S01]  /*15f3a0*/  STL [R1+0x575c], R13 ;  /* 0x00575c0d01007387 */ /* 0x0001e20000100800 */
[----:B------:R-:W-:Y:S01]  /*15f3b0*/  VIADD R24, R25, 0xee ;  /* 0x000000ee19187836 */ /* 0x000fe20000000000 */
[----:B------:R-:W-:Y:S01]  /*15f3c0*/  LOP3.LUT R8, R8, 0xfbffffff, RZ, 0xc0, !PT ;  /* 0xfbffffff08087812 */ /* 0x000fe200078ec0ff */
[----:B0-----:R-:W-:Y:S02]  /*15f3d0*/  IMAD.MOV.U32 R13, RZ, RZ, R21 ;  /* 0x000000ffff0d7224 */ /* 0x001fe400078e0015 */
[----:B------:R-:W-:Y:S01]  /*15f3e0*/  IMAD.U32 R21, RZ, RZ, UR24 ;  /* 0x00000018ff157e24 */ /* 0x000fe2000f8e00ff */
[----:B------:R-:W-:-:S06]  /*15f3f0*/  ULDC.64 UR24, c[0x0][0x228] ;  /* 0x00008a0000187ab9 */ /* 0x000fcc0000000a00 */
[----:B------:R-:W-:Y:S01]  /*15f400*/  @P0 LOP3.LUT R8, R8, 0x4000000, RZ, 0xfc, !PT ;  /* 0x0400000008080812 */ /* 0x000fe200078efcff */
[----:B------:R-:W-:Y:S02]  /*15f410*/  UMOV UR23, UR25 ;  /* 0x0000001900177c82 */ /* 0x000fe40008000000 */
[----:B------:R-:W-:Y:S01]  /*15f420*/  ISETP.GE.AND P0, PT, R24, UR23, PT ;  /* 0x0000001718007c0c */ /* 0x000fe2000bf06270 */
[----:B------:R-:W-:Y:S01]  /*15f430*/  VIADD R28, R25, 0xec ;  /* 0x000000ec191c7836 */ /* 0x000fe20000000000 */
[----:B------:R-:W-:Y:S01]  /*15f440*/  UMOV UR41, UR24 ;  /* 0x0000001800297c82 */ /* 0x000fe20008000000 */
[----:B------:R-:W-:Y:S01]  /*15f450*/  LOP3.LUT R8, R8, 0xfdffffff, RZ, 0xc0, !PT ;  /* 0xfdffffff08087812 */ /* 0x000fe200078ec0ff */
[----:B------:R-:W-:Y:S02]  /*15f460*/  ULDC.64 UR24, c[0x0][0x228] ;  /* 0x00008a0000187ab9 */ /* 0x000fe40000000a00 */
        /* <DEDUP_REMOVED lines=8> */
[----:B------:R-:W-:Y:S02]  /*15f4f0*/  MOV R10, UR58 ;  /* 0x0000003a000a7c02 */ /* 0x000fe40008000f00 */
[----:B------:R-:W-:-:S04]  /*15f500*/  MOV R12, UR60 ;  /* 0x0000003c000c7c02 */ /* 0x000fc80008000f00 */
[----:B------:R-:W-:Y:S02]  /*15f510*/  @P0 LOP3.LUT R8, R8, 0x1000000, RZ, 0xfc, !PT ;  /* 0x0100000008080812 */ /* 0x000fe400078efcff */
[----:B------:R-:W-:Y:S01]  /*15f520*/  ISETP.GE.AND P0, PT, R24, UR23, PT ;  /* 0x0000001718007c0c */ /* 0x000fe2000bf06270 */
[----:B------:R-:W-:Y:S04]  /*15f530*/  STL [R1+0x5760], R10 ;  /* 0x0057600a01007387 */ /* 0x000fe80000100800 */
[----:B------:R0:W-:Y:S01]  /*15f540*/  STL [R1+0x5764], R12 ;  /* 0x0057640c01007387 */ /* 0x0001e20000100800 */
[----:B------:R-:W-:Y:S01]  /*15f550*/  VIADD R28, R25, 0xe8 ;  /* 0x000000e8191c7836 */ /* 0x000fe20000000000 */
[----:B------:R-:W-:Y:S01]  /*15f560*/  LOP3.LUT R8, R8, 0xff7fffff, RZ, 0xc0, !PT ;  /* 0xff7fffff08087812 */ /* 0x000fe200078ec0ff */
[----:B0-----:R-:W-:-:S02]  /*15f570*/  IMAD.MOV.U32 R12, RZ, RZ, R20 ;  /* 0x000000ffff0c7224 */ /* 0x001fc400078e0014 */
[----:B------:R-:W-:Y:S01]  /*15f580*/  IMAD.U32 R20, RZ, RZ, UR24 ;  /* 0x00000018ff147e24 */ /* 0x000fe2000f8e00ff */
[----:B------:R-:W-:Y:S02]  /*15f590*/  UMOV UR24, UR27 ;  /* 0x0000001b00187c82 */ /* 0x000fe40008000000 */
[----:B------:R-:W-:Y:S02]  /*15f5a0*/  @P0 LOP3.LUT R8, R8, 0x800000, RZ, 0xfc, !PT ;  /* 0x0080000008080812 */ /* 0x000fe400078efcff */
[----:B------:R-:W-:Y:S01]  /*15f5b0*/  ISETP.GE.AND P0, PT, R28, UR24, PT ;  /* 0x000000181c007c0c */ /* 0x000fe2000bf06270 */
[----:B------:R-:W-:Y:S01]  /*15f5c0*/  VIADD R24, R25, 0xe6 ;  /* 0x000000e619187836 */ /* 0x000fe20000000000 */
[----:B------:R-:W-:Y:S01]  /*15f5d0*/  ULDC.64 UR24, c[0x0][0x228] ;  /* 0x00008a0000187ab9 */ /* 0x000fe20000000a00 */
[----:B------:R-:W-:Y:S01]  /*15f5e0*/  LOP3.LUT R8, R8, 0xffbfffff, RZ, 0xc0, !PT ;  /* 0xffbfffff08087812 */ /* 0x000fe200078ec0ff */
[----:B------:R-:W-:Y:S02]  /*15f5f0*/  IMAD.MOV.U32 R10, RZ, RZ, R19 ;  /* 0x000000ffff0a7224 */ /* 0x000fe400078e0013 */
[----:B------:R-:W-:Y:S01]  /*15f600*/  IMAD.U32 R19, RZ, RZ, UR24 ;  /* 0x00000018ff137e24 */ /* 0x000fe2000f8e00ff */
[----:B------:R-:W-:-:S06]  /*15f610*/  UMOV UR24, UR25 ;  /* 0x0000001900187c82 */ /* 0x000fcc0008000000 */
[----:B------:R-:W-:Y:S02]  /*15f620*/  @P0 LOP3.LUT R8, R8, 0x400000, RZ, 0xfc, !PT ;  /* 0x0040000008080812 */ /* 0x000fe400078efcff */
[----:B------:R-:W-:Y:S01]  /*15f630*/  ISETP.GE.AND P0, PT, R24, UR24, PT ;  /* 0x0000001818007c0c */ /* 0x000fe2000bf06270 */
[----:B------:R-:W-:Y:S01]  /*15f640*/  UMOV UR23, UR26 ;  /* 0x0000001a00177c82 */ /* 0x000fe20008000000 */
[----:B------:R-:W-:Y:S01]  /*15f650*/  VIADD R28, R25, 0xe4 ;  /* 0x000000e4191c7836 */ /* 0x000fe20000000000 */
        /* <DEDUP_REMOVED lines=19> */
[C---:B------:R-:W-:Y:S01]  /*15f790*/  VIADD R24, R25.reuse, 0xde ;  /* 0x000000de19187836 */ /* 0x040fe20000000000 */
[----:B------:R-:W-:Y:S01]  /*15f7a0*/  LOP3.LUT R8, R8, 0xfffbffff, RZ, 0xc0, !PT ;  /* 0xfffbffff08087812 */ /* 0x000fe200078ec0ff */
[----:B------:R-:W-:Y:S01]  /*15f7b0*/  UMOV UR24, UR31 ;  /* 0x0000001f00187c82 */ /* 0x000fe20008000000 */
[----:B------:R-:W-:Y:S01]  /*15f7c0*/  VIADD R28, R25, 0xdc ;  /* 0x000000dc191c7836 */ /* 0x000fe20000000000 */
[----:B------:R-:W-:-:S08]  /*15f7d0*/  ULDC.64 UR30, c[0x0][0x228] ;  /* 0x00008a00001e7ab9 */ /* 0x000fd00000000a00 */
[----:B------:R-:W-:Y:S02]  /*15f7e0*/  @P0 LOP3.LUT R8, R8, 0x40000, RZ, 0xfc, !PT ;  /* 0x0004000008080812 */ /* 0x000fe400078efcff */
[----:B------:R-:W-:Y:S02]  /*15f7f0*/  ISETP.GE.AND P0, PT, R24, UR24, PT ;  /* 0x0000001818007c0c */ /* 0x000fe4000bf06270 */
[----:B------:R-:W-:Y:S01]  /*15f800*/  LOP3.LUT R8, R8, 0xfffdffff, RZ, 0xc0, !PT ;  /* 0xfffdffff08087812 */ /* 0x000fe200078ec0ff */
[----:B------:R-:W-:-:S10]  /*15f810*/  UMOV UR24, UR31 ;  /* 0x0000001f00187c82 */ /* 0x000fd40008000000 */
        /* <DEDUP_REMOVED lines=40> */
[----:B------:R-:W-:Y:S01]  /*15faa0*/  UMOV UR25, UR19 ;  /* 0x0000001300197c82 */ /* 0x000fe20008000000 */
[----:B------:R-:W-:Y:S01]  /*15fab0*/  UMOV UR19, UR13 ;  /* 0x0000000d00137c82 */ /* 0x000fe20008000000 */
[----:B------:R-:W-:Y:S01]  /*15fac0*/  ULDC.64 UR30, c[0x0][0x228] ;  /* 0x00008a00001e7ab9 */ /* 0x000fe20000000a00 */
[----:B------:R-:W-:Y:S01]  /*15fad0*/  UMOV UR13, UR7 ;  /* 0x00000007000d7c82 */ /* 0x000fe20008000000 */
[----:B------:R-:W-:-:S05]  /*15fae0*/  UMOV UR7, UR31 ;  /* 0x0000001f00077c82 */ /* 0x000fca0008000000 */
[----:B------:R-:W-:Y:S02]  /*15faf0*/  @P0 LOP3.LUT R8, R8, 0x800, RZ, 0xfc, !PT ;  /* 0x0000080008080812 */ /* 0x000fe400078efcff */
[----:B------:R-:W-:Y:S01]  /*15fb00*/  ISETP.GE.AND P0, PT, R28, UR7, PT ;  /* 0x000000071c007c0c */ /* 0x000fe2000bf06270 */
[----:B------:R-:W-:Y:S01]  /*15fb10*/  UMOV UR24, UR17 ;  /* 0x0000001100187c82 */ /* 0x000fe20008000000 */
[----:B------:R-:W-:Y:S01]  /*15fb20*/  UMOV UR17, UR11 ;  /* 0x0000000b00117c82 */ /* 0x000fe20008000000 */
[----:B------:R-:W-:Y:S01]  /*15fb30*/  UMOV UR27, UR26 ;  /* 0x0000001a001b7c82 */ /* 0x000fe20008000000 */
[----:B------:R-:W-:Y:S01]  /*15fb40*/  UMOV UR11, UR5 ;  /* 0x00000005000b7c82 */ /* 0x000fe20008000000 */
[----:B------:R-:W-:Y:S01]  /*15fb50*/  UMOV UR26, UR21 ;  /* 0x00000015001a7c82 */ /* 0x000fe20008000000 */
[----:B------:R-:W-:Y:S01]  /*15fb60*/  VIADD R24, R25, 0xce ;  /* 0x000000ce19187836 */ /* 0x000fe20000000000 */
[----:B------:R-:W-:Y:S01]  /*15fb70*/  UMOV UR5, UR30 ;  /* 0x0000001e00057c82 */ /* 0x000fe20008000000 */
[----:B------:R-:W-:Y:S01]  /*15fb80*/  LOP3.LUT R8, R8, 0xfffffbff, RZ, 0xc0, !PT ;  /* 0xfffffbff08087812 */ /* 0x000fe200078ec0ff */
[----:B------:R-:W-:Y:S01]  /*15fb90*/  UMOV UR21, UR15 ;  /* 0x0000000f00157c82 */ /* 0x000fe20008000000 */
[----:B------:R-:W-:Y:S01]  /*15fba0*/  ULDC.64 UR30, c[0x0][0x228] ;  /* 0x00008a00001e7ab9 */ /* 0x000fe20000000a00 */
[----:B------:R-:W-:Y:S01]  /*15fbb0*/  UMOV UR15, UR9 ;  /* 0x00000009000f7c82 */ /* 0x000fe20008000000 */
[----:B------:R-:W-:Y:S01]  /*15fbc0*/  UMOV UR9, UR31 ;  /* 0x0000001f00097c82 */ /* 0x000fe20008000000 */
[----:B------:R-:W-:-:S02]  /*15fbd0*/  @P0 LOP3.LUT R8, R8, 0x400, RZ, 0xfc, !PT ;  /* 0x0000040008080812 */ /* 0x000fc400078efcff */
        /* <DEDUP_REMOVED lines=8> */
[----:B------:R-:W-:Y:S01]  /*15fc60*/  UMOV UR9, UR30 ;  /* 0x0000001e00097c82 */ /* 0x000fe20008000000 */
[----:B------:R-:W-:Y:S01]  /*15fc70*/  VIADD R24, R25, 0xca ;  /* 0x000000ca19187836 */ /* 0x000fe20000000000 */
[----:B------:R-:W-:Y:S01]  /*15fc80*/  LOP3.LUT R8, R8, 0xfffffeff, RZ, 0xc0, !PT ;  /* 0xfffffeff08087812 */ /* 0x000fe200078ec0ff */
[----:B------:R-:W-:Y:S01]  /*15fc90*/  UMOV UR30, UR25 ;  /* 0x00000019001e7c82 */ /* 0x000fe20008000000 */
[----:B------:R-:W-:Y:S01]  /*15fca0*/  UMOV UR25, UR19 ;  /* 0x0000001300197c82 */ /* 0x000fe20008000000 */
[----:B------:R-:W-:Y:S01]  /*15fcb0*/  UMOV UR19, UR13 ;  /* 0x0000000d00137c82 */ /* 0x000fe20008000000 */
[----:B------:R-:W-:-:S06]  /*15fcc0*/  UMOV UR13, UR35 ;  /* 0x00000023000d7c82 */ /* 0x000fcc0008000000 */
[----:B------:R-:W-:Y:S02]  /*15fcd0*/  @P0 LOP3.LUT R8, R8, 0x100, RZ, 0xfc, !PT ;  /* 0x0000010008080812 */ /* 0x000fe400078efcff */
[----:B------:R-:W-:Y:S01]  /*15fce0*/  ISETP.GE.AND P0, PT, R24, UR13, PT ;  /* 0x0000000d18007c0c */ /* 0x000fe2000bf06270 */
        /* <DEDUP_REMOVED lines=10> */
[----:B------:R-:W-:-:S02]  /*15fd90*/  UMOV UR15, UR35 ;  /* 0x00000023000f7c82 */ /* 0x000fc40008000000 */
        /* <DEDUP_REMOVED lines=39> */
[----:B------:R-:W-:Y:S01]  /*160010*/  IMAD.MOV.U32 R5, RZ, RZ, R16 ;  /* 0x000000ffff057224 */ /* 0x000fe200078e0010 */
[----:B------:R-:W-:Y:S01]  /*160020*/  UMOV UR32, UR30 ;  /* 0x0000001e00207c82 */ /* 0x000fe20008000000 */
[----:B------:R-:W-:Y:S01]  /*160030*/  MOV R16, UR61 ;  /* 0x0000003d00107c02 */ /* 0x000fe20008000f00 */
[----:B------:R-:W-:Y:S01]  /*160040*/  VIADD R24, R25, 0xbe ;  /* 0x000000be19187836 */ /* 0x000fe20000000000 */
[----:B------:R-:W-:Y:S01]  /*160050*/  LOP3.LUT R8, R8, 0xfffffffb, RZ, 0xc0, !PT ;  /* 0xfffffffb08087812 */ /* 0x000fe200078ec0ff */
[----:B------:R-:W-:Y:S01]  /*160060*/  UMOV UR30, UR28 ;  /* 0x0000001c001e7c82 */ /* 0x000fe20008000000 */
[----:B------:R-:W-:Y:S01]  /*160070*/  UMOV UR28, UR26 ;  /* 0x0000001a001c7c82 */ /* 0x000fe20008000000 */
[----:B------:R-:W-:Y:S01]  /*160080*/  ULDC.64 UR60, c[0x0][0x228] ;  /* 0x00008a00003c7ab9 */ /* 0x000fe20000000a00 */
[----:B------:R-:W-:Y:S01]  /*160090*/  UMOV UR26, UR25 ;  /* 0x00000019001a7c82 */ /* 0x000fe20008000000 */
[----:B------:R-:W-:-:S02]  /*1600a0*/  UMOV UR25, UR61 ;  /* 0x0000003d00197c82 */ /* 0x000fc40008000000 */
[----:B------:R-:W-:Y:S02]  /*1600b0*/  @P0 LOP3.LUT R8, R8, 0x4, RZ, 0xfc, !PT ;  /* 0x0000000408080812 */ /* 0x000fe400078efcff */
[----:B------:R-:W-:Y:S01]  /*1600c0*/  ISETP.GE.AND P0, PT, R24, UR25, PT ;  /* 0x0000001918007c0c */ /* 0x000fe2000bf06270 */
[----:B------:R-:W-:Y:S01]  /*1600d0*/  UMOV UR39, UR35 ;  /* 0x0000002300277c82 */ /* 0x000fe20008000000 */
[----:B------:R-:W-:Y:S01]  /*1600e0*/  VIADD R28, R25, 0xbc ;  /* 0x000000bc191c7836 */ /* 0x000fe20000000000 */
[----:B------:R-:W-:Y:S01]  /*1600f0*/  UMOV UR35, UR60 ;  /* 0x0000003c00237c82 */ /* 0x000fe20008000000 */
[----:B------:R-:W-:Y:S01]  /*160100*/  LOP3.LUT R8, R8, 0xfffffffd, RZ, 0xc0, !PT ;  /* 0xfffffffd08087812 */ /* 0x000fe200078ec0ff */
[----:B------:R-:W-:Y:S02]  /*160110*/  ULDC.64 UR60, c[0x0][0x228] ;  /* 0x00008a00003c7ab9 */ /* 0x000fe40000000a00 */
[----:B------:R-:W-:-:S06]  /*160120*/  UMOV UR25, UR61 ;  /* 0x0000003d00197c82 */ /* 0x000fcc0008000000 */
[----:B------:R-:W-:Y:S02]  /*160130*/  @P0 LOP3.LUT R8, R8, 0x2, RZ, 0xfc, !PT ;  /* 0x0000000208080812 */ /* 0x000fe400078efcff */
[----:B------:R-:W-:Y:S01]  /*160140*/  ISETP.GE.AND P0, PT, R28, UR25, PT ;  /* 0x000000191c007c0c */ /* 0x000fe2000bf06270 */
[----:B------:R-:W-:Y:S01]  /*160150*/  UMOV UR21, UR38 ;  /* 0x0000002600157c82 */ /* 0x000fe20008000000 */
[----:B------:R-:W-:Y:S01]  /*160160*/  UMOV UR38, UR34 ;  /* 0x0000002200267c82 */ /* 0x000fe20008000000 */
[----:B------:R-:W-:Y:S01]  /*160170*/  UMOV UR34, UR31 ;  /* 0x0000001f00227c82 */ /* 0x000fe20008000000 */
[----:B------:R-:W-:Y:S01]  /*160180*/  LOP3.LUT R8, R8, 0xfffffffe, RZ, 0xc0, !PT ;  /* 0xfffffffe08087812 */ /* 0x000fe200078ec0ff */
[----:B------:R-:W-:Y:S01]  /*160190*/  VIADD R24, R25, 0xba ;  /* 0x000000ba19187836 */ /* 0x000fe20000000000 */
[----:B------:R-:W-:Y:S01]  /*1601a0*/  UMOV UR31, UR60 ;  /* 0x0000003c001f7c82 */ /* 0x000fe20008000000 */
[----:B------:R-:W-:Y:S01]  /*1601b0*/  ULDC.64 UR60, c[0x0][0x228] ;  /* 0x00008a00003c7ab9 */ /* 0x000fe20000000a00 */
[----:B------:R-:W-:Y:S01]  /*1601c0*/  STL [R1+0x5768], R22 ;  /* 0x0057681601007387 */ /* 0x000fe20000100800 */
[----:B------:R-:W-:-:S03]  /*1601d0*/  UMOV UR40, UR61 ;  /* 0x0000003d00287c82 */ /* 0x000fc60008000000 */
[----:B------:R-:W-:Y:S01]  /*1601e0*/  STL [R1+0x576c], R21 ;  /* 0x00576c1501007387 */ /* 0x000fe20000100800 */
[----:B------:R-:W-:Y:S02]  /*1601f0*/  @P0 LOP3.LUT R8, R8, 0x1, RZ, 0xfc, !PT ;  /* 0x0000000108080812 */ /* 0x000fe400078efcff */
[----:B------:R-:W-:Y:S01]  /*160200*/  ISETP.GE.AND P0, PT, R24, UR40, PT ;  /* 0x0000002818007c0c */ /* 0x000fe2000bf06270 */
[----:B------:R-:W-:Y:S01]  /*160210*/  STL [R1+0x5770], R20 ;  /* 0x0057701401007387 */ /* 0x000fe20000100800 */
[----:B------:R-:W-:-:S03]  /*160220*/  UMOV UR25, UR60 ;  /* 0x0000003c00197c82 */ /* 0x000fc60008000000 */
[----:B------:R-:W-:Y:S01]  /*160230*/  STL [R1+0x5774], R19 ;  /* 0x0057741301007387 */ /* 0x000fe20000100800 */
[----:B------:R-:W-:Y:S01]  /*160240*/  ULDC.64 UR60, c[0x0][0x228] ;  /* 0x00008a00003c7ab9 */ /* 0x000fe20000000a00 */
[----:B------:R-:W-:Y:S02]  /*160250*/  VIADD R28, R25, 0x6 ;  /* 0x00000006191c7836 */ /* 0x000fe40000000000 */
[----:B------:R0:W-:Y:S01]  /*160260*/  STL [R1+0x5778], R8 ;  /* 0x0057780801007387 */ /* 0x0001e20000100800 */
[----:B------:R-:W-:-:S03]  /*160270*/  UMOV UR40, UR61 ;  /* 0x0000003d00287c82 */ /* 0x000fc60008000000 */
[----:B------:R-:W-:Y:S01]  /*160280*/  STL [R1+0x57b0], R9 ;  /* 0x0057b00901007387 */ /* 0x000fe20000100800 */
[----:B------:R-:W-:Y:S02]  /*160290*/  LOP3.LUT R0, R0, 0xffffff7f, RZ, 0xc0, !PT ;  /* 0xffffff7f00007812 */ /* 0x000fe400078ec0ff */
[----:B------:R-:W-:Y:S01]  /*1602a0*/  ISETP.GE.AND P1, PT, R28, UR40, PT ;  /* 0x000000281c007c0c */ /* 0x000fe2000bf26270 */
[----:B0-----:R-:W-:Y:S01]  /*1602b0*/  IMAD.U32 R8, RZ, RZ, UR60 ;  /* 0x0000003cff087e24 */ /* 0x001fe2000f8e00ff */
[----:B------:R-:W-:Y:S01]  /*1602c0*/  ULDC.64 UR60, c[0x0][0x228] ;  /* 0x00008a00003c7ab9 */ /* 0x000fe20000000a00 */
[----:B------:R-:W-:-:S03]  /*1602d0*/  VIADD R24, R25, 0x5 ;  /* 0x0000000519187836 */ /* 0x000fc60000000000 */
[----:B------:R0:W-:Y:S01]  /*1602e0*/  STL [R1+0x2e84], R8 ;  /* 0x002e840801007387 */ /* 0x0001e20000100800 */
[----:B------:R-:W-:Y:S01]  /*1602f0*/  @P0 LOP3.LUT R0, R0, 0x80, RZ, 0xfc, !PT ;  /* 0x0000008000000812 */ /* 0x000fe200078efcff */
[----:B------:R-:W-:Y:S01]  /*160300*/  UMOV UR42, UR61 ;  /* 0x0000003d002a7c82 */ /* 0x000fe20008000000 */
[----:B------:R-:W-:Y:S01]  /*160310*/  VIADD R28, R25, 0x4 ;  /* 0x00000004191c7836 */ /* 0x000fe20000000000 */
[----:B------:R-:W-:Y:S01]  /*160320*/  ISETP.GE.AND P2, PT, R24, UR42, PT ;  /* 0x0000002a18007c0c */ /* 0x000fe2000bf46270 */
[----:B0-----:R-:W-:Y:S01]  /*160330*/  IMAD.U32 R8, RZ, RZ, UR60 ;  /* 0x0000003cff087e24 */ /* 0x001fe2000f8e00ff */
[----:B------:R-:W-:Y:S01]  /*160340*/  ULDC.64 UR60, c[0x0][0x228] ;  /* 0x00008a00003c7ab9 */ /* 0x000fe20000000a00 */
[----:B------:R-:W-:-:S03]  /*160350*/  LOP3.LUT R0, R0, 0xffffffbf, RZ, 0xc0, !PT ;  /* 0xffffffbf00007812 */ /* 0x000fc600078ec0ff */
[----:B------:R0:W-:Y:S01]  /*160360*/  STL [R1+0x2e80], R8 ;  /* 0x002e800801007387 */ /* 0x0001e20000100800 */
[C---:B------:R-:W-:Y:S01]  /*160370*/  VIADD R24, R25.reuse, 0x3 ;  /* 0x0000000319187836 */ /* 0x040fe20000000000 */
[----:B------:R-:W-:Y:S01]  /*160380*/  UMOV UR42, UR61 ;  /* 0x0000003d002a7c82 */ /* 0x000fe20008000000 */
[----:B------:R-:W-:Y:S02]  /*160390*/  @P1 LOP3.LUT R0, R0, 0x40, RZ, 0xfc, !PT ;  /* 0x0000004000001812 */ /* 0x000fe400078efcff */
[----:B------:R-:W-:Y:S01]  /*1603a0*/  ISETP.GE.AND P3, PT, R28, UR42, PT ;  /* 0x0000002a1c007c0c */ /* 0x000fe2000bf66270 */
[----:B0-----:R-:W-:Y:S01]  /*1603b0*/  IMAD.U32 R8, RZ, RZ, UR60 ;  /* 0x0000003cff087e24 */ /* 0x001fe2000f8e00ff */
[----:B------:R-:W-:Y:S01]  /*1603c0*/  ULDC.64 UR60, c[0x0][0x228] ;  /* 0x00008a00003c7ab9 */ /* 0x000fe20000000a00 */
[----:B------:R-:W-:Y:S01]  /*1603d0*/  VIADD R28, R25, 0x2 ;  /* 0x00000002191c7836 */ /* 0x000fe20000000000 */
[----:B------:R-:W-:Y:S02]  /*1603e0*/  UMOV UR42, UR61 ;  /* 0x0000003d002a7c82 */ /* 0x000fe40008000000 */
[----:B------:R0:W-:Y:S01]  /*1603f0*/  STL [R1+0x2e7c], R8 ;  /* 0x002e7c0801007387 */ /* 0x0001e20000100800 */
[----:B------:R-:W-:-:S02]  /*160400*/  ISETP.GE.AND P4, PT, R24, UR42, PT ;  /* 0x0000002a18007c0c */ /* 0x000fc4000bf86270 */
[----:B------:R-:W-:Y:S01]  /*160410*/  LOP3.LUT R0, R0, 0xfffffeff, RZ, 0xc0, !PT ;  /* 0xfffffeff00007812 */ /* 0x000fe200078ec0ff */
[----:B------:R-:W-:Y:S01]  /*160420*/  UMOV UR40, UR39 ;  /* 0x0000002700287c82 */ /* 0x000fe20008000000 */
[----:B------:R-:W-:Y:S01]  /*160430*/  UMOV UR39, UR38 ;  /* 0x0000002600277c82 */ /* 0x000fe20008000000 */
[----:B0-----:R-:W-:Y:S01]  /*160440*/  IMAD.U32 R8, RZ, RZ, UR60 ;  /* 0x0000003cff087e24 */ /* 0x001fe2000f8e00ff */
[----:B------:R-:W-:Y:S02]  /*160450*/  ULDC.64 UR60, c[0x0][0x228] ;  /* 0x00008a00003c7ab9 */ /* 0x000fe40000000a00 */
[----:B------:R-:W-:Y:S01]  /*160460*/  UMOV UR42, UR61 ;  /* 0x0000003d002a7c82 */ /* 0x000fe20008000000 */
[----:B------:R-:W-:Y:S01]  /*160470*/  UMOV UR38, UR36 ;  /* 0x0000002400267c82 */ /* 0x000fe20008000000 */
[----:B------:R-:W-:Y:S01]  /*160480*/  ISETP.GE.AND P5, PT, R28, UR42, PT ;  /* 0x0000002a1c007c0c */ /* 0x000fe2000bfa6270 */
[----:B------:R-:W-:Y:S01]  /*160490*/  UMOV UR42, UR40 ;  /* 0x00000028002a7c82 */ /* 0x000fe20008000000 */
[----:B------:R-:W-:Y:S01]  /*1604a0*/  UMOV UR36, UR34 ;  /* 0x0000002200247c82 */ /* 0x000fe20008000000 */
[----:B------:R-:W-:Y:S01]  /*1604b0*/  @P2 LOP3.LUT R0, R0, 0x100, RZ, 0xfc, !PT ;  /* 0x0000010000002812 */ /* 0x000fe200078efcff */
[----:B------:R-:W-:Y:S01]  /*1604c0*/  UMOV UR40, UR39 ;  /* 0x0000002700287c82 */ /* 0x000fe20008000000 */
[----:B------:R-:W-:Y:S01]  /*1604d0*/  UMOV UR34, UR32 ;  /* 0x0000002000227c82 */ /* 0x000fe20008000000 */
[----:B------:R-:W-:Y:S01]  /*1604e0*/  UMOV UR39, UR38 ;  /* 0x0000002600277c82 */ /* 0x000fe20008000000 */
[----:B------:R-:W-:Y:S01]  /*1604f0*/  UMOV UR32, UR30 ;  /* 0x0000001e00207c82 */ /* 0x000fe20008000000 */
[----:B------:R-:W-:Y:S01]  /*160500*/  UMOV UR38, UR36 ;  /* 0x0000002400267c82 */ /* 0x000fe20008000000 */
[----:B------:R-:W-:Y:S01]  /*160510*/  UMOV UR30, UR28 ;  /* 0x0000001c001e7c82 */ /* 0x000fe20008000000 */
[----:B------:R-:W-:Y:S01]  /*160520*/  UMOV UR36, UR34 ;  /* 0x0000002200247c82 */ /* 0x000fe20008000000 */
[----:B------:R-:W-:Y:S01]  /*160530*/  UMOV UR28, UR26 ;  /* 0x0000001a001c7c82 */ /* 0x000fe20008000000 */
[----:B------:R-:W-:Y:S01]  /*160540*/  LOP3.LUT R0, R0, 0xfffffdff, RZ, 0xc0, !PT ;  /* 0xfffffdff00007812 */ /* 0x000fe200078ec0ff */
        /* <DEDUP_REMOVED lines=8> */
[----:B------:R-:W-:Y:S01]  /*1605d0*/  @P3 LOP3.LUT R0, R0, 0x200, RZ, 0xfc, !PT ;  /* 0x0000020000003812 */ /* 0x000fe200078efcff */
[----:B------:R-:W-:Y:S01]  /*1605e0*/  UMOV UR26, UR24 ;  /* 0x00000018001a7c82 */ /* 0x000fe20008000000 */
[----:B------:R-:W-:Y:S01]  /*1605f0*/  UMOV UR18, UR46 ;  /* 0x0000002e00127c82 */ /* 0x000fe20008000000 */
[----:B------:R-:W-:Y:S01]  /*160600*/  IMAD.MOV.U32 R21, RZ, RZ, R26 ;  /* 0x000000ffff157224 */ /* 0x000fe200078e001a */
[----:B------:R-:W-:Y:S01]  /*160610*/  UMOV UR24, UR22 ;  /* 0x0000001600187c82 */ /* 0x000fe20008000000 */
[----:B------:R-:W-:Y:S01]  /*160620*/  UMOV UR22, UR20 ;  /* 0x0000001400167c82 */ /* 0x000fe20008000000 */
[----:B------:R-:W-:Y:S01]  /*160630*/  IMAD.MOV.U32 R22, RZ, RZ, R12 ;  /* 0x000000ffff167224 */ /* 0x000fe200078e000c */
[----:B------:R-:W-:Y:S01]  /*160640*/  UMOV UR20, UR18 ;  /* 0x0000001200147c82 */ /* 0x000fe20008000000 */
[----:B------:R-:W-:Y:S01]  /*160650*/  IMAD.MOV.U32 R12, RZ, RZ, R10 ;  /* 0x000000ffff0c7224 */ /* 0x000fe200078e000a */
[----:B------:R-:W-:Y:S01]  /*160660*/  LOP3.LUT R0, R0, 0xfffffbff, RZ, 0xc0, !PT ;  /* 0xfffffbff00007812 */ /* 0x000fe200078ec0ff */
[----:B------:R-:W-:Y:S01]  /*160670*/  UMOV UR46, UR60 ;  /* 0x0000003c002e7c82 */ /* 0x000fe20008000000 */
[----:B------:R-:W-:Y:S01]  /*160680*/  UMOV UR18, UR16 ;  /* 0x0000001000127c82 */ /* 0x000fe20008000000 */
[----:B------:R0:W-:Y:S01]  /*160690*/  STL [R1+0x2e78], R8 ;  /* 0x002e780801007387 */ /* 0x0001e20000100800 */
[----:B------:R-:W-:Y:S01]  /*1606a0*/  IMAD.MOV.U32 R10, RZ, RZ, R5 ;  /* 0x000000ffff0a7224 */ /* 0x000fe200078e0005 */
[----:B------:R-:W-:Y:S01]  /*1606b0*/  UMOV UR16, UR14 ;  /* 0x0000000e00107c82 */ /* 0x000fe20008000000 */
[----:B------:R-:W-:Y:S01]  /*1606c0*/  ULDC.64 UR60, c[0x0][0x228] ;  /* 0x00008a00003c7ab9 */ /* 0x000fe20000000a00 */
[----:B------:R-:W2:Y:S04]  /*1606d0*/  LDL R5, [R1+0x1e50] ;  /* 0x001e500001057983 */ /* 0x000ea80000100800 */
[----:B------:R-:W3:Y:S01]  /*1606e0*/  LDL R26, [R1+0xd8c] ;  /* 0x000d8c00011a7983 */ /* 0x000ee20000100800 */
[----:B------:R-:W-:Y:S01]  /*1606f0*/  UMOV UR14, UR47 ;  /* 0x0000002f000e7c82 */ /* 0x000fe20008000000 */
[----:B------:R-:W-:Y:S01]  /*160700*/  SHF.R.S32.HI R28, RZ, 0x1f, R21 ;  /* 0x0000001fff1c7819 */ /* 0x000fe20000011415 */
[----:B------:R-:W-:Y:S01]  /*160710*/  VIADD R24, R25, 0x1 ;  /* 0x0000000119187836 */ /* 0x000fe20000000000 */
[----:B------:R1:W-:Y:S01]  /*160720*/  STL [R1+0x577c], R25 ;  /* 0x00577c1901007387 */ /* 0x0003e20000100800 */
[----:B0-----:R-:W-:Y:S01]  /*160730*/  IADD3 R8, P3, R21, R2, RZ ;  /* 0x0000000215087210 */ /* 0x001fe20007f7e0ff */
[----:B------:R-:W-:Y:S01]  /*160740*/  UMOV UR47, UR60 ;  /* 0x0000003c002f7c82 */ /* 0x000fe20008000000 */
[----:B------:R-:W-:Y:S01]  /*160750*/  @P4 LOP3.LUT R0, R0, 0x400, RZ, 0xfc, !PT ;  /* 0x0000040000004812 */ /* 0x000fe200078efcff */
[----:B------:R-:W-:Y:S01]  /*160760*/  UMOV UR44, UR61 ;  /* 0x0000003d002c7c82 */ /* 0x000fe20008000000 */
[----:B------:R-:W-:-:S02]  /*160770*/  R2UR UR61, R16 ;  /* 0x00000000103d72ca */ /* 0x000fc400000e0000 */
[----:B------:R-:W-:Y:S01]  /*160780*/  MOV R16, UR46 ;  /* 0x0000002e00107c02 */ /* 0x000fe20008000f00 */
[----:B------:R-:W-:Y:S02]  /*160790*/  IMAD.X R9, R28, 0x1, R4, P3 ;  /* 0x000000011c097824 */ /* 0x000fe400018e0604 */
[----:B-1----:R-:W-:Y:S01]  /*1607a0*/  IMAD.MOV.U32 R25, RZ, RZ, R18 ;  /* 0x000000ffff197224 */ /* 0x002fe200078e0012 */
[----:B------:R-:W-:Y:S02]  /*1607b0*/  MOV R18, UR47 ;  /* 0x0000002f00127c02 */ /* 0x000fe40008000f00 */
[----:B------:R-:W-:Y:S02]  /*1607c0*/  LOP3.LUT R0, R0, 0xfffff7ff, RZ, 0xc0, !PT ;  /* 0xfffff7ff00007812 */ /* 0x000fe400078ec0ff */
[----:B------:R-:W-:Y:S01]  /*1607d0*/  ISETP.GE.AND P6, PT, R24, UR44, PT ;  /* 0x0000002c18007c0c */ /* 0x000fe2000bfc6270 */
[----:B------:R-:W-:Y:S04]  /*1607e0*/  STL [R1+0x5780], R18 ;  /* 0x0057801201007387 */ /* 0x000fe80000100800 */
[----:B------:R-:W-:Y:S01]  /*1607f0*/  STL [R1+0x5784], R16 ;  /* 0x0057841001007387 */ /* 0x000fe20000100800 */
[----:B------:R-:W-:-:S03]  /*160800*/  @P5 LOP3.LUT R0, R0, 0x800, RZ, 0xfc, !PT ;  /* 0x0000080000005812 */ /* 0x000fc600078efcff */
[----:B------:R0:W-:Y:S01]  /*160810*/  STL.64 [R1+0x410], R8 ;  /* 0x0004100801007387 */ /* 0x0001e20000100a00 */
[----:B------:R-:W-:-:S03]  /*160820*/  SHF.R.S32.HI R24, RZ, 0x1f, R25 ;  /* 0x0000001fff187819 */ /* 0x000fc60000011419 */
[----:B------:R-:W-:Y:S01]  /*160830*/  STL [R1+0x50e0], R3 ;  /* 0x0050e00301007387 */ /* 0x000fe20000100800 */
[----:B0-----:R-:W-:-:S05]  /*160840*/  IADD3 R8, P5, R25, R2, RZ ;  /* 0x0000000219087210 */ /* 0x001fca0007fbe0ff */
[----:B------:R-:W-:-:S05]  /*160850*/  IMAD.X R9, R24, 0x1, R4, P5 ;  /* 0x0000000118097824 */ /* 0x000fca00028e0604 */
[----:B------:R0:W-:Y:S04]  /*160860*/  STL.64 [R1+0xdf0], R8 ;  /* 0x000df00801007387 */ /* 0x0001e80000100a00 */
[----:B0-----:R-:W4:Y:S01]  /*160870*/  LDL.LU R9, [R1+0x57b0] ;  /* 0x0057b00001097983 */ /* 0x001f220000300800 */
[----:B------:R-:W-:Y:S02]  /*160880*/  LOP3.LUT R0, R0, 0xffffefff, RZ, 0xc0, !PT ;  /* 0xffffefff00007812 */ /* 0x000fe400078ec0ff */
[----:B------:R-:W-:Y:S02]  /*160890*/  LOP3.LUT P2, RZ, R6, 0x10000, RZ, 0xc0, !PT ;  /* 0x0001000006ff7812 */ /* 0x000fe4000784c0ff */
[----:B------:R-:W-:Y:S02]  /*1608a0*/  @P6 LOP3.LUT R0, R0, 0x1000, RZ, 0xfc, !PT ;  /* 0x0000100000006812 */ /* 0x000fe400078efcff */
[----:B------:R-:W-:-:S02]  /*1608b0*/  LOP3.LUT P6, RZ, R6, 0x10, RZ, 0xc0, !PT ;  /* 0x0000001006ff7812 */ /* 0x000fc400078cc0ff */
[-C--:B------:R-:W-:Y:S02]  /*1608c0*/  IADD3 R20, P4, R25, R3.reuse, RZ ;  /* 0x0000000319147210 */ /* 0x080fe40007f9e0ff */
[----:B------:R-:W-:Y:S02]  /*1608d0*/  IADD3 R18, P3, R21, R3, RZ ;  /* 0x0000000315127210 */ /* 0x000fe40007f7e0ff */
[----:B------:R-:W-:Y:S02]  /*1608e0*/  LOP3.LUT R2, R2, 0xdfffffff, RZ, 0xc0, !PT ;  /* 0xdfffffff02027812 */ /* 0x000fe400078ec0ff */
[----:B------:R-:W-:-:S05]  /*1608f0*/  LOP3.LUT R0, R0, 0xefffffff, RZ, 0xc0, !PT ;  /* 0xefffffff00007812 */ /* 0x000fca00078ec0ff */
[----:B------:R-:W-:Y:S02]  /*160900*/  @P6 LOP3.LUT R0, R0, 0x10000000, RZ, 0xfc, !PT ;  /* 0x1000000000006812 */ /* 0x000fe400078efcff */
[----:B------:R-:W-:Y:S02]  /*160910*/  LOP3.LUT P6, RZ, R6, 0x40, RZ, 0xc0, !PT ;  /* 0x0000004006ff7812 */ /* 0x000fe400078cc0ff */
[----:B------:R-:W-:-:S11]  /*160920*/  LOP3.LUT R0, R0, 0xbfffffff, RZ, 0xc0, !PT ;  /* 0xbfffffff00007812 */ /* 0x000fd600078ec0ff */
[----:B------:R-:W-:Y:S02]  /*160930*/  @P6 LOP3.LUT R0, R0, 0x40000000, RZ, 0xfc, !PT ;  /* 0x4000000000006812 */ /* 0x000fe400078efcff */
[----:B------:R-:W-:Y:S02]  /*160940*/  LOP3.LUT P6, RZ, R6, 0x100, RZ, 0xc0, !PT ;  /* 0x0000010006ff7812 */ /* 0x000fe400078cc0ff */
[----:B------:R-:W-:Y:S02]  /*160950*/  LOP3.LUT R0, R0, 0xf7ffffff, RZ, 0xc0, !PT ;  /* 0xf7ffffff00007812 */ /* 0x000fe400078ec0ff */
[----:B------:R-:W-:-:S09]  /*160960*/  LOP3.LUT R23, R23, 0xfffffffe, RZ, 0xc0, !PT ;  /* 0xfffffffe17177812 */ /* 0x000fd200078ec0ff */
[----:B------:R-:W-:Y:S02]  /*160970*/  @P6 LOP3.LUT R23, R23, 0x1, RZ, 0xfc, !PT ;  /* 0x0000000117176812 */ /* 0x000fe400078efcff */
[C---:B------:R-:W-:Y:S02]  /*160980*/  LOP3.LUT P6, RZ, R6.reuse, 0x400, RZ, 0xc0, !PT ;  /* 0x0000040006ff7812 */ /* 0x040fe400078cc0ff */
[----:B------:R-:W-:Y:S02]  /*160990*/  LOP3.LUT R23, R23, 0xfffffffb, RZ, 0xc0, !PT ;  /* 0xfffffffb17177812 */ /* 0x000fe400078ec0ff */
[----:B------:R-:W-:-:S09]  /*1609a0*/  LOP3.LUT P1, RZ, R6, 0x8000, RZ, 0xc0, !PT ;  /* 0x0000800006ff7812 */ /* 0x000fd2000782c0ff */
[----:B------:R-:W-:Y:S02]  /*1609b0*/  @P6 LOP3.LUT R23, R23, 0x4, RZ, 0xfc, !PT ;  /* 0x0000000417176812 */ /* 0x000fe400078efcff */
[C---:B------:R-:W-:Y:S02]  /*1609c0*/  LOP3.LUT P6, RZ, R6.reuse, 0x1000, RZ, 0xc0, !PT ;  /* 0x0000100006ff7812 */ /* 0x040fe400078cc0ff */
[----:B------:R-:W-:Y:S02]  /*1609d0*/  LOP3.LUT R23, R23, 0xffffffef, RZ, 0xc0, !PT ;  /* 0xffffffef17177812 */ /* 0x000fe400078ec0ff */
[----:B------:R-:W-:-:S09]  /*1609e0*/  LOP3.LUT P0, RZ, R6, 0x4000, RZ, 0xc0, !PT ;  /* 0x0000400006ff7812 */ /* 0x000fd2000780c0ff */
[----:B------:R-:W-:-:S04]  /*1609f0*/  @P6 LOP3.LUT R23, R23, 0x10, RZ, 0xfc, !PT ;  /* 0x0000001017176812 */ /* 0x000fc800078efcff */
[----:B------:R-:W-:Y:S01]  /*160a00*/  LOP3.LUT R23, R23, 0xfffffffd, RZ, 0xc0, !PT ;  /* 0xfffffffd17177812 */ /* 0x000fe200078ec0ff */
[----:B------:R-:W-:Y:S01]  /*160a10*/  UMOV UR46, UR32 ;  /* 0x00000020002e7c82 */ /* 0x000fe20008000000 */
[----:B------:R-:W-:Y:S01]  /*160a20*/  UMOV UR47, UR30 ;  /* 0x0000001e002f7c82 */ /* 0x000fe20008000000 */
[----:B------:R-:W-:Y:S01]  /*160a30*/  UMOV UR60, UR28 ;  /* 0x0000001c003c7c82 */ /* 0x000fe20008000000 */
[----:B------:R-:W-:Y:S01]  /*160a40*/  UMOV UR58, UR26 ;  /* 0x0000001a003a7c82 */ /* 0x000fe20008000000 */
[----:B------:R-:W-:Y:S01]  /*160a50*/  UMOV UR56, UR24 ;  /* 0x0000001800387c82 */ /* 0x000fe20008000000 */
[----:B------:R-:W-:Y:S01]  /*160a60*/  UMOV UR54, UR22 ;  /* 0x0000001600367c82 */ /* 0x000fe20008000000 */
[----:B---3--:R-:W-:-:S13]  /*160a70*/  ISETP.LT.AND P5, PT, R26, UR42, !P2 ;  /* 0x0000002a1a007c0c */ /* 0x008fda000d7a1270 */
[----:B------:R-:W-:-:S04]  /*160a80*/  @P5 LOP3.LUT R2, R2, 0x20000000, RZ, 0xfc, !PT ;  /* 0x2000000002025812 */ /* 0x000fc800078efcff */
[----:B------:R-:W-:Y:S01]  /*160a90*/  LOP3.LUT R2, R2, 0xefffffff, RZ, 0xc0, !PT ;  /* 0xefffffff02027812 */ /* 0x000fe200078ec0ff */
[----:B----4-:R-:W-:Y:S01]  /*160aa0*/  IMAD.X R21, R24, 0x1, R9, P4 ;  /* 0x0000000118157824 */ /* 0x010fe200020e0609 */
[----:B--2---:R-:W-:-:S13]  /*160ab0*/  ISETP.LT.AND P4, PT, R5, UR40, !P2 ;  /* 0x0000002805007c0c */ /* 0x004fda000d781270 */
[----:B------:R-:W-:Y:S02]  /*160ac0*/  @P4 LOP3.LUT R2, R2, 0x10000000, RZ, 0xfc, !PT ;  /* 0x1000000002024812 */ /* 0x000fe400078efcff */
[----:B------:R-:W-:-:S13]  /*160ad0*/  LOP3.LUT P4, RZ, R6, 0x8, RZ, 0xc0, !PT ;  /* 0x0000000806ff7812 */ /* 0x000fda000788c0ff */
[----:B------:R-:W-:Y:S02]  /*160ae0*/  @P4 LOP3.LUT R0, R0, 0x8000000, RZ, 0xfc, !PT ;  /* 0x0800000000004812 */ /* 0x000fe400078efcff */
[----:B------:R-:W-:Y:S02]  /*160af0*/  LOP3.LUT P4, RZ, R6, 0x20, RZ, 0xc0, !PT ;  /* 0x0000002006ff7812 */ /* 0x000fe4000788c0ff */
[----:B------:R-:W-:-:S11]  /*160b00*/  LOP3.LUT R0, R0, 0xdfffffff, RZ, 0xc0, !PT ;  /* 0xdfffffff00007812 */ /* 0x000fd600078ec0ff */
[----:B------:R-:W-:Y:S02]  /*160b10*/  @P4 LOP3.LUT R0, R0, 0x20000000, RZ, 0xfc, !PT ;  /* 0x2000000000004812 */ /* 0x000fe400078efcff */
[----:B------:R-:W-:Y:S02]  /*160b20*/  LOP3.LUT P4, RZ, R6, 0x80, RZ, 0xc0, !PT ;  /* 0x0000008006ff7812 */ /* 0x000fe4000788c0ff */
[----:B------:R-:W-:Y:S01]  /*160b30*/  LOP3.LUT R0, R0, 0x7fffffff, RZ, 0xc0, !PT ;  /* 0x7fffffff00007812 */ /* 0x000fe200078ec0ff */
[----:B------:R-:W-:Y:S01]  /*160b40*/  IMAD.X R19, R28, 0x1, R9, P3 ;  /* 0x000000011c137824 */ /* 0x000fe200018e0609 */
[----:B------:R-:W-:-:S09]  /*160b50*/  ISETP.LT.AND P3, PT, R26, UR39, !P1 ;  /* 0x000000271a007c0c */ /* 0x000fd2000cf61270 */
[----:B------:R-:W-:Y:S02]  /*160b60*/  @P4 LOP3.LUT R0, R0, 0x80000000, RZ, 0xfc, !PT ;  /* 0x8000000000004812 */ /* 0x000fe400078efcff */
[----:B------:R-:W-:Y:S02]  /*160b70*/  LOP3.LUT P4, RZ, R6, 0x200, RZ, 0xc0, !PT ;  /* 0x0000020006ff7812 */ /* 0x000fe4000788c0ff */
[----:B------:R-:W-:Y:S02]  /*160b80*/  ISETP.LT.AND P2, PT, R5, UR38, !P1 ;  /* 0x0000002605007c0c */ /* 0x000fe4000cf41270 */
[----:B------:R-:W-:Y:S02]  /*160b90*/  LOP3.LUT R2, R2, 0xf7ffffff, RZ, 0xc0, !PT ;  /* 0xf7ffffff02027812 */ /* 0x000fe400078ec0ff */
[----:B------:R-:W-:Y:S02]  /*160ba0*/  ISETP.LT.AND P1, PT, R26, UR36, !P0 ;  /* 0x000000241a007c0c */ /* 0x000fe4000c721270 */
[----:B------:R-:W-:-:S05]  /*160bb0*/  @P3 LOP3.LUT R2, R2, 0x8000000, RZ, 0xfc, !PT ;  /* 0x0800000002023812 */ /* 0x000fca00078efcff */
[----:B------:R-:W-:Y:S02]  /*160bc0*/  @P4 LOP3.LUT R23, R23, 0x2, RZ, 0xfc, !PT ;  /* 0x0000000217174812 */ /* 0x000fe400078efcff */
[----:B------:R-:W-:Y:S02]  /*160bd0*/  LOP3.LUT P4, RZ, R6, 0x800, RZ, 0xc0, !PT ;  /* 0x0000080006ff7812 */ /* 0x000fe4000788c0ff */
[----:B------:R-:W-:Y:S02]  /*160be0*/  LOP3.LUT R2, R2, 0xfbffffff, RZ, 0xc0, !PT ;  /* 0xfbffffff02027812 */ /* 0x000fe400078ec0ff */
[----:B------:R-:W-:Y:S02]  /*160bf0*/  ISETP.LT.AND P0, PT, R5, UR34, !P0 ;  /* 0x0000002205007c0c */ /* 0x000fe4000c701270 */
[----:B------:R-:W-:Y:S02]  /*160c00*/  LOP3.LUT R23, R23, 0xfffffff7, RZ, 0xc0, !PT ;  /* 0xfffffff717177812 */ /* 0x000fe400078ec0ff */
[----:B------:R-:W-:-:S04]  /*160c10*/  @P2 LOP3.LUT R2, R2, 0x4000000, RZ, 0xfc, !PT ;  /* 0x0400000002022812 */ /* 0x000fc800078efcff */
[----:B------:R-:W-:Y:S02]  /*160c20*/  LOP3.LUT R2, R2, 0xfdffffff, RZ, 0xc0, !PT ;  /* 0xfdffffff02027812 */ /* 0x000fe400078ec0ff */
[----:B------:R-:W-:Y:S02]  /*160c30*/  @P4 LOP3.LUT R23, R23, 0x8, RZ, 0xfc, !PT ;  /* 0x0000000817174812 */ /* 0x000fe400078efcff */
[----:B------:R-:W-:Y:S02]  /*160c40*/  LOP3.LUT P4, RZ, R6, 0x2000, RZ, 0xc0, !PT ;  /* 0x0000200006ff7812 */ /* 0x000fe4000788c0ff */
[----:B------:R-:W-:Y:S02]  /*160c50*/  @P1 LOP3.LUT R2, R2, 0x2000000, RZ, 0xfc, !PT ;  /* 0x0200000002021812 */ /* 0x000fe400078efcff */
[----:B------:R-:W-:Y:S02]  /*160c60*/  ISETP.LT.AND P6, PT, R26, UR46, !P4 ;  /* 0x0000002e1a007c0c */ /* 0x000fe4000e7c1270 */
[----:B------:R-:W-:-:S02]  /*160c70*/  LOP3.LUT R2, R2, 0xfeffffff, RZ, 0xc0, !PT ;  /* 0xfeffffff02027812 */ /* 0x000fc400078ec0ff */
[----:B------:R-:W-:Y:S02]  /*160c80*/  ISETP.LT.AND P4, PT, R5, UR47, !P4 ;  /* 0x0000002f05007c0c */ /* 0x000fe4000e781270 */
[----:B------:R-:W-:-:S04]  /*160c90*/  @P0 LOP3.LUT R2, R2, 0x1000000, RZ, 0xfc, !PT ;  /* 0x0100000002020812 */ /* 0x000fc800078efcff */
[----:B------:R-:W-:-:S04]  /*160ca0*/  LOP3.LUT R2, R2, 0xff7fffff, RZ, 0xc0, !PT ;  /* 0xff7fffff02027812 */ /* 0x000fc800078ec0ff */
[----:B------:R-:W-:Y:S02]  /*160cb0*/  @P6 LOP3.LUT R2, R2, 0x800000, RZ, 0xfc, !PT ;  /* 0x0080000002026812 */ /* 0x000fe400078efcff */
[----:B------:R-:W-:Y:S02]  /*160cc0*/  LOP3.LUT P6, RZ, R23, 0x10, RZ, 0xc0, !PT ;  /* 0x0000001017ff7812 */ /* 0x000fe400078cc0ff */
[----:B------:R-:W-:-:S04]  /*160cd0*/  LOP3.LUT R2, R2, 0xffbfffff, RZ, 0xc0, !PT ;  /* 0xffbfffff02027812 */ /* 0x000fc800078ec0ff */
[----:B------:R-:W-:Y:S02]  /*160ce0*/  @P4 LOP3.LUT R2, R2, 0x400000, RZ, 0xfc, !PT ;  /* 0x0040000002024812 */ /* 0x000fe400078efcff */
[----:B------:R-:W-:Y:S02]  /*160cf0*/  ISETP.LT.AND P4, PT, R26, UR60, !P6 ;  /* 0x0000003c1a007c0c */ /* 0x000fe4000f781270 */
[----:B------:R-:W-:Y:S02]  /*160d00*/  ISETP.LT.AND P6, PT, R5, UR58, !P6 ;  /* 0x0000003a05007c0c */ /* 0x000fe4000f7c1270 */
[----:B------:R-:W-:-:S09]  /*160d10*/  LOP3.LUT R2, R2, 0xffdfffff, RZ, 0xc0, !PT ;  /* 0xffdfffff02027812 */ /* 0x000fd200078ec0ff */
[----:B------:R-:W-:Y:S02]  /*160d20*/  @P4 LOP3.LUT R2, R2, 0x200000, RZ, 0xfc, !PT ;  /* 0x0020000002024812 */ /* 0x000fe400078efcff */
[----:B------:R-:W-:Y:S02]  /*160d30*/  LOP3.LUT P4, RZ, R23, 0x8, RZ, 0xc0, !PT ;  /* 0x0000000817ff7812 */ /* 0x000fe4000788c0ff */
[----:B------:R-:W-:-:S04]  /*160d40*/  LOP3.LUT R2, R2, 0xffefffff, RZ, 0xc0, !PT ;  /* 0xffefffff02027812 */ /* 0x000fc800078ec0ff */
[----:B------:R-:W-:Y:S02]  /*160d50*/  @P6 LOP3.LUT R2, R2, 0x100000, RZ, 0xfc, !PT ;  /* 0x0010000002026812 */ /* 0x000fe400078efcff */
[----:B------:R-:W-:Y:S02]  /*160d60*/  ISETP.LT.AND P6, PT, R26, UR56, !P4 ;  /* 0x000000381a007c0c */ /* 0x000fe4000e7c1270 */
[----:B------:R-:W-:Y:S02]  /*160d70*/  ISETP.LT.AND P4, PT, R5, UR54, !P4 ;  /* 0x0000003605007c0c */ /* 0x000fe4000e781270 */
[----:B------:R-:W-:Y:S01]  /*160d80*/  LOP3.LUT R2, R2, 0xfff7ffff, RZ, 0xc0, !PT ;  /* 0xfff7ffff02027812 */ /* 0x000fe200078ec0ff */
[----:B------:R-:W-:-:S08]  /*160d90*/  UMOV UR52, UR20 ;  /* 0x0000001400347c82 */ /* 0x000fd00008000000 */
[----:B------:R-:W-:Y:S02]  /*160da0*/  @P6 LOP3.LUT R2, R2, 0x80000, RZ, 0xfc, !PT ;  /* 0x0008000002026812 */ /* 0x000fe400078efcff */
[----:B------:R-:W-:Y:S02]  /*160db0*/  LOP3.LUT P6, RZ, R23, 0x4, RZ, 0xc0, !PT ;  /* 0x0000000417ff7812 */ /* 0x000fe400078cc0ff */
[----:B------:R-:W-:-:S04]  /*160dc0*/  LOP3.LUT R2, R2, 0xfffbffff, RZ, 0xc0, !PT ;  /* 0xfffbffff02027812 */ /* 0x000fc800078ec0ff */
[----:B------:R-:W-:Y:S02]  /*160dd0*/  @P4 LOP3.LUT R2, R2, 0x40000, RZ, 0xfc, !PT ;  /* 0x0004000002024812 */ /* 0x000fe400078efcff */
[----:B------:R-:W-:Y:S01]  /*160de0*/  ISETP.LT.AND P4, PT, R26, UR52, !P6 ;  /* 0x000000341a007c0c */ /* 0x000fe2000f781270 */
[----:B------:R-:W-:Y:S02]  /*160df0*/  UMOV UR50, UR18 ;  /* 0x0000001200327c82 */ /* 0x000fe40008000000 */
[----:B------:R-:W-:Y:S02]  /*160e00*/  ISETP.LT.AND P6, PT, R5, UR50, !P6 ;  /* 0x0000003205007c0c */ /* 0x000fe4000f7c1270 */
[----:B------:R-:W-:Y:S01]  /*160e10*/  LOP3.LUT R2, R2, 0xfffdffff, RZ, 0xc0, !PT ;  /* 0xfffdffff02027812 */ /* 0x000fe200078ec0ff */
[----:B------:R-:W-:-:S07]  /*160e20*/  UMOV UR48, UR16 ;  /* 0x0000001000307c82 */ /* 0x000fce0008000000 */
        /* <DEDUP_REMOVED lines=23> */
[----:B------:R-:W-:Y:S01]  /*160fa0*/  UMOV UR38, UR6 ;  /* 0x0000000600267c82 */ /* 0x000fe20008000000 */
[----:B------:R-:W-:Y:S01]  /*160fb0*/  STL [R1+0x50b8], R4 ;  /* 0x0050b80401007387 */ /* 0x000fe20000100800 */
[----:B------:R-:W-:Y:S02]  /*160fc0*/  ISETP.LT.AND P4, PT, R5, UR38, !P4 ;  /* 0x0000002605007c0c */ /* 0x000fe4000e781270 */
[----:B------:R-:W-:Y:S01]  /*160fd0*/  LOP3.LUT R2, R2, 0xfffff7ff, RZ, 0xc0, !PT ;  /* 0xfffff7ff02027812 */ /* 0x000fe200078ec0ff */
[----:B------:R-:W-:Y:S04]  /*160fe0*/  STL.64 [R1+0xc80], R20 ;  /* 0x000c801401007387 */ /* 0x000fe80000100a00 */
[----:B------:R0:W-:Y:S03]  /*160ff0*/  STL.64 [R1+0x408], R18 ;  /* 0x0004081201007387 */ /* 0x0001e60000100a00 */
[----:B------:R-:W-:Y:S01]  /*161000*/  @P6 LOP3.LUT R2, R2, 0x800, RZ, 0xfc, !PT ;  /* 0x0000080002026812 */ /* 0x000fe200078efcff */
[----:B0-----:R-:W-:-:S03]  /*161010*/  IMAD.MOV.U32 R18, RZ, RZ, R27 ;  /* 0x000000ffff127224 */ /* 0x001fc600078e001b */
[----:B------:R-:W-:Y:S02]  /*161020*/  LOP3.LUT R2, R2, 0xfffffbff, RZ, 0xc0, !PT ;  /* 0xfffffbff02027812 */ /* 0x000fe400078ec0ff */
[----:B------:R-:W-:Y:S02]  /*161030*/  LOP3.LUT P6, RZ, R0, 0x40000000, RZ, 0xc0, !PT ;  /* 0x4000000000ff7812 */ /* 0x000fe400078cc0ff */
[----:B------:R-:W-:Y:S01]  /*161040*/  R2UR UR34, R18 ;  /* 0x00000000122272ca */ /* 0x000fe200000e0000 */
[----:B------:R-:W-:Y:S01]  /*161050*/  UMOV UR36, UR4 ;  /* 0x0000000400247c82 */ /* 0x000fe20008000000 */
[----:B------:R-:W-:Y:S02]  /*161060*/  @P4 LOP3.LUT R2, R2, 0x400, RZ, 0xfc, !PT ;  /* 0x0000040002024812 */ /* 0x000fe400078efcff */
[----:B------:R-:W-:Y:S01]  /*161070*/  ISETP.LT.AND P4, PT, R26, UR36, !P6 ;  /* 0x000000241a007c0c */ /* 0x000fe2000f781270 */
[----:B------:R-:W-:Y:S01]  /*161080*/  IMAD.MOV.U32 R25, RZ, RZ, R29 ;  /* 0x000000ffff197224 */ /* 0x000fe200078e001d */
[----:B------:R-:W-:-:S04]  /*161090*/  LOP3.LUT R2, R2, 0xfffffdff, RZ, 0xc0, !PT ;  /* 0xfffffdff02027812 */ /* 0x000fc800078ec0ff */
[----:B------:R-:W-:-:S03]  /*1610a0*/  R2UR UR32, R25 ;  /* 0x00000000192072ca */ /* 0x000fc600000e0000 */
[----:B------:R-:W-:Y:S01]  /*1610b0*/  ISETP.LT.AND P6, PT, R5, UR34, !P6 ;  /* 0x0000002205007c0c */ /* 0x000fe2000f7c1270 */
[----:B------:R-:W-:-:S03]  /*1610c0*/  IMAD.MOV.U32 R8, RZ, RZ, R17 ;  /* 0x000000ffff087224 */ /* 0x000fc600078e0011 */
[----:B------:R-:W-:Y:S02]  /*1610d0*/  @P4 LOP3.LUT R2, R2, 0x200, RZ, 0xfc, !PT ;  /* 0x0000020002024812 */ /* 0x000fe400078efcff */
[----:B------:R-:W-:Y:S02]  /*1610e0*/  LOP3.LUT P4, RZ, R0, 0x20000000, RZ, 0xc0, !PT ;  /* 0x2000000000ff7812 */ /* 0x000fe4000788c0ff */
[----:B------:R-:W-:Y:S02]  /*1610f0*/  R2UR UR30, R8 ;  /* 0x00000000081e72ca */ /* 0x000fe400000e0000 */
[----:B------:R-:W-:Y:S01]  /*161100*/  LOP3.LUT R2, R2, 0xfffffeff, RZ, 0xc0, !PT ;  /* 0xfffffeff02027812 */ /* 0x000fe200078ec0ff */
[----:B------:R-:W-:-:S03]  /*161110*/  IMAD.MOV.U32 R19, RZ, RZ, R15 ;  /* 0x000000ffff137224 */ /* 0x000fc600078e000f */
[----:B------:R-:W-:Y:S02]  /*161120*/  @P6 LOP3.LUT R2, R2, 0x100, RZ, 0xfc, !PT ;  /* 0x0000010002026812 */ /* 0x000fe400078efcff */
[----:B------:R-:W-:Y:S02]  /*161130*/  ISETP.LT.AND P6, PT, R26, UR32, !P4 ;  /* 0x000000201a007c0c */ /* 0x000fe4000e7c1270 */
[----:B------:R-:W-:Y:S02]  /*161140*/  R2UR UR28, R19 ;  /* 0x00000000131c72ca */ /* 0x000fe400000e0000 */
[----:B------:R-:W-:Y:S02]  /*161150*/  LOP3.LUT R2, R2, 0xffffff7f, RZ, 0xc0, !PT ;  /* 0xffffff7f02027812 */ /* 0x000fe400078ec0ff */
[----:B------:R-:W-:-:S07]  /*161160*/  ISETP.LT.AND P4, PT, R5, UR30, !P4 ;  /* 0x0000001e05007c0c */ /* 0x000fce000e781270 */
[----:B------:R-:W-:Y:S02]  /*161170*/  @P6 LOP3.LUT R2, R2, 0x80, RZ, 0xfc, !PT ;  /* 0x0000008002026812 */ /* 0x000fe400078efcff */
[----:B------:R-:W-:Y:S02]  /*161180*/  LOP3.LUT P6, RZ, R0, 0x10000000, RZ, 0xc0, !PT ;  /* 0x1000000000ff7812 */ /* 0x000fe400078cc0ff */
[----:B------:R-:W-:-:S04]  /*161190*/  LOP3.LUT R2, R2, 0xffffffbf, RZ, 0xc0, !PT ;  /* 0xffffffbf02027812 */ /* 0x000fc800078ec0ff */
[----:B------:R-:W-:Y:S02]  /*1611a0*/  @P4 LOP3.LUT R2, R2, 0x40, RZ, 0xfc, !PT ;  /* 0x0000004002024812 */ /* 0x000fe400078efcff */
[----:B------:R-:W-:Y:S01]  /*1611b0*/  ISETP.LT.AND P4, PT, R26, UR28, !P6 ;  /* 0x0000001c1a007c0c */ /* 0x000fe2000f781270 */
[----:B------:R-:W-:Y:S02]  /*1611c0*/  IMAD.MOV.U32 R21, RZ, RZ, R13 ;  /* 0x000000ffff157224 */ /* 0x000fe400078e000d */
[----:B------:R-:W-:Y:S01]  /*1611d0*/  IMAD.MOV.U32 R20, RZ, RZ, R14 ;  /* 0x000000ffff147224 */ /* 0x000fe200078e000e */
[----:B------:R-:W2:Y:S04]  /*1611e0*/  LDL.LU R13, [R1+0x11c] ;  /* 0x00011c00010d7983 */ /* 0x000ea80000300800 */
[----:B------:R-:W3:Y:S04]  /*1611f0*/  LDL.LU R14, [R1+0x118] ;  /* 0x00011800010e7983 */ /* 0x000ee80000300800 */
[----:B------:R-:W4:Y:S04]  /*161200*/  LDL.LU R15, [R1+0x114] ;  /* 0x00011400010f7983 */ /* 0x000f280000300800 */
[----:B------:R-:W4:Y:S04]  /*161210*/  LDL.LU R17, [R1+0x110] ;  /* 0x0001100001117983 */ /* 0x000f280000300800 */
[----:B------:R-:W4:Y:S01]  /*161220*/  LDL.LU R29, [R1+0x10c] ;  /* 0x00010c00011d7983 */ /* 0x000f220000300800 */
[----:B------:R-:W-:-:S03]  /*161230*/  LOP3.LUT R2, R2, 0xffffffdf, RZ, 0xc0, !PT ;  /* 0xffffffdf02027812 */ /* 0x000fc600078ec0ff */
[----:B------:R-:W4:Y:S04]  /*161240*/  LDL.LU R27, [R1+0x108] ;  /* 0x00010800011b7983 */ /* 0x000f280000300800 */
[----:B------:R-:W-:Y:S04]  /*161250*/  STL [R1+0x5788], R9 ;  /* 0x0057880901007387 */ /* 0x000fe80000100800 */
[----:B------:R-:W-:Y:S01]  /*161260*/  STL [R1+0x578c], R6 ;  /* 0x00578c0601007387 */ /* 0x000fe20000100800 */
[----:B------:R-:W-:-:S03]  /*161270*/  R2UR UR4, R11 ;  /* 0x000000000b0472ca */ /* 0x000fc600000e0000 */
[----:B------:R-:W4:Y:S01]  /*161280*/  LDL.LU R11, [R1+0x57ac] ;  /* 0x0057ac00010b7983 */ /* 0x000f220000300800 */
[----:B------:R-:W-:Y:S02]  /*161290*/  @P4 LOP3.LUT R2, R2, 0x20, RZ, 0xfc, !PT ;  /* 0x0000002002024812 */ /* 0x000fe400078efcff */
[----:B------:R-:W-:Y:S01]  /*1612a0*/  LOP3.LUT P4, RZ, R0, 0x8000000, RZ, 0xc0, !PT ;  /* 0x0800000000ff7812 */ /* 0x000fe2000788c0ff */
[----:B------:R0:W-:Y:S04]  /*1612b0*/  STL [R1+0x5790], R0 ;  /* 0x0057900001007387 */ /* 0x0001e80000100800 */
[----:B0-----:R-:W2:Y:S04]  /*1612c0*/  LDL.LU R0, [R1+0xe8] ;  /* 0x0000e80001007983 */ /* 0x001ea80000300800 */
[----:B--2---:R0:W-:Y:S04]  /*1612d0*/  STL [R1+0x5794], R0 ;  /* 0x0057940001007387 */ /* 0x0041e80000100800 */
        /* <DEDUP_REMOVED lines=8> */
[----:B0-----:R-:W2:Y:S01]  /*161360*/  LDL.LU R0, [R1+0xfc] ;  /* 0x0000fc0001007983 */ /* 0x001ea20000300800 */
[----:B------:R-:W-:-:S02]  /*161370*/  R2UR UR26, R20 ;  /* 0x00000000141a72ca */ /* 0x000fc400000e0000 */
[----:B------:R-:W-:Y:S02]  /*161380*/  R2UR UR24, R21 ;  /* 0x00000000151872ca */ /* 0x000fe400000e0000 */
[----:B------:R-:W-:Y:S02]  /*161390*/  R2UR UR22, R22 ;  /* 0x00000000161672ca */ /* 0x000fe400000e0000 */
[----:B------:R-:W-:-:S07]  /*1613a0*/  LOP3.LUT R2, R2, 0xffffffef, RZ, 0xc0, !PT ;  /* 0xffffffef02027812 */ /* 0x000fce00078ec0ff */
[----:B------:R-:W-:Y:S02]  /*1613b0*/  ISETP.LT.AND P6, PT, R5, UR26, !P6 ;  /* 0x0000001a05007c0c */ /* 0x000fe4000f7c1270 */
[----:B------:R-:W-:-:S11]  /*1613c0*/  R2UR UR20, R12 ;  /* 0x000000000c1472ca */ /* 0x000fd600000e0000 */
[----:B------:R-:W-:Y:S02]  /*1613d0*/  @P6 LOP3.LUT R2, R2, 0x10, RZ, 0xfc, !PT ;  /* 0x0000001002026812 */ /* 0x000fe400078efcff */
[----:B------:R-:W-:Y:S02]  /*1613e0*/  ISETP.LT.AND P6, PT, R26, UR24, !P4 ;  /* 0x000000181a007c0c */ /* 0x000fe4000e7c1270 */
[----:B------:R-:W-:Y:S02]  /*1613f0*/  ISETP.LT.AND P4, PT, R5, UR22, !P4 ;  /* 0x0000001605007c0c */ /* 0x000fe4000e781270 */
[----:B------:R-:W-:Y:S01]  /*161400*/  LOP3.LUT R2, R2, 0xfffffff7, RZ, 0xc0, !PT ;  /* 0xfffffff702027812 */ /* 0x000fe200078ec0ff */
[----:B--2---:R0:W-:Y:S04]  /*161410*/  STL [R1+0x57a8], R0 ;  /* 0x0057a80001007387 */ /* 0x0041e80000100800 */
[----:B0-----:R-:W2:Y:S01]  /*161420*/  LDL.LU R0, [R1+0x100] ;  /* 0x0001000001007983 */ /* 0x001ea20000300800 */
[----:B------:R-:W-:-:S02]  /*161430*/  R2UR UR18, R10 ;  /* 0x000000000a1272ca */ /* 0x000fc400000e0000 */
[----:B------:R-:W-:Y:S02]  /*161440*/  LOP3.LUT P3, RZ, R6, 0x4, RZ, 0xc0, !PT ;  /* 0x0000000406ff7812 */ /* 0x000fe4000786c0ff */
[----:B------:R-:W-:Y:S02]  /*161450*/  @P6 LOP3.LUT R2, R2, 0x8, RZ, 0xfc, !PT ;  /* 0x0000000802026812 */ /* 0x000fe400078efcff */
[C---:B------:R-:W-:Y:S02]  /*161460*/  LOP3.LUT P2, RZ, R6.reuse, 0x2, RZ, 0xc0, !PT ;  /* 0x0000000206ff7812 */ /* 0x040fe4000784c0ff */
[----:B------:R-:W-:Y:S02]  /*161470*/  LOP3.LUT P1, RZ, R6, 0x1, RZ, 0xc0, !PT ;  /* 0x0000000106ff7812 */ /* 0x000fe4000782c0ff */
[----:B------:R-:W-:Y:S02]  /*161480*/  ISETP.LT.AND P6, PT, R26, UR20, !P3 ;  /* 0x000000141a007c0c */ /* 0x000fe4000dfc1270 */
[----:B------:R-:W-:Y:S01]  /*161490*/  LOP3.LUT R2, R2, 0xfffffffb, RZ, 0xc0, !PT ;  /* 0xfffffffb02027812 */ /* 0x000fe200078ec0ff */
[----:B------:R-:W2:Y:S04]  /*1614a0*/  LDL.LU R6, [R1+0xe4] ;  /* 0x0000e40001067983 */ /* 0x000ea80000300800 */
[----:B------:R-:W2:Y:S04]  /*1614b0*/  LDL.LU R9, [R1+0xe0] ;  /* 0x0000e00001097983 */ /* 0x000ea80000300800 */
[----:B------:R-:W2:Y:S01]  /*1614c0*/  LDL.LU R16, [R1+0xdc] ;  /* 0x0000dc0001107983 */ /* 0x000ea20000300800 */
[----:B------:R-:W-:-:S02]  /*1614d0*/  R2UR UR16, R13 ;  /* 0x000000000d1072ca */ /* 0x000fc400000e0000 */
[----:B------:R-:W-:Y:S01]  /*1614e0*/  @P4 LOP3.LUT R2, R2, 0x4, RZ, 0xfc, !PT ;  /* 0x0000000402024812 */ /* 0x000fe200078efcff */
[----:B------:R-:W2:Y:S01]  /*1614f0*/  LDL.LU R18, [R1+0xd8] ;  /* 0x0000d80001127983 */ /* 0x000ea20000300800 */
[----:B---3--:R-:W-:-:S03]  /*161500*/  R2UR UR14, R14 ;  /* 0x000000000e0e72ca */ /* 0x008fc600000e0000 */
[----:B------:R-:W3:Y:S04]  /*161510*/  LDL.LU R25, [R1+0xd4] ;  /* 0x0000d40001197983 */ /* 0x000ee80000300800 */
[----:B------:R-:W3:Y:S01]  /*161520*/  LDL.LU R8, [R1+0xd0] ;  /* 0x0000d00001087983 */ /* 0x000ee20000300800 */
[----:B------:R-:W-:-:S03]  /*161530*/  ISETP.LT.AND P4, PT, R5, UR18, !P3 ;  /* 0x0000001205007c0c */ /* 0x000fc6000df81270 */
[----:B------:R-:W3:Y:S01]  /*161540*/  LDL.LU R19, [R1+0xcc] ;  /* 0x0000cc0001137983 */ /* 0x000ee20000300800 */
[----:B------:R-:W-:-:S03]  /*161550*/  LOP3.LUT R2, R2, 0xfffffffd, RZ, 0xc0, !PT ;  /* 0xfffffffd02027812 */ /* 0x000fc600078ec0ff */
[----:B------:R-:W3:Y:S04]  /*161560*/  LDL.LU R20, [R1+0xc8] ;  /* 0x0000c80001147983 */ /* 0x000ee80000300800 */
[----:B------:R-:W3:Y:S04]  /*161570*/  LDL.LU R21, [R1+0xc4] ;  /* 0x0000c40001157983 */ /* 0x000ee80000300800 */
[----:B------:R-:W3:Y:S04]  /*161580*/  LDL.LU R22, [R1+0xc0] ;  /* 0x0000c00001167983 */ /* 0x000ee80000300800 */
[----:B------:R-:W3:Y:S01]  /*161590*/  LDL.LU R12, [R1+0xbc] ;  /* 0x0000bc00010c7983 */ /* 0x000ee20000300800 */
[----:B------:R-:W-:-:S03]  /*1615a0*/  @P6 LOP3.LUT R2, R2, 0x2, RZ, 0xfc, !PT ;  /* 0x0000000202026812 */ /* 0x000fc600078efcff */
[----:B------:R-:W3:Y:S04]  /*1615b0*/  LDL.LU R10, [R1+0xb8] ;  /* 0x0000b800010a7983 */ /* 0x000ee80000300800 */
[----:B------:R-:W3:Y:S01]  /*1615c0*/  LDL.LU R13, [R1+0xb4] ;  /* 0x0000b400010d7983 */ /* 0x000ee20000300800 */
[----:B----4-:R-:W-:-:S03]  /*1615d0*/  R2UR UR12, R15 ;  /* 0x000000000f0c72ca */ /* 0x010fc600000e0000 */
[----:B------:R-:W4:Y:S01]  /*1615e0*/  LDL.LU R14, [R1+0xb0] ;  /* 0x0000b000010e7983 */ /* 0x000f220000300800 */
[----:B------:R-:W-:-:S03]  /*1615f0*/  R2UR UR10, R17 ;  /* 0x00000000110a72ca */ /* 0x000fc600000e0000 */
[----:B------:R-:W4:Y:S01]  /*161600*/  LDL.LU R15, [R1+0xac] ;  /* 0x0000ac00010f7983 */ /* 0x000f220000300800 */
[----:B------:R-:W-:-:S03]  /*161610*/  R2UR UR8, R29 ;  /* 0x000000001d0872ca */ /* 0x000fc600000e0000 */
[----:B------:R-:W4:Y:S01]  /*161620*/  LDL.LU R17, [R1+0xa8] ;  /* 0x0000a80001117983 */ /* 0x000f220000300800 */
[----:B------:R-:W-:Y:S02]  /*161630*/  LOP3.LUT R2, R2, 0xfffffffe, RZ, 0xc0, !PT ;  /* 0xfffffffe02027812 */ /* 0x000fe400078ec0ff */
[----:B------:R-:W-:Y:S02]  /*161640*/  R2UR UR6, R27 ;  /* 0x000000001b0672ca */ /* 0x000fe400000e0000 */
[----:B------:R-:W-:Y:S01]  /*161650*/  ISETP.LT.AND P3, PT, R26, UR16, !P2 ;  /* 0x000000101a007c0c */ /* 0x000fe2000d761270 */
[----:B------:R-:W4:Y:S01]  /*161660*/  LDL.LU R29, [R1+0xa4] ;  /* 0x0000a400011d7983 */ /* 0x000f220000300800 */
[----:B------:R-:W-:-:S03]  /*161670*/  ISETP.LT.AND P2, PT, R5, UR14, !P2 ;  /* 0x0000000e05007c0c */ /* 0x000fc6000d741270 */
[----:B------:R-:W4:Y:S04]  /*161680*/  LDL.LU R27, [R1+0xa0] ;  /* 0x0000a000011b7983 */ /* 0x000f280000300800 */
[----:B------:R-:W4:Y:S04]  /*161690*/  LDL.LU R5, [R1+0x9c] ;  /* 0x00009c0001057983 */ /* 0x000f280000300800 */
[----:B------:R-:W4:Y:S01]  /*1616a0*/  LDL.LU R23, [R1+0x98] ;  /* 0x0000980001177983 */ /* 0x000f220000300800 */
[----:B------:R-:W-:-:S03]  /*1616b0*/  @P4 LOP3.LUT R2, R2, 0x1, RZ, 0xfc, !PT ;  /* 0x0000000102024812 */ /* 0x000fc600078efcff */
[----:B------:R-:W4:Y:S04]  /*1616c0*/  LDL.LU R28, [R1+0x94] ;  /* 0x00009400011c7983 */ /* 0x000f280000300800 */
[----:B------:R-:W4:Y:S04]  /*1616d0*/  LDL.LU R24, [R1+0x90] ;  /* 0x0000900001187983 */ /* 0x000f280000300800 */
[----:B------:R-:W4:Y:S04]  /*1616e0*/  LDL.LU R4, [R1+0x8c] ;  /* 0x00008c0001047983 */ /* 0x000f280000300800 */
[----:B------:R-:W4:Y:S04]  /*1616f0*/  LDL.LU R3, [R1+0x88] ;  /* 0x0000880001037983 */ /* 0x000f280000300800 */
[----:B------:R0:W-:Y:S04]  /*161700*/  STL [R1+0x4fe4], R2 ;  /* 0x004fe40201007387 */ /* 0x0001e80000100800 */
[----:B0-----:R-:W4:Y:S01]  /*161710*/  LDL R2, [R1+0x1e50] ;  /* 0x001e500001027983 */ /* 0x001f220000100800 */
[----:B--2---:R-:W-:-:S03]  /*161720*/  R2UR UR60, R0 ;  /* 0x00000000003c72ca */ /* 0x004fc600000e0000 */
[----:B------:R-:W2:Y:S02]  /*161730*/  LDL.LU R0, [R1+0x57a8] ;  /* 0x0057a80001007983 */ /* 0x000ea40000300800 */
[----:B--2---:R-:W-:Y:S02]  /*161740*/  R2UR UR58, R0 ;  /* 0x00000000003a72ca */ /* 0x004fe400000e0000 */
[----:B------:R-:W2:Y:S02]  /*161750*/  LDL.LU R0, [R1+0x57a4] ;  /* 0x0057a40001007983 */ /* 0x000ea40000300800 */
[----:B--2---:R-:W-:Y:S02]  /*161760*/  R2UR UR56, R0 ;  /* 0x00000000003872ca */ /* 0x004fe400000e0000 */
[----:B------:R-:W2:Y:S02]  /*161770*/  LDL.LU R0, [R1+0x57a0] ;  /* 0x0057a00001007983 */ /* 0x000ea40000300800 */
[----:B--2---:R-:W-:-:S02]  /*161780*/  R2UR UR54, R0 ;  /* 0x00000000003672ca */ /* 0x004fc400000e0000 */
[----:B------:R-:W2:Y:S02]  /*161790*/  LDL.LU R0, [R1+0x579c] ;  /* 0x00579c0001007983 */ /* 0x000ea40000300800 */
[----:B--2---:R-:W-:Y:S02]  /*1617a0*/  R2UR UR52, R0 ;  /* 0x00000000003472ca */ /* 0x004fe400000e0000 */
[----:B------:R-:W2:Y:S02]  /*1617b0*/  LDL.LU R0, [R1+0x5798] ;  /* 0x0057980001007983 */ /* 0x000ea40000300800 */
[----:B--2---:R-:W-:Y:S02]  /*1617c0*/  R2UR UR50, R0 ;  /* 0x00000000003272ca */ /* 0x004fe400000e0000 */
[----:B------:R-:W2:Y:S01]  /*1617d0*/  LDL.LU R0, [R1+0x5794] ;  /* 0x0057940001007983 */ /* 0x000ea20000300800 */
[----:B------:R-:W-:Y:S02]  /*1617e0*/  R2UR UR44, R6 ;  /* 0x00000000062c72ca */ /* 0x000fe400000e0000 */
[----:B------:R-:W-:-:S02]  /*1617f0*/  R2UR UR42, R9 ;  /* 0x00000000092a72ca */ /* 0x000fc400000e0000 */
[----:B------:R-:W-:Y:S02]  /*161800*/  R2UR UR40, R16 ;  /* 0x00000000102872ca */ /* 0x000fe400000e0000 */
[----:B------:R-:W-:Y:S02]  /*161810*/  R2UR UR38, R18 ;  /* 0x00000000122672ca */ /* 0x000fe400000e0000 */
[----:B---3--:R-:W-:Y:S02]  /*161820*/  R2UR UR36, R25 ;  /* 0x00000000192472ca */ /* 0x008fe400000e0000 */
[----:B------:R-:W-:Y:S02]  /*161830*/  R2UR UR34, R8 ;  /* 0x00000000082272ca */ /* 0x000fe400000e0000 */
[----:B------:R-:W-:Y:S02]  /*161840*/  R2UR UR32, R19 ;  /* 0x00000000132072ca */ /* 0x000fe400000e0000 */
[----:B------:R-:W-:-:S02]  /*161850*/  R2UR UR30, R20 ;  /* 0x00000000141e72ca */ /* 0x000fc400000e0000 */
[----:B------:R-:W-:Y:S02]  /*161860*/  R2UR UR28, R21 ;  /* 0x00000000151c72ca */ /* 0x000fe400000e0000 */
[----:B------:R-:W-:Y:S02]  /*161870*/  R2UR UR26, R22 ;  /* 0x00000000161a72ca */ /* 0x000fe400000e0000 */
[----:B------:R-:W-:Y:S02]  /*161880*/  R2UR UR24, R12 ;  /* 0x000000000c1872ca */ /* 0x000fe400000e0000 */
[----:B------:R-:W-:Y:S02]  /*161890*/  R2UR UR22, R10 ;  /* 0x000000000a1672ca */ /* 0x000fe400000e0000 */
[----:B------:R-:W-:Y:S02]  /*1618a0*/  R2UR UR20, R13 ;  /* 0x000000000d1472ca */ /* 0x000fe400000e0000 */
[----:B------:R-:W-:-:S02]  /*1618b0*/  LOP3.LUT R11, R11, 0x7fffffff, RZ, 0xc0, !PT ;  /* 0x7fffffff0b0b7812 */ /* 0x000fc400078ec0ff */
[----:B------:R-:W-:Y:S02]  /*1618c0*/  ISETP.LT.AND P4, PT, R26, UR12, !P1 ;  /* 0x0000000c1a007c0c */ /* 0x000fe4000cf81270 */
[----:B------:R-:W-:-:S04]  /*1618d0*/  @P3 LOP3.LUT R11, R11, 0x80000000, RZ, 0xfc, !PT ;  /* 0x800000000b0b3812 */ /* 0x000fc800078efcff */
[----:B------:R-:W-:Y:S02]  /*1618e0*/  LOP3.LUT R11, R11, 0xbfffffff, RZ, 0xc0, !PT ;  /* 0xbfffffff0b0b7812 */ /* 0x000fe400078ec0ff */
[----:B----4-:R-:W-:Y:S02]  /*1618f0*/  ISETP.LT.AND P3, PT, R2, UR10, !P1 ;  /* 0x0000000a02007c0c */ /* 0x010fe4000cf61270 */
[----:B------:R-:W-:Y:S02]  /*161900*/  @P2 LOP3.LUT R11, R11, 0x40000000, RZ, 0xfc, !PT ;  /* 0x400000000b0b2812 */ /* 0x000fe400078efcff */
[----:B------:R-:W-:Y:S02]  /*161910*/  LOP3.LUT P0, RZ, R7, 0x80000000, RZ, 0xc0, !PT ;  /* 0x8000000007ff7812 */ /* 0x000fe4000780c0ff */
[----:B------:R-:W-:Y:S02]  /*161920*/  LOP3.LUT R11, R11, 0xdfffffff, RZ, 0xc0, !PT ;  /* 0xdfffffff0b0b7812 */ /* 0x000fe400078ec0ff */
[----:B--2---:R-:W-:-:S02]  /*161930*/  R2UR UR48, R0 ;  /* 0x00000000003072ca */ /* 0x004fc400000e0000 */
[----:B------:R-:W2:Y:S04]  /*161940*/  LDL.LU R0, [R1+0x5790] ;  /* 0x0057900001007983 */ /* 0x000ea80000300800 */
[----:B------:R-:W3:Y:S04]  /*161950*/  LDL.LU R6, [R1+0x578c] ;  /* 0x00578c0001067983 */ /* 0x000ee80000300800 */
[----:B------:R-:W4:Y:S04]  /*161960*/  LDL.LU R9, [R1+0x5788] ;  /* 0x0057880001097983 */ /* 0x000f280000300800 */
[----:B------:R-:W3:Y:S04]  /*161970*/  LDL.LU R16, [R1+0x5784] ;  /* 0x0057840001107983 */ /* 0x000ee80000300800 */
[----:B------:R-:W3:Y:S04]  /*161980*/  LDL.LU R18, [R1+0x5780] ;  /* 0x0057800001127983 */ /* 0x000ee80000300800 */
[----:B------:R-:W3:Y:S04]  /*161990*/  LDL.LU R25, [R1+0x577c] ;  /* 0x00577c0001197983 */ /* 0x000ee80000300800 */
[----:B------:R-:W4:Y:S04]  /*1619a0*/  LDL.LU R8, [R1+0x5778] ;  /* 0x0057780001087983 */ /* 0x000f280000300800 */
[----:B------:R-:W3:Y:S04]  /*1619b0*/  LDL.LU R19, [R1+0x5774] ;  /* 0x0057740001137983 */ /* 0x000ee80000300800 */
[----:B------:R-:W3:Y:S04]  /*1619c0*/  LDL.LU R20, [R1+0x5770] ;  /* 0x0057700001147983 */ /* 0x000ee80000300800 */
[----:B------:R-:W4:Y:S04]  /*1619d0*/  LDL.LU R21, [R1+0x576c] ;  /* 0x00576c0001157983 */ /* 0x000f280000300800 */
[----:B------:R-:W3:Y:S04]  /*1619e0*/  LDL.LU R22, [R1+0x5768] ;  /* 0x0057680001167983 */ /* 0x000ee80000300800 */
[----:B------:R-:W2:Y:S04]  /*1619f0*/  LDL.LU R12, [R1+0x5764] ;  /* 0x00576400010c7983 */ /* 0x000ea80000300800 */
[----:B------:R-:W4:Y:S04]  /*161a00*/  LDL.LU R10, [R1+0x5760] ;  /* 0x00576000010a7983 */ /* 0x000f280000300800 */
[----:B------:R-:W3:Y:S01]  /*161a10*/  LDL.LU R13, [R1+0x575c] ;  /* 0x00575c00010d7983 */ /* 0x000ee20000300800 */
[----:B------:R-:W-:-:S02]  /*161a20*/  @P4 LOP3.LUT R11, R11, 0x20000000, RZ, 0xfc, !PT ;  /* 0x200000000b0b4812 */ /* 0x000fc400078efcff */
[----:B------:R-:W-:Y:S02]  /*161a30*/  ISETP.LT.AND P2, PT, R26, UR8, !P0 ;  /* 0x000000081a007c0c */ /* 0x000fe4000c741270 */
[----:B------:R-:W-:Y:S02]  /*161a40*/  LOP3.LUT R11, R11, 0xefffffff, RZ, 0xc0, !PT ;  /* 0xefffffff0b0b7812 */ /* 0x000fe400078ec0ff */
[----:B------:R-:W-:Y:S02]  /*161a50*/  ISETP.LT.AND P1, PT, R2, UR6, !P0 ;  /* 0x0000000602007c0c */ /* 0x000fe4000c721270 */
[----:B------:R-:W-:Y:S02]  /*161a60*/  @P3 LOP3.LUT R11, R11, 0x10000000, RZ, 0xfc, !PT ;  /* 0x100000000b0b3812 */ /* 0x000fe400078efcff */
[----:B------:R-:W-:Y:S02]  /*161a70*/  LOP3.LUT P5, RZ, R7, 0x40000000, RZ, 0xc0, !PT ;  /* 0x4000000007ff7812 */ /* 0x000fe400078ac0ff */
[----:B------:R-:W-:-:S02]  /*161a80*/  LOP3.LUT R11, R11, 0xf7ffffff, RZ, 0xc0, !PT ;  /* 0xf7ffffff0b0b7812 */ /* 0x000fc400078ec0ff */
[----:B------:R-:W-:Y:S02]  /*161a90*/  ISETP.LT.AND P0, PT, R26, UR4, !P5 ;  /* 0x000000041a007c0c */ /* 0x000fe4000ef01270 */
[----:B------:R-:W-:-:S04]  /*161aa0*/  @P2 LOP3.LUT R11, R11, 0x8000000, RZ, 0xfc, !PT ;  /* 0x080000000b0b2812 */ /* 0x000fc800078efcff */
[----:B------:R-:W-:Y:S02]  /*161ab0*/  LOP3.LUT R11, R11, 0xfbffffff, RZ, 0xc0, !PT ;  /* 0xfbffffff0b0b7812 */ /* 0x000fe400078ec0ff */
[----:B------:R-:W-:Y:S02]  /*161ac0*/  ISETP.LT.AND P5, PT, R2, UR60, !P5 ;  /* 0x0000003c02007c0c */ /* 0x000fe4000efa1270 */
[----:B------:R-:W-:-:S04]  /*161ad0*/  @P1 LOP3.LUT R11, R11, 0x4000000, RZ, 0xfc, !PT ;  /* 0x040000000b0b1812 */ /* 0x000fc800078efcff */
[----:B------:R-:W-:Y:S02]  /*161ae0*/  LOP3.LUT R11, R11, 0xfdffffff, RZ, 0xc0, !PT ;  /* 0xfdffffff0b0b7812 */ /* 0x000fe400078ec0ff */
[----:B------:R-:W-:Y:S02]  /*161af0*/  R2UR UR18, R14 ;  /* 0x000000000e1272ca */ /* 0x000fe400000e0000 */
[----:B------:R-:W-:Y:S01]  /*161b00*/  R2UR UR16, R15 ;  /* 0x000000000f1072ca */ /* 0x000fe200000e0000 */
[----:B------:R-:W3:Y:S01]  /*161b10*/  LDL.LU R14, [R1+0x5758] ;  /* 0x00575800010e7983 */ /* 0x000ee20000300800 */
[----:B------:R-:W-:Y:S02]  /*161b20*/  @P0 LOP3.LUT R11, R11, 0x2000000, RZ, 0xfc, !PT ;  /* 0x020000000b0b0812 */ /* 0x000fe400078efcff */
[----:B------:R-:W-:Y:S01]  /*161b30*/  LOP3.LUT P4, RZ, R7, 0x20000000, RZ, 0xc0, !PT ;  /* 0x2000000007ff7812 */ /* 0x000fe2000788c0ff */
[----:B------:R-:W3:Y:S01]  /*161b40*/  LDL.LU R15, [R1+0x5754] ;  /* 0x00575400010f7983 */ /* 0x000ee20000300800 */
[----:B------:R-:W-:-:S02]  /*161b50*/  R2UR UR14, R17 ;  /* 0x00000000110e72ca */ /* 0x000fc400000e0000 */
[----:B------:R-:W-:Y:S01]  /*161b60*/  LOP3.LUT R11, R11, 0xfeffffff, RZ, 0xc0, !PT ;  /* 0xfeffffff0b0b7812 */ /* 0x000fe200078ec0ff */
[----:B------:R-:W3:Y:S01]  /*161b70*/  LDL.LU R17, [R1+0x5750] ;  /* 0x0057500001117983 */ /* 0x000ee20000300800 */
[----:B------:R-:W-:-:S03]  /*161b80*/  R2UR UR12, R29 ;  /* 0x000000001d0c72ca */ /* 0x000fc600000e0000 */
[----:B------:R-:W3:Y:S01]  /*161b90*/  LDL.LU R29, [R1+0x574c] ;  /* 0x00574c00011d7983 */ /* 0x000ee20000300800 */
[----:B------:R-:W-:Y:S02]  /*161ba0*/  R2UR UR10, R27 ;  /* 0x000000001b0a72ca */ /* 0x000fe400000e0000 */
[----:B------:R-:W-:Y:S01]  /*161bb0*/  R2UR UR8, R5 ;  /* 0x00000000050872ca */ /* 0x000fe200000e0000 */
[----:B------:R-:W3:Y:S01]  /*161bc0*/  LDL.LU R27, [R1+0x5748] ;  /* 0x00574800011b7983 */ /* 0x000ee20000300800 */
[----:B------:R-:W-:-:S03]  /*161bd0*/  @P5 LOP3.LUT R11, R11, 0x1000000, RZ, 0xfc, !PT ;  /* 0x010000000b0b5812 */ /* 0x000fc600078efcff */
[----:B------:R-:W3:Y:S01]  /*161be0*/  LDL.LU R5, [R1+0x5744] ;  /* 0x0057440001057983 */ /* 0x000ee20000300800 */
[----:B------:R-:W-:Y:S02]  /*161bf0*/  ISETP.LT.AND P5, PT, R26, UR58, !P4 ;  /* 0x0000003a1a007c0c */ /* 0x000fe4000e7a1270 */
[----:B------:R-:W-:Y:S02]  /*161c00*/  R2UR UR39, R3 ;  /* 0x00000000032772ca */ /* 0x000fe400000e0000 */
[----:B------:R-:W-:Y:S02]  /*161c10*/  ISETP.LT.AND P4, PT, R2, UR56, !P4 ;  /* 0x0000003802007c0c */ /* 0x000fe4000e781270 */
[----:B------:R-:W-:Y:S02]  /*161c20*/  LOP3.LUT P6, RZ, R7, 0x800000, RZ, 0xc0, !PT ;  /* 0x0080000007ff7812 */ /* 0x000fe400078cc0ff */
[----:B------:R-:W-:Y:S02]  /*161c30*/  LOP3.LUT R11, R11, 0xff7fffff, RZ, 0xc0, !PT ;  /* 0xff7fffff0b0b7812 */ /* 0x000fe400078ec0ff */
[----:B------:R-:W-:-:S03]  /*161c40*/  LOP3.LUT P3, RZ, R7, 0x10000000, RZ, 0xc0, !PT ;  /* 0x1000000007ff7812 */ /* 0x000fc6000786c0ff */
[----:B------:R-:W-:-:S04]  /*161c50*/  @P5 LOP3.LUT R11, R11, 0x800000, RZ, 0xfc, !PT ;  /* 0x008000000b0b5812 */ /* 0x000fc800078efcff */
[----:B------:R-:W-:-:S04]  /*161c60*/  LOP3.LUT R11, R11, 0xffbfffff, RZ, 0xc0, !PT ;  /* 0xffbfffff0b0b7812 */ /* 0x000fc800078ec0ff */
[----:B------:R-:W-:Y:S02]  /*161c70*/  @P4 LOP3.LUT R11, R11, 0x400000, RZ, 0xfc, !PT ;  /* 0x004000000b0b4812 */ /* 0x000fe400078efcff */
[----:B------:R-:W-:Y:S02]  /*161c80*/  LOP3.LUT P2, RZ, R7, 0x8000000, RZ, 0xc0, !PT ;  /* 0x0800000007ff7812 */ /* 0x000fe4000784c0ff */
[----:B------:R-:W-:Y:S02]  /*161c90*/  LOP3.LUT R11, R11, 0xffdfffff, RZ, 0xc0, !PT ;  /* 0xffdfffff0b0b7812 */ /* 0x000fe400078ec0ff */
[----:B--2---:R-:W-:Y:S02]  /*161ca0*/  R2UR UR60, R12 ;  /* 0x000000000c3c72ca */ /* 0x004fe400000e0000 */
[----:B----4-:R-:W-:Y:S01]  /*161cb0*/  R2UR UR58, R10 ;  /* 0x000000000a3a72ca */ /* 0x010fe200000e0000 */
[----:B------:R-:W2:Y:S04]  /*161cc0*/  LDL.LU R12, [R1+0x5740] ;  /* 0x00574000010c7983 */ /* 0x000ea80000300800 */
[----:B------:R-:W4:Y:S04]  /*161cd0*/  LDL.LU R10, [R1+0x573c] ;  /* 0x00573c00010a7983 */ /* 0x000f280000300800 */
[----:B------:R-:W4:Y:S01]  /*161ce0*/  LDL.LU R3, [R1+0x38] ;  /* 0x0000380001037983 */ /* 0x000f220000300800 */
[----:B---3--:R-:W-:-:S03]  /*161cf0*/  R2UR UR56, R13 ;  /* 0x000000000d3872ca */ /* 0x008fc600000e0000 */
[----:B------:R-:W3:Y:S01]  /*161d00*/  LDL.LU R13, [R1+0x5738] ;  /* 0x00573800010d7983 */ /* 0x000ee20000300800 */
[----:B------:R-:W-:-:S04]  /*161d10*/  LOP3.LUT R0, R0, 0xfbffffff, RZ, 0xc0, !PT ;  /* 0xfbffffff00007812 */ /* 0x000fc800078ec0ff */
[----:B------:R-:W-:Y:S02]  /*161d20*/  @P6 LOP3.LUT R0, R0, 0x4000000, RZ, 0xfc, !PT ;  /* 0x0400000000006812 */ /* 0x000fe400078efcff */
[----:B------:R-:W-:Y:S02]  /*161d30*/  ISETP.LT.AND P6, PT, R26, UR54, !P3 ;  /* 0x000000361a007c0c */ /* 0x000fe4000dfc1270 */
[----:B------:R-:W-:-:S11]  /*161d40*/  ISETP.LT.AND P3, PT, R2, UR52, !P3 ;  /* 0x0000003402007c0c */ /* 0x000fd6000df61270 */
[----:B------:R-:W-:Y:S02]  /*161d50*/  @P6 LOP3.LUT R11, R11, 0x200000, RZ, 0xfc, !PT ;  /* 0x002000000b0b6812 */ /* 0x000fe400078efcff */
[----:B------:R-:W-:Y:S02]  /*161d60*/  ISETP.LT.AND P6, PT, R26, UR50, !P2 ;  /* 0x000000321a007c0c */ /* 0x000fe4000d7c1270 */
[----:B------:R-:W-:-:S04]  /*161d70*/  LOP3.LUT R11, R11, 0xffefffff, RZ, 0xc0, !PT ;  /* 0xffefffff0b0b7812 */ /* 0x000fc800078ec0ff */
[----:B------:R-:W-:-:S04]  /*161d80*/  @P3 LOP3.LUT R11, R11, 0x100000, RZ, 0xfc, !PT ;  /* 0x001000000b0b3812 */ /* 0x000fc800078efcff */
[----:B------:R-:W-:-:S04]  /*161d90*/  LOP3.LUT R11, R11, 0xfff7ffff, RZ, 0xc0, !PT ;  /* 0xfff7ffff0b0b7812 */ /* 0x000fc800078ec0ff */
[----:B------:R-:W-:Y:S02]  /*161da0*/  @P6 LOP3.LUT R11, R11, 0x80000, RZ, 0xfc, !PT ;  /* 0x000800000b0b6812 */ /* 0x000fe400078efcff */
[----:B------:R-:W-:Y:S02]  /*161db0*/  ISETP.LT.AND P6, PT, R2, UR48, !P2 ;  /* 0x0000003002007c0c */ /* 0x000fe4000d7c1270 */
[----:B------:R-:W-:Y:S02]  /*161dc0*/  LOP3.LUT P1, RZ, R7, 0x4000000, RZ, 0xc0, !PT ;  /* 0x0400000007ff7812 */ /* 0x000fe4000782c0ff */
[----:B------:R-:W-:-:S09]  /*161dd0*/  LOP3.LUT R11, R11, 0xfffbffff, RZ, 0xc0, !PT ;  /* 0xfffbffff0b0b7812 */ /* 0x000fd200078ec0ff */
[----:B------:R-:W-:Y:S02]  /*161de0*/  @P6 LOP3.LUT R11, R11, 0x40000, RZ, 0xfc, !PT ;  /* 0x000400000b0b6812 */ /* 0x000fe400078efcff */
[----:B------:R-:W-:Y:S02]  /*161df0*/  ISETP.LT.AND P6, PT, R26, UR44, !P1 ;  /* 0x0000002c1a007c0c */ /* 0x000fe4000cfc1270 */
[----:B------:R-:W-:-:S11]  /*161e00*/  LOP3.LUT R11, R11, 0xfffdffff, RZ, 0xc0, !PT ;  /* 0xfffdffff0b0b7812 */ /* 0x000fd600078ec0ff */
[----:B------:R-:W-:Y:S02]  /*161e10*/  @P6 LOP3.LUT R11, R11, 0x20000, RZ, 0xfc, !PT ;  /* 0x000200000b0b6812 */ /* 0x000fe400078efcff */
[----:B------:R-:W-:Y:S02]  /*161e20*/  ISETP.LT.AND P6, PT, R2, UR42, !P1 ;  /* 0x0000002a02007c0c */ /* 0x000fe4000cfc1270 */
[----:B------:R-:W-:Y:S02]  /*161e30*/  LOP3.LUT P0, RZ, R7, 0x2000000, RZ, 0xc0, !PT ;  /* 0x0200000007ff7812 */ /* 0x000fe4000780c0ff */
[----:B------:R-:W-:-:S09]  /*161e40*/  LOP3.LUT R11, R11, 0xfffeffff, RZ, 0xc0, !PT ;  /* 0xfffeffff0b0b7812 */ /* 0x000fd200078ec0ff */
[----:B------:R-:W-:Y:S02]  /*161e50*/  @P6 LOP3.LUT R11, R11, 0x10000, RZ, 0xfc, !PT ;  /* 0x000100000b0b6812 */ /* 0x000fe400078efcff */
[----:B------:R-:W-:Y:S02]  /*161e60*/  ISETP.LT.AND P6, PT, R26, UR40, !P0 ;  /* 0x000000281a007c0c */ /* 0x000fe4000c7c1270 */
[----:B------:R-:W-:Y:S02]  /*161e70*/  LOP3.LUT P5, RZ, R7, 0x400000, RZ, 0xc0, !PT ;  /* 0x0040000007ff7812 */ /* 0x000fe400078ac0ff */
[----:B------:R-:W-:Y:S02]  /*161e80*/  LOP3.LUT R11, R11, 0xffff7fff, RZ, 0xc0, !PT ;  /* 0xffff7fff0b0b7812 */ /* 0x000fe400078ec0ff */
[----:B------:R-:W-:Y:S02]  /*161e90*/  LOP3.LUT R0, R0, 0xfdffffff, RZ, 0xc0, !PT ;  /* 0xfdffffff00007812 */ /* 0x000fe400078ec0ff */
[----:B------:R-:W-:-:S02]  /*161ea0*/  R2UR UR54, R14 ;  /* 0x000000000e3672ca */ /* 0x000fc400000e0000 */
[----:B------:R-:W-:Y:S01]  /*161eb0*/  R2UR UR52, R15 ;  /* 0x000000000f3472ca */ /* 0x000fe200000e0000 */
[----:B------:R-:W3:Y:S04]  /*161ec0*/  LDL.LU R14, [R1+0x5734] ;  /* 0x00573400010e7983 */ /* 0x000ee80000300800 */
[----:B------:R-:W3:Y:S01]  /*161ed0*/  LDL.LU R15, [R1+0x5730] ;  /* 0x00573000010f7983 */ /* 0x000ee20000300800 */
[----:B------:R-:W-:Y:S02]  /*161ee0*/  @P6 LOP3.LUT R11, R11, 0x8000, RZ, 0xfc, !PT ;  /* 0x000080000b0b6812 */ /* 0x000fe400078efcff */
[----:B------:R-:W-:Y:S02]  /*161ef0*/  ISETP.LT.AND P6, PT, R2, UR38, !P0 ;  /* 0x0000002602007c0c */ /* 0x000fe4000c7c1270 */
[----:B------:R-:W-:-:S02]  /*161f00*/  @P5 LOP3.LUT R0, R0, 0x2000000, RZ, 0xfc, !PT ;  /* 0x0200000000005812 */ /* 0x000fc400078efcff */
[----:B------:R-:W-:Y:S02]  /*161f10*/  R2UR UR50, R17 ;  /* 0x00000000113272ca */ /* 0x000fe400000e0000 */
[----:B------:R-:W-:Y:S02]  /*161f20*/  LOP3.LUT R11, R11, 0xffffbfff, RZ, 0xc0, !PT ;  /* 0xffffbfff0b0b7812 */ /* 0x000fe400078ec0ff */
[----:B------:R-:W-:Y:S01]  /*161f30*/  LOP3.LUT P5, RZ, R7, 0x1000000, RZ, 0xc0, !PT ;  /* 0x0100000007ff7812 */ /* 0x000fe200078ac0ff */
[----:B------:R-:W3:Y:S01]  /*161f40*/  LDL.LU R17, [R1+0x572c] ;  /* 0x00572c0001117983 */ /* 0x000ee20000300800 */
[----:B------:R-:W-:-:S03]  /*161f50*/  R2UR UR48, R29 ;  /* 0x000000001d3072ca */ /* 0x000fc600000e0000 */
[----:B------:R-:W3:Y:S01]  /*161f60*/  LDL.LU R29, [R1+0x5728] ;  /* 0x00572800011d7983 */ /* 0x000ee20000300800 */
[----:B------:R-:W-:Y:S02]  /*161f70*/  R2UR UR44, R27 ;  /* 0x000000001b2c72ca */ /* 0x000fe400000e0000 */
[----:B------:R-:W-:Y:S01]  /*161f80*/  R2UR UR40, R5 ;  /* 0x00000000052872ca */ /* 0x000fe200000e0000 */
[----:B------:R-:W3:Y:S04]  /*161f90*/  LDL.LU R27, [R1+0x5724] ;  /* 0x00572400011b7983 */ /* 0x000ee80000300800 */
[----:B------:R-:W3:Y:S01]  /*161fa0*/  LDL.LU R5, [R1+0x5720] ;  /* 0x0057200001057983 */ /* 0x000ee20000300800 */
[----:B------:R-:W-:Y:S02]  /*161fb0*/  @P6 LOP3.LUT R11, R11, 0x4000, RZ, 0xfc, !PT ;  /* 0x000040000b0b6812 */ /* 0x000fe400078efcff */
[----:B------:R-:W-:-:S02]  /*161fc0*/  ISETP.LT.AND P6, PT, R26, UR36, !P5 ;  /* 0x000000241a007c0c */ /* 0x000fc4000efc1270 */
[----:B------:R-:W-:Y:S02]  /*161fd0*/  ISETP.LT.AND P5, PT, R2, UR34, !P5 ;  /* 0x0000002202007c0c */ /* 0x000fe4000efa1270 */
[----:B--2---:R-:W-:Y:S02]  /*161fe0*/  R2UR UR38, R12 ;  /* 0x000000000c2672ca */ /* 0x004fe400000e0000 */
[----:B----4-:R-:W-:Y:S02]  /*161ff0*/  R2UR UR36, R10 ;  /* 0x000000000a2472ca */ /* 0x010fe400000e0000 */
[----:B------:R-:W-:Y:S01]  /*162000*/  R2UR UR42, R3 ;  /* 0x00000000032a72ca */ /* 0x000fe200000e0000 */
[----:B------:R-:W2:Y:S04]  /*162010*/  LDL.LU R12, [R1+0x571c] ;  /* 0x00571c00010c7983 */ /* 0x000ea80000300800 */
[----:B------:R-:W4:Y:S04]  /*162020*/  LDL.LU R3, [R1+0x60] ;  /* 0x0000600001037983 */ /* 0x000f280000300800 */
[----:B------:R-:W4:Y:S01]  /*162030*/  LDL.LU R10, [R1+0x5718] ;  /* 0x00571800010a7983 */ /* 0x000f220000300800 */
[----:B---3--:R-:W-:-:S03]  /*162040*/  R2UR UR34, R13 ;  /* 0x000000000d2272ca */ /* 0x008fc600000e0000 */
[----:B------:R-:W3:Y:S01]  /*162050*/  LDL.LU R13, [R1+0x5714] ;  /* 0x00571400010d7983 */ /* 0x000ee20000300800 */
        /* <DEDUP_REMOVED lines=13> */
[----:B------:R-:W-:Y:S02]  /*162130*/  LOP3.LUT R11, R11, 0xfffffdff, RZ, 0xc0, !PT ;  /* 0xfffffdff0b0b7812 */ /* 0x000fe400078ec0ff */
[----:B------:R-:W-:-:S09]  /*162140*/  LOP3.LUT P4, RZ, R7, 0x200000, RZ, 0xc0, !PT ;  /* 0x0020000007ff7812 */ /* 0x000fd2000788c0ff */
[----:B------:R-:W-:Y:S02]  /*162150*/  @P6 LOP3.LUT R11, R11, 0x200, RZ, 0xfc, !PT ;  /* 0x000002000b0b6812 */ /* 0x000fe400078efcff */
[----:B------:R-:W-:Y:S02]  /*162160*/  ISETP.LT.AND P6, PT, R2, UR26, !P5 ;  /* 0x0000001a02007c0c */ /* 0x000fe4000efc1270 */
[----:B------:R-:W-:Y:S02]  /*162170*/  ISETP.LT.AND P5, PT, R26, UR24, !P4 ;  /* 0x000000181a007c0c */ /* 0x000fe4000e7a1270 */
[----:B------:R-:W-:Y:S02]  /*162180*/  LOP3.LUT R11, R11, 0xfffffeff, RZ, 0xc0, !PT ;  /* 0xfffffeff0b0b7812 */ /* 0x000fe400078ec0ff */
[----:B------:R-:W-:-:S07]  /*162190*/  ISETP.LT.AND P4, PT, R2, UR22, !P4 ;  /* 0x0000001602007c0c */ /* 0x000fce000e781270 */
[----:B------:R-:W-:-:S04]  /*1621a0*/  @P6 LOP3.LUT R11, R11, 0x100, RZ, 0xfc, !PT ;  /* 0x000001000b0b6812 */ /* 0x000fc800078efcff */
[----:B------:R-:W-:-:S04]  /*1621b0*/  LOP3.LUT R11, R11, 0xffffff7f, RZ, 0xc0, !PT ;  /* 0xffffff7f0b0b7812 */ /* 0x000fc800078ec0ff */
[----:B------:R-:W-:Y:S02]  /*1621c0*/  @P5 LOP3.LUT R11, R11, 0x80, RZ, 0xfc, !PT ;  /* 0x000000800b0b5812 */ /* 0x000fe400078efcff */
[C---:B------:R-:W-:Y:S02]  /*1621d0*/  LOP3.LUT P3, RZ, R7.reuse, 0x100000, RZ, 0xc0, !PT ;  /* 0x0010000007ff7812 */ /* 0x040fe4000786c0ff */
[----:B------:R-:W-:Y:S02]  /*1621e0*/  LOP3.LUT P2, RZ, R7, 0x80000, RZ, 0xc0, !PT ;  /* 0x0008000007ff7812 */ /* 0x000fe4000784c0ff */
[----:B------:R-:W-:Y:S02]  /*1621f0*/  LOP3.LUT R11, R11, 0xffffffbf, RZ, 0xc0, !PT ;  /* 0xffffffbf0b0b7812 */ /* 0x000fe400078ec0ff */
[----:B------:R-:W-:Y:S02]  /*162200*/  ISETP.LT.AND P5, PT, R26, UR20, !P3 ;  /* 0x000000141a007c0c */ /* 0x000fe4000dfa1270 */
[----:B------:R-:W-:-:S02]  /*162210*/  R2UR UR32, R14 ;  /* 0x000000000e2072ca */ /* 0x000fc400000e0000 */
[----:B------:R-:W-:Y:S01]  /*162220*/  R2UR UR30, R15 ;  /* 0x000000000f1e72ca */ /* 0x000fe200000e0000 */
[----:B------:R-:W3:Y:S04]  /*162230*/  LDL.LU R14, [R1+0x5710] ;  /* 0x00571000010e7983 */ /* 0x000ee80000300800 */
[----:B------:R-:W3:Y:S01]  /*162240*/  LDL.LU R15, [R1+0x570c] ;  /* 0x00570c00010f7983 */ /* 0x000ee20000300800 */
[----:B------:R-:W-:Y:S02]  /*162250*/  @P4 LOP3.LUT R11, R11, 0x40, RZ, 0xfc, !PT ;  /* 0x000000400b0b4812 */ /* 0x000fe400078efcff */
[----:B------:R-:W-:Y:S02]  /*162260*/  ISETP.LT.AND P4, PT, R2, UR18, !P3 ;  /* 0x0000001202007c0c */ /* 0x000fe4000df81270 */
[----:B------:R-:W-:-:S02]  /*162270*/  ISETP.LT.AND P3, PT, R26, UR16, !P2 ;  /* 0x000000101a007c0c */ /* 0x000fc4000d761270 */
[----:B------:R-:W-:Y:S02]  /*162280*/  ISETP.LT.AND P2, PT, R2, UR14, !P2 ;  /* 0x0000000e02007c0c */ /* 0x000fe4000d741270 */
[----:B------:R-:W-:Y:S02]  /*162290*/  R2UR UR28, R17 ;  /* 0x00000000111c72ca */ /* 0x000fe400000e0000 */
[----:B------:R-:W3:Y:S01]  /*1622a0*/  LDL.LU R17, [R1+0x5708] ;  /* 0x0057080001117983 */ /* 0x000ee20000300800 */
[----:B------:R-:W-:-:S03]  /*1622b0*/  R2UR UR26, R29 ;  /* 0x000000001d1a72ca */ /* 0x000fc600000e0000 */
[----:B------:R-:W3:Y:S01]  /*1622c0*/  LDL.LU R29, [R1+0x5704] ;  /* 0x00570400011d7983 */ /* 0x000ee20000300800 */
[----:B------:R-:W-:Y:S02]  /*1622d0*/  R2UR UR24, R27 ;  /* 0x000000001b1872ca */ /* 0x000fe400000e0000 */
[----:B------:R-:W-:Y:S01]  /*1622e0*/  R2UR UR20, R5 ;  /* 0x00000000051472ca */ /* 0x000fe200000e0000 */
[----:B------:R-:W3:Y:S04]  /*1622f0*/  LDL.LU R27, [R1+0x5700] ;  /* 0x00570000011b7983 */ /* 0x000ee80000300800 */
[----:B------:R-:W3:Y:S01]  /*162300*/  LDL.LU R5, [R1+0x56fc] ;  /* 0x0056fc0001057983 */ /* 0x000ee20000300800 */
[----:B--2---:R-:W-:-:S03]  /*162310*/  R2UR UR18, R12 ;  /* 0x000000000c1272ca */ /* 0x004fc600000e0000 */
[----:B------:R-:W2:Y:S01]  /*162320*/  LDL.LU R12, [R1+0x56f8] ;  /* 0x0056f800010c7983 */ /* 0x000ea20000300800 */
[----:B----4-:R-:W-:-:S03]  /*162330*/  R2UR UR16, R10 ;  /* 0x000000000a1072ca */ /* 0x010fc600000e0000 */
[----:B------:R-:W4:Y:S01]  /*162340*/  LDL.LU R10, [R1+0x56f4] ;  /* 0x0056f400010a7983 */ /* 0x000f220000300800 */
[----:B---3--:R-:W-:-:S03]  /*162350*/  R2UR UR14, R13 ;  /* 0x000000000d0e72ca */ /* 0x008fc600000e0000 */
[----:B------:R-:W3:Y:S01]  /*162360*/  LDL.LU R13, [R1+0x56f0] ;  /* 0x0056f000010d7983 */ /* 0x000ee20000300800 */
[----:B------:R-:W-:Y:S02]  /*162370*/  LOP3.LUT P6, RZ, R7, 0x80, RZ, 0xc0, !PT ;  /* 0x0000008007ff7812 */ /* 0x000fe400078cc0ff */
[----:B------:R-:W-:Y:S02]  /*162380*/  LOP3.LUT R11, R11, 0xffffffdf, RZ, 0xc0, !PT ;  /* 0xffffffdf0b0b7812 */ /* 0x000fe400078ec0ff */
[----:B------:R-:W-:Y:S02]  /*162390*/  LOP3.LUT R0, R0, 0xfffbffff, RZ, 0xc0, !PT ;  /* 0xfffbffff00007812 */ /* 0x000fe400078ec0ff */
[----:B------:R-:W-:-:S04]  /*1623a0*/  @P5 LOP3.LUT R11, R11, 0x20, RZ, 0xfc, !PT ;  /* 0x000000200b0b5812 */ /* 0x000fc800078efcff */
[----:B------:R-:W-:-:S03]  /*1623b0*/  LOP3.LUT R11, R11, 0xffffffef, RZ, 0xc0, !PT ;  /* 0xffffffef0b0b7812 */ /* 0x000fc600078ec0ff */
[----:B------:R-:W-:Y:S02]  /*1623c0*/  @P6 LOP3.LUT R0, R0, 0x40000, RZ, 0xfc, !PT ;  /* 0x0004000000006812 */ /* 0x000fe400078efcff */
[----:B------:R-:W-:Y:S02]  /*1623d0*/  LOP3.LUT P6, RZ, R7, 0x200, RZ, 0xc0, !PT ;  /* 0x0000020007ff7812 */ /* 0x000fe400078cc0ff */
[----:B------:R-:W-:Y:S02]  /*1623e0*/  @P4 LOP3.LUT R11, R11, 0x10, RZ, 0xfc, !PT ;  /* 0x000000100b0b4812 */ /* 0x000fe400078efcff */
[----:B------:R-:W-:Y:S02]  /*1623f0*/  LOP3.LUT R0, R0, 0xffefffff, RZ, 0xc0, !PT ;  /* 0xffefffff00007812 */ /* 0x000fe400078ec0ff */
[----:B------:R-:W-:Y:S02]  /*162400*/  LOP3.LUT R11, R11, 0xfffffff7, RZ, 0xc0, !PT ;  /* 0xfffffff70b0b7812 */ /* 0x000fe400078ec0ff */
[----:B------:R-:W-:-:S02]  /*162410*/  LOP3.LUT P1, RZ, R7, 0x40000, RZ, 0xc0, !PT ;  /* 0x0004000007ff7812 */ /* 0x000fc4000782c0ff */
[----:B------:R-:W-:Y:S02]  /*162420*/  @P3 LOP3.LUT R11, R11, 0x8, RZ, 0xfc, !PT ;  /* 0x000000080b0b3812 */ /* 0x000fe400078efcff */
[----:B------:R-:W-:Y:S02]  /*162430*/  ISETP.LT.AND P3, PT, R26, UR12, !P1 ;  /* 0x0000000c1a007c0c */ /* 0x000fe4000cf61270 */
[----:B------:R-:W-:Y:S02]  /*162440*/  @P6 LOP3.LUT R0, R0, 0x100000, RZ, 0xfc, !PT ;  /* 0x0010000000006812 */ /* 0x000fe400078efcff */
[----:B------:R-:W-:Y:S02]  /*162450*/  LOP3.LUT P6, RZ, R7, 0x800, RZ, 0xc0, !PT ;  /* 0x0000080007ff7812 */ /* 0x000fe400078cc0ff */
[----:B------:R-:W-:Y:S02]  /*162460*/  LOP3.LUT R11, R11, 0xfffffffb, RZ, 0xc0, !PT ;  /* 0xfffffffb0b0b7812 */ /* 0x000fe400078ec0ff */
[----:B------:R-:W-:-:S02]  /*162470*/  LOP3.LUT R0, R0, 0xffbfffff, RZ, 0xc0, !PT ;  /* 0xffbfffff00007812 */ /* 0x000fc400078ec0ff */
[----:B------:R-:W-:Y:S02]  /*162480*/  @P2 LOP3.LUT R11, R11, 0x4, RZ, 0xfc, !PT ;  /* 0x000000040b0b2812 */ /* 0x000fe400078efcff */
[----:B------:R-:W-:Y:S02]  /*162490*/  ISETP.LT.AND P2, PT, R2, UR10, !P1 ;  /* 0x0000000a02007c0c */ /* 0x000fe4000cf41270 */
[----:B------:R-:W-:Y:S02]  /*1624a0*/  R2UR UR6, R23 ;  /* 0x00000000170672ca */ /* 0x000fe400000e0000 */
[----:B------:R-:W-:Y:S02]  /*1624b0*/  LOP3.LUT P0, RZ, R7, 0x20000, RZ, 0xc0, !PT ;  /* 0x0002000007ff7812 */ /* 0x000fe4000780c0ff */
[----:B------:R-:W-:Y:S02]  /*1624c0*/  LOP3.LUT R11, R11, 0xfffffffd, RZ, 0xc0, !PT ;  /* 0xfffffffd0b0b7812 */ /* 0x000fe400078ec0ff */
[----:B------:R-:W-:-:S02]  /*1624d0*/  @P6 LOP3.LUT R0, R0, 0x400000, RZ, 0xfc, !PT ;  /* 0x0040000000006812 */ /* 0x000fc400078efcff */
[----:B------:R-:W-:Y:S02]  /*1624e0*/  LOP3.LUT P6, RZ, R7, 0x2000, RZ, 0xc0, !PT ;  /* 0x0000200007ff7812 */ /* 0x000fe400078cc0ff */
[----:B------:R-:W-:Y:S02]  /*1624f0*/  @P3 LOP3.LUT R11, R11, 0x2, RZ, 0xfc, !PT ;  /* 0x000000020b0b3812 */ /* 0x000fe400078efcff */
[----:B------:R-:W-:Y:S02]  /*162500*/  ISETP.LT.AND P3, PT, R26, UR8, !P0 ;  /* 0x000000081a007c0c */ /* 0x000fe4000c761270 */
[----:B------:R-:W-:Y:S02]  /*162510*/  LOP3.LUT R11, R11, 0xfffffffe, RZ, 0xc0, !PT ;  /* 0xfffffffe0b0b7812 */ /* 0x000fe400078ec0ff */
[----:B------:R-:W-:Y:S02]  /*162520*/  LOP3.LUT P5, RZ, R7, 0x40, RZ, 0xc0, !PT ;  /* 0x0000004007ff7812 */ /* 0x000fe400078ac0ff */
[----:B------:R-:W-:-:S02]  /*162530*/  LOP3.LUT R0, R0, 0xfeffffff, RZ, 0xc0, !PT ;  /* 0xfeffffff00007812 */ /* 0x000fc400078ec0ff */
[----:B------:R-:W-:Y:S02]  /*162540*/  @P2 LOP3.LUT R11, R11, 0x1, RZ, 0xfc, !PT ;  /* 0x000000010b0b2812 */ /* 0x000fe400078efcff */
[----:B------:R-:W-:Y:S02]  /*162550*/  ISETP.LT.AND P2, PT, R2, UR6, !P0 ;  /* 0x0000000602007c0c */ /* 0x000fe4000c741270 */
[----:B------:R-:W-:Y:S02]  /*162560*/  R2UR UR4, R28 ;  /* 0x000000001c0472ca */ /* 0x000fe400000e0000 */
[----:B------:R-:W-:Y:S02]  /*162570*/  @P6 LOP3.LUT R0, R0, 0x1000000, RZ, 0xfc, !PT ;  /* 0x0100000000006812 */ /* 0x000fe400078efcff */
[----:B------:R-:W-:Y:S02]  /*162580*/  R2UR UR46, R24 ;  /* 0x00000000182e72ca */ /* 0x000fe400000e0000 */
[----:B------:R-:W-:-:S02]  /*162590*/  LOP3.LUT R0, R0, 0xfffdffff, RZ, 0xc0, !PT ;  /* 0xfffdffff00007812 */ /* 0x000fc400078ec0ff */
[C---:B------:R-:W-:Y:S02]  /*1625a0*/  LOP3.LUT P1, RZ, R7.reuse, 0x10000, RZ, 0xc0, !PT ;  /* 0x0001000007ff7812 */ /* 0x040fe4000782c0ff */
[----:B------:R-:W-:Y:S02]  /*1625b0*/  @P5 LOP3.LUT R0, R0, 0x20000, RZ, 0xfc, !PT ;  /* 0x0002000000005812 */ /* 0x000fe400078efcff */
[----:B------:R-:W-:Y:S02]  /*1625c0*/  LOP3.LUT P5, RZ, R7, 0x100, RZ, 0xc0, !PT ;  /* 0x0000010007ff7812 */ /* 0x000fe400078ac0ff */
[----:B------:R-:W-:Y:S02]  /*1625d0*/  R2UR UR12, R14 ;  /* 0x000000000e0c72ca */ /* 0x000fe400000e0000 */
[----:B------:R-:W-:Y:S01]  /*1625e0*/  R2UR UR10, R15 ;  /* 0x000000000f0a72ca */ /* 0x000fe200000e0000 */
[----:B------:R-:W2:Y:S04]  /*1625f0*/  LDL.LU R14, [R1+0x56ec] ;  /* 0x0056ec00010e7983 */ /* 0x000ea80000300800 */
[----:B------:R-:W4:Y:S01]  /*162600*/  LDL.LU R15, [R1+0x56e8] ;  /* 0x0056e800010f7983 */ /* 0x000f220000300800 */
[----:B------:R-:W-:-:S02]  /*162610*/  R2UR UR47, R4 ;  /* 0x00000000042f72ca */ /* 0x000fc400000e0000 */
[----:B------:R-:W-:Y:S02]  /*162620*/  LOP3.LUT R0, R0, 0xfff7ffff, RZ, 0xc0, !PT ;  /* 0xfff7ffff00007812 */ /* 0x000fe400078ec0ff */
[C---:B------:R-:W-:Y:S02]  /*162630*/  LOP3.LUT P0, RZ, R7.reuse, 0x8000, RZ, 0xc0, !PT ;  /* 0x0000800007ff7812 */ /* 0x040fe4000780c0ff */
[----:B------:R-:W-:Y:S02]  /*162640*/  @P5 LOP3.LUT R0, R0, 0x80000, RZ, 0xfc, !PT ;  /* 0x0008000000005812 */ /* 0x000fe400078efcff */
[----:B------:R-:W-:-:S05]  /*162650*/  LOP3.LUT P5, RZ, R7, 0x400, RZ, 0xc0, !PT ;  /* 0x0000040007ff7812 */ /* 0x000fca00078ac0ff */
[----:B------:R-:W-:Y:S02]  /*162660*/  ISETP.LT.AND P6, PT, R26, UR47, !P0 ;  /* 0x0000002f1a007c0c */ /* 0x000fe4000c7c1270 */
[----:B------:R-:W-:-:S06]  /*162670*/  LOP3.LUT R0, R0, 0xffdfffff, RZ, 0xc0, !PT ;  /* 0xffdfffff00007812 */ /* 0x000fcc00078ec0ff */
[----:B------:R-:W-:Y:S02]  /*162680*/  @P5 LOP3.LUT R0, R0, 0x200000, RZ, 0xfc, !PT ;  /* 0x0020000000005812 */ /* 0x000fe400078efcff */
[----:B------:R-:W-:Y:S02]  /*162690*/  LOP3.LUT P5, RZ, R7, 0x1000, RZ, 0xc0, !PT ;  /* 0x0000100007ff7812 */ /* 0x000fe400078ac0ff */
[----:B------:R-:W-:Y:S02]  /*1626a0*/  LOP3.LUT R0, R0, 0xff7fffff, RZ, 0xc0, !PT ;  /* 0xff7fffff00007812 */ /* 0x000fe400078ec0ff */
[----:B------:R-:W-:-:S09]  /*1626b0*/  R2UR UR6, R29 ;  /* 0x000000001d0672ca */ /* 0x000fd200000e0000 */
[----:B------:R-:W-:Y:S02]  /*1626c0*/  @P5 LOP3.LUT R0, R0, 0x800000, RZ, 0xfc, !PT ;  /* 0x0080000000005812 */ /* 0x000fe400078efcff */
[----:B------:R-:W-:Y:S02]  /*1626d0*/  LOP3.LUT P5, RZ, R7, 0x4000, RZ, 0xc0, !PT ;  /* 0x0000400007ff7812 */ /* 0x000fe400078ac0ff */
[----:B------:R-:W-:Y:S02]  /*1626e0*/  R2UR UR8, R17 ;  /* 0x00000000110872ca */ /* 0x000fe400000e0000 */
[----:B------:R-:W-:Y:S02]  /*1626f0*/  R2UR UR22, R3 ;  /* 0x00000000031672ca */ /* 0x000fe400000e0000 */
[----:B---3--:R-:W-:-:S04]  /*162700*/  LOP3.LUT R13, R13, 0x7fffffff, RZ, 0xc0, !PT ;  /* 0x7fffffff0d0d7812 */ /* 0x008fc800078ec0ff */
[----:B------:R-:W-:-:S04]  /*162710*/  @P3 LOP3.LUT R13, R13, 0x80000000, RZ, 0xfc, !PT ;  /* 0x800000000d0d3812 */ /* 0x000fc800078efcff */
[----:B------:R-:W-:-:S04]  /*162720*/  LOP3.LUT R13, R13, 0xbfffffff, RZ, 0xc0, !PT ;  /* 0xbfffffff0d0d7812 */ /* 0x000fc800078ec0ff */
[----:B------:R-:W-:Y:S02]  /*162730*/  @P2 LOP3.LUT R13, R13, 0x40000000, RZ, 0xfc, !PT ;  /* 0x400000000d0d2812 */ /* 0x000fe400078efcff */
[----:B------:R-:W-:Y:S02]  /*162740*/  ISETP.LT.AND P2, PT, R26, UR4, !P1 ;  /* 0x000000041a007c0c */ /* 0x000fe4000cf41270 */
[----:B------:R-:W-:Y:S02]  /*162750*/  ISETP.LT.AND P1, PT, R2, UR46, !P1 ;  /* 0x0000002e02007c0c */ /* 0x000fe4000cf21270 */
[----:B------:R-:W-:-:S09]  /*162760*/  LOP3.LUT R13, R13, 0xdfffffff, RZ, 0xc0, !PT ;  /* 0xdfffffff0d0d7812 */ /* 0x000fd200078ec0ff */
[----:B------:R-:W-:-:S04]  /*162770*/  @P2 LOP3.LUT R13, R13, 0x20000000, RZ, 0xfc, !PT ;  /* 0x200000000d0d2812 */ /* 0x000fc800078efcff */
[----:B------:R-:W-:-:S04]  /*162780*/  LOP3.LUT R13, R13, 0xefffffff, RZ, 0xc0, !PT ;  /* 0xefffffff0d0d7812 */ /* 0x000fc800078ec0ff */
[----:B------:R-:W-:-:S04]  /*162790*/  @P1 LOP3.LUT R13, R13, 0x10000000, RZ, 0xfc, !PT ;  /* 0x100000000d0d1812 */ /* 0x000fc800078efcff */
[----:B------:R-:W-:Y:S02]  /*1627a0*/  LOP3.LUT R13, R13, 0xf7ffffff, RZ, 0xc0, !PT ;  /* 0xf7ffffff0d0d7812 */ /* 0x000fe400078ec0ff */
[----:B------:R-:W-:Y:S02]  /*1627b0*/  R2UR UR4, R27 ;  /* 0x000000001b0472ca */ /* 0x000fe400000e0000 */
[----:B------:R-:W-:Y:S02]  /*1627c0*/  @P6 LOP3.LUT R13, R13, 0x8000000, RZ, 0xfc, !PT ;  /* 0x080000000d0d6812 */ /* 0x000fe400078efcff */
[----:B------:R-:W-:Y:S02]  /*1627d0*/  ISETP.LT.AND P6, PT, R2, UR39, !P0 ;  /* 0x0000002702007c0c */ /* 0x000fe4000c7c1270 */
[----:B------:R-:W-:-:S11]  /*1627e0*/  LOP3.LUT R13, R13, 0xfbffffff, RZ, 0xc0, !PT ;  /* 0xfbffffff0d0d7812 */ /* 0x000fd600078ec0ff */
        /* <DEDUP_REMOVED lines=59> */
[----:B------:R-:W-:Y:S02]  /*162ba0*/  LOP3.LUT R13, R13, 0xfffffdff, RZ, 0xc0, !PT ;  /* 0xfffffdff0d0d7812 */ /* 0x000fe400078ec0ff */
[----:B------:R-:W-:-:S07]  /*162bb0*/  LOP3.LUT P4, RZ, R7, 0x20, RZ, 0xc0, !PT ;  /* 0x0000002007ff7812 */ /* 0x000fce000788c0ff */
[----:B------:R-:W-:Y:S02]  /*162bc0*/  @P6 LOP3.LUT R13, R13, 0x200, RZ, 0xfc, !PT ;  /* 0x000002000d0d6812 */ /* 0x000fe400078efcff */
[----:B------:R-:W-:Y:S02]  /*162bd0*/  ISETP.LT.AND P6, PT, R26, UR40, !P4 ;  /* 0x000000281a007c0c */ /* 0x000fe4000e7c1270 */
[----:B------:R-:W-:-:S04]  /*162be0*/  LOP3.LUT R13, R13, 0xfffffeff, RZ, 0xc0, !PT ;  /* 0xfffffeff0d0d7812 */ /* 0x000fc800078ec0ff */
[----:B------:R-:W-:Y:S02]  /*162bf0*/  @P5 LOP3.LUT R13, R13, 0x100, RZ, 0xfc, !PT ;  /* 0x000001000d0d5812 */ /* 0x000fe400078efcff */
[----:B------:R-:W-:Y:S02]  /*162c00*/  ISETP.LT.AND P5, PT, R2, UR42, !P4 ;  /* 0x0000002a02007c0c */ /* 0x000fe4000e7a1270 */
[----:B------:R-:W-:Y:S02]  /*162c10*/  LOP3.LUT R13, R13, 0xffffff7f, RZ, 0xc0, !PT ;  /* 0xffffff7f0d0d7812 */ /* 0x000fe400078ec0ff */
[----:B------:R-:W-:Y:S02]  /*162c20*/  LOP3.LUT P3, RZ, R7, 0x10, RZ, 0xc0, !PT ;  /* 0x0000001007ff7812 */ /* 0x000fe4000786c0ff */
[----:B------:R-:W-:Y:S02]  /*162c30*/  @P6 LOP3.LUT R13, R13, 0x80, RZ, 0xfc, !PT ;  /* 0x000000800d0d6812 */ /* 0x000fe400078efcff */
[----:B------:R-:W-:-:S02]  /*162c40*/  ISETP.LT.AND P4, PT, R26, UR44, !P3 ;  /* 0x0000002c1a007c0c */ /* 0x000fc4000df81270 */
[----:B------:R-:W-:Y:S02]  /*162c50*/  LOP3.LUT R13, R13, 0xffffffbf, RZ, 0xc0, !PT ;  /* 0xffffffbf0d0d7812 */ /* 0x000fe400078ec0ff */
[----:B------:R-:W-:Y:S02]  /*162c60*/  ISETP.LT.AND P3, PT, R2, UR48, !P3 ;  /* 0x0000003002007c0c */ /* 0x000fe4000df61270 */
[----:B------:R-:W-:Y:S02]  /*162c70*/  @P5 LOP3.LUT R13, R13, 0x40, RZ, 0xfc, !PT ;  /* 0x000000400d0d5812 */ /* 0x000fe400078efcff */
[----:B------:R-:W-:Y:S02]  /*162c80*/  LOP3.LUT P2, RZ, R7, 0x8, RZ, 0xc0, !PT ;  /* 0x0000000807ff7812 */ /* 0x000fe4000784c0ff */
[----:B------:R-:W-:Y:S02]  /*162c90*/  LOP3.LUT R13, R13, 0xffffffdf, RZ, 0xc0, !PT ;  /* 0xffffffdf0d0d7812 */ /* 0x000fe400078ec0ff */
[----:B------:R-:W-:-:S02]  /*162ca0*/  ISETP.LT.AND P5, PT, R26, UR50, !P2 ;  /* 0x000000321a007c0c */ /* 0x000fc4000d7a1270 */
[----:B------:R-:W-:-:S04]  /*162cb0*/  @P4 LOP3.LUT R13, R13, 0x20, RZ, 0xfc, !PT ;  /* 0x000000200d0d4812 */ /* 0x000fc800078efcff */
[----:B------:R-:W-:Y:S02]  /*162cc0*/  LOP3.LUT R13, R13, 0xffffffef, RZ, 0xc0, !PT ;  /* 0xffffffef0d0d7812 */ /* 0x000fe400078ec0ff */
[C---:B------:R-:W-:Y:S02]  /*162cd0*/  LOP3.LUT P1, RZ, R7.reuse, 0x4, RZ, 0xc0, !PT ;  /* 0x0000000407ff7812 */ /* 0x040fe4000782c0ff */
[----:B------:R-:W-:Y:S02]  /*162ce0*/  LOP3.LUT P0, RZ, R7, 0x2, RZ, 0xc0, !PT ;  /* 0x0000000207ff7812 */ /* 0x000fe4000780c0ff */
[----:B------:R-:W-:Y:S02]  /*162cf0*/  @P3 LOP3.LUT R13, R13, 0x10, RZ, 0xfc, !PT ;  /* 0x000000100d0d3812 */ /* 0x000fe400078efcff */
[----:B------:R-:W-:Y:S02]  /*162d00*/  ISETP.LT.AND P4, PT, R2, UR52, !P2 ;  /* 0x0000003402007c0c */ /* 0x000fe4000d781270 */
[----:B------:R-:W-:-:S02]  /*162d10*/  ISETP.LT.AND P3, PT, R26, UR54, !P1 ;  /* 0x000000361a007c0c */ /* 0x000fc4000cf61270 */
[----:B------:R-:W-:Y:S02]  /*162d20*/  ISETP.LT.AND P2, PT, R2, UR56, !P1 ;  /* 0x0000003802007c0c */ /* 0x000fe4000cf41270 */
[----:B------:R-:W-:Y:S02]  /*162d30*/  LOP3.LUT R13, R13, 0xfffffff7, RZ, 0xc0, !PT ;  /* 0xfffffff70d0d7812 */ /* 0x000fe400078ec0ff */
[----:B------:R-:W-:Y:S02]  /*162d40*/  ISETP.LT.AND P1, PT, R26, UR58, !P0 ;  /* 0x0000003a1a007c0c */ /* 0x000fe4000c721270 */
[----:B------:R-:W-:Y:S02]  /*162d50*/  R2UR UR47, R22 ;  /* 0x00000000162f72ca */ /* 0x000fe400000e0000 */
[----:B------:R-:W-:Y:S02]  /*162d60*/  @P5 LOP3.LUT R13, R13, 0x8, RZ, 0xfc, !PT ;  /* 0x000000080d0d5812 */ /* 0x000fe400078efcff */
[----:B------:R-:W-:-:S02]  /*162d70*/  R2UR UR20, R21 ;  /* 0x00000000151472ca */ /* 0x000fc400000e0000 */
[----:B------:R-:W-:Y:S02]  /*162d80*/  ISETP.LT.AND P0, PT, R2, UR60, !P0 ;  /* 0x0000003c02007c0c */ /* 0x000fe4000c701270 */
[----:B------:R-:W-:Y:S02]  /*162d90*/  LOP3.LUT R13, R13, 0xfffffffb, RZ, 0xc0, !PT ;  /* 0xfffffffb0d0d7812 */ /* 0x000fe400078ec0ff */
[----:B----4-:R-:W-:Y:S02]  /*162da0*/  LOP3.LUT R15, R15, 0x7fffffff, RZ, 0xc0, !PT ;  /* 0x7fffffff0f0f7812 */ /* 0x010fe400078ec0ff */
[----:B------:R-:W-:Y:S02]  /*162db0*/  @P4 LOP3.LUT R13, R13, 0x4, RZ, 0xfc, !PT ;  /* 0x000000040d0d4812 */ /* 0x000fe400078efcff */
[----:B------:R-:W-:Y:S02]  /*162dc0*/  LOP3.LUT P4, RZ, R7, 0x1, RZ, 0xc0, !PT ;  /* 0x0000000107ff7812 */ /* 0x000fe4000788c0ff */
[----:B------:R-:W-:-:S02]  /*162dd0*/  @P1 LOP3.LUT R15, R15, 0x80000000, RZ, 0xfc, !PT ;  /* 0x800000000f0f1812 */ /* 0x000fc400078efcff */
[----:B------:R-:W-:Y:S02]  /*162de0*/  ISETP.LT.AND P6, PT, R26, UR47, !P4 ;  /* 0x0000002f1a007c0c */ /* 0x000fe4000e7c1270 */
[----:B------:R-:W-:Y:S02]  /*162df0*/  LOP3.LUT R15, R15, 0xbfffffff, RZ, 0xc0, !PT ;  /* 0xbfffffff0f0f7812 */ /* 0x000fe400078ec0ff */
[----:B------:R-:W-:Y:S02]  /*162e00*/  MOV R23, UR21 ;  /* 0x0000001500177c02 */ /* 0x000fe40008000f00 */
[----:B------:R-:W-:Y:S01]  /*162e10*/  MOV R24, UR20 ;  /* 0x0000001400187c02 */ /* 0x000fe20008000f00 */
[----:B------:R-:W-:Y:S01]  /*162e20*/  ULDC.64 UR20, c[0x0][0x228] ;  /* 0x00008a0000147ab9 */ /* 0x000fe20000000a00 */
[----:B------:R-:W-:Y:S01]  /*162e30*/  @P0 LOP3.LUT R15, R15, 0x40000000, RZ, 0xfc, !PT ;  /* 0x400000000f0f0812 */ /* 0x000fe200078efcff */
[----:B------:R-:W-:Y:S01]  /*162e40*/  UMOV UR10, UR20 ;  /* 0x00000014000a7c82 */ /* 0x000fe20008000000 */
[----:B------:R-:W-:-:S02]  /*162e50*/  LOP3.LUT R13, R13, 0xfffffffd, RZ, 0xc0, !PT ;  /* 0xfffffffd0d0d7812 */ /* 0x000fc400078ec0ff */
[----:B------:R-:W-:Y:S02]  /*162e60*/  ISETP.LT.AND P4, PT, R2, UR10, !P4 ;  /* 0x0000000a02007c0c */ /* 0x000fe4000e781270 */
[----:B------:R-:W-:Y:S02]  /*162e70*/  LOP3.LUT R15, R15, 0xdfffffff, RZ, 0xc0, !PT ;  /* 0xdfffffff0f0f7812 */ /* 0x000fe400078ec0ff */
[----:B------:R-:W-:Y:S02]  /*162e80*/  @P3 LOP3.LUT R13, R13, 0x2, RZ, 0xfc, !PT ;  /* 0x000000020d0d3812 */ /* 0x000fe400078efcff */
[----:B------:R-:W-:Y:S02]  /*162e90*/  LOP3.LUT P3, RZ, R8, 0x80000000, RZ, 0xc0, !PT ;  /* 0x8000000008ff7812 */ /* 0x000fe4000786c0ff */
[----:B------:R-:W-:Y:S02]  /*162ea0*/  @P6 LOP3.LUT R15, R15, 0x20000000, RZ, 0xfc, !PT ;  /* 0x200000000f0f6812 */ /* 0x000fe400078efcff */
[----:B------:R-:W-:-:S02]  /*162eb0*/  ISETP.LT.AND P6, PT, R26, UR45, !P3 ;  /* 0x0000002d1a007c0c */ /* 0x000fc4000dfc1270 */
[----:B------:R-:W-:-:S04]  /*162ec0*/  LOP3.LUT R15, R15, 0xefffffff, RZ, 0xc0, !PT ;  /* 0xefffffff0f0f7812 */ /* 0x000fc800078ec0ff */
[----:B------:R-:W-:Y:S01]  /*162ed0*/  @P4 LOP3.LUT R15, R15, 0x10000000, RZ, 0xfc, !PT ;  /* 0x100000000f0f4812 */ /* 0x000fe200078efcff */
[----:B------:R-:W-:Y:S01]  /*162ee0*/  UMOV UR38, UR21 ;  /* 0x0000001500267c82 */ /* 0x000fe20008000000 */
[----:B------:R-:W-:Y:S02]  /*162ef0*/  ULDC.64 UR20, c[0x0][0x228] ;  /* 0x00008a0000147ab9 */ /* 0x000fe40000000a00 */
[----:B------:R-:W-:Y:S01]  /*162f00*/  LOP3.LUT R15, R15, 0xf7ffffff, RZ, 0xc0, !PT ;  /* 0xf7ffffff0f0f7812 */ /* 0x000fe200078ec0ff */
[----:B------:R-:W-:-:S03]  /*162f10*/  UMOV UR8, UR20 ;  /* 0x0000001400087c82 */ /* 0x000fc60008000000 */
[----:B------:R-:W-:Y:S02]  /*162f20*/  @P6 LOP3.LUT R15, R15, 0x8000000, RZ, 0xfc, !PT ;  /* 0x080000000f0f6812 */ /* 0x000fe400078efcff */
[----:B------:R-:W-:Y:S01]  /*162f30*/  ISETP.LT.AND P6, PT, R2, UR8, !P3 ;  /* 0x0000000802007c0c */ /* 0x000fe2000dfc1270 */
[----:B------:R-:W-:Y:S01]  /*162f40*/  UMOV UR30, UR21 ;  /* 0x00000015001e7c82 */ /* 0x000fe20008000000 */
[----:B------:R-:W-:Y:S01]  /*162f50*/  ULDC.64 UR20, c[0x0][0x228] ;  /* 0x00008a0000147ab9 */ /* 0x000fe20000000a00 */
[----:B------:R-:W-:Y:S01]  /*162f60*/  LOP3.LUT R13, R13, 0xfffffffe, RZ, 0xc0, !PT ;  /* 0xfffffffe0d0d7812 */ /* 0x000fe200078ec0ff */
[----:B------:R-:W-:Y:S01]  /*162f70*/  UMOV UR6, UR20 ;  /* 0x0000001400067c82 */ /* 0x000fe20008000000 */
[----:B------:R-:W-:Y:S01]  /*162f80*/  UMOV UR39, UR21 ;  /* 0x0000001500277c82 */ /* 0x000fe20008000000 */
[----:B------:R-:W-:Y:S01]  /*162f90*/  ULDC.64 UR20, c[0x0][0x228] ;  /* 0x00008a0000147ab9 */ /* 0x000fe20000000a00 */
[----:B------:R-:W-:Y:S01]  /*162fa0*/  @P2 LOP3.LUT R13, R13, 0x1, RZ, 0xfc, !PT ;  /* 0x000000010d0d2812 */ /* 0x000fe200078efcff */
[----:B------:R-:W-:Y:S01]  /*162fb0*/  UMOV UR4, UR20 ;  /* 0x0000001400047c82 */ /* 0x000fe20008000000 */
[----:B------:R-:W-:Y:S01]  /*162fc0*/  UMOV UR28, UR21 ;  /* 0x00000015001c7c82 */ /* 0x000fe20008000000 */
[----:B------:R-:W-:Y:S01]  /*162fd0*/  ULDC.64 UR20, c[0x0][0x228] ;  /* 0x00008a0000147ab9 */ /* 0x000fe20000000a00 */
[----:B------:R-:W-:-:S02]  /*162fe0*/  LOP3.LUT R15, R15, 0xfbffffff, RZ, 0xc0, !PT ;  /* 0xfbffffff0f0f7812 */ /* 0x000fc400078ec0ff */
[----:B------:R-:W-:Y:S01]  /*162ff0*/  LOP3.LUT P2, RZ, R8, 0x40000000, RZ, 0xc0, !PT ;  /* 0x4000000008ff7812 */ /* 0x000fe2000784c0ff */
[----:B------:R-:W-:Y:S01]  /*163000*/  UMOV UR18, UR20 ;  /* 0x0000001400127c82 */ /* 0x000fe20008000000 */
[----:B------:R-:W-:Y:S01]  /*163010*/  UMOV UR32, UR21 ;  /* 0x0000001500207c82 */ /* 0x000fe20008000000 */
[----:B------:R-:W-:Y:S01]  /*163020*/  ULDC.64 UR20, c[0x0][0x228] ;  /* 0x00008a0000147ab9 */ /* 0x000fe20000000a00 */
[----:B------:R-:W-:Y:S01]  /*163030*/  @P6 LOP3.LUT R15, R15, 0x4000000, RZ, 0xfc, !PT ;  /* 0x040000000f0f6812 */ /* 0x000fe200078efcff */
[----:B------:R-:W-:Y:S01]  /*163040*/  UMOV UR16, UR20 ;  /* 0x0000001400107c82 */ /* 0x000fe20008000000 */
[----:B------:R-:W-:Y:S01]  /*163050*/  UMOV UR42, UR21 ;  /* 0x00000015002a7c82 */ /* 0x000fe20008000000 */
[----:B------:R-:W-:Y:S01]  /*163060*/  ISETP.LT.AND P6, PT, R26, UR29, !P2 ;  /* 0x0000001d1a007c0c */ /* 0x000fe2000d7c1270 */
[----:B------:R-:W-:Y:S01]  /*163070*/  ULDC.64 UR20, c[0x0][0x228] ;  /* 0x00008a0000147ab9 */ /* 0x000fe20000000a00 */
[----:B------:R-:W-:Y:S01]  /*163080*/  STL [R1+0x4fe8], R11 ;  /* 0x004fe80b01007387 */ /* 0x000fe20000100800 */
[----:B------:R-:W-:Y:S01]  /*163090*/  UMOV UR14, UR20 ;  /* 0x00000014000e7c82 */ /* 0x000fe20008000000 */
[----:B------:R-:W-:-:S02]  /*1630a0*/  UMOV UR24, UR21 ;  /* 0x0000001500187c82 */ /* 0x000fc40008000000 */
[----:B------:R-:W3:Y:S01]  /*1630b0*/  LDL.LU R17, [R1+0x56e4] ;  /* 0x0056e40001117983 */ /* 0x000ee20000300800 */
[----:B------:R-:W-:Y:S01]  /*1630c0*/  ULDC.64 UR20, c[0x0][0x228] ;  /* 0x00008a0000147ab9 */ /* 0x000fe20000000a00 */
[----:B------:R-:W-:Y:S01]  /*1630d0*/  LOP3.LUT R15, R15, 0xfdffffff, RZ, 0xc0, !PT ;  /* 0xfdffffff0f0f7812 */ /* 0x000fe200078ec0ff */
[----:B------:R-:W-:Y:S01]  /*1630e0*/  UMOV UR12, UR20 ;  /* 0x00000014000c7c82 */ /* 0x000fe20008000000 */
[----:B------:R-:W-:Y:S01]  /*1630f0*/  UMOV UR34, UR21 ;  /* 0x0000001500227c82 */ /* 0x000fe20008000000 */
[----:B------:R-:W-:Y:S01]  /*163100*/  ULDC.64 UR20, c[0x0][0x228] ;  /* 0x00008a0000147ab9 */ /* 0x000fe20000000a00 */
[----:B------:R-:W-:Y:S01]  /*163110*/  LOP3.LUT P1, RZ, R8, 0x20000000, RZ, 0xc0, !PT ;  /* 0x2000000008ff7812 */ /* 0x000fe2000782c0ff */
[----:B------:R-:W-:Y:S01]  /*163120*/  UMOV UR10, UR20 ;  /* 0x00000014000a7c82 */ /* 0x000fe20008000000 */
[----:B------:R-:W-:Y:S01]  /*163130*/  UMOV UR40, UR21 ;  /* 0x0000001500287c82 */ /* 0x000fe20008000000 */
[----:B------:R-:W-:Y:S01]  /*163140*/  ULDC.64 UR20, c[0x0][0x228] ;  /* 0x00008a0000147ab9 */ /* 0x000fe20000000a00 */
[----:B------:R-:W-:Y:S01]  /*163150*/  @P6 LOP3.LUT R15, R15, 0x2000000, RZ, 0xfc, !PT ;  /* 0x020000000f0f6812 */ /* 0x000fe200078efcff */
[----:B------:R-:W-:Y:S01]  /*163160*/  UMOV UR8, UR20 ;  /* 0x0000001400087c82 */ /* 0x000fe20008000000 */
[----:B------:R-:W-:Y:S01]  /*163170*/  UMOV UR45, UR21 ;  /* 0x00000015002d7c82 */ /* 0x000fe20008000000 */
[----:B------:R-:W-:Y:S01]  /*163180*/  ULDC.64 UR20, c[0x0][0x228] ;  /* 0x00008a0000147ab9 */ /* 0x000fe20000000a00 */
[----:B------:R-:W-:Y:S01]  /*163190*/  ISETP.LT.AND P6, PT, R2, UR6, !P2 ;  /* 0x0000000602007c0c */ /* 0x000fe2000d7c1270 */
[----:B------:R-:W-:Y:S01]  /*1631a0*/  UMOV UR6, UR20 ;  /* 0x0000001400067c82 */ /* 0x000fe20008000000 */
[----:B------:R-:W-:-:S02]  /*1631b0*/  R2UR UR20, R24 ;  /* 0x00000000181472ca */ /* 0x000fc400000e0000 */
[----:B------:R-:W-:Y:S02]  /*1631c0*/  LOP3.LUT R15, R15, 0xfeffffff, RZ, 0xc0, !PT ;  /* 0xfeffffff0f0f7812 */ /* 0x000fe400078ec0ff */
[C---:B------:R-:W-:Y:S02]  /*1631d0*/  LOP3.LUT P5, RZ, R8.reuse, 0x10000000, RZ, 0xc0, !PT ;  /* 0x1000000008ff7812 */ /* 0x040fe400078ac0ff */
[----:B------:R-:W-:Y:S02]  /*1631e0*/  LOP3.LUT P0, RZ, R8, 0x8000000, RZ, 0xc0, !PT ;  /* 0x0800000008ff7812 */ /* 0x000fe4000780c0ff */
[----:B------:R-:W-:Y:S02]  /*1631f0*/  R2UR UR46, R20 ;  /* 0x00000000142e72ca */ /* 0x000fe400000e0000 */
[C---:B------:R-:W-:Y:S02]  /*163200*/  LOP3.LUT P4, RZ, R8.reuse, 0x4000000, RZ, 0xc0, !PT ;  /* 0x0400000008ff7812 */ /* 0x040fe4000788c0ff */
[----:B------:R-:W-:-:S02]  /*163210*/  LOP3.LUT P3, RZ, R8, 0x2000000, RZ, 0xc0, !PT ;  /* 0x0200000008ff7812 */ /* 0x000fc4000786c0ff */
[----:B------:R-:W-:Y:S02]  /*163220*/  R2UR UR47, R19 ;  /* 0x00000000132f72ca */ /* 0x000fe400000e0000 */
[----:B------:R-:W-:Y:S01]  /*163230*/  LOP3.LUT R0, R0, 0xfffeffff, RZ, 0xc0, !PT ;  /* 0xfffeffff00007812 */ /* 0x000fe200078ec0ff */
[----:B------:R-:W4:Y:S01]  /*163240*/  LDL.LU R29, [R1+0x56e0] ;  /* 0x0056e000011d7983 */ /* 0x000f220000300800 */
[----:B------:R-:W-:Y:S02]  /*163250*/  @P6 LOP3.LUT R15, R15, 0x1000000, RZ, 0xfc, !PT ;  /* 0x010000000f0f6812 */ /* 0x000fe400078efcff */
[----:B------:R-:W-:Y:S02]  /*163260*/  ISETP.LT.AND P6, PT, R26, UR20, !P1 ;  /* 0x000000141a007c0c */ /* 0x000fe4000cfc1270 */
[----:B------:R-:W-:Y:S02]  /*163270*/  ISETP.LT.AND P1, PT, R2, UR4, !P1 ;  /* 0x0000000402007c0c */ /* 0x000fe4000cf21270 */
[----:B------:R-:W-:-:S09]  /*163280*/  LOP3.LUT R15, R15, 0xff7fffff, RZ, 0xc0, !PT ;  /* 0xff7fffff0f0f7812 */ /* 0x000fd200078ec0ff */
[----:B------:R-:W-:Y:S02]  /*163290*/  @P6 LOP3.LUT R15, R15, 0x800000, RZ, 0xfc, !PT ;  /* 0x008000000f0f6812 */ /* 0x000fe400078efcff */
[----:B------:R-:W-:Y:S02]  /*1632a0*/  ISETP.LT.AND P6, PT, R26, UR41, !P5 ;  /* 0x000000291a007c0c */ /* 0x000fe4000efc1270 */
[----:B------:R-:W-:Y:S02]  /*1632b0*/  LOP3.LUT R15, R15, 0xffbfffff, RZ, 0xc0, !PT ;  /* 0xffbfffff0f0f7812 */ /* 0x000fe400078ec0ff */
[----:B------:R-:W-:Y:S02]  /*1632c0*/  ISETP.LT.AND P5, PT, R2, UR18, !P5 ;  /* 0x0000001202007c0c */ /* 0x000fe4000efa1270 */
[----:B------:R-:W-:-:S04]  /*1632d0*/  @P1 LOP3.LUT R15, R15, 0x400000, RZ, 0xfc, !PT ;  /* 0x004000000f0f1812 */ /* 0x000fc800078efcff */
[----:B------:R-:W-:-:S04]  /*1632e0*/  LOP3.LUT R15, R15, 0xffdfffff, RZ, 0xc0, !PT ;  /* 0xffdfffff0f0f7812 */ /* 0x000fc800078ec0ff */
[----:B------:R-:W-:Y:S02]  /*1632f0*/  @P6 LOP3.LUT R15, R15, 0x200000, RZ, 0xfc, !PT ;  /* 0x002000000f0f6812 */ /* 0x000fe400078efcff */
[----:B------:R-:W-:Y:S02]  /*163300*/  ISETP.LT.AND P6, PT, R26, UR43, !P0 ;  /* 0x0000002b1a007c0c */ /* 0x000fe4000c7c1270 */
[----:B------:R-:W-:-:S04]  /*163310*/  LOP3.LUT R15, R15, 0xffefffff, RZ, 0xc0, !PT ;  /* 0xffefffff0f0f7812 */ /* 0x000fc800078ec0ff */
[----:B------:R-:W-:Y:S02]  /*163320*/  @P5 LOP3.LUT R15, R15, 0x100000, RZ, 0xfc, !PT ;  /* 0x001000000f0f5812 */ /* 0x000fe400078efcff */
[----:B------:R-:W-:Y:S02]  /*163330*/  ISETP.LT.AND P5, PT, R2, UR16, !P0 ;  /* 0x0000001002007c0c */ /* 0x000fe4000c7a1270 */
[----:B------:R-:W-:-:S04]  /*163340*/  LOP3.LUT R15, R15, 0xfff7ffff, RZ, 0xc0, !PT ;  /* 0xfff7ffff0f0f7812 */ /* 0x000fc800078ec0ff */
        /* <DEDUP_REMOVED lines=18> */
[----:B------:R-:W-:Y:S02]  /*163470*/  LOP3.LUT R15, R15, 0xffffdfff, RZ, 0xc0, !PT ;  /* 0xffffdfff0f0f7812 */ /* 0x000fe400078ec0ff */
[C---:B------:R-:W-:Y:S02]  /*163480*/  LOP3.LUT P1, RZ, R8.reuse, 0x800000, RZ, 0xc0, !PT ;  /* 0x0080000008ff7812 */ /* 0x040fe4000782c0ff */
[----:B------:R-:W-:-:S02]  /*163490*/  LOP3.LUT P0, RZ, R8, 0x400000, RZ, 0xc0, !PT ;  /* 0x0040000008ff7812 */ /* 0x000fc4000780c0ff */
[C---:B------:R-:W-:Y:S01]  /*1634a0*/  LOP3.LUT P5, RZ, R8.reuse, 0x200000, RZ, 0xc0, !PT ;  /* 0x0020000008ff7812 */ /* 0x040fe200078ac0ff */
[----:B------:R-:W-:Y:S01]  /*1634b0*/  UMOV UR29, UR21 ;  /* 0x00000015001d7c82 */ /* 0x000fe20008000000 */
[----:B------:R-:W-:Y:S01]  /*1634c0*/  ULDC.64 UR20, c[0x0][0x228] ;  /* 0x00008a0000147ab9 */ /* 0x000fe20000000a00 */
[----:B------:R-:W-:Y:S01]  /*1634d0*/  LOP3.LUT P4, RZ, R8, 0x100000, RZ, 0xc0, !PT ;  /* 0x0010000008ff7812 */ /* 0x000fe2000788c0ff */
[----:B------:R-:W-:Y:S01]  /*1634e0*/  ULDC.64 UR46, c[0x0][0x228] ;  /* 0x00008a00002e7ab9 */ /* 0x000fe20000000a00 */
[----:B------:R-:W-:-:S04]  /*1634f0*/  @P3 LOP3.LUT R15, R15, 0x2000, RZ, 0xfc, !PT ;  /* 0x000020000f0f3812 */ /* 0x000fc800078efcff */
[----:B------:R-:W-:-:S04]  /*163500*/  LOP3.LUT R15, R15, 0xffffefff, RZ, 0xc0, !PT ;  /* 0xffffefff0f0f7812 */ /* 0x000fc800078ec0ff */
        /* <DEDUP_REMOVED lines=9> */
[----:B------:R-:W-:Y:S02]  /*1635a0*/  @P1 LOP3.LUT R0, R0, 0x10000, RZ, 0xfc, !PT ;  /* 0x0001000000001812 */ /* 0x000fe400078efcff */
[----:B------:R-:W-:Y:S02]  /*1635b0*/  ISETP.LT.AND P1, PT, R2, UR6, !P0 ;  /* 0x0000000602007c0c */ /* 0x000fe4000c721270 */
[----:B------:R-:W-:Y:S01]  /*1635c0*/  LOP3.LUT R15, R15, 0xfffffdff, RZ, 0xc0, !PT ;  /* 0xfffffdff0f0f7812 */ /* 0x000fe200078ec0ff */
[----:B------:R-:W-:Y:S01]  /*1635d0*/  UMOV UR4, UR20 ;  /* 0x0000001400047c82 */ /* 0x000fe20008000000 */
[----:B------:R-:W-:Y:S01]  /*1635e0*/  UMOV UR22, UR21 ;  /* 0x0000001500167c82 */ /* 0x000fe20008000000 */
[----:B------:R-:W-:Y:S01]  /*1635f0*/  ULDC.64 UR20, c[0x0][0x228] ;  /* 0x00008a0000147ab9 */ /* 0x000fe20000000a00 */
[----:B------:R-:W-:-:S02]  /*163600*/  LOP3.LUT P3, RZ, R8, 0x80000, RZ, 0xc0, !PT ;  /* 0x0008000008ff7812 */ /* 0x000fc4000786c0ff */
[C---:B------:R-:W-:Y:S01]  /*163610*/  LOP3.LUT P2, RZ, R8.reuse, 0x40000, RZ, 0xc0, !PT ;  /* 0x0004000008ff7812 */ /* 0x040fe2000784c0ff */
[----:B------:R-:W-:Y:S01]  /*163620*/  UMOV UR10, UR46 ;  /* 0x0000002e000a7c82 */ /* 0x000fe20008000000 */
[----:B------:R-:W-:Y:S01]  /*163630*/  UMOV UR36, UR47 ;  /* 0x0000002f00247c82 */ /* 0x000fe20008000000 */
[----:B------:R-:W-:Y:S01]  /*163640*/  ULDC.64 UR60, c[0x0][0x228] ;  /* 0x00008a00003c7ab9 */ /* 0x000fe20000000a00 */
[----:B------:R-:W-:Y:S01]  /*163650*/  @P6 LOP3.LUT R15, R15, 0x200, RZ, 0xfc, !PT ;  /* 0x000002000f0f6812 */ /* 0x000fe200078efcff */
[----:B------:R-:W-:Y:S01]  /*163660*/  UMOV UR18, UR20 ;  /* 0x0000001400127c82 */ /* 0x000fe20008000000 */
[----:B------:R-:W-:Y:S01]  /*163670*/  UMOV UR41, UR21 ;  /* 0x0000001500297c82 */ /* 0x000fe20008000000 */
[----:B------:R-:W-:Y:S01]  /*163680*/  ULDC.64 UR20, c[0x0][0x228] ;  /* 0x00008a0000147ab9 */ /* 0x000fe20000000a00 */
[----:B------:R-:W-:Y:S02]  /*163690*/  LOP3.LUT R15, R15, 0xfffffeff, RZ, 0xc0, !PT ;  /* 0xfffffeff0f0f7812 */ /* 0x000fe400078ec0ff */
[----:B------:R-:W-:Y:S01]  /*1636a0*/  LOP3.LUT P0, RZ, R8, 0x10000, RZ, 0xc0, !PT ;  /* 0x0001000008ff7812 */ /* 0x000fe2000780c0ff */
[----:B------:R-:W-:Y:S01]  /*1636b0*/  ULDC.64 UR46, c[0x0][0x228] ;  /* 0x00008a00002e7ab9 */ /* 0x000fe20000000a00 */
[----:B------:R-:W-:-:S02]  /*1636c0*/  @P1 LOP3.LUT R15, R15, 0x100, RZ, 0xfc, !PT ;  /* 0x000001000f0f1812 */ /* 0x000fc400078efcff */
[----:B------:R-:W-:Y:S02]  /*1636d0*/  ISETP.LT.AND P1, PT, R26, UR27, !P5 ;  /* 0x0000001b1a007c0c */ /* 0x000fe4000ef21270 */
[----:B------:R-:W-:-:S11]  /*1636e0*/  LOP3.LUT R15, R15, 0xffffff7f, RZ, 0xc0, !PT ;  /* 0xffffff7f0f0f7812 */ /* 0x000fd600078ec0ff */
[----:B------:R-:W-:Y:S02]  /*1636f0*/  @P1 LOP3.LUT R15, R15, 0x80, RZ, 0xfc, !PT ;  /* 0x000000800f0f1812 */ /* 0x000fe400078efcff */
[----:B------:R-:W-:Y:S02]  /*163700*/  ISETP.LT.AND P1, PT, R2, UR4, !P5 ;  /* 0x0000000402007c0c */ /* 0x000fe4000ef21270 */
[----:B------:R-:W-:-:S11]  /*163710*/  LOP3.LUT R15, R15, 0xffffffbf, RZ, 0xc0, !PT ;  /* 0xffffffbf0f0f7812 */ /* 0x000fd600078ec0ff */
[----:B------:R-:W-:Y:S02]  /*163720*/  @P1 LOP3.LUT R15, R15, 0x40, RZ, 0xfc, !PT ;  /* 0x000000400f0f1812 */ /* 0x000fe400078efcff */
[----:B------:R-:W-:Y:S01]  /*163730*/  ISETP.LT.AND P1, PT, R26, UR49, !P4 ;  /* 0x000000311a007c0c */ /* 0x000fe2000e721270 */
[----:B------:R-:W-:Y:S01]  /*163740*/  UMOV UR16, UR20 ;  /* 0x0000001400107c82 */ /* 0x000fe20008000000 */
[----:B------:R-:W-:Y:S01]  /*163750*/  UMOV UR43, UR21 ;  /* 0x00000015002b7c82 */ /* 0x000fe20008000000 */
[----:B------:R-:W-:Y:S01]  /*163760*/  LOP3.LUT R15, R15, 0xffffffdf, RZ, 0xc0, !PT ;  /* 0xffffffdf0f0f7812 */ /* 0x000fe200078ec0ff */
[----:B------:R-:W-:Y:S01]  /*163770*/  ULDC.64 UR20, c[0x0][0x228] ;  /* 0x00008a0000147ab9 */ /* 0x000fe20000000a00 */
[C---:B------:R-:W-:Y:S01]  /*163780*/  LOP3.LUT P6, RZ, R8.reuse, 0x8000, RZ, 0xc0, !PT ;  /* 0x0000800008ff7812 */ /* 0x040fe200078cc0ff */
[----:B------:R-:W-:Y:S01]  /*163790*/  UMOV UR8, UR46 ;  /* 0x0000002e00087c82 */ /* 0x000fe20008000000 */
[----:B------:R-:W-:Y:S02]  /*1637a0*/  LOP3.LUT P5, RZ, R8, 0x4000, RZ, 0xc0, !PT ;  /* 0x0000400008ff7812 */ /* 0x000fe400078ac0ff */
[----:B---3--:R-:W-:-:S04]  /*1637b0*/  LOP3.LUT R17, R17, 0x7fffffff, RZ, 0xc0, !PT ;  /* 0x7fffffff11117812 */ /* 0x008fc800078ec0ff */
[----:B------:R-:W-:Y:S02]  /*1637c0*/  @P1 LOP3.LUT R15, R15, 0x20, RZ, 0xfc, !PT ;  /* 0x000000200f0f1812 */ /* 0x000fe400078efcff */
[----:B------:R-:W-:Y:S02]  /*1637d0*/  ISETP.LT.AND P1, PT, R2, UR18, !P4 ;  /* 0x0000001202007c0c */ /* 0x000fe4000e721270 */
[----:B------:R-:W-:Y:S01]  /*1637e0*/  ISETP.LT.AND P4, PT, R26, UR51, !P3 ;  /* 0x000000331a007c0c */ /* 0x000fe2000df81270 */
[----:B------:R-:W-:Y:S01]  /*1637f0*/  UMOV UR14, UR20 ;  /* 0x00000014000e7c82 */ /* 0x000fe20008000000 */
[----:B------:R-:W-:Y:S01]  /*163800*/  LOP3.LUT R15, R15, 0xffffffef, RZ, 0xc0, !PT ;  /* 0xffffffef0f0f7812 */ /* 0x000fe200078ec0ff */
[----:B------:R-:W-:Y:S01]  /*163810*/  UMOV UR26, UR21 ;  /* 0x00000015001a7c82 */ /* 0x000fe20008000000 */
[----:B------:R-:W-:Y:S01]  /*163820*/  ULDC.64 UR20, c[0x0][0x228] ;  /* 0x00008a0000147ab9 */ /* 0x000fe20000000a00 */
[----:B------:R-:W-:Y:S01]  /*163830*/  UMOV UR6, UR60 ;  /* 0x0000003c00067c82 */ /* 0x000fe20008000000 */
[----:B------:R-:W-:Y:S01]  /*163840*/  UMOV UR44, UR61 ;  /* 0x0000003d002c7c82 */ /* 0x000fe20008000000 */
[----:B------:R-:W-:Y:S01]  /*163850*/  STL [R1+0x506c], R7 ;  /* 0x00506c0701007387 */ /* 0x000fe20000100800 */
[----:B------:R-:W-:Y:S01]  /*163860*/  ULDC.64 UR48, c[0x0][0x228] ;  /* 0x00008a0000307ab9 */ /* 0x000fe20000000a00 */
[----:B------:R-:W-:-:S02]  /*163870*/  ULDC.64 UR50, c[0x0][0x228] ;  /* 0x00008a0000327ab9 */ /* 0x000fc40000000a00 */
[----:B------:R-:W-:Y:S02]  /*163880*/  @P1 LOP3.LUT R15, R15, 0x10, RZ, 0xfc, !PT ;  /* 0x000000100f0f1812 */ /* 0x000fe400078efcff */
[----:B------:R-:W-:Y:S01]  /*163890*/  ISETP.LT.AND P1, PT, R2, UR16, !P3 ;  /* 0x0000001002007c0c */ /* 0x000fe2000df21270 */
[----:B------:R-:W-:Y:S01]  /*1638a0*/  UMOV UR12, UR20 ;  /* 0x00000014000c7c82 */ /* 0x000fe20008000000 */
[----:B------:R-:W-:Y:S01]  /*1638b0*/  ULDC.64 UR60, c[0x0][0x228] ;  /* 0x00008a00003c7ab9 */ /* 0x000fe20000000a00 */
[----:B------:R-:W-:-:S04]  /*1638c0*/  LOP3.LUT R15, R15, 0xfffffff7, RZ, 0xc0, !PT ;  /* 0xfffffff70f0f7812 */ /* 0x000fc800078ec0ff */
[----:B------:R-:W-:-:S04]  /*1638d0*/  @P4 LOP3.LUT R15, R15, 0x8, RZ, 0xfc, !PT ;  /* 0x000000080f0f4812 */ /* 0x000fc800078efcff */
[----:B------:R-:W-:-:S04]  /*1638e0*/  LOP3.LUT R15, R15, 0xfffffffb, RZ, 0xc0, !PT ;  /* 0xfffffffb0f0f7812 */ /* 0x000fc800078ec0ff */
[----:B------:R-:W-:Y:S02]  /*1638f0*/  @P1 LOP3.LUT R15, R15, 0x4, RZ, 0xfc, !PT ;  /* 0x000000040f0f1812 */ /* 0x000fe400078efcff */
[----:B------:R-:W-:Y:S02]  /*163900*/  ISETP.LT.AND P1, PT, R26, UR53, !P2 ;  /* 0x000000351a007c0c */ /* 0x000fe4000d721270 */
[----:B------:R-:W-:Y:S02]  /*163910*/  ISETP.LT.AND P2, PT, R2, UR14, !P2 ;  /* 0x0000000e02007c0c */ /* 0x000fe4000d741270 */
[C---:B------:R-:W-:Y:S02]  /*163920*/  LOP3.LUT P4, RZ, R8.reuse, 0x2000, RZ, 0xc0, !PT ;  /* 0x0000200008ff7812 */ /* 0x040fe4000788c0ff */
[----:B------:R-:W-:Y:S01]  /*163930*/  LOP3.LUT R15, R15, 0xfffffffd, RZ, 0xc0, !PT ;  /* 0xfffffffd0f0f7812 */ /* 0x000fe200078ec0ff */
[----:B------:R-:W-:Y:S01]  /*163940*/  UMOV UR4, UR60 ;  /* 0x0000003c00047c82 */ /* 0x000fe20008000000 */
[----:B------:R-:W-:Y:S01]  /*163950*/  LOP3.LUT P3, RZ, R8, 0x1000, RZ, 0xc0, !PT ;  /* 0x0000100008ff7812 */ /* 0x000fe2000786c0ff */
[----:B------:R-:W-:Y:S04]  /*163960*/  STL [R1+0x4fec], R13 ;  /* 0x004fec0d01007387 */ /* 0x000fe80000100800 */
[----:B------:R-:W3:Y:S01]  /*163970*/  LDL.LU R27, [R1+0x2ccc] ;  /* 0x002ccc00011b7983 */ /* 0x000ee20000300800 */
[----:B------:R-:W-:Y:S01]  /*163980*/  ULDC.64 UR52, c[0x0][0x228] ;  /* 0x00008a0000347ab9 */ /* 0x000fe20000000a00 */
[----:B------:R-:W-:-:S04]  /*163990*/  @P1 LOP3.LUT R15, R15, 0x2, RZ, 0xfc, !PT ;  /* 0x000000020f0f1812 */ /* 0x000fc800078efcff */
[----:B------:R-:W-:-:S04]  /*1639a0*/  LOP3.LUT R15, R15, 0xfffffffe, RZ, 0xc0, !PT ;  /* 0xfffffffe0f0f7812 */ /* 0x000fc800078ec0ff */
[----:B------:R-:W-:Y:S02]  /*1639b0*/  @P2 LOP3.LUT R15, R15, 0x1, RZ, 0xfc, !PT ;  /* 0x000000010f0f2812 */ /* 0x000fe400078efcff */
[----:B------:R-:W-:Y:S02]  /*1639c0*/  LOP3.LUT P2, RZ, R8, 0x400, RZ, 0xc0, !PT ;  /* 0x0000040008ff7812 */ /* 0x000fe4000784c0ff */
[C---:B------:R-:W-:Y:S02]  /*1639d0*/  LOP3.LUT P1, RZ, R0.reuse, 0x10000, RZ, 0xc0, !PT ;  /* 0x0001000000ff7812 */ /* 0x040fe4000782c0ff */
[----:B------:R-:W-:-:S09]  /*1639e0*/  LOP3.LUT R0, R0, 0xffff7fff, RZ, 0xc0, !PT ;  /* 0xffff7fff00007812 */ /* 0x000fd200078ec0ff */
[----:B------:R-:W-:Y:S02]  /*1639f0*/  @P2 LOP3.LUT R0, R0, 0x8000, RZ, 0xfc, !PT ;  /* 0x0000800000002812 */ /* 0x000fe400078efcff */
[----:B------:R-:W-:Y:S01]  /*163a00*/  ISETP.LT.AND P2, PT, R26, UR55, !P1 ;  /* 0x000000371a007c0c */ /* 0x000fe2000cf41270 */
[----:B------:R-:W-:-:S12]  /*163a10*/  ULDC.64 UR54, c[0x0][0x228] ;  /* 0x00008a0000367ab9 */ /* 0x000fd80000000a00 */
[----:B------:R-:W-:Y:S02]  /*163a20*/  @P2 LOP3.LUT R17, R17, 0x80000000, RZ, 0xfc, !PT ;  /* 0x8000000011112812 */ /* 0x000fe400078efcff */
[----:B------:R-:W-:Y:S02]  /*163a30*/  ISETP.LT.AND P2, PT, R2, UR12, !P1 ;  /* 0x0000000c02007c0c */ /* 0x000fe4000cf41270 */
[----:B------:R-:W-:-:S11]  /*163a40*/  LOP3.LUT R17, R17, 0xbfffffff, RZ, 0xc0, !PT ;  /* 0xbfffffff11117812 */ /* 0x000fd600078ec0ff */
[----:B------:R-:W-:Y:S02]  /*163a50*/  @P2 LOP3.LUT R17, R17, 0x40000000, RZ, 0xfc, !PT ;  /* 0x4000000011112812 */ /* 0x000fe400078efcff */
[----:B------:R-:W-:Y:S02]  /*163a60*/  ISETP.LT.AND P2, PT, R26, UR57, !P0 ;  /* 0x000000391a007c0c */ /* 0x000fe4000c741270 */
[----:B------:R-:W-:Y:S02]  /*163a70*/  LOP3.LUT P1, RZ, R8, 0x200, RZ, 0xc0, !PT ;  /* 0x0000020008ff7812 */ /* 0x000fe4000782c0ff */
[----:B------:R-:W-:Y:S02]  /*163a80*/  LOP3.LUT R0, R0, 0xffffbfff, RZ, 0xc0, !PT ;  /* 0xffffbfff00007812 */ /* 0x000fe400078ec0ff */
[----:B------:R-:W-:Y:S01]  /*163a90*/  LOP3.LUT R17, R17, 0xdfffffff, RZ, 0xc0, !PT ;  /* 0xdfffffff11117812 */ /* 0x000fe200078ec0ff */
[----:B------:R-:W-:-:S06]  /*163aa0*/  ULDC.64 UR56, c[0x0][0x228] ;  /* 0x00008a0000387ab9 */ /* 0x000fcc0000000a00 */
[----:B------:R-:W-:Y:S02]  /*163ab0*/  @P2 LOP3.LUT R17, R17, 0x20000000, RZ, 0xfc, !PT ;  /* 0x2000000011112812 */ /* 0x000fe400078efcff */
[----:B------:R-:W-:Y:S02]  /*163ac0*/  ISETP.LT.AND P2, PT, R2, UR10, !P0 ;  /* 0x0000000a02007c0c */ /* 0x000fe4000c741270 */
[----:B------:R-:W-:-:S11]  /*163ad0*/  LOP3.LUT R17, R17, 0xefffffff, RZ, 0xc0, !PT ;  /* 0xefffffff11117812 */ /* 0x000fd600078ec0ff */
[----:B------:R-:W-:Y:S02]  /*163ae0*/  @P2 LOP3.LUT R17, R17, 0x10000000, RZ, 0xfc, !PT ;  /* 0x1000000011112812 */ /* 0x000fe400078efcff */
[----:B------:R-:W-:Y:S02]  /*163af0*/  ISETP.LT.AND P2, PT, R26, UR59, !P6 ;  /* 0x0000003b1a007c0c */ /* 0x000fe4000f741270 */
[----:B------:R-:W-:Y:S02]  /*163b00*/  @P1 LOP3.LUT R0, R0, 0x4000, RZ, 0xfc, !PT ;  /* 0x0000400000001812 */ /* 0x000fe400078efcff */
[----:B------:R-:W-:Y:S02]  /*163b10*/  LOP3.LUT R17, R17, 0xf7ffffff, RZ, 0xc0, !PT ;  /* 0xf7ffffff11117812 */ /* 0x000fe400078ec0ff */
[----:B------:R-:W-:Y:S01]  /*163b20*/  LOP3.LUT P0, RZ, R8, 0x100, RZ, 0xc0, !PT ;  /* 0x0000010008ff7812 */ /* 0x000fe2000780c0ff */
[----:B------:R-:W-:-:S06]  /*163b30*/  ULDC.64 UR58, c[0x0][0x228] ;  /* 0x00008a00003a7ab9 */ /* 0x000fcc0000000a00 */
[----:B------:R-:W-:Y:S02]  /*163b40*/  @P2 LOP3.LUT R17, R17, 0x8000000, RZ, 0xfc, !PT ;  /* 0x0800000011112812 */ /* 0x000fe400078efcff */
[----:B------:R-:W-:Y:S02]  /*163b50*/  ISETP.LT.AND P2, PT, R2, UR8, !P6 ;  /* 0x0000000802007c0c */ /* 0x000fe4000f741270 */
[----:B------:R-:W-:-:S11]  /*163b60*/  LOP3.LUT R17, R17, 0xfbffffff, RZ, 0xc0, !PT ;  /* 0xfbffffff11117812 */ /* 0x000fd600078ec0ff */
        /* <DEDUP_REMOVED lines=11> */
[C---:B------:R-:W-:Y:S02]  /*163c20*/  LOP3.LUT P1, RZ, R8.reuse, 0x800, RZ, 0xc0, !PT ;  /* 0x0000080008ff7812 */ /* 0x040fe4000782c0ff */
[----:B------:R-:W-:Y:S02]  /*163c30*/  LOP3.LUT P5, RZ, R8, 0x20, RZ, 0xc0, !PT ;  /* 0x0000002008ff7812 */ /* 0x000fe400078ac0ff */
[----:B------:R-:W-:Y:S02]  /*163c40*/  LOP3.LUT R17, R17, 0xffbfffff, RZ, 0xc0, !PT ;  /* 0xffbfffff11117812 */ /* 0x000fe400078ec0ff */
[----:B------:R-:W-:-:S02]  /*163c50*/  LOP3.LUT R0, R0, 0xffffdfff, RZ, 0xc0, !PT ;  /* 0xffffdfff00007812 */ /* 0x000fc400078ec0ff */
[----:B------:R-:W-:Y:S01]  /*163c60*/  LOP3.LUT P6, RZ, R8, 0x40, RZ, 0xc0, !PT ;  /* 0x0000004008ff7812 */ /* 0x000fe200078cc0ff */
[----:B------:R-:W-:Y:S01]  /*163c70*/  UMOV UR27, UR61 ;  /* 0x0000003d001b7c82 */ /* 0x000fe20008000000 */
[----:B------:R-:W-:Y:S01]  /*163c80*/  ULDC.64 UR60, c[0x0][0x228] ;  /* 0x00008a00003c7ab9 */ /* 0x000fe20000000a00 */
[----:B------:R-:W-:Y:S01]  /*163c90*/  UMOV UR23, UR21 ;  /* 0x0000001500177c82 */ /* 0x000fe20008000000 */
[----:B------:R-:W-:Y:S01]  /*163ca0*/  ULDC.64 UR4, c[0x0][0x228] ;  /* 0x00008a0000047ab9 */ /* 0x000fe20000000a00 */
[----:B------:R-:W-:Y:S02]  /*163cb0*/  @P2 LOP3.LUT R17, R17, 0x400000, RZ, 0xfc, !PT ;  /* 0x0040000011112812 */ /* 0x000fe400078efcff */
[----:B------:R-:W-:Y:S02]  /*163cc0*/  ISETP.LT.AND P2, PT, R26, UR7, !P3 ;  /* 0x000000071a007c0c */ /* 0x000fe4000df41270 */
[----:B------:R-:W-:Y:S02]  /*163cd0*/  ISETP.LT.AND P3, PT, R2, UR48, !P3 ;  /* 0x0000003002007c0c */ /* 0x000fe4000df61270 */
[----:B------:R-:W-:-:S02]  /*163ce0*/  @P5 LOP3.LUT R0, R0, 0x2000, RZ, 0xfc, !PT ;  /* 0x0000200000005812 */ /* 0x000fc400078efcff */
[----:B------:R-:W-:Y:S02]  /*163cf0*/  LOP3.LUT R17, R17, 0xffdfffff, RZ, 0xc0, !PT ;  /* 0xffdfffff11117812 */ /* 0x000fe400078ec0ff */
[----:B------:R-:W-:Y:S02]  /*163d00*/  R2UR UR21, R23 ;  /* 0x00000000171572ca */ /* 0x000fe400000e0000 */
[----:B------:R-:W-:Y:S01]  /*163d10*/  LOP3.LUT P4, RZ, R8, 0x10, RZ, 0xc0, !PT ;  /* 0x0000001008ff7812 */ /* 0x000fe2000788c0ff */
[----:B------:R-:W-:Y:S02]  /*163d20*/  ULDC.64 UR6, c[0x0][0x228] ;  /* 0x00008a0000067ab9 */ /* 0x000fe40000000a00 */
[----:B------:R-:W-:-:S04]  /*163d30*/  @P2 LOP3.LUT R17, R17, 0x200000, RZ, 0xfc, !PT ;  /* 0x0020000011112812 */ /* 0x000fc800078efcff */
[----:B------:R-:W-:-:S04]  /*163d40*/  LOP3.LUT R17, R17, 0xffefffff, RZ, 0xc0, !PT ;  /* 0xffefffff11117812 */ /* 0x000fc800078ec0ff */
[----:B------:R-:W-:Y:S02]  /*163d50*/  @P3 LOP3.LUT R17, R17, 0x100000, RZ, 0xfc, !PT ;  /* 0x0010000011113812 */ /* 0x000fe400078efcff */
[----:B------:R-:W-:Y:S02]  /*163d60*/  ISETP.LT.AND P3, PT, R26, UR9, !P1 ;  /* 0x000000091a007c0c */ /* 0x000fe4000cf61270 */
[----:B------:R-:W-:Y:S02]  /*163d70*/  ISETP.LT.AND P1, PT, R2, UR50, !P1 ;  /* 0x0000003202007c0c */ /* 0x000fe4000cf21270 */
[----:B------:R-:W-:Y:S02]  /*163d80*/  LOP3.LUT P2, RZ, R0, 0x8000, RZ, 0xc0, !PT ;  /* 0x0000800000ff7812 */ /* 0x000fe4000784c0ff */
[----:B------:R-:W-:Y:S02]  /*163d90*/  LOP3.LUT R17, R17, 0xfff7ffff, RZ, 0xc0, !PT ;  /* 0xfff7ffff11117812 */ /* 0x000fe400078ec0ff */
[----:B------:R-:W-:Y:S01]  /*163da0*/  LOP3.LUT P5, RZ, R8, 0x80, RZ, 0xc0, !PT ;  /* 0x0000008008ff7812 */ /* 0x000fe200078ac0ff */
[----:B------:R-:W-:-:S04]  /*163db0*/  ULDC.64 UR8, c[0x0][0x228] ;  /* 0x00008a0000087ab9 */ /* 0x000fc80000000a00 */
[----:B------:R-:W-:-:S04]  /*163dc0*/  @P3 LOP3.LUT R17, R17, 0x80000, RZ, 0xfc, !PT ;  /* 0x0008000011113812 */ /* 0x000fc800078efcff */
[----:B------:R-:W-:-:S04]  /*163dd0*/  LOP3.LUT R17, R17, 0xfffbffff, RZ, 0xc0, !PT ;  /* 0xfffbffff11117812 */ /* 0x000fc800078ec0ff */
[----:B------:R-:W-:Y:S02]  /*163de0*/  @P1 LOP3.LUT R17, R17, 0x40000, RZ, 0xfc, !PT ;  /* 0x0004000011111812 */ /* 0x000fe400078efcff */
[----:B------:R-:W-:Y:S02]  /*163df0*/  ISETP.LT.AND P1, PT, R26, UR11, !P2 ;  /* 0x0000000b1a007c0c */ /* 0x000fe4000d721270 */
[----:B------:R-:W-:Y:S02]  /*163e00*/  ISETP.LT.AND P2, PT, R2, UR52, !P2 ;  /* 0x0000003402007c0c */ /* 0x000fe4000d741270 */
[----:B------:R-:W-:Y:S02]  /*163e10*/  LOP3.LUT P3, RZ, R8, 0x8, RZ, 0xc0, !PT ;  /* 0x0000000808ff7812 */ /* 0x000fe4000786c0ff */
[----:B------:R-:W-:Y:S01]  /*163e20*/  LOP3.LUT R17, R17, 0xfffdffff, RZ, 0xc0, !PT ;  /* 0xfffdffff11117812 */ /* 0x000fe200078ec0ff */
[----:B------:R-:W-:-:S06]  /*163e30*/  ULDC.64 UR10, c[0x0][0x228] ;  /* 0x00008a00000a7ab9 */ /* 0x000fcc0000000a00 */
[----:B------:R-:W-:Y:S02]  /*163e40*/  @P1 LOP3.LUT R17, R17, 0x20000, RZ, 0xfc, !PT ;  /* 0x0002000011111812 */ /* 0x000fe400078efcff */
[----:B------:R-:W-:Y:S02]  /*163e50*/  LOP3.LUT P1, RZ, R0, 0x4000, RZ, 0xc0, !PT ;  /* 0x0000400000ff7812 */ /* 0x000fe4000782c0ff */
[----:B------:R-:W-:-:S04]  /*163e60*/  LOP3.LUT R17, R17, 0xfffeffff, RZ, 0xc0, !PT ;  /* 0xfffeffff11117812 */ /* 0x000fc800078ec0ff */
[----:B------:R-:W-:Y:S02]  /*163e70*/  @P2 LOP3.LUT R17, R17, 0x10000, RZ, 0xfc, !PT ;  /* 0x0001000011112812 */ /* 0x000fe400078efcff */
[----:B------:R-:W-:Y:S02]  /*163e80*/  ISETP.LT.AND P2, PT, R26, UR13, !P1 ;  /* 0x0000000d1a007c0c */ /* 0x000fe4000cf41270 */
[----:B------:R-:W-:Y:S01]  /*163e90*/  ISETP.LT.AND P1, PT, R2, UR54, !P1 ;  /* 0x0000003602007c0c */ /* 0x000fe2000cf21270 */
[----:B------:R-:W-:Y:S01]  /*163ea0*/  ULDC.64 UR12, c[0x0][0x228] ;  /* 0x00008a00000c7ab9 */ /* 0x000fe20000000a00 */
[----:B------:R-:W-:-:S09]  /*163eb0*/  LOP3.LUT R17, R17, 0xffff7fff, RZ, 0xc0, !PT ;  /* 0xffff7fff11117812 */ /* 0x000fd200078ec0ff */
[----:B------:R-:W-:-:S04]  /*163ec0*/  @P2 LOP3.LUT R17, R17, 0x8000, RZ, 0xfc, !PT ;  /* 0x0000800011112812 */ /* 0x000fc800078efcff */
[----:B------:R-:W-:-:S04]  /*163ed0*/  LOP3.LUT R17, R17, 0xffffbfff, RZ, 0xc0, !PT ;  /* 0xffffbfff11117812 */ /* 0x000fc800078ec0ff */
[----:B------:R-:W-:Y:S02]  /*163ee0*/  @P1 LOP3.LUT R17, R17, 0x4000, RZ, 0xfc, !PT ;  /* 0x0000400011111812 */ /* 0x000fe400078efcff */
[----:B------:R-:W-:Y:S02]  /*163ef0*/  ISETP.LT.AND P1, PT, R26, UR15, !P0 ;  /* 0x0000000f1a007c0c */ /* 0x000fe4000c721270 */
[----:B------:R-:W-:Y:S01]  /*163f00*/  LOP3.LUT P2, RZ, R8, 0x4, RZ, 0xc0, !PT ;  /* 0x0000000408ff7812 */ /* 0x000fe2000784c0ff */
[----:B------:R-:W-:Y:S01]  /*163f10*/  ULDC.64 UR14, c[0x0][0x228] ;  /* 0x00008a00000e7ab9 */ /* 0x000fe20000000a00 */
[----:B------:R-:W-:-:S09]  /*163f20*/  LOP3.LUT R17, R17, 0xffffdfff, RZ, 0xc0, !PT ;  /* 0xffffdfff11117812 */ /* 0x000fd200078ec0ff */
[----:B------:R-:W-:Y:S02]  /*163f30*/  @P1 LOP3.LUT R17, R17, 0x2000, RZ, 0xfc, !PT ;  /* 0x0000200011111812 */ /* 0x000fe400078efcff */
[----:B------:R-:W-:Y:S02]  /*163f40*/  ISETP.LT.AND P1, PT, R2, UR56, !P0 ;  /* 0x0000003802007c0c */ /* 0x000fe4000c721270 */
[----:B------:R-:W-:-:S11]  /*163f50*/  LOP3.LUT R17, R17, 0xffffefff, RZ, 0xc0, !PT ;  /* 0xffffefff11117812 */ /* 0x000fd600078ec0ff */
[----:B------:R-:W-:Y:S02]  /*163f60*/  @P1 LOP3.LUT R17, R17, 0x1000, RZ, 0xfc, !PT ;  /* 0x0000100011111812 */ /* 0x000fe400078efcff */
[----:B------:R-:W-:Y:S02]  /*163f70*/  ISETP.LT.AND P1, PT, R26, UR17, !P5 ;  /* 0x000000111a007c0c */ /* 0x000fe4000ef21270 */
[----:B------:R-:W-:Y:S02]  /*163f80*/  ISETP.LT.AND P5, PT, R2, UR58, !P5 ;  /* 0x0000003a02007c0c */ /* 0x000fe4000efa1270 */
[----:B------:R-:W-:Y:S02]  /*163f90*/  LOP3.LUT P0, RZ, R8, 0x2, RZ, 0xc0, !PT ;  /* 0x0000000208ff7812 */ /* 0x000fe4000780c0ff */
[----:B------:R-:W-:Y:S02]  /*163fa0*/  LOP3.LUT R17, R17, 0xfffff7ff, RZ, 0xc0, !PT ;  /* 0xfffff7ff11117812 */ /* 0x000fe400078ec0ff */
[----:B------:R-:W-:Y:S01]  /*163fb0*/  LOP3.LUT R9, R9, 0x7fffffff, RZ, 0xc0, !PT ;  /* 0x7fffffff09097812 */ /* 0x000fe200078ec0ff */
        /* <DEDUP_REMOVED lines=39> */
[----:B------:R-:W-:-:S11]  /*164230*/  ISETP.LT.AND P0, PT, R2, UR14, !P0 ;  /* 0x0000000e02007c0c */ /* 0x000fd6000c701270 */
[----:B------:R-:W-:-:S04]  /*164240*/  @P2 LOP3.LUT R9, R9, 0x80000000, RZ, 0xfc, !PT ;  /* 0x8000000009092812 */ /* 0x000fc800078efcff */
        /* <DEDUP_REMOVED lines=9> */
[----:B------:R-:W-:Y:S01]  /*1642e0*/  ISETP.LT.AND P1, PT, R26, UR20, !P0 ;  /* 0x000000141a007c0c */ /* 0x000fe2000c721270 */
[----:B------:R-:W-:Y:S01]  /*1642f0*/  UMOV UR54, UR23 ;  /* 0x0000001700367c82 */ /* 0x000fe20008000000 */
[----:B------:R-:W-:Y:S01]  /*164300*/  UMOV UR6, UR22 ;  /* 0x0000001600067c82 */ /* 0x000fe20008000000 */
[----:B------:R-:W-:Y:S01]  /*164310*/  ULDC.64 UR22, c[0x0][0x228] ;  /* 0x00008a0000167ab9 */ /* 0x000fe20000000a00 */
[----:B---3--:R-:W-:Y:S02]  /*164320*/  R2UR UR33, R27 ;  /* 0x000000001b2172ca */ /* 0x008fe400000e0000 */
[----:B------:R-:W-:Y:S02]  /*164330*/  ISETP.LT.AND P0, PT, R2, UR22, !P0 ;  /* 0x0000001602007c0c */ /* 0x000fe4000c701270 */
[----:B------:R-:W-:-:S05]  /*164340*/  LOP3.LUT R9, R9, 0xf7ffffff, RZ, 0xc0, !PT ;  /* 0xf7ffffff09097812 */ /* 0x000fca00078ec0ff */
[----:B------:R-:W-:-:S04]  /*164350*/  @P1 LOP3.LUT R9, R9, 0x8000000, RZ, 0xfc, !PT ;  /* 0x0800000009091812 */ /* 0x000fc800078efcff */
[----:B------:R-:W-:Y:S01]  /*164360*/  LOP3.LUT R9, R9, 0xfbffffff, RZ, 0xc0, !PT ;  /* 0xfbffffff09097812 */ /* 0x000fe200078ec0ff */
[----:B------:R-:W-:Y:S01]  /*164370*/  UMOV UR4, UR34 ;  /* 0x0000002200047c82 */ /* 0x000fe20008000000 */
[----:B------:R-:W-:Y:S02]  /*164380*/  ULDC.64 UR34, c[0x0][0x228] ;  /* 0x00008a0000227ab9 */ /* 0x000fe40000000a00 */
[----:B------:R-:W-:Y:S02]  /*164390*/  @P0 LOP3.LUT R9, R9, 0x4000000, RZ, 0xfc, !PT ;  /* 0x0400000009090812 */ /* 0x000fe400078efcff */
[----:B------:R-:W-:-:S04]  /*1643a0*/  ISETP.GE.AND P0, PT, R26, UR33, PT ;  /* 0x000000211a007c0c */ /* 0x000fc8000bf06270 */
[----:B------:R-:W-:Y:S02]  /*1643b0*/  ISETP.LT.AND P0, PT, R25, UR35, !P0 ;  /* 0x0000002319007c0c */ /* 0x000fe4000c701270 */
[----:B------:R-:W-:Y:S02]  /*1643c0*/  LOP3.LUT R9, R9, 0xfeffffff, RZ, 0xc0, !PT ;  /* 0xfeffffff09097812 */ /* 0x000fe400078ec0ff */
[----:B------:R-:W-:-:S09]  /*1643d0*/  LOP3.LUT P1, RZ, R0, 0x40, RZ, 0xc0, !PT ;  /* 0x0000004000ff7812 */ /* 0x000fd2000782c0ff */
[----:B------:R-:W-:Y:S02]  /*1643e0*/  @P0 LOP3.LUT R9, R9, 0x1000000, RZ, 0xfc, !PT ;  /* 0x0100000009090812 */ /* 0x000fe400078efcff */
[----:B------:R-:W-:Y:S01]  /*1643f0*/  ISETP.LT.AND P0, PT, R26, UR34, !P1 ;  /* 0x000000221a007c0c */ /* 0x000fe2000cf01270 */
[----:B------:R-:W-:Y:S01]  /*164400*/  UMOV UR48, UR24 ;  /* 0x0000001800307c82 */ /* 0x000fe20008000000 */
[----:B------:R-:W-:Y:S01]  /*164410*/  ULDC.64 UR24, c[0x0][0x228] ;  /* 0x00008a0000187ab9 */ /* 0x000fe20000000a00 */
[----:B------:R-:W-:Y:S02]  /*164420*/  LOP3.LUT R9, R9, 0xfdffffff, RZ, 0xc0, !PT ;  /* 0xfdffffff09097812 */ /* 0x000fe400078ec0ff */
[C---:B------:R-:W-:Y:S01]  /*164430*/  LOP3.LUT P2, RZ, R0.reuse, 0x100, RZ, 0xc0, !PT ;  /* 0x0000010000ff7812 */ /* 0x040fe2000784c0ff */
[----:B------:R-:W-:Y:S01]  /*164440*/  UMOV UR52, UR27 ;  /* 0x0000001b00347c82 */ /* 0x000fe20008000000 */
[----:B------:R-:W-:Y:S01]  /*164450*/  UMOV UR50, UR26 ;  /* 0x0000001a00327c82 */ /* 0x000fe20008000000 */
[----:B------:R-:W-:Y:S01]  /*164460*/  ULDC.64 UR26, c[0x0][0x228] ;  /* 0x00008a00001a7ab9 */ /* 0x000fe20000000a00 */
[----:B------:R-:W-:Y:S01]  /*164470*/  UMOV UR58, UR29 ;  /* 0x0000001d003a7c82 */ /* 0x000fe20008000000 */
[----:B------:R-:W-:Y:S01]  /*164480*/  UMOV UR56, UR28 ;  /* 0x0000001c00387c82 */ /* 0x000fe20008000000 */
[----:B------:R-:W-:Y:S01]  /*164490*/  ULDC.64 UR28, c[0x0][0x228] ;  /* 0x00008a00001c7ab9 */ /* 0x000fe20000000a00 */
[----:B------:R-:W-:Y:S01]  /*1644a0*/  LOP3.LUT P3, RZ, R0, 0x200, RZ, 0xc0, !PT ;  /* 0x0000020000ff7812 */ /* 0x000fe2000786c0ff */
[----:B------:R-:W-:Y:S01]  /*1644b0*/  UMOV UR60, UR30 ;  /* 0x0000001e003c7c82 */ /* 0x000fe20008000000 */
[----:B------:R-:W-:-:S02]  /*1644c0*/  @P0 LOP3.LUT R9, R9, 0x2000000, RZ, 0xfc, !PT ;  /* 0x0200000009090812 */ /* 0x000fc400078efcff */
[----:B------:R-:W-:Y:S01]  /*1644d0*/  ISETP.LT.AND P0, PT, R2, UR24, !P1 ;  /* 0x0000001802007c0c */ /* 0x000fe2000cf01270 */
[----:B------:R-:W-:Y:S01]  /*1644e0*/  ULDC.64 UR30, c[0x0][0x228] ;  /* 0x00008a00001e7ab9 */ /* 0x000fe20000000a00 */
[----:B------:R-:W-:Y:S01]  /*1644f0*/  UMOV UR10, UR32 ;  /* 0x00000020000a7c82 */ /* 0x000fe20008000000 */
[----:B------:R-:W-:Y:S02]  /*164500*/  LOP3.LUT R9, R9, 0xff7fffff, RZ, 0xc0, !PT ;  /* 0xff7fffff09097812 */ /* 0x000fe400078ec0ff */
[----:B------:R-:W-:Y:S01]  /*164510*/  ISETP.LT.AND P1, PT, R26, UR30, !P3 ;  /* 0x0000001e1a007c0c */ /* 0x000fe2000df21270 */
[----:B------:R-:W-:Y:S01]  /*164520*/  ULDC.64 UR32, c[0x0][0x228] ;  /* 0x00008a0000207ab9 */ /* 0x000fe20000000a00 */
[----:B------:R-:W-:Y:S01]  /*164530*/  LOP3.LUT P4, RZ, R0, 0x400, RZ, 0xc0, !PT ;  /* 0x0000040000ff7812 */ /* 0x000fe2000788c0ff */
[----:B------:R-:W-:-:S05]  /*164540*/  ULDC.64 UR34, c[0x0][0x228] ;  /* 0x00008a0000227ab9 */ /* 0x000fca0000000a00 */
        /* <DEDUP_REMOVED lines=8> */
[----:B------:R-:W-:-:S04]  /*1645d0*/  LOP3.LUT R9, R9, 0xffefffff, RZ, 0xc0, !PT ;  /* 0xffefffff09097812 */ /* 0x000fc800078ec0ff */
[----:B------:R-:W-:Y:S02]  /*1645e0*/  @P1 LOP3.LUT R9, R9, 0x100000, RZ, 0xfc, !PT ;  /* 0x0010000009091812 */ /* 0x000fe400078efcff */
[----:B------:R-:W-:Y:S01]  /*1645f0*/  ISETP.LT.AND P1, PT, R26, UR34, !P4 ;  /* 0x000000221a007c0c */ /* 0x000fe2000e721270 */
[----:B------:R-:W-:Y:S01]  /*164600*/  UMOV UR37, UR47 ;  /* 0x0000002f00257c82 */ /* 0x000fe20008000000 */
[----:B------:R-:W-:Y:S01]  /*164610*/  LOP3.LUT R9, R9, 0xfff7ffff, RZ, 0xc0, !PT ;  /* 0xfff7ffff09097812 */ /* 0x000fe200078ec0ff */
[----:B------:R-:W-:Y:S01]  /*164620*/  UMOV UR20, UR56 ;  /* 0x0000003800147c82 */ /* 0x000fe20008000000 */
[----:B------:R-:W-:Y:S01]  /*164630*/  UMOV UR26, UR60 ;  /* 0x0000003c001a7c82 */ /* 0x000fe20008000000 */
[----:B------:R-:W-:Y:S01]  /*164640*/  UMOV UR56, UR52 ;  /* 0x0000003400387c82 */ /* 0x000fe20008000000 */
[----:B------:R-:W-:Y:S01]  /*164650*/  UMOV UR52, UR37 ;  /* 0x0000002500347c82 */ /* 0x000fe20008000000 */
[----:B------:R-:W-:Y:S01]  /*164660*/  UMOV UR60, UR36 ;  /* 0x00000024003c7c82 */ /* 0x000fe20008000000 */
[----:B------:R-:W-:Y:S01]  /*164670*/  @P0 LOP3.LUT R9, R9, 0x80000, RZ, 0xfc, !PT ;  /* 0x0008000009090812 */ /* 0x000fe200078efcff */
[----:B------:R-:W-:-:S02]  /*164680*/  ULDC.64 UR36, c[0x0][0x228] ;  /* 0x00008a0000247ab9 */ /* 0x000fc40000000a00 */
[----:B------:R-:W-:Y:S02]  /*164690*/  ISETP.LT.AND P0, PT, R2, UR36, !P4 ;  /* 0x0000002402007c0c */ /* 0x000fe4000e701270 */
[----:B------:R-:W-:Y:S02]  /*1646a0*/  LOP3.LUT R9, R9, 0xfffbffff, RZ, 0xc0, !PT ;  /* 0xfffbffff09097812 */ /* 0x000fe400078ec0ff */
[----:B------:R-:W-:Y:S01]  /*1646b0*/  LOP3.LUT P5, RZ, R0, 0x800, RZ, 0xc0, !PT ;  /* 0x0000080000ff7812 */ /* 0x000fe200078ac0ff */
[----:B------:R-:W-:Y:S01]  /*1646c0*/  UMOV UR30, UR39 ;  /* 0x00000027001e7c82 */ /* 0x000fe20008000000 */
[----:B------:R-:W-:Y:S01]  /*1646d0*/  UMOV UR32, UR38 ;  /* 0x0000002600207c82 */ /* 0x000fe20008000000 */
[----:B------:R-:W-:Y:S01]  /*1646e0*/  @P1 LOP3.LUT R9, R9, 0x40000, RZ, 0xfc, !PT ;  /* 0x0004000009091812 */ /* 0x000fe200078efcff */
[----:B------:R-:W-:Y:S02]  /*1646f0*/  ULDC.64 UR38, c[0x0][0x228] ;  /* 0x00008a0000267ab9 */ /* 0x000fe40000000a00 */
[----:B------:R-:W-:-:S02]  /*164700*/  ISETP.LT.AND P4, PT, R26, UR38, !P5 ;  /* 0x000000261a007c0c */ /* 0x000fc4000ef81270 */
[----:B------:R-:W-:Y:S01]  /*164710*/  LOP3.LUT R9, R9, 0xfffdffff, RZ, 0xc0, !PT ;  /* 0xfffdffff09097812 */ /* 0x000fe200078ec0ff */
[----:B------:R-:W-:Y:S01]  /*164720*/  UMOV UR22, UR41 ;  /* 0x0000002900167c82 */ /* 0x000fe20008000000 */
[----:B------:R-:W-:Y:S01]  /*164730*/  UMOV UR28, UR40 ;  /* 0x00000028001c7c82 */ /* 0x000fe20008000000 */
[----:B------:R-:W-:Y:S01]  /*164740*/  ULDC.64 UR40, c[0x0][0x228] ;  /* 0x00008a0000287ab9 */ /* 0x000fe20000000a00 */
[----:B------:R-:W-:Y:S02]  /*164750*/  @P0 LOP3.LUT R9, R9, 0x20000, RZ, 0xfc, !PT ;  /* 0x0002000009090812 */ /* 0x000fe400078efcff */
[----:B------:R-:W-:Y:S01]  /*164760*/  ISETP.LT.AND P0, PT, R2, UR40, !P5 ;  /* 0x0000002802007c0c */ /* 0x000fe2000ef01270 */
[----:B------:R-:W-:Y:S01]  /*164770*/  UMOV UR8, UR58 ;  /* 0x0000003a00087c82 */ /* 0x000fe20008000000 */
[----:B------:R-:W-:Y:S02]  /*164780*/  LOP3.LUT P6, RZ, R0, 0x1000, RZ, 0xc0, !PT ;  /* 0x0000100000ff7812 */ /* 0x000fe400078cc0ff */
[----:B------:R-:W-:Y:S01]  /*164790*/  LOP3.LUT R9, R9, 0xfffeffff, RZ, 0xc0, !PT ;  /* 0xfffeffff09097812 */ /* 0x000fe200078ec0ff */
[----:B------:R-:W-:Y:S01]  /*1647a0*/  UMOV UR58, UR50 ;  /* 0x00000032003a7c82 */ /* 0x000fe20008000000 */
[----:B------:R-:W-:Y:S01]  /*1647b0*/  UMOV UR50, UR43 ;  /* 0x0000002b00327c82 */ /* 0x000fe20008000000 */
[----:B------:R-:W-:Y:S01]  /*1647c0*/  UMOV UR12, UR42 ;  /* 0x0000002a000c7c82 */ /* 0x000fe20008000000 */
[----:B------:R-:W-:Y:S01]  /*1647d0*/  @P4 LOP3.LUT R9, R9, 0x10000, RZ, 0xfc, !PT ;  /* 0x0001000009094812 */ /* 0x000fe200078efcff */
[----:B------:R-:W-:Y:S01]  /*1647e0*/  ULDC.64 UR42, c[0x0][0x228] ;  /* 0x00008a00002a7ab9 */ /* 0x000fe20000000a00 */
[----:B------:R-:W-:Y:S01]  /*1647f0*/  UMOV UR16, UR48 ;  /* 0x0000003000107c82 */ /* 0x000fe20008000000 */
[----:B------:R-:W-:-:S02]  /*164800*/  ISETP.LT.AND P4, PT, R26, UR42, !P6 ;  /* 0x0000002a1a007c0c */ /* 0x000fc4000f781270 */
[----:B------:R-:W-:Y:S01]  /*164810*/  LOP3.LUT R9, R9, 0xffff7fff, RZ, 0xc0, !PT ;  /* 0xffff7fff09097812 */ /* 0x000fe200078ec0ff */
[----:B------:R-:W-:Y:S01]  /*164820*/  UMOV UR14, UR45 ;  /* 0x0000002d000e7c82 */ /* 0x000fe20008000000 */
[----:B------:R-:W-:Y:S01]  /*164830*/  UMOV UR48, UR44 ;  /* 0x0000002c00307c82 */ /* 0x000fe20008000000 */
[----:B------:R-:W-:Y:S01]  /*164840*/  ULDC.64 UR44, c[0x0][0x228] ;  /* 0x00008a00002c7ab9 */ /* 0x000fe20000000a00 */
[----:B------:R-:W-:Y:S02]  /*164850*/  @P0 LOP3.LUT R9, R9, 0x8000, RZ, 0xfc, !PT ;  /* 0x0000800009090812 */ /* 0x000fe400078efcff */
[----:B------:R-:W-:Y:S01]  /*164860*/  LOP3.LUT P5, RZ, R5, 0x80000000, RZ, 0xc0, !PT ;  /* 0x8000000005ff7812 */ /* 0x000fe200078ac0ff */
[----:B------:R-:W-:Y:S01]  /*164870*/  UMOV UR24, UR6 ;  /* 0x0000000600187c82 */ /* 0x000fe20008000000 */
[----:B------:R-:W-:Y:S01]  /*164880*/  ULDC UR6, c[0x0][0x228] ;  /* 0x00008a0000067ab9 */ /* 0x000fe20000000800 */
[----:B------:R-:W-:Y:S02]  /*164890*/  LOP3.LUT R9, R9, 0xffffbfff, RZ, 0xc0, !PT ;  /* 0xffffbfff09097812 */ /* 0x000fe400078ec0ff */
[----:B------:R-:W-:Y:S01]  /*1648a0*/  LOP3.LUT P1, RZ, R5, 0x8000000, RZ, 0xc0, !PT ;  /* 0x0800000005ff7812 */ /* 0x000fe2000782c0ff */
[----:B------:R-:W-:Y:S01]  /*1648b0*/  UMOV UR18, UR4 ;  /* 0x0000000400127c82 */ /* 0x000fe20008000000 */
[----:B------:R-:W-:Y:S01]  /*1648c0*/  ULDC UR4, c[0x0][0x228] ;  /* 0x00008a0000047ab9 */ /* 0x000fe20000000800 */
[----:B------:R-:W-:-:S02]  /*1648d0*/  @P4 LOP3.LUT R9, R9, 0x4000, RZ, 0xfc, !PT ;  /* 0x0000400009094812 */ /* 0x000fc400078efcff */
[----:B------:R-:W-:Y:S02]  /*1648e0*/  ISETP.LT.AND P4, PT, R2, UR44, !P6 ;  /* 0x0000002c02007c0c */ /* 0x000fe4000f781270 */
[----:B------:R-:W-:Y:S02]  /*1648f0*/  ISETP.LT.AND P6, PT, R26, UR6, !P5 ;  /* 0x000000061a007c0c */ /* 0x000fe4000efc1270 */
[----:B------:R-:W-:Y:S02]  /*164900*/  LOP3.LUT R0, R0, 0xffffffdf, RZ, 0xc0, !PT ;  /* 0xffffffdf00007812 */ /* 0x000fe400078ec0ff */
[----:B------:R-:W-:Y:S02]  /*164910*/  LOP3.LUT R9, R9, 0xffffefff, RZ, 0xc0, !PT ;  /* 0xffffefff09097812 */ /* 0x000fe400078ec0ff */
[----:B------:R-:W-:Y:S01]  /*164920*/  ISETP.LT.AND P5, PT, R2, UR4, !P5 ;  /* 0x0000000402007c0c */ /* 0x000fe2000efa1270 */
[----:B------:R-:W-:Y:S01]  /*164930*/  ULDC UR6, c[0x0][0x228] ;  /* 0x00008a0000067ab9 */ /* 0x000fe20000000800 */
[----:B------:R-:W-:Y:S01]  /*164940*/  ULDC UR4, c[0x0][0x228] ;  /* 0x00008a0000047ab9 */ /* 0x000fe20000000800 */
[----:B------:R-:W-:-:S02]  /*164950*/  LOP3.LUT P3, RZ, R5, 0x20000000, RZ, 0xc0, !PT ;  /* 0x2000000005ff7812 */ /* 0x000fc4000786c0ff */
[C---:B------:R-:W-:Y:S02]  /*164960*/  LOP3.LUT P2, RZ, R5.reuse, 0x10000000, RZ, 0xc0, !PT ;  /* 0x1000000005ff7812 */ /* 0x040fe4000784c0ff */
[----:B------:R-:W-:Y:S02]  /*164970*/  LOP3.LUT P0, RZ, R5, 0x4000000, RZ, 0xc0, !PT ;  /* 0x0400000005ff7812 */ /* 0x000fe4000780c0ff */
[----:B------:R-:W-:Y:S02]  /*164980*/  LOP3.LUT R10, R10, 0x7fffffff, RZ, 0xc0, !PT ;  /* 0x7fffffff0a0a7812 */ /* 0x000fe400078ec0ff */
[----:B--2---:R-:W-:Y:S02]  /*164990*/  LOP3.LUT R12, R12, 0x7fffffff, RZ, 0xc0, !PT ;  /* 0x7fffffff0c0c7812 */ /* 0x004fe400078ec0ff */
[----:B----4-:R-:W-:Y:S02]  /*1649a0*/  LOP3.LUT R29, R29, 0x7fffffff, RZ, 0xc0, !PT ;  /* 0x7fffffff1d1d7812 */ /* 0x010fe400078ec0ff */
[----:B------:R-:W-:-:S02]  /*1649b0*/  @P4 LOP3.LUT R9, R9, 0x1000, RZ, 0xfc, !PT ;  /* 0x0000100009094812 */ /* 0x000fc400078efcff */
[----:B------:R-:W-:Y:S01]  /*1649c0*/  LOP3.LUT R14, R14, 0x7fffffff, RZ, 0xc0, !PT ;  /* 0x7fffffff0e0e7812 */ /* 0x000fe200078ec0ff */
[----:B------:R-:W-:Y:S01]  /*1649d0*/  STL [R1+0x4ff0], R15 ;  /* 0x004ff00f01007387 */ /* 0x000fe20000100800 */
[----:B------:R-:W-:Y:S02]  /*1649e0*/  R2UR UR46, R16 ;  /* 0x00000000102e72ca */ /* 0x000fe400000e0000 */
[----:B------:R-:W-:Y:S02]  /*1649f0*/  LOP3.LUT R9, R9, 0xffffdfff, RZ, 0xc0, !PT ;  /* 0xffffdfff09097812 */ /* 0x000fe400078ec0ff */
[----:B------:R-:W-:Y:S01]  /*164a00*/  R2UR UR47, R18 ;  /* 0x00000000122f72ca */ /* 0x000fe200000e0000 */
[----:B------:R-:W-:Y:S01]  /*164a10*/  UMOV UR34, UR12 ;  /* 0x0000000c00227c82 */ /* 0x000fe20008000000 */
[----:B------:R-:W-:Y:S02]  /*164a20*/  @P1 LOP3.LUT R0, R0, 0x20, RZ, 0xfc, !PT ;  /* 0x0000002000001812 */ /* 0x000fe400078efcff */
[----:B------:R-:W-:-:S02]  /*164a30*/  @P6 LOP3.LUT R9, R9, 0x2000, RZ, 0xfc, !PT ;  /* 0x0000200009096812 */ /* 0x000fc400078efcff */
[C---:B------:R-:W-:Y:S02]  /*164a40*/  LOP3.LUT P1, RZ, R5.reuse, 0x40000000, RZ, 0xc0, !PT ;  /* 0x4000000005ff7812 */ /* 0x040fe4000782c0ff */
[----:B------:R-:W-:Y:S01]  /*164a50*/  LOP3.LUT P4, RZ, R5, 0x2000000, RZ, 0xc0, !PT ;  /* 0x0200000005ff7812 */ /* 0x000fe2000788c0ff */
[----:B------:R-:W-:Y:S01]  /*164a60*/  STL [R1+0x5058], R8 ;  /* 0x0050580801007387 */ /* 0x000fe20000100800 */
[----:B------:R-:W-:Y:S01]  /*164a70*/  LOP3.LUT R9, R9, 0xfffff7ff, RZ, 0xc0, !PT ;  /* 0xfffff7ff09097812 */ /* 0x000fe200078ec0ff */
[----:B------:R-:W-:Y:S01]  /*164a80*/  ULDC UR12, c[0x0][0x228] ;  /* 0x00008a00000c7ab9 */ /* 0x000fe20000000800 */
[----:B------:R-:W-:Y:S01]  /*164a90*/  UMOV UR36, UR60 ;  /* 0x0000003c00247c82 */ /* 0x000fe20008000000 */
[----:B------:R-:W-:Y:S01]  /*164aa0*/  ULDC UR42, c[0x0][0x228] ;  /* 0x00008a00002a7ab9 */ /* 0x000fe20000000800 */
[----:B------:R-:W-:Y:S02]  /*164ab0*/  @P5 LOP3.LUT R9, R9, 0x800, RZ, 0xfc, !PT ;  /* 0x0000080009095812 */ /* 0x000fe400078efcff */
[----:B------:R-:W-:-:S02]  /*164ac0*/  ISETP.LT.AND P5, PT, R26, UR6, !P1 ;  /* 0x000000061a007c0c */ /* 0x000fc4000cfa1270 */
[----:B------:R-:W-:Y:S01]  /*164ad0*/  ISETP.LT.AND P1, PT, R2, UR4, !P1 ;  /* 0x0000000402007c0c */ /* 0x000fe2000cf21270 */
[----:B------:R-:W-:Y:S01]  /*164ae0*/  ULDC UR6, c[0x0][0x228] ;  /* 0x00008a0000067ab9 */ /* 0x000fe20000000800 */
[----:B------:R-:W-:Y:S01]  /*164af0*/  LOP3.LUT R9, R9, 0xfffffbff, RZ, 0xc0, !PT ;  /* 0xfffffbff09097812 */ /* 0x000fe200078ec0ff */
[----:B------:R-:W-:Y:S01]  /*164b00*/  ULDC UR4, c[0x0][0x228] ;  /* 0x00008a0000047ab9 */ /* 0x000fe20000000800 */
[----:B------:R-:W-:Y:S01]  /*164b10*/  ULDC UR44, c[0x0][0x228] ;  /* 0x00008a00002c7ab9 */ /* 0x000fe20000000800 */
[----:B------:R-:W-:Y:S01]  /*164b20*/  ULDC UR40, c[0x0][0x228] ;  /* 0x00008a0000287ab9 */ /* 0x000fe20000000800 */
[----:B------:R-:W-:-:S05]  /*164b30*/  ULDC UR38, c[0x0][0x228] ;  /* 0x00008a0000267ab9 */ /* 0x000fca0000000800 */
[----:B------:R-:W-:-:S04]  /*164b40*/  @P5 LOP3.LUT R9, R9, 0x400, RZ, 0xfc, !PT ;  /* 0x0000040009095812 */ /* 0x000fc800078efcff */
[----:B------:R-:W-:-:S04]  /*164b50*/  LOP3.LUT R9, R9, 0xfffffdff, RZ, 0xc0, !PT ;  /* 0xfffffdff09097812 */ /* 0x000fc800078ec0ff */
[----:B------:R-:W-:Y:S02]  /*164b60*/  @P1 LOP3.LUT R9, R9, 0x200, RZ, 0xfc, !PT ;  /* 0x0000020009091812 */ /* 0x000fe400078efcff */
[----:B------:R-:W-:Y:S01]  /*164b70*/  ISETP.LT.AND P1, PT, R26, UR6, !P3 ;  /* 0x000000061a007c0c */ /* 0x000fe2000df21270 */
[----:B------:R-:W-:Y:S01]  /*164b80*/  ULDC UR6, c[0x0][0x228] ;  /* 0x00008a0000067ab9 */ /* 0x000fe20000000800 */
[----:B------:R-:W-:-:S11]  /*164b90*/  LOP3.LUT R9, R9, 0xfffffeff, RZ, 0xc0, !PT ;  /* 0xfffffeff09097812 */ /* 0x000fd600078ec0ff */
[----:B------:R-:W-:Y:S02]  /*164ba0*/  @P1 LOP3.LUT R9, R9, 0x100, RZ, 0xfc, !PT ;  /* 0x0000010009091812 */ /* 0x000fe400078efcff */
[----:B------:R-:W-:Y:S01]  /*164bb0*/  ISETP.LT.AND P1, PT, R2, UR4, !P3 ;  /* 0x0000000402007c0c */ /* 0x000fe2000df21270 */
[----:B------:R-:W-:Y:S01]  /*164bc0*/  ULDC UR4, c[0x0][0x228] ;  /* 0x00008a0000047ab9 */ /* 0x000fe20000000800 */
[----:B------:R-:W-:-:S11]  /*164bd0*/  LOP3.LUT R9, R9, 0xffffff7f, RZ, 0xc0, !PT ;  /* 0xffffff7f09097812 */ /* 0x000fd600078ec0ff */
[----:B------:R-:W-:Y:S02]  /*164be0*/  @P1 LOP3.LUT R9, R9, 0x80, RZ, 0xfc, !PT ;  /* 0x0000008009091812 */ /* 0x000fe400078efcff */
[----:B------:R-:W-:Y:S02]  /*164bf0*/  ISETP.LT.AND P1, PT, R26, UR6, !P2 ;  /* 0x000000061a007c0c */ /* 0x000fe4000d721270 */
[----:B------:R-:W-:Y:S01]  /*164c00*/  ISETP.LT.AND P2, PT, R2, UR4, !P2 ;  /* 0x0000000402007c0c */ /* 0x000fe2000d741270 */
[----:B------:R-:W-:Y:S01]  /*164c10*/  ULDC UR6, c[0x0][0x228] ;  /* 0x00008a0000067ab9 */ /* 0x000fe20000000800 */
[----:B------:R-:W-:Y:S01]  /*164c20*/  LOP3.LUT R9, R9, 0xffffffbf, RZ, 0xc0, !PT ;  /* 0xffffffbf09097812 */ /* 0x000fe200078ec0ff */
[----:B------:R-:W-:-:S08]  /*164c30*/  ULDC UR4, c[0x0][0x228] ;  /* 0x00008a0000047ab9 */ /* 0x000fd00000000800 */
[----:B------:R-:W-:Y:S02]  /*164c40*/  @P1 LOP3.LUT R9, R9, 0x40, RZ, 0xfc, !PT ;  /* 0x0000004009091812 */ /* 0x000fe400078efcff */
[----:B------:R-:W-:Y:S02]  /*164c50*/  LOP3.LUT P1, RZ, R0, 0x20, RZ, 0xc0, !PT ;  /* 0x0000002000ff7812 */ /* 0x000fe4000782c0ff */
[----:B------:R-:W-:-:S04]  /*164c60*/  LOP3.LUT R9, R9, 0xffffffdf, RZ, 0xc0, !PT ;  /* 0xffffffdf09097812 */ /* 0x000fc800078ec0ff */
[----:B------:R-:W-:Y:S02]  /*164c70*/  @P2 LOP3.LUT R9, R9, 0x20, RZ, 0xfc, !PT ;  /* 0x0000002009092812 */ /* 0x000fe400078efcff */
[----:B------:R-:W-:Y:S02]  /*164c80*/  ISETP.LT.AND P2, PT, R26, UR6, !P1 ;  /* 0x000000061a007c0c */ /* 0x000fe4000cf41270 */
[----:B------:R-:W-:Y:S02]  /*164c90*/  LOP3.LUT R9, R9, 0xffffffef, RZ, 0xc0, !PT ;  /* 0xffffffef09097812 */ /* 0x000fe400078ec0ff */
[----:B------:R-:W-:Y:S02]  /*164ca0*/  ISETP.LT.AND P1, PT, R2, UR4, !P1 ;  /* 0x0000000402007c0c */ /* 0x000fe4000cf21270 */
[----:B------:R-:W-:Y:S01]  /*164cb0*/  LOP3.LUT R0, R0, 0xffffffef, RZ, 0xc0, !PT ;  /* 0xffffffef00007812 */ /* 0x000fe200078ec0ff */
[----:B------:R-:W-:Y:S01]  /*164cc0*/  ULDC UR6, c[0x0][0x228] ;  /* 0x00008a0000067ab9 */ /* 0x000fe20000000800 */
[----:B------:R-:W-:-:S05]  /*164cd0*/  ULDC UR4, c[0x0][0x228] ;  /* 0x00008a0000047ab9 */ /* 0x000fca0000000800 */
[----:B------:R-:W-:Y:S02]  /*164ce0*/  @P2 LOP3.LUT R9, R9, 0x10, RZ, 0xfc, !PT ;  /* 0x0000001009092812 */ /* 0x000fe400078efcff */
[----:B------:R-:W-:Y:S02]  /*164cf0*/  LOP3.LUT P2, RZ, R5, 0x200000, RZ, 0xc0, !PT ;  /* 0x0020000005ff7812 */ /* 0x000fe4000784c0ff */
[----:B------:R-:W-:-:S04]  /*164d00*/  LOP3.LUT R9, R9, 0xfffffff7, RZ, 0xc0, !PT ;  /* 0xfffffff709097812 */ /* 0x000fc800078ec0ff */
[----:B------:R-:W-:-:S07]  /*164d10*/  @P1 LOP3.LUT R9, R9, 0x8, RZ, 0xfc, !PT ;  /* 0x0000000809091812 */ /* 0x000fce00078efcff */
[----:B------:R-:W-:Y:S02]  /*164d20*/  @P2 LOP3.LUT R0, R0, 0x10, RZ, 0xfc, !PT ;  /* 0x0000001000002812 */ /* 0x000fe400078efcff */
[----:B------:R-:W-:Y:S02]  /*164d30*/  ISETP.LT.AND P2, PT, R26, UR6, !P0 ;  /* 0x000000061a007c0c */ /* 0x000fe4000c741270 */
[----:B------:R-:W-:Y:S02]  /*164d40*/  ISETP.LT.AND P0, PT, R2, UR4, !P0 ;  /* 0x0000000402007c0c */ /* 0x000fe4000c701270 */
[----:B------:R-:W-:Y:S01]  /*164d50*/  LOP3.LUT R9, R9, 0xfffffffb, RZ, 0xc0, !PT ;  /* 0xfffffffb09097812 */ /* 0x000fe200078ec0ff */
[----:B------:R-:W-:Y:S01]  /*164d60*/  ULDC UR6, c[0x0][0x228] ;  /* 0x00008a0000067ab9 */ /* 0x000fe20000000800 */
[----:B------:R-:W-:-:S07]  /*164d70*/  ULDC UR4, c[0x0][0x228] ;  /* 0x00008a0000047ab9 */ /* 0x000fce0000000800 */
[----:B------:R-:W-:Y:S02]  /*164d80*/  @P2 LOP3.LUT R9, R9, 0x4, RZ, 0xfc, !PT ;  /* 0x0000000409092812 */ /* 0x000fe400078efcff */
[----:B------:R-:W-:Y:S02]  /*164d90*/  ISETP.LT.AND P2, PT, R26, UR6, !P4 ;  /* 0x000000061a007c0c */ /* 0x000fe4000e741270 */
[----:B------:R-:W-:Y:S01]  /*164da0*/  LOP3.LUT P6, RZ, R5, 0x1000000, RZ, 0xc0, !PT ;  /* 0x0100000005ff7812 */ /* 0x000fe200078cc0ff */
[----:B------:R-:W-:Y:S01]  /*164db0*/  ULDC UR6, c[0x0][0x228] ;  /* 0x00008a0000067ab9 */ /* 0x000fe20000000800 */
[----:B------:R-:W-:-:S04]  /*164dc0*/  LOP3.LUT R9, R9, 0xfffffffd, RZ, 0xc0, !PT ;  /* 0xfffffffd09097812 */ /* 0x000fc800078ec0ff */
[----:B------:R-:W-:-:S04]  /*164dd0*/  @P0 LOP3.LUT R9, R9, 0x2, RZ, 0xfc, !PT ;  /* 0x0000000209090812 */ /* 0x000fc800078efcff */
[----:B------:R-:W-:-:S04]  /*164de0*/  LOP3.LUT R9, R9, 0xfffffffe, RZ, 0xc0, !PT ;  /* 0xfffffffe09097812 */ /* 0x000fc800078ec0ff */
[----:B------:R-:W-:Y:S02]  /*164df0*/  @P2 LOP3.LUT R9, R9, 0x1, RZ, 0xfc, !PT ;  /* 0x0000000109092812 */ /* 0x000fe400078efcff */
[----:B------:R-:W-:Y:S01]  /*164e00*/  ISETP.LT.AND P2, PT, R2, UR4, !P4 ;  /* 0x0000000402007c0c */ /* 0x000fe2000e741270 */
[----:B------:R-:W-:-:S12]  /*164e10*/  ULDC UR4, c[0x0][0x228] ;  /* 0x00008a0000047ab9 */ /* 0x000fd80000000800 */
[----:B------:R-:W-:Y:S02]  /*164e20*/  @P2 LOP3.LUT R10, R10, 0x80000000, RZ, 0xfc, !PT ;  /* 0x800000000a0a2812 */ /* 0x000fe400078efcff */
[----:B------:R-:W-:Y:S02]  /*164e30*/  ISETP.LT.AND P2, PT, R26, UR6, !P6 ;  /* 0x000000061a007c0c */ /* 0x000fe4000f741270 */
[----:B------:R-:W-:Y:S01]  /*164e40*/  LOP3.LUT P5, RZ, R5, 0x800000, RZ, 0xc0, !PT ;  /* 0x0080000005ff7812 */ /* 0x000fe200078ac0ff */
[----:B------:R-:W-:Y:S01]  /*164e50*/  ULDC UR6, c[0x0][0x228] ;  /* 0x00008a0000067ab9 */ /* 0x000fe20000000800 */
[----:B------:R-:W-:-:S09]  /*164e60*/  LOP3.LUT R10, R10, 0xbfffffff, RZ, 0xc0, !PT ;  /* 0xbfffffff0a0a7812 */ /* 0x000fd200078ec0ff */
[----:B------:R-:W-:Y:S02]  /*164e70*/  @P2 LOP3.LUT R10, R10, 0x40000000, RZ, 0xfc, !PT ;  /* 0x400000000a0a2812 */ /* 0x000fe400078efcff */
[----:B------:R-:W-:Y:S01]  /*164e80*/  ISETP.LT.AND P2, PT, R2, UR4, !P6 ;  /* 0x0000000402007c0c */ /* 0x000fe2000f741270 */
[----:B------:R-:W-:Y:S01]  /*164e90*/  ULDC UR4, c[0x0][0x228] ;  /* 0x00008a0000047ab9 */ /* 0x000fe20000000800 */
[----:B------:R-:W-:-:S11]  /*164ea0*/  LOP3.LUT R10, R10, 0xdfffffff, RZ, 0xc0, !PT ;  /* 0xdfffffff0a0a7812 */ /* 0x000fd600078ec0ff */
        /* <DEDUP_REMOVED lines=15> */
[----:B------:R-:W-:-:S04]  /*164fa0*/  @P2 LOP3.LUT R10, R10, 0x4000000, RZ, 0xfc, !PT ;  /* 0x040000000a0a2812 */ /* 0x000fc800078efcff */
[----:B------:R-:W-:-:S04]  /*164fb0*/  LOP3.LUT R10, R10, 0xfdffffff, RZ, 0xc0, !PT ;  /* 0xfdffffff0a0a7812 */ /* 0x000fc800078ec0ff */
[----:B------:R-:W-:Y:S02]  /*164fc0*/  @P3 LOP3.LUT R10, R10, 0x2000000, RZ, 0xfc, !PT ;  /* 0x020000000a0a3812 */ /* 0x000fe400078efcff */
[----:B------:R-:W-:Y:S02]  /*164fd0*/  LOP3.LUT P3, RZ, R5, 0x8000, RZ, 0xc0, !PT ;  /* 0x0000800005ff7812 */ /* 0x000fe4000786c0ff */
[C---:B------:R-:W-:Y:S02]  /*164fe0*/  LOP3.LUT P2, RZ, R0.reuse, 0x10, RZ, 0xc0, !PT ;  /* 0x0000001000ff7812 */ /* 0x040fe4000784c0ff */
[----:B------:R-:W-:Y:S02]  /*164ff0*/  LOP3.LUT R0, R0, 0xfffffff7, RZ, 0xc0, !PT ;  /* 0xfffffff700007812 */ /* 0x000fe400078ec0ff */
[----:B------:R-:W-:-:S07]  /*165000*/  LOP3.LUT R10, R10, 0xfeffffff, RZ, 0xc0, !PT ;  /* 0xfeffffff0a0a7812 */ /* 0x000fce00078ec0ff */
[----:B------:R-:W-:Y:S02]  /*165010*/  @P3 LOP3.LUT R0, R0, 0x8, RZ, 0xfc, !PT ;  /* 0x0000000800003812 */ /* 0x000fe400078efcff */
[----:B------:R-:W-:Y:S02]  /*165020*/  ISETP.LT.AND P3, PT, R26, UR6, !P2 ;  /* 0x000000061a007c0c */ /* 0x000fe4000d761270 */
[----:B------:R-:W-:Y:S02]  /*165030*/  ISETP.LT.AND P2, PT, R2, UR4, !P2 ;  /* 0x0000000402007c0c */ /* 0x000fe4000d741270 */
[----:B------:R-:W-:Y:S01]  /*165040*/  LOP3.LUT P1, RZ, R5, 0x100000, RZ, 0xc0, !PT ;  /* 0x0010000005ff7812 */ /* 0x000fe2000782c0ff */
[----:B------:R-:W-:Y:S01]  /*165050*/  ULDC UR6, c[0x0][0x228] ;  /* 0x00008a0000067ab9 */ /* 0x000fe20000000800 */
[----:B------:R-:W-:-:S07]  /*165060*/  ULDC UR4, c[0x0][0x228] ;  /* 0x00008a0000047ab9 */ /* 0x000fce0000000800 */
[----:B------:R-:W-:Y:S02]  /*165070*/  @P3 LOP3.LUT R10, R10, 0x1000000, RZ, 0xfc, !PT ;  /* 0x010000000a0a3812 */ /* 0x000fe400078efcff */
[----:B------:R-:W-:Y:S02]  /*165080*/  ISETP.LT.AND P3, PT, R26, UR6, !P1 ;  /* 0x000000061a007c0c */ /* 0x000fe4000cf61270 */
[----:B------:R-:W-:Y:S02]  /*165090*/  LOP3.LUT R10, R10, 0xff7fffff, RZ, 0xc0, !PT ;  /* 0xff7fffff0a0a7812 */ /* 0x000fe400078ec0ff */
[----:B------:R-:W-:Y:S02]  /*1650a0*/  ISETP.LT.AND P1, PT, R2, UR4, !P1 ;  /* 0x0000000402007c0c */ /* 0x000fe4000cf21270 */
[----:B------:R-:W-:Y:S01]  /*1650b0*/  LOP3.LUT P0, RZ, R5, 0x80000, RZ, 0xc0, !PT ;  /* 0x0008000005ff7812 */ /* 0x000fe2000780c0ff */
[----:B------:R-:W-:Y:S01]  /*1650c0*/  ULDC UR6, c[0x0][0x228] ;  /* 0x00008a0000067ab9 */ /* 0x000fe20000000800 */
[----:B------:R-:W-:Y:S01]  /*1650d0*/  @P2 LOP3.LUT R10, R10, 0x800000, RZ, 0xfc, !PT ;  /* 0x008000000a0a2812 */ /* 0x000fe200078efcff */
[----:B------:R-:W-:-:S03]  /*1650e0*/  ULDC UR4, c[0x0][0x228] ;  /* 0x00008a0000047ab9 */ /* 0x000fc60000000800 */
[----:B------:R-:W-:-:S04]  /*1650f0*/  LOP3.LUT R10, R10, 0xffbfffff, RZ, 0xc0, !PT ;  /* 0xffbfffff0a0a7812 */ /* 0x000fc800078ec0ff */
        /* <DEDUP_REMOVED lines=40> */
[----:B------:R-:W-:Y:S01]  /*165380*/  LOP3.LUT P2, RZ, R5, 0x4000, RZ, 0xc0, !PT ;  /* 0x0000400005ff7812 */ /* 0x000fe2000784c0ff */
[----:B------:R-:W-:Y:S01]  /*165390*/  ULDC UR6, c[0x0][0x228] ;  /* 0x00008a0000067ab9 */ /* 0x000fe20000000800 */
[----:B------:R-:W-:-:S09]  /*1653a0*/  LOP3.LUT R10, R10, 0xffffefff, RZ, 0xc0, !PT ;  /* 0xffffefff0a0a7812 */ /* 0x000fd200078ec0ff */
[----:B------:R-:W-:Y:S02]  /*1653b0*/  @P5 LOP3.LUT R10, R10, 0x1000, RZ, 0xfc, !PT ;  /* 0x000010000a0a5812 */ /* 0x000fe400078efcff */
[----:B------:R-:W-:Y:S02]  /*1653c0*/  ISETP.LT.AND P5, PT, R2, UR4, !P3 ;  /* 0x0000000402007c0c */ /* 0x000fe4000dfa1270 */
[----:B------:R-:W-:Y:S02]  /*1653d0*/  LOP3.LUT P3, RZ, R5, 0x200, RZ, 0xc0, !PT ;  /* 0x0000020005ff7812 */ /* 0x000fe4000786c0ff */
[----:B------:R-:W-:Y:S02]  /*1653e0*/  LOP3.LUT R0, R0, 0xfffffffb, RZ, 0xc0, !PT ;  /* 0xfffffffb00007812 */ /* 0x000fe400078ec0ff */
[----:B------:R-:W-:Y:S01]  /*1653f0*/  LOP3.LUT R10, R10, 0xfffff7ff, RZ, 0xc0, !PT ;  /* 0xfffff7ff0a0a7812 */ /* 0x000fe200078ec0ff */
[----:B------:R-:W-:-:S06]  /*165400*/  ULDC UR4, c[0x0][0x228] ;  /* 0x00008a0000047ab9 */ /* 0x000fcc0000000800 */
[----:B------:R-:W-:Y:S02]  /*165410*/  @P5 LOP3.LUT R10, R10, 0x800, RZ, 0xfc, !PT ;  /* 0x000008000a0a5812 */ /* 0x000fe400078efcff */
[----:B------:R-:W-:Y:S02]  /*165420*/  ISETP.LT.AND P5, PT, R26, UR6, !P2 ;  /* 0x000000061a007c0c */ /* 0x000fe4000d7a1270 */
[----:B------:R-:W-:Y:S02]  /*165430*/  @P3 LOP3.LUT R0, R0, 0x4, RZ, 0xfc, !PT ;  /* 0x0000000400003812 */ /* 0x000fe400078efcff */
[----:B------:R-:W-:Y:S02]  /*165440*/  ISETP.LT.AND P3, PT, R2, UR4, !P2 ;  /* 0x0000000402007c0c */ /* 0x000fe4000d761270 */
[----:B------:R-:W-:Y:S02]  /*165450*/  LOP3.LUT R10, R10, 0xfffffbff, RZ, 0xc0, !PT ;  /* 0xfffffbff0a0a7812 */ /* 0x000fe400078ec0ff */
[----:B------:R-:W-:Y:S01]  /*165460*/  LOP3.LUT P1, RZ, R5, 0x2000, RZ, 0xc0, !PT ;  /* 0x0000200005ff7812 */ /* 0x000fe2000782c0ff */
[----:B------:R-:W-:Y:S01]  /*165470*/  ULDC UR6, c[0x0][0x228] ;  /* 0x00008a0000067ab9 */ /* 0x000fe20000000800 */
[----:B------:R-:W-:-:S03]  /*165480*/  ULDC UR4, c[0x0][0x228] ;  /* 0x00008a0000047ab9 */ /* 0x000fc60000000800 */
[----:B------:R-:W-:Y:S02]  /*165490*/  @P5 LOP3.LUT R10, R10, 0x400, RZ, 0xfc, !PT ;  /* 0x000004000a0a5812 */ /* 0x000fe400078efcff */
[----:B------:R-:W-:Y:S02]  /*1654a0*/  ISETP.LT.AND P5, PT, R26, UR6, !P1 ;  /* 0x000000061a007c0c */ /* 0x000fe4000cfa1270 */
[----:B------:R-:W-:Y:S01]  /*1654b0*/  LOP3.LUT P0, RZ, R5, 0x1000, RZ, 0xc0, !PT ;  /* 0x0000100005ff7812 */ /* 0x000fe2000780c0ff */
[----:B------:R-:W-:Y:S01]  /*1654c0*/  ULDC UR6, c[0x0][0x228] ;  /* 0x00008a0000067ab9 */ /* 0x000fe20000000800 */
[----:B------:R-:W-:-:S04]  /*1654d0*/  LOP3.LUT R10, R10, 0xfffffdff, RZ, 0xc0, !PT ;  /* 0xfffffdff0a0a7812 */ /* 0x000fc800078ec0ff */
[----:B------:R-:W-:Y:S02]  /*1654e0*/  @P3 LOP3.LUT R10, R10, 0x200, RZ, 0xfc, !PT ;  /* 0x000002000a0a3812 */ /* 0x000fe400078efcff */
[----:B------:R-:W-:Y:S01]  /*1654f0*/  ISETP.LT.AND P3, PT, R2, UR4, !P1 ;  /* 0x0000000402007c0c */ /* 0x000fe2000cf61270 */
[----:B------:R-:W-:Y:S01]  /*165500*/  ULDC UR4, c[0x0][0x228] ;  /* 0x00008a0000047ab9 */ /* 0x000fe20000000800 */
[----:B------:R-:W-:-:S04]  /*165510*/  LOP3.LUT R10, R10, 0xfffffeff, RZ, 0xc0, !PT ;  /* 0xfffffeff0a0a7812 */ /* 0x000fc800078ec0ff */
        /* <DEDUP_REMOVED lines=18> */
[----:B------:R-:W-:-:S04]  /*165640*/  @P5 LOP3.LUT R10, R10, 0x10, RZ, 0xfc, !PT ;  /* 0x000000100a0a5812 */ /* 0x000fc800078efcff */
[----:B------:R-:W-:-:S04]  /*165650*/  LOP3.LUT R10, R10, 0xfffffff7, RZ, 0xc0, !PT ;  /* 0xfffffff70a0a7812 */ /* 0x000fc800078ec0ff */
        /* <DEDUP_REMOVED lines=15> */
[----:B------:R-:W-:Y:S01]  /*165750*/  LOP3.LUT P2, RZ, R5, 0x100, RZ, 0xc0, !PT ;  /* 0x0000010005ff7812 */ /* 0x000fe2000784c0ff */
[----:B------:R-:W-:-:S10]  /*165760*/  ULDC UR6, c[0x0][0x228] ;  /* 0x00008a0000067ab9 */ /* 0x000fd40000000800 */
        /* <DEDUP_REMOVED lines=50> */
[----:B------:R-:W-:Y:S02]  /*165a90*/  ISETP.LT.AND P6, PT, R2, UR4, !P6 ;  /* 0x0000000402007c0c */ /* 0x000fe4000f7c1270 */
[----:B------:R-:W-:Y:S02]  /*165aa0*/  LOP3.LUT P3, RZ, R5, 0x4, RZ, 0xc0, !PT ;  /* 0x0000000405ff7812 */ /* 0x000fe4000786c0ff */
[----:B------:R-:W-:Y:S01]  /*165ab0*/  LOP3.LUT R12, R12, 0xffefffff, RZ, 0xc0, !PT ;  /* 0xffefffff0c0c7812 */ /* 0x000fe200078ec0ff */
[----:B------:R-:W-:Y:S01]  /*165ac0*/  ULDC UR6, c[0x0][0x228] ;  /* 0x00008a0000067ab9 */ /* 0x000fe20000000800 */
[----:B------:R-:W-:-:S05]  /*165ad0*/  ULDC UR4, c[0x0][0x228] ;  /* 0x00008a0000047ab9 */ /* 0x000fca0000000800 */
[----:B------:R-:W-:-:S04]  /*165ae0*/  @P4 LOP3.LUT R12, R12, 0x100000, RZ, 0xfc, !PT ;  /* 0x001000000c0c4812 */ /* 0x000fc800078efcff */
[----:B------:R-:W-:-:S04]  /*165af0*/  LOP3.LUT R12, R12, 0xfff7ffff, RZ, 0xc0, !PT ;  /* 0xfff7ffff0c0c7812 */ /* 0x000fc800078ec0ff */
        /* <DEDUP_REMOVED lines=20> */
[----:B------:R-:W-:Y:S02]  /*165c40*/  ISETP.LT.AND P1, PT, R2, UR4, !P1 ;  /* 0x0000000402007c0c */ /* 0x000fe4000cf21270 */
[----:B------:R-:W-:Y:S02]  /*165c50*/  LOP3.LUT P0, RZ, R6, 0x80000000, RZ, 0xc0, !PT ;  /* 0x8000000006ff7812 */ /* 0x000fe4000780c0ff */
[----:B------:R-:W-:Y:S01]  /*165c60*/  LOP3.LUT R12, R12, 0xffffbfff, RZ, 0xc0, !PT ;  /* 0xffffbfff0c0c7812 */ /* 0x000fe200078ec0ff */
[----:B------:R-:W-:Y:S01]  /*165c70*/  ULDC UR6, c[0x0][0x228] ;  /* 0x00008a0000067ab9 */ /* 0x000fe20000000800 */
[----:B------:R-:W-:-:S05]  /*165c80*/  ULDC UR4, c[0x0][0x228] ;  /* 0x00008a0000047ab9 */ /* 0x000fca0000000800 */
        /* <DEDUP_REMOVED lines=12> */
[----:B------:R-:W-:Y:S02]  /*165d50*/  LOP3.LUT R0, R0, 0xfffffffe, RZ, 0xc0, !PT ;  /* 0xfffffffe00007812 */ /* 0x000fe400078ec0ff */
[----:B------:R-:W-:Y:S01]  /*165d60*/  LOP3.LUT P4, RZ, R6, 0x20000000, RZ, 0xc0, !PT ;  /* 0x2000000006ff7812 */ /* 0x000fe2000788c0ff */
[----:B------:R-:W-:Y:S01]  /*165d70*/  ULDC UR6, c[0x0][0x228] ;  /* 0x00008a0000067ab9 */ /* 0x000fe20000000800 */
[----:B------:R-:W-:-:S04]  /*165d80*/  @P0 LOP3.LUT R12, R12, 0x800, RZ, 0xfc, !PT ;  /* 0x000008000c0c0812 */ /* 0x000fc800078efcff */
[----:B------:R-:W-:-:S04]  /*165d90*/  LOP3.LUT R12, R12, 0xfffffbff, RZ, 0xc0, !PT ;  /* 0xfffffbff0c0c7812 */ /* 0x000fc800078ec0ff */
[----:B------:R-:W-:Y:S02]  /*165da0*/  @P6 LOP3.LUT R12, R12, 0x400, RZ, 0xfc, !PT ;  /* 0x000004000c0c6812 */ /* 0x000fe400078efcff */
[----:B------:R-:W-:Y:S02]  /*165db0*/  LOP3.LUT P6, RZ, R6, 0x800000, RZ, 0xc0, !PT ;  /* 0x0080000006ff7812 */ /* 0x000fe400078cc0ff */
[----:B------:R-:W-:Y:S01]  /*165dc0*/  ISETP.LT.AND P5, PT, R2, UR4, !P5 ;  /* 0x0000000402007c0c */ /* 0x000fe2000efa1270 */
[----:B------:R-:W-:Y:S01]  /*165dd0*/  ULDC UR4, c[0x0][0x228] ;  /* 0x00008a0000047ab9 */ /* 0x000fe20000000800 */
[----:B------:R-:W-:-:S09]  /*165de0*/  LOP3.LUT R12, R12, 0xfffffdff, RZ, 0xc0, !PT ;  /* 0xfffffdff0c0c7812 */ /* 0x000fd200078ec0ff */
[----:B------:R-:W-:Y:S02]  /*165df0*/  @P6 LOP3.LUT R0, R0, 0x1, RZ, 0xfc, !PT ;  /* 0x0000000100006812 */ /* 0x000fe400078efcff */
[----:B------:R-:W-:Y:S02]  /*165e00*/  ISETP.LT.AND P6, PT, R26, UR6, !P4 ;  /* 0x000000061a007c0c */ /* 0x000fe4000e7c1270 */
[----:B------:R-:W-:Y:S02]  /*165e10*/  @P5 LOP3.LUT R12, R12, 0x200, RZ, 0xfc, !PT ;  /* 0x000002000c0c5812 */ /* 0x000fe400078efcff */
[----:B------:R-:W-:Y:S02]  /*165e20*/  ISETP.LT.AND P4, PT, R2, UR4, !P4 ;  /* 0x0000000402007c0c */ /* 0x000fe4000e781270 */
[----:B------:R-:W-:Y:S01]  /*165e30*/  LOP3.LUT P3, RZ, R6, 0x10000000, RZ, 0xc0, !PT ;  /* 0x1000000006ff7812 */ /* 0x000fe2000786c0ff */
[----:B------:R-:W-:Y:S01]  /*165e40*/  ULDC UR6, c[0x0][0x228] ;  /* 0x00008a0000067ab9 */ /* 0x000fe20000000800 */
[----:B------:R-:W-:Y:S01]  /*165e50*/  LOP3.LUT R12, R12, 0xfffffeff, RZ, 0xc0, !PT ;  /* 0xfffffeff0c0c7812 */ /* 0x000fe200078ec0ff */
[----:B------:R-:W-:-:S04]  /*165e60*/  ULDC UR4, c[0x0][0x228] ;  /* 0x00008a0000047ab9 */ /* 0x000fc80000000800 */
        /* <DEDUP_REMOVED lines=26> */
[----:B------:R-:W-:Y:S02]  /*166010*/  ISETP.LT.AND P6, PT, R2, UR4, !P1 ;  /* 0x0000000402007c0c */ /* 0x000fe4000cfc1270 */
[----:B------:R-:W-:Y:S01]  /*166020*/  LOP3.LUT P5, RZ, R6, 0x400000, RZ, 0xc0, !PT ;  /* 0x0040000006ff7812 */ /* 0x000fe200078ac0ff */
[----:B------:R-:W-:Y:S01]  /*166030*/  ULDC UR4, c[0x0][0x228] ;  /* 0x00008a0000047ab9 */ /* 0x000fe20000000800 */
[----:B------:R-:W-:-:S09]  /*166040*/  LOP3.LUT R12, R12, 0xfffffffd, RZ, 0xc0, !PT ;  /* 0xfffffffd0c0c7812 */ /* 0x000fd200078ec0ff */
[----:B------:R-:W-:Y:S02]  /*166050*/  @P6 LOP3.LUT R12, R12, 0x2, RZ, 0xfc, !PT ;  /* 0x000000020c0c6812 */ /* 0x000fe400078efcff */
[----:B------:R-:W-:Y:S02]  /*166060*/  ISETP.LT.AND P6, PT, R26, UR6, !P0 ;  /* 0x000000061a007c0c */ /* 0x000fe4000c7c1270 */
[----:B------:R-:W-:Y:S02]  /*166070*/  @P5 LOP3.LUT R29, R29, 0x80000000, RZ, 0xfc, !PT ;  /* 0x800000001d1d5812 */ /* 0x000fe400078efcff */
[----:B------:R-:W-:Y:S01]  /*166080*/  LOP3.LUT R12, R12, 0xfffffffe, RZ, 0xc0, !PT ;  /* 0xfffffffe0c0c7812 */ /* 0x000fe200078ec0ff */
[----:B------:R-:W-:-:S08]  /*166090*/  ULDC UR6, c[0x0][0x228] ;  /* 0x00008a0000067ab9 */ /* 0x000fd00000000800 */
[----:B------:R-:W-:Y:S02]  /*1660a0*/  @P6 LOP3.LUT R12, R12, 0x1, RZ, 0xfc, !PT ;  /* 0x000000010c0c6812 */ /* 0x000fe400078efcff */
[----:B------:R-:W-:Y:S02]  /*1660b0*/  ISETP.LT.AND P6, PT, R2, UR4, !P0 ;  /* 0x0000000402007c0c */ /* 0x000fe4000c7c1270 */
[C---:B------:R-:W-:Y:S01]  /*1660c0*/  LOP3.LUT P5, RZ, R6.reuse, 0x1000000, RZ, 0xc0, !PT ;  /* 0x0100000006ff7812 */ /* 0x040fe200078ac0ff */
[----:B------:R-:W-:Y:S04]  /*1660d0*/  STL [R1+0x4ff4], R17 ;  /* 0x004ff41101007387 */ /* 0x000fe80000100800 */
[----:B------:R-:W-:Y:S01]  /*1660e0*/  STL [R1+0x51f8], R25 ;  /* 0x0051f81901007387 */ /* 0x000fe20000100800 */
[----:B------:R-:W-:-:S02]  /*1660f0*/  LOP3.LUT P4, RZ, R6, 0x200000, RZ, 0xc0, !PT ;  /* 0x0020000006ff7812 */ /* 0x000fc4000788c0ff */
[C---:B------:R-:W-:Y:S02]  /*166100*/  LOP3.LUT P3, RZ, R6.reuse, 0x100000, RZ, 0xc0, !PT ;  /* 0x0010000006ff7812 */ /* 0x040fe4000786c0ff */
[C---:B------:R-:W-:Y:S02]  /*166110*/  LOP3.LUT P2, RZ, R6.reuse, 0x80000, RZ, 0xc0, !PT ;  /* 0x0008000006ff7812 */ /* 0x040fe4000784c0ff */
[----:B------:R-:W-:Y:S01]  /*166120*/  LOP3.LUT P1, RZ, R6, 0x40000, RZ, 0xc0, !PT ;  /* 0x0004000006ff7812 */ /* 0x000fe2000782c0ff */
[----:B------:R-:W-:Y:S01]  /*166130*/  ULDC UR4, c[0x0][0x228] ;  /* 0x00008a0000047ab9 */ /* 0x000fe20000000800 */
[----:B------:R-:W-:Y:S02]  /*166140*/  @P6 LOP3.LUT R14, R14, 0x80000000, RZ, 0xfc, !PT ;  /* 0x800000000e0e6812 */ /* 0x000fe400078efcff */
[----:B------:R-:W-:Y:S01]  /*166150*/  ISETP.LT.AND P6, PT, R26, UR6, !P5 ;  /* 0x000000061a007c0c */ /* 0x000fe2000efc1270 */
[----:B------:R-:W-:Y:S01]  /*166160*/  STL [R1+0x4ff8], R9 ;  /* 0x004ff80901007387 */ /* 0x000fe20000100800 */
[----:B------:R-:W-:-:S03]  /*166170*/  LOP3.LUT R14, R14, 0xbfffffff, RZ, 0xc0, !PT ;  /* 0xbfffffff0e0e7812 */ /* 0x000fc600078ec0ff */
[----:B------:R-:W-:Y:S04]  /*166180*/  STL [R1+0x4ffc], R10 ;  /* 0x004ffc0a01007387 */ /* 0x000fe80000100800 */
[----:B------:R-:W-:Y:S04]  /*166190*/  STL [R1+0x509c], R5 ;  /* 0x00509c0501007387 */ /* 0x000fe80000100800 */
[----:B------:R-:W-:Y:S04]  /*1661a0*/  STL [R1+0x5000], R12 ;  /* 0x0050000c01007387 */ /* 0x000fe80000100800 */
[----:B------:R-:W-:Y:S01]  /*1661b0*/  STL [R1+0x5084], R6 ;  /* 0x0050840601007387 */ /* 0x000fe20000100800 */
[----:B------:R-:W-:Y:S01]  /*1661c0*/  LOP3.LUT P0, RZ, R6, 0x20000, RZ, 0xc0, !PT ;  /* 0x0002000006ff7812 */ /* 0x000fe2000780c0ff */
[----:B------:R-:W-:Y:S01]  /*1661d0*/  ULDC UR6, c[0x0][0x228] ;  /* 0x00008a0000067ab9 */ /* 0x000fe20000000800 */
[----:B------:R-:W-:-:S02]  /*1661e0*/  @P6 LOP3.LUT R14, R14, 0x40000000, RZ, 0xfc, !PT ;  /* 0x400000000e0e6812 */ /* 0x000fc400078efcff */
[----:B------:R-:W-:Y:S02]  /*1661f0*/  LOP3.LUT P6, RZ, R0, 0x1, RZ, 0xc0, !PT ;  /* 0x0000000100ff7812 */ /* 0x000fe400078cc0ff */
[----:B------:R-:W2:Y:S04]  /*166200*/  LDL.LU R0, [R1+0x1bd8] ;  /* 0x001bd80001007983 */ /* 0x000ea80000300800 */
[----:B--2---:R0:W-:Y:S04]  /*166210*/  STL [R1+0x56d8], R0 ;  /* 0x0056d80001007387 */ /* 0x0041e80000100800 */
[----:B0-----:R-:W2:Y:S04]  /*166220*/  LDL.LU R0, [R1+0x1bec] ;  /* 0x001bec0001007983 */ /* 0x001ea80000300800 */
[----:B------:R-:W3:Y:S01]  /*166230*/  LDL.LU R6, [R1+0x1bdc] ;  /* 0x001bdc0001067983 */ /* 0x000ee20000300800 */
[----:B------:R-:W-:-:S02]  /*166240*/  ISETP.LT.AND P5, PT, R2, UR4, !P5 ;  /* 0x0000000402007c0c */ /* 0x000fc4000efa1270 */
[----:B------:R-:W-:Y:S01]  /*166250*/  LOP3.LUT R14, R14, 0xdfffffff, RZ, 0xc0, !PT ;  /* 0xdfffffff0e0e7812 */ /* 0x000fe200078ec0ff */
[----:B------:R-:W-:-:S10]  /*166260*/  ULDC UR4, c[0x0][0x228] ;  /* 0x00008a0000047ab9 */ /* 0x000fd40000000800 */
[----:B------:R-:W-:Y:S02]  /*166270*/  @P5 LOP3.LUT R14, R14, 0x20000000, RZ, 0xfc, !PT ;  /* 0x200000000e0e5812 */ /* 0x000fe400078efcff */
[----:B------:R-:W-:Y:S02]  /*166280*/  ISETP.LT.AND P5, PT, R26, UR6, !P6 ;  /* 0x000000061a007c0c */ /* 0x000fe4000f7a1270 */
[----:B------:R-:W-:Y:S01]  /*166290*/  LOP3.LUT R14, R14, 0xefffffff, RZ, 0xc0, !PT ;  /* 0xefffffff0e0e7812 */ /* 0x000fe200078ec0ff */
[----:B------:R-:W-:-:S10]  /*1662a0*/  ULDC UR6, c[0x0][0x228] ;  /* 0x00008a0000067ab9 */ /* 0x000fd40000000800 */
[----:B------:R-:W-:Y:S02]  /*1662b0*/  @P5 LOP3.LUT R14, R14, 0x10000000, RZ, 0xfc, !PT ;  /* 0x100000000e0e5812 */ /* 0x000fe400078efcff */
[----:B------:R-:W-:Y:S01]  /*1662c0*/  LOP3.LUT P5, RZ, R29, 0x80000000, RZ, 0xc0, !PT ;  /* 0x800000001dff7812 */ /* 0x000fe200078ac0ff */
[----:B---3--:R0:W-:Y:S04]  /*1662d0*/  STL [R1+0x56dc], R6 ;  /* 0x0056dc0601007387 */ /* 0x0081e80000100800 */
        /* <DEDUP_REMOVED lines=26> */
[----:B0-----:R-:W2:Y:S01]  /*166480*/  LDL R29, [R1+0xd8c] ;  /* 0x000d8c00011d7983 */ /* 0x001ea20000100800 */
[----:B------:R-:W-:-:S02]  /*166490*/  ISETP.LT.AND P6, PT, R2, UR4, !P6 ;  /* 0x0000000402007c0c */ /* 0x000fc4000f7c1270 */
[----:B------:R-:W-:Y:S01]  /*1664a0*/  LOP3.LUT R14, R14, 0xf7ffffff, RZ, 0xc0, !PT ;  /* 0xf7ffffff0e0e7812 */ /* 0x000fe200078ec0ff */
[----:B------:R-:W-:-:S10]  /*1664b0*/  ULDC UR4, c[0x0][0x228] ;  /* 0x00008a0000047ab9 */ /* 0x000fd40000000800 */
[----:B------:R-:W-:-:S04]  /*1664c0*/  @P6 LOP3.LUT R14, R14, 0x8000000, RZ, 0xfc, !PT ;  /* 0x080000000e0e6812 */ /* 0x000fc800078efcff */
[----:B------:R-:W-:Y:S02]  /*1664d0*/  LOP3.LUT R14, R14, 0xfbffffff, RZ, 0xc0, !PT ;  /* 0xfbffffff0e0e7812 */ /* 0x000fe400078ec0ff */
[----:B--2---:R-:W-:Y:S02]  /*1664e0*/  ISETP.LT.AND P6, PT, R29, UR6, !P5 ;  /* 0x000000061d007c0c */ /* 0x004fe4000efc1270 */
[----:B------:R-:W-:Y:S01]  /*1664f0*/  ISETP.LT.AND P5, PT, R2, UR4, !P5 ;  /* 0x0000000402007c0c */ /* 0x000fe2000efa1270 */
[----:B------:R-:W-:Y:S01]  /*166500*/  ULDC UR6, c[0x0][0x228] ;  /* 0x00008a0000067ab9 */ /* 0x000fe20000000800 */
[----:B------:R-:W-:-:S09]  /*166510*/  ULDC UR4, c[0x0][0x228] ;  /* 0x00008a0000047ab9 */ /* 0x000fd20000000800 */
        /* <DEDUP_REMOVED lines=33> */
[----:B------:R-:W-:Y:S01]  /*166730*/  LOP3.LUT R14, R14, 0xfffdffff, RZ, 0xc0, !PT ;  /* 0xfffdffff0e0e7812 */ /* 0x000fe200078ec0ff */
[----:B------:R0:W-:Y:S01]  /*166740*/  STL [R1+0x51fc], R29 ;  /* 0x0051fc1d01007387 */ /* 0x0001e20000100800 */
[----:B------:R-:W-:Y:S02]  /*166750*/  F2FP.SATFINITE.E5M2.F32.PACK_AB_MERGE_C R0, R0, R6, RZ ;  /* 0x000000060000723e */ /* 0x000fe400048060ff */
[----:B------:R-:W-:Y:S02]  /*166760*/  @P1 LOP3.LUT R14, R14, 0x20000, RZ, 0xfc, !PT ;  /* 0x000200000e0e1812 */ /* 0x000fe400078efcff */
[----:B------:R-:W-:Y:S02]  /*166770*/  ISETP.LT.AND P1, PT, R29, UR6, !P0 ;  /* 0x000000061d007c0c */ /* 0x000fe4000c721270 */
[----:B------:R-:W-:Y:S02]  /*166780*/  ISETP.LT.AND P0, PT, R2, UR4, !P0 ;  /* 0x0000000402007c0c */ /* 0x000fe4000c701270 */
[----:B---3--:R-:W-:-:S02]  /*166790*/  F2FP.SATFINITE.E5M2.F32.PACK_AB_MERGE_C R5, R5, R12, RZ ;  /* 0x0000000c0505723e */ /* 0x008fc400048060ff */
[----:B------:R-:W-:Y:S01]  /*1667a0*/  LOP3.LUT R14, R14, 0xfffeffff, RZ, 0xc0, !PT ;  /* 0xfffeffff0e0e7812 */ /* 0x000fe200078ec0ff */
[----:B------:R-:W-:Y:S01]  /*1667b0*/  ULDC UR6, c[0x0][0x228] ;  /* 0x00008a0000067ab9 */ /* 0x000fe20000000800 */
[----:B------:R-:W-:Y:S01]  /*1667c0*/  ULDC UR4, c[0x0][0x228] ;  /* 0x00008a0000047ab9 */ /* 0x000fe20000000800 */
[----:B0-----:R-:W2:Y:S04]  /*1667d0*/  LDL.LU R29, [R1+0x1bd4] ;  /* 0x001bd400011d7983 */ /* 0x001ea80000300800 */
[----:B------:R0:W-:Y:S04]  /*1667e0*/  STL [R1+0x5200], R2 ;  /* 0x0052000201007387 */ /* 0x0001e80000100800 */
[----:B0-----:R-:W2:Y:S04]  /*1667f0*/  LDL.LU R2, [R1+0x1bd0] ;  /* 0x001bd00001027983 */ /* 0x001ea80000300800 */
[----:B------:R-:W3:Y:S04]  /*166800*/  LDL.LU R6, [R1+0x56dc] ;  /* 0x0056dc0001067983 */ /* 0x000ee80000300800 */
[----:B------:R0:W-:Y:S04]  /*166810*/  STL [R1+0x368], R0 ;  /* 0x0003680001007387 */ /* 0x0001e80000100800 */
[----:B0-----:R-:W3:Y:S01]  /*166820*/  LDL.LU R0, [R1+0x56d8] ;  /* 0x0056d80001007983 */ /* 0x001ee20000300800 */
[----:B------:R-:W-:-:S04]  /*166830*/  @P1 LOP3.LUT R14, R14, 0x10000, RZ, 0xfc, !PT ;  /* 0x000100000e0e1812 */ /* 0x000fc800078efcff */
[----:B------:R-:W-:-:S04]  /*166840*/  LOP3.LUT R14, R14, 0xffff7fff, RZ, 0xc0, !PT ;  /* 0xffff7fff0e0e7812 */ /* 0x000fc800078ec0ff */
[----:B------:R-:W-:Y:S02]  /*166850*/  @P0 LOP3.LUT R14, R14, 0x8000, RZ, 0xfc, !PT ;  /* 0x000080000e0e0812 */ /* 0x000fe400078efcff */
[----:B--2---:R-:W-:-:S05]  /*166860*/  F2FP.SATFINITE.E5M2.F32.PACK_AB_MERGE_C R2, R29, R2, RZ ;  /* 0x000000021d02723e */ /* 0x004fca00048060ff */
[----:B------:R4:W-:Y:S04]  /*166870*/  STL [R1+0x364], R2 ;  /* 0x0003640201007387 */ /* 0x0009e80000100800 */
[----:B------:R-:W-:Y:S01]  /*166880*/  STL [R1+0x5204], R14 ;  /* 0x0052040e01007387 */ /* 0x000fe20000100800 */
[----:B---3--:R-:W-:Y:S02]  /*166890*/  F2FP.SATFINITE.E5M2.F32.PACK_AB_MERGE_C R0, R6, R0, RZ ;  /* 0x000000000600723e */ /* 0x008fe400048060ff */
[----:B----4-:R-:W-:-:S03]  /*1668a0*/  F2FP.SATFINITE.E5M2.F32.PACK_AB_MERGE_C R2, R9, R10, RZ ;  /* 0x0000000a0902723e */ /* 0x010fc600048060ff */
[----:B------:R0:W-:Y:S04]  /*1668b0*/  STL [R1+0x1bd0], R0 ;  /* 0x001bd00001007387 */ /* 0x0001e80000100800 */
[----:B------:R1:W-:Y:S04]  /*1668c0*/  STL [R1+0x360], R5 ;  /* 0x0003600501007387 */ /* 0x0003e80000100800 */
[----:B------:R2:W-:Y:S01]  /*1668d0*/  STL [R1+0x35c], R2 ;  /* 0x00035c0201007387 */ /* 0x0005e20000100800 */
[----:B0-----:R-:W-:Y:S02]  /*1668e0*/  F2FP.SATFINITE.E5M2.F32.PACK_AB_MERGE_C R0, R17, R25, RZ ;  /* 0x000000191100723e */ /* 0x001fe400048060ff */
[----:B-1----:R-:W-:-:S02]  /*1668f0*/  F2FP.SATFINITE.E5M2.F32.PACK_AB_MERGE_C R5, R15, R8, RZ ;  /* 0x000000080f05723e */ /* 0x002fc400048060ff */
[----:B--2---:R-:W-:Y:S01]  /*166900*/  F2FP.SATFINITE.E5M2.F32.PACK_AB_MERGE_C R2, R24, R23, RZ ;  /* 0x000000171802723e */ /* 0x004fe200048060ff */
[----:B------:R0:W-:Y:S04]  /*166910*/  STL [R1+0x358], R0 ;  /* 0x0003580001007387 */ /* 0x0001e80000100800 */
[----:B------:R1:W-:Y:S04]  /*166920*/  STL [R1+0x1bb0], R5 ;  /* 0x001bb00501007387 */ /* 0x0003e80000100800 */
[----:B------:R2:W-:Y:S01]  /*166930*/  STL [R1+0x354], R2 ;  /* 0x0003540201007387 */ /* 0x0005e20000100800 */
[----:B0-----:R-:W-:-:S02]  /*166940*/  F2FP.SATFINITE.E5M2.F32.PACK_AB_MERGE_C R0, R7, R13, RZ ;  /* 0x0000000d0700723e */ /* 0x001fc400048060ff */
[----:B-1----:R-:W-:Y:S02]  /*166950*/  F2FP.SATFINITE.E5M2.F32.PACK_AB_MERGE_C R5, R28, R11, RZ ;  /* 0x0000000b1c05723e */ /* 0x002fe400048060ff */
[----:B--2---:R-:W-:Y:S02]  /*166960*/  F2FP.SATFINITE.E5M2.F32.PACK_AB_MERGE_C R2, R3, R4, RZ ;  /* 0x000000040302723e */ /* 0x004fe400048060ff */
[----:B------:R-:W-:Y:S01]  /*166970*/  F2FP.SATFINITE.E5M2.F32.PACK_AB_MERGE_C R3, R20, R19, RZ ;  /* 0x000000131403723e */ /* 0x000fe200048060ff */
[----:B------:R0:W-:Y:S04]  /*166980*/  STL [R1+0x350], R0 ;  /* 0x0003500001007387 */ /* 0x0001e80000100800 */
[----:B------:R-:W-:Y:S04]  /*166990*/  STL [R1+0x34c], R5 ;  /* 0x00034c0501007387 */ /* 0x000fe80000100800 */
[----:B------:R1:W-:Y:S01]  /*1669a0*/  STL [R1+0x1b90], R2 ;  /* 0x001b900201007387 */ /* 0x0003e20000100800 */
[----:B0-----:R-:W-:-:S05]  /*1669b0*/  F2FP.SATFINITE.E5M2.F32.PACK_AB_MERGE_C R0, R18, R16, RZ ;  /* 0x000000101200723e */ /* 0x001fca00048060ff */
[----:B------:R0:W-:Y:S04]  /*1669c0*/  STL [R1+0x348], R0 ;  /* 0x0003480001007387 */ /* 0x0001e80000100800 */
[----:B------:R-:W-:Y:S04]  /*1669d0*/  STL [R1+0x344], R3 ;  /* 0x0003440301007387 */ /* 0x000fe80000100800 */
[----:B------:R-:W2:Y:S01]  /*1669e0*/  LDL.LU R14, [R1+0x1b04] ;  /* 0x001b0400010e7983 */ /* 0x000ea20000300800 */
[----:B-1----:R-:W-:Y:S02]  /*1669f0*/  F2FP.SATFINITE.E5M2.F32.PACK_AB_MERGE_C R2, R22, R21, RZ ;  /* 0x000000151602723e */ /* 0x002fe400048060ff */
[----:B0-----:R-:W-:-:S03]  /*166a00*/  F2FP.SATFINITE.E5M2.F32.PACK_AB_MERGE_C R0, R26, R27, RZ ;  /* 0x0000001b1a00723e */ /* 0x001fc600048060ff */
[----:B------:R-:W-:Y:S04]  /*166a10*/  STL [R1+0x340], R2 ;  /* 0x0003400201007387 */ /* 0x000fe80000100800 */
[----:B--2---:R0:W-:Y:S04]  /*166a20*/  STL [R1+0x5658], R14 ;  /* 0x0056580e01007387 */ /* 0x0041e80000100800 */
[----:B------:R-:W-:Y:S04]  /*166a30*/  STL [R1+0x1b74], R0 ;  /* 0x001b740001007387 */ /* 0x000fe80000100800 */
        /* <DEDUP_REMOVED lines=65> */
[----:B0-----:R-:W2:Y:S04]  /*166e50*/  LDL.LU R2, [R1+0x1e70] ;  /* 0x001e700001027983 */ /* 0x001ea80000300800 */
[----:B------:R-:W3:Y:S04]  /*166e60*/  LDL.LU R29, [R1+0x1b0c] ;  /* 0x001b0c00011d7983 */ /* 0x000ee80000300800 */
        /* <DEDUP_REMOVED lines=26> */
[----:B--2---:R-:W-:-:S03]  /*167010*/  F2FP.SATFINITE.E5M2.F32.PACK_AB_MERGE_C R14, R14, R2, RZ ;  /* 0x000000020e0e723e */ /* 0x004fc600048060ff */
[----:B------:R-:W2:Y:S04]  /*167020*/  LDL.LU R2, [R1+0x56d4] ;  /* 0x0056d40001027983 */ /* 0x000ea80000300800 */
[----:B------:R0:W-:Y:S04]  /*167030*/  STL [R1+0x33c], R14 ;  /* 0x00033c0e01007387 */ /* 0x0001e80000100800 */
[----:B0-----:R-:W2:Y:S02]  /*167040*/  LDL.LU R14, [R1+0x56d0] ;  /* 0x0056d000010e7983 */ /* 0x001ea40000300800 */
[----:B--2---:R-:W-:-:S02]  /*167050*/  F2FP.SATFINITE.E5M2.F32.PACK_AB_MERGE_C R14, R14, R2, RZ ;  /* 0x000000020e0e723e */ /* 0x004fc400048060ff */
        /* <DEDUP_REMOVED lines=60> */
[----:B------:R-:W2:Y:S01]  /*167420*/  LDL.LU R2, [R1+0x5654] ;  /* 0x0056540001027983 */ /* 0x000ea20000300800 */
[----:B----4-:R-:W-:-:S03]  /*167430*/  F2FP.SATFINITE.E5M2.F32.PACK_AB_MERGE_C R0, R6, R0, RZ ;  /* 0x000000000600723e */ /* 0x010fc600048060ff */
[----:B------:R-:W-:Y:S01]  /*167440*/  STL [R1+0x3b4], R14 ;  /* 0x0003b40e01007387 */ /* 0x000fe20000100800 */
[----:B---3--:R-:W-:Y:S02]  /*167450*/  F2FP.SATFINITE.E5M2.F32.PACK_AB_MERGE_C R5, R5, R12, RZ ;  /* 0x0000000c0505723e */ /* 0x008fe400048060ff */
[----:B--2---:R-:W-:-:S05]  /*167460*/  F2FP.SATFINITE.E5M2.F32.PACK_AB_MERGE_C R2, R29, R2, RZ ;  /* 0x000000021d02723e */ /* 0x004fca00048060ff */
        /* <DEDUP_REMOVED lines=11> */
[----:B--2---:R-:W-:Y:S01]  /*167520*/  F2FP.SATFINITE.E5M2.F32.PACK_AB_MERGE_C R5, R28, R11, RZ ;  /* 0x0000000b1c05723e */ /* 0x004fe200048060ff */
[----:B------:R0:W-:Y:S04]  /*167530*/  STL [R1+0x318], R2 ;  /* 0x0003180201007387 */ /* 0x0001e80000100800 */
[----:B------:R1:W-:Y:S04]  /*167540*/  STL [R1+0x314], R0 ;  /* 0x0003140001007387 */ /* 0x0003e80000100800 */
[----:B------:R-:W-:Y:S01]  /*167550*/  STL [R1+0x310], R5 ;  /* 0x0003100501007387 */ /* 0x000fe20000100800 */
[----:B0-----:R-:W-:-:S02]  /*167560*/  F2FP.SATFINITE.E5M2.F32.PACK_AB_MERGE_C R2, R3, R4, RZ ;  /* 0x000000040302723e */ /* 0x001fc400048060ff */
[----:B-1----:R-:W-:Y:S02]  /*167570*/  F2FP.SATFINITE.E5M2.F32.PACK_AB_MERGE_C R0, R18, R16, RZ ;  /* 0x000000101200723e */ /* 0x002fe400048060ff */
[----:B------:R-:W-:Y:S01]  /*167580*/  F2FP.SATFINITE.E5M2.F32.PACK_AB_MERGE_C R3, R20, R19, RZ ;  /* 0x000000131403723e */ /* 0x000fe200048060ff */
[----:B------:R0:W-:Y:S04]  /*167590*/  STL [R1+0x30c], R2 ;  /* 0x00030c0201007387 */ /* 0x0001e80000100800 */
[----:B------:R1:W-:Y:S04]  /*1675a0*/  STL [R1+0x308], R0 ;  /* 0x0003080001007387 */ /* 0x0003e80000100800 */
[----:B------:R-:W-:Y:S04]  /*1675b0*/  STL [R1+0x304], R3 ;  /* 0x0003040301007387 */ /* 0x000fe80000100800 */
[----:B------:R-:W2:Y:S01]  /*1675c0*/  LDL.LU R9, [R1+0x1a74] ;  /* 0x001a740001097983 */ /* 0x000ea20000300800 */
[----:B0-----:R-:W-:-:S02]  /*1675d0*/  F2FP.SATFINITE.E5M2.F32.PACK_AB_MERGE_C R2, R22, R21, RZ ;  /* 0x000000151602723e */ /* 0x001fc400048060ff */
[----:B-1----:R-:W-:-:S03]  /*1675e0*/  F2FP.SATFINITE.E5M2.F32.PACK_AB_MERGE_C R0, R26, R27, RZ ;  /* 0x0000001b1a00723e */ /* 0x002fc600048060ff */
        /* <DEDUP_REMOVED lines=43> */
[----:B--2---:R-:W-:-:S03]  /*1678a0*/  F2FP.SATFINITE.E5M2.F32.PACK_AB_MERGE_C R9, R9, R8, RZ ;  /* 0x000000080909723e */ /* 0x004fc600048060ff */
[----:B------:R-:W2:Y:S04]  /*1678b0*/  LDL.LU R22, [R1+0x1a04] ;  /* 0x001a040001167983 */ /* 0x000ea80000300800 */
[----:B------:R-:W2:Y:S04]  /*1678c0*/  LDL.LU R27, [R1+0x1a08] ;  /* 0x001a0800011b7983 */ /* 0x000ea80000300800 */
[----:B------:R-:W2:Y:S04]  /*1678d0*/  LDL.LU R26, [R1+0x1a0c] ;  /* 0x001a0c00011a7983 */ /* 0x000ea80000300800 */
[----:B------:R-:W3:Y:S04]  /*1678e0*/  LDL.LU R8, [R1+0x5650] ;  /* 0x0056500001087983 */ /* 0x000ee80000300800 */
[----:B------:R0:W-:Y:S04]  /*1678f0*/  STL [R1+0x2f8], R9 ;  /* 0x0002f80901007387 */ /* 0x0001e80000100800 */
[----:B0-----:R-:W3:Y:S02]  /*167900*/  LDL.LU R9, [R1+0x564c] ;  /* 0x00564c0001097983 */ /* 0x001ee40000300800 */
[----:B---3--:R-:W-:-:S02]  /*167910*/  F2FP.SATFINITE.E5M2.F32.PACK_AB_MERGE_C R9, R9, R8, RZ ;  /* 0x000000080909723e */ /* 0x008fc400048060ff */
        /* <DEDUP_REMOVED lines=10> */
[----:B0-----:R-:W2:Y:S01]  /*1679c0*/  LDL.LU R9, [R1+0x1a60] ;  /* 0x001a600001097983 */ /* 0x001ea20000300800 */
[----:B---3--:R-:W-:-:S03]  /*1679d0*/  F2FP.SATFINITE.E5M2.F32.PACK_AB_MERGE_C R8, R8, R18, RZ ;  /* 0x000000120808723e */ /* 0x008fc600048060ff */
[----:B------:R-:W3:Y:S01]  /*1679e0*/  LDL.LU R18, [R1+0x5634] ;  /* 0x0056340001127983 */ /* 0x000ee20000300800 */
[----:B----4-:R-:W-:-:S03]  /*1679f0*/  F2FP.SATFINITE.E5M2.F32.PACK_AB_MERGE_C R17, R17, R14, RZ ;  /* 0x0000000e1111723e */ /* 0x010fc600048060ff */
[----:B------:R0:W-:Y:S01]  /*167a00*/  STL [R1+0x52c0], R8 ;  /* 0x0052c00801007387 */ /* 0x0001e20000100800 */
[----:B------:R-:W-:Y:S02]  /*167a10*/  F2FP.SATFINITE.E5M2.F32.PACK_AB_MERGE_C R11, R11, R2, RZ ;  /* 0x000000020b0b723e */ /* 0x000fe400048060ff */
[----:B------:R-:W-:Y:S02]  /*167a20*/  F2FP.SATFINITE.E5M2.F32.PACK_AB_MERGE_C R13, R13, R6, RZ ;  /* 0x000000060d0d723e */ /* 0x000fe400048060ff */
[----:B------:R-:W-:Y:S02]  /*167a30*/  F2FP.SATFINITE.E5M2.F32.PACK_AB_MERGE_C R2, R25, R10, RZ ;  /* 0x0000000a1902723e */ /* 0x000fe400048060ff */
[----:B0-----:R-:W-:Y:S02]  /*167a40*/  F2FP.SATFINITE.E5M2.F32.PACK_AB_MERGE_C R8, R0, R29, RZ ;  /* 0x0000001d0008723e */ /* 0x001fe400048060ff */
[----:B------:R-:W-:Y:S02]  /*167a50*/  F2FP.SATFINITE.E5M2.F32.PACK_AB_MERGE_C R0, R23, R15, RZ ;  /* 0x0000000f1700723e */ /* 0x000fe400048060ff */
[----:B--2---:R-:W-:-:S02]  /*167a60*/  F2FP.SATFINITE.E5M2.F32.PACK_AB_MERGE_C R29, R22, R21, RZ ;  /* 0x00000015161d723e */ /* 0x004fc400048060ff */
[----:B---3--:R-:W-:-:S05]  /*167a70*/  F2FP.SATFINITE.E5M2.F32.PACK_AB_MERGE_C R18, R18, R9, RZ ;  /* 0x000000091212723e */ /* 0x008fca00048060ff */
[----:B------:R-:W-:Y:S04]  /*167a80*/  STL [R1+0x52c4], R18 ;  /* 0x0052c41201007387 */ /* 0x000fe80000100800 */
[----:B------:R-:W-:Y:S04]  /*167a90*/  STL [R1+0x52c8], R17 ;  /* 0x0052c81101007387 */ /* 0x000fe80000100800 */
[----:B------:R-:W-:Y:S04]  /*167aa0*/  STL [R1+0x52cc], R11 ;  /* 0x0052cc0b01007387 */ /* 0x000fe80000100800 */
[----:B------:R0:W-:Y:S04]  /*167ab0*/  STL [R1+0x52d0], R8 ;  /* 0x0052d00801007387 */ /* 0x0001e80000100800 */
[----:B------:R-:W-:Y:S01]  /*167ac0*/  STL [R1+0x52d4], R13 ;  /* 0x0052d40d01007387 */ /* 0x000fe20000100800 */
[----:B0-----:R-:W-:-:S05]  /*167ad0*/  F2FP.SATFINITE.E5M2.F32.PACK_AB_MERGE_C R8, R5, R12, RZ ;  /* 0x0000000c0508723e */ /* 0x001fca00048060ff */
[----:B------:R-:W-:Y:S04]  /*167ae0*/  STL [R1+0x52d8], R8 ;  /* 0x0052d80801007387 */ /* 0x000fe80000100800 */
[----:B------:R0:W-:Y:S02]  /*167af0*/  STL [R1+0x52f0], R2 ;  /* 0x0052f00201007387 */ /* 0x0001e40000100800 */
[----:B0-----:R-:W-:-:S05]  /*167b00*/  F2FP.SATFINITE.E5M2.F32.PACK_AB_MERGE_C R2, R7, R24, RZ ;  /* 0x000000180702723e */ /* 0x001fca00048060ff */
[----:B------:R0:W-:Y:S04]  /*167b10*/  STL [R1+0x530c], R2 ;  /* 0x00530c0201007387 */ /* 0x0001e80000100800 */
[----:B------:R1:W-:Y:S01]  /*167b20*/  STL [R1+0x2cc], R0 ;  /* 0x0002cc0001007387 */ /* 0x0003e20000100800 */
[----:B0-----:R-:W-:Y:S02]  /*167b30*/  F2FP.SATFINITE.E5M2.F32.PACK_AB_MERGE_C R2, R16, R3, RZ ;  /* 0x000000031002723e */ /* 0x001fe400048060ff */
[----:B-1----:R-:W-:-:S03]  /*167b40*/  F2FP.SATFINITE.E5M2.F32.PACK_AB_MERGE_C R0, R4, R28, RZ ;  /* 0x0000001c0400723e */ /* 0x002fc600048060ff */
[----:B------:R-:W-:Y:S04]  /*167b50*/  STL [R1+0x5328], R2 ;  /* 0x0053280201007387 */ /* 0x000fe80000100800 */
[----:B------:R0:W-:Y:S04]  /*167b60*/  STL [R1+0x2c4], R0 ;  /* 0x0002c40001007387 */ /* 0x0001e80000100800 */
[----:B------:R1:W-:Y:S01]  /*167b70*/  STL [R1+0x5330], R29 ;  /* 0x0053301d01007387 */ /* 0x0003e20000100800 */
[----:B0-----:R-:W-:-:S05]  /*167b80*/  F2FP.SATFINITE.E5M2.F32.PACK_AB_MERGE_C R0, R20, R19, RZ ;  /* 0x000000131400723e */ /* 0x001fca00048060ff */
[----:B------:R-:W-:Y:S04]  /*167b90*/  STL [R1+0x2bc], R0 ;  /* 0x0002bc0001007387 */ /* 0x000fe80000100800 */
[----:B-1----:R-:W2:Y:S04]  /*167ba0*/  LDL.LU R29, [R1+0x19f4] ;  /* 0x0019f400011d7983 */ /* 0x002ea80000300800 */
        /* <DEDUP_REMOVED lines=29> */
[----:B0-----:R-:W3:Y:S01]  /*167d80*/  LDL.LU R8, [R1+0x19e0] ;  /* 0x0019e00001087983 */ /* 0x001ee20000300800 */
[----:B------:R-:W-:-:S02]  /*167d90*/  F2FP.SATFINITE.E5M2.F32.PACK_AB_MERGE_C R27, R26, R27, RZ ;  /* 0x0000001b1a1b723e */ /* 0x000fc400048060ff */
[----:B--2---:R-:W-:Y:S01]  /*167da0*/  F2FP.SATFINITE.E5M2.F32.PACK_AB_MERGE_C R29, R29, R2, RZ ;  /* 0x000000021d1d723e */ /* 0x004fe200048060ff */
[----:B---3--:R0:W-:Y:S04]  /*167db0*/  STL [R1+0x562c], R8 ;  /* 0x00562c0801007387 */ /* 0x0081e80000100800 */
[----:B0-----:R-:W2:Y:S04]  /*167dc0*/  LDL.LU R8, [R1+0x19f8] ;  /* 0x0019f80001087983 */ /* 0x001ea80000300800 */
[----:B------:R-:W3:Y:S04]  /*167dd0*/  LDL.LU R13, [R1+0x19ac] ;  /* 0x0019ac00010d7983 */ /* 0x000ee80000300800 */
[----:B------:R-:W4:Y:S04]  /*167de0*/  LDL.LU R11, [R1+0x1990] ;  /* 0x00199000010b7983 */ /* 0x000f280000300800 */
[----:B------:R-:W4:Y:S04]  /*167df0*/  LDL.LU R17, [R1+0x1994] ;  /* 0x0019940001117983 */ /* 0x000f280000300800 */
[----:B------:R-:W4:Y:S04]  /*167e00*/  LDL.LU R18, [R1+0x1998] ;  /* 0x0019980001127983 */ /* 0x000f280000300800 */
[----:B------:R-:W4:Y:S04]  /*167e10*/  LDL.LU R9, [R1+0x199c] ;  /* 0x00199c0001097983 */ /* 0x000f280000300800 */
        /* <DEDUP_REMOVED lines=22> */
[----:B------:R-:W2:Y:S04]  /*167f80*/  LDL.LU R2, [R1+0x5630] ;  /* 0x0056300001027983 */ /* 0x000ea80000300800 */
[----:B------:R0:W-:Y:S04]  /*167f90*/  STL [R1+0x534c], R29 ;  /* 0x00534c1d01007387 */ /* 0x0001e80000100800 */
[----:B0-----:R-:W3:Y:S01]  /*167fa0*/  LDL.LU R29, [R1+0x19ec] ;  /* 0x0019ec00011d7983 */ /* 0x001ee20000300800 */
[----:B--2---:R-:W-:-:S03]  /*167fb0*/  F2FP.SATFINITE.E5M2.F32.PACK_AB_MERGE_C R2, R2, R8, RZ ;  /* 0x000000080202723e */ /* 0x004fc600048060ff */
[----:B------:R-:W2:Y:S04]  /*167fc0*/  LDL.LU R8, [R1+0x562c] ;  /* 0x00562c0001087983 */ /* 0x000ea80000300800 */
[----:B------:R0:W-:Y:S04]  /*167fd0*/  STL [R1+0x2ac], R2 ;  /* 0x0002ac0201007387 */ /* 0x0001e80000100800 */
[----:B0-----:R-:W2:Y:S02]  /*167fe0*/  LDL.LU R2, [R1+0x5628] ;  /* 0x0056280001027983 */ /* 0x001ea40000300800 */
[----:B--2---:R-:W-:-:S02]  /*167ff0*/  F2FP.SATFINITE.E5M2.F32.PACK_AB_MERGE_C R2, R2, R8, RZ ;  /* 0x000000080202723e */ /* 0x004fc400048060ff */
[----:B------:R-:W2:Y:S04]  /*168000*/  LDL.LU R8, [R1+0x5624] ;  /* 0x0056240001087983 */ /* 0x000ea80000300800 */
[----:B------:R0:W-:Y:S04]  /*168010*/  STL [R1+0x2a8], R2 ;  /* 0x0002a80201007387 */ /* 0x0001e80000100800 */
[----:B0-----:R-:W3:Y:S02]  /*168020*/  LDL.LU R2, [R1+0x5620] ;  /* 0x0056200001027983 */ /* 0x001ee40000300800 */
[----:B---3--:R-:W-:-:S02]  /*168030*/  F2FP.SATFINITE.E5M2.F32.PACK_AB_MERGE_C R29, R29, R2, RZ ;  /* 0x000000021d1d723e */ /* 0x008fc400048060ff */
[----:B------:R-:W2:Y:S04]  /*168040*/  LDL.LU R2, [R1+0x561c] ;  /* 0x00561c0001027983 */ /* 0x000ea80000300800 */
[----:B------:R0:W-:Y:S04]  /*168050*/  STL [R1+0x5364], R29 ;  /* 0x0053641d01007387 */ /* 0x0001e80000100800 */
[----:B0-----:R-:W3:Y:S01]  /*168060*/  LDL.LU R29, [R1+0x19dc] ;  /* 0x0019dc00011d7983 */ /* 0x001ee20000300800 */
[----:B--2---:R-:W-:-:S03]  /*168070*/  F2FP.SATFINITE.E5M2.F32.PACK_AB_MERGE_C R2, R2, R8, RZ ;  /* 0x000000080202723e */ /* 0x004fc600048060ff */
        /* <DEDUP_REMOVED lines=21> */
[----:B------:R2:W-:Y:S01]  /*1681d0*/  STL [R1+0x28c], R29 ;  /* 0x00028c1d01007387 */ /* 0x0005e20000100800 */
[----:B------:R-:W-:Y:S02]  /*1681e0*/  F2FP.SATFINITE.E5M2.F32.PACK_AB_MERGE_C R0, R0, R14, RZ ;  /* 0x0000000e0000723e */ /* 0x000fe400048060ff */
[----:B--2---:R-:W-:-:S05]  /*1681f0*/  F2FP.SATFINITE.E5M2.F32.PACK_AB_MERGE_C R29, R13, R8, RZ ;  /* 0x000000080d1d723e */ /* 0x004fca00048060ff */
[----:B------:R0:W-:Y:S01]  /*168200*/  STL [R1+0x53a4], R29 ;  /* 0x0053a41d01007387 */ /* 0x0001e20000100800 */
[----:B----4-:R-:W-:Y:S02]  /*168210*/  F2FP.SATFINITE.E5M2.F32.PACK_AB_MERGE_C R6, R12, R6, RZ ;  /* 0x000000060c06723e */ /* 0x010fe400048060ff */
[----:B0-----:R-:W-:Y:S02]  /*168220*/  F2FP.SATFINITE.E5M2.F32.PACK_AB_MERGE_C R29, R9, R18, RZ ;  /* 0x00000012091d723e */ /* 0x001fe400048060ff */
[----:B---3--:R-:W-:-:S05]  /*168230*/  F2FP.SATFINITE.E5M2.F32.PACK_AB_MERGE_C R2, R2, R27, RZ ;  /* 0x0000001b0202723e */ /* 0x008fca00048060ff */
[----:B------:R0:W-:Y:S04]  /*168240*/  STL [R1+0x288], R2 ;  /* 0x0002880201007387 */ /* 0x0001e80000100800 */
[----:B------:R-:W-:Y:S01]  /*168250*/  STL [R1+0x53bc], R29 ;  /* 0x0053bc1d01007387 */ /* 0x000fe20000100800 */
[----:B0-----:R-:W-:-:S05]  /*168260*/  F2FP.SATFINITE.E5M2.F32.PACK_AB_MERGE_C R2, R17, R11, RZ ;  /* 0x0000000b1102723e */ /* 0x001fca00048060ff */
[----:B------:R0:W-:Y:S04]  /*168270*/  STL [R1+0x280], R2 ;  /* 0x0002800201007387 */ /* 0x0001e80000100800 */
[----:B------:R1:W-:Y:S04]  /*168280*/  STL [R1+0x278], R0 ;  /* 0x0002780001007387 */ /* 0x0003e80000100800 */
[----:B------:R-:W-:Y:S01]  /*168290*/  STL [R1+0x274], R6 ;  /* 0x0002740601007387 */ /* 0x000fe20000100800 */
[----:B0-----:R-:W-:Y:S02]  /*1682a0*/  F2FP.SATFINITE.E5M2.F32.PACK_AB_MERGE_C R2, R10, R5, RZ ;  /* 0x000000050a02723e */ /* 0x001fe400048060ff */
[----:B-1----:R-:W-:-:S02]  /*1682b0*/  F2FP.SATFINITE.E5M2.F32.PACK_AB_MERGE_C R0, R15, R25, RZ ;  /* 0x000000190f00723e */ /* 0x002fc400048060ff */
[----:B------:R-:W-:Y:S01]  /*1682c0*/  F2FP.SATFINITE.E5M2.F32.PACK_AB_MERGE_C R5, R24, R23, RZ ;  /* 0x000000171805723e */ /* 0x000fe200048060ff */
        /* <DEDUP_REMOVED lines=153> */
[----:B--2---:R-:W-:Y:S02]  /*168c60*/  F2FP.SATFINITE.E5M2.F32.PACK_AB_MERGE_C R27, R2, R27, RZ ;  /* 0x0000001b021b723e */ /* 0x004fe400048060ff */
[----:B------:R-:W-:-:S03]  /*168c70*/  F2FP.SATFINITE.E5M2.F32.PACK_AB_MERGE_C R2, R17, R11, RZ ;  /* 0x0000000b1102723e */ /* 0x000fc600048060ff */
[----:B------:R-:W-:Y:S04]  /*168c80*/  STL [R1+0x244], R27 ;  /* 0x0002441b01007387 */ /* 0x000fe80000100800 */
[----:B------:R0:W-:Y:S04]  /*168c90*/  STL [R1+0x18e0], R8 ;  /* 0x0018e00801007387 */ /* 0x0001e80000100800 */
[----:B------:R1:W-:Y:S04]  /*168ca0*/  STL [R1+0x240], R2 ;  /* 0x0002400201007387 */ /* 0x0003e80000100800 */
[----:B------:R-:W-:Y:S01]  /*168cb0*/  STL [R1+0x23c], R9 ;  /* 0x00023c0901007387 */ /* 0x000fe20000100800 */
[----:B0-----:R-:W-:-:S02]  /*168cc0*/  F2FP.SATFINITE.E5M2.F32.PACK_AB_MERGE_C R8, R0, R14, RZ ;  /* 0x0000000e0008723e */ /* 0x001fc400048060ff */
[----:B-1----:R-:W-:Y:S02]  /*168cd0*/  F2FP.SATFINITE.E5M2.F32.PACK_AB_MERGE_C R2, R12, R6, RZ ;  /* 0x000000060c02723e */ /* 0x002fe400048060ff */
[----:B------:R-:W-:Y:S02]  /*168ce0*/  F2FP.SATFINITE.E5M2.F32.PACK_AB_MERGE_C R0, R10, R5, RZ ;  /* 0x000000050a00723e */ /* 0x000fe400048060ff */
[----:B------:R-:W-:Y:S01]  /*168cf0*/  F2FP.SATFINITE.E5M2.F32.PACK_AB_MERGE_C R5, R15, R25, RZ ;  /* 0x000000190f05723e */ /* 0x000fe200048060ff */
[----:B------:R-:W-:Y:S04]  /*168d00*/  STL [R1+0x238], R8 ;  /* 0x0002380801007387 */ /* 0x000fe80000100800 */
[----:B------:R0:W-:Y:S04]  /*168d10*/  STL [R1+0x18c0], R2 ;  /* 0x0018c00201007387 */ /* 0x0001e80000100800 */
[----:B------:R1:W-:Y:S01]  /*168d20*/  STL [R1+0x234], R0 ;  /* 0x0002340001007387 */ /* 0x0003e20000100800 */
[----:B------:R-:W-:-:S03]  /*168d30*/  F2FP.SATFINITE.E5M2.F32.PACK_AB_MERGE_C R6, R19, R16, RZ ;  /* 0x000000101306723e */ /* 0x000fc600048060ff */
[----:B------:R-:W-:Y:S01]  /*168d40*/  STL [R1+0x230], R5 ;  /* 0x0002300501007387 */ /* 0x000fe20000100800 */
[----:B------:R-:W-:Y:S02]  /*168d50*/  F2FP.SATFINITE.E5M2.F32.PACK_AB_MERGE_C R10, R21, R20, RZ ;  /* 0x00000014150a723e */ /* 0x000fe400048060ff */
[----:B0-----:R-:W-:Y:S02]  /*168d60*/  F2FP.SATFINITE.E5M2.F32.PACK_AB_MERGE_C R2, R24, R23, RZ ;  /* 0x000000171802723e */ /* 0x001fe400048060ff */
[----:B-1----:R-:W-:Y:S02]  /*168d70*/  F2FP.SATFINITE.E5M2.F32.PACK_AB_MERGE_C R0, R28, R7, RZ ;  /* 0x000000071c00723e */ /* 0x002fe400048060ff */
[----:B------:R-:W-:Y:S01]  /*168d80*/  F2FP.SATFINITE.E5M2.F32.PACK_AB_MERGE_C R7, R3, R4, RZ ;  /* 0x000000040307723e */ /* 0x000fe200048060ff */
[----:B------:R-:W-:Y:S04]  /*168d90*/  STL [R1+0x22c], R2 ;  /* 0x00022c0201007387 */ /* 0x000fe80000100800 */
[----:B------:R-:W-:Y:S04]  /*168da0*/  STL [R1+0x52dc], R7 ;  /* 0x0052dc0701007387 */ /* 0x000fe80000100800 */
[----:B------:R0:W-:Y:S04]  /*168db0*/  STL [R1+0x18a0], R0 ;  /* 0x0018a00001007387 */ /* 0x0001e80000100800 */
[----:B------:R-:W-:Y:S04]  /*168dc0*/  STL [R1+0x52e0], R6 ;  /* 0x0052e00601007387 */ /* 0x000fe80000100800 */
[----:B------:R-:W-:Y:S04]  /*168dd0*/  STL [R1+0x52e4], R10 ;  /* 0x0052e40a01007387 */ /* 0x000fe80000100800 */
[----:B------:R-:W2:Y:S04]  /*168de0*/  LDL.LU R21, [R1+0x1874] ;  /* 0x0018740001157983 */ /* 0x000ea80000300800 */
[----:B------:R-:W3:Y:S01]  /*168df0*/  LDL.LU R20, [R1+0x187c] ;  /* 0x00187c0001147983 */ /* 0x000ee20000300800 */
[----:B0-----:R-:W-:-:S05]  /*168e00*/  F2FP.SATFINITE.E5M2.F32.PACK_AB_MERGE_C R0, R26, R22, RZ ;  /* 0x000000161a00723e */ /* 0x001fca00048060ff */
[----:B------:R-:W-:Y:S04]  /*168e10*/  STL [R1+0x1880], R0 ;  /* 0x0018800001007387 */ /* 0x000fe80000100800 */
[----:B---3--:R0:W-:Y:S04]  /*168e20*/  STL [R1+0x5588], R20 ;  /* 0x0055881401007387 */ /* 0x0081e80000100800 */
[----:B0-----:R-:W2:Y:S04]  /*168e30*/  LDL.LU R20, [R1+0x1870] ;  /* 0x0018700001147983 */ /* 0x001ea80000300800 */
[----:B------:R-:W3:Y:S04]  /*168e40*/  LDL.LU R18, [R1+0x1864] ;  /* 0x0018640001127983 */ /* 0x000ee80000300800 */
[----:B---3--:R0:W-:Y:S04]  /*168e50*/  STL [R1+0x5584], R18 ;  /* 0x0055841201007387 */ /* 0x0081e80000100800 */
[----:B0-----:R-:W3:Y:S04]  /*168e60*/  LDL.LU R18, [R1+0x1878] ;  /* 0x0018780001127983 */ /* 0x001ee80000300800 */
        /* <DEDUP_REMOVED lines=24> */
[----:B------:R-:W2:Y:S01]  /*168ff0*/  LDL.LU R7, [R1+0x1800] ;  /* 0x0018000001077983 */ /* 0x000ea20000300800 */
[----:B------:R-:W-:-:S03]  /*169000*/  F2FP.SATFINITE.E5M2.F32.PACK_AB_MERGE_C R21, R21, R20, RZ ;  /* 0x000000141515723e */ /* 0x000fc600048060ff */
        /* <DEDUP_REMOVED lines=23> */
[----:B------:R-:W3:Y:S04]  /*169180*/  LDL.LU R20, [R1+0x5588] ;  /* 0x0055880001147983 */ /* 0x000ee80000300800 */
[----:B------:R0:W-:Y:S04]  /*169190*/  STL [R1+0x52e8], R21 ;  /* 0x0052e81501007387 */ /* 0x0001e80000100800 */
[----:B0-----:R-:W2:Y:S01]  /*1691a0*/  LDL.LU R21, [R1+0x1834] ;  /* 0x0018340001157983 */ /* 0x001ea20000300800 */
[----:B---3--:R-:W-:-:S03]  /*1691b0*/  F2FP.SATFINITE.E5M2.F32.PACK_AB_MERGE_C R20, R20, R18, RZ ;  /* 0x000000121414723e */ /* 0x008fc600048060ff */
        /* <DEDUP_REMOVED lines=16> */
[----:B------:R-:W4:Y:S04]  /*1692c0*/  LDL.LU R26, [R1+0x5570] ;  /* 0x00557000011a7983 */ /* 0x000f280000300800 */
[----:B------:R0:W-:Y:S04]  /*1692d0*/  STL [R1+0x52fc], R8 ;  /* 0x0052fc0801007387 */ /* 0x0001e80000100800 */
[----:B0-----:R-:W3:Y:S01]  /*1692e0*/  LDL.LU R8, [R1+0x1810] ;  /* 0x0018100001087983 */ /* 0x001ee20000300800 */
[----:B----4-:R-:W-:-:S03]  /*1692f0*/  F2FP.SATFINITE.E5M2.F32.PACK_AB_MERGE_C R26, R26, R6, RZ ;  /* 0x000000061a1a723e */ /* 0x010fc600048060ff */
[----:B------:R-:W2:Y:S04]  /*169300*/  LDL.LU R6, [R1+0x556c] ;  /* 0x00556c0001067983 */ /* 0x000ea80000300800 */
[----:B------:R0:W-:Y:S04]  /*169310*/  STL [R1+0x5300], R26 ;  /* 0x0053001a01007387 */ /* 0x0001e80000100800 */
[----:B0-----:R-:W4:Y:S01]  /*169320*/  LDL.LU R26, [R1+0x182c] ;  /* 0x00182c00011a7983 */ /* 0x001f220000300800 */
[----:B--2---:R-:W-:-:S03]  /*169330*/  F2FP.SATFINITE.E5M2.F32.PACK_AB_MERGE_C R6, R6, R7, RZ ;  /* 0x000000070606723e */ /* 0x004fc600048060ff */
[----:B------:R-:W2:Y:S04]  /*169340*/  LDL.LU R7, [R1+0x5568] ;  /* 0x0055680001077983 */ /* 0x000ea80000300800 */
[----:B------:R0:W-:Y:S04]  /*169350*/  STL [R1+0x1840], R6 ;  /* 0x0018400601007387 */ /* 0x0001e80000100800 */
[----:B0-----:R-:W3:Y:S02]  /*169360*/  LDL.LU R6, [R1+0x5564] ;  /* 0x0055640001067983 */ /* 0x001ee40000300800 */
[----:B---3--:R-:W-:-:S02]  /*169370*/  F2FP.SATFINITE.E5M2.F32.PACK_AB_MERGE_C R21, R21, R6, RZ ;  /* 0x000000061515723e */ /* 0x008fc400048060ff */
[----:B------:R-:W3:Y:S04]  /*169380*/  LDL.LU R6, [R1+0x5560] ;  /* 0x0055600001067983 */ /* 0x000ee80000300800 */
[----:B------:R0:W-:Y:S04]  /*169390*/  STL [R1+0x5318], R21 ;  /* 0x0053181501007387 */ /* 0x0001e80000100800 */
[----:B0-----:R-:W4:Y:S01]  /*1693a0*/  LDL.LU R21, [R1+0x1828] ;  /* 0x0018280001157983 */ /* 0x001f220000300800 */
[----:B---3--:R-:W-:-:S03]  /*1693b0*/  F2FP.SATFINITE.E5M2.F32.PACK_AB_MERGE_C R10, R10, R6, RZ ;  /* 0x000000060a0a723e */ /* 0x008fc600048060ff */
[----:B------:R-:W3:Y:S04]  /*1693c0*/  LDL.LU R6, [R1+0x555c] ;  /* 0x00555c0001067983 */ /* 0x000ee80000300800 */
[----:B------:R0:W-:Y:S04]  /*1693d0*/  STL [R1+0x531c], R10 ;  /* 0x00531c0a01007387 */ /* 0x0001e80000100800 */
[----:B0-----:R-:W3:Y:S01]  /*1693e0*/  LDL.LU R10, [R1+0x1824] ;  /* 0x00182400010a7983 */ /* 0x001ee20000300800 */
[----:B----4-:R-:W-:Y:S02]  /*1693f0*/  F2FP.SATFINITE.E5M2.F32.PACK_AB_MERGE_C R21, R26, R21, RZ ;  /* 0x000000151a15723e */ /* 0x010fe400048060ff */
[----:B---3--:R-:W-:-:S02]  /*169400*/  F2FP.SATFINITE.E5M2.F32.PACK_AB_MERGE_C R10, R10, R6, RZ ;  /* 0x000000060a0a723e */ /* 0x008fc400048060ff */
[----:B------:R-:W3:Y:S04]  /*169410*/  LDL.LU R6, [R1+0x5558] ;  /* 0x0055580001067983 */ /* 0x000ee80000300800 */
[----:B------:R0:W-:Y:S04]  /*169420*/  STL [R1+0x1fc], R10 ;  /* 0x0001fc0a01007387 */ /* 0x0001e80000100800 */
[----:B------:R-:W-:Y:S01]  /*169430*/  STL [R1+0x1820], R21 ;  /* 0x0018201501007387 */ /* 0x000fe20000100800 */
[----:B0-----:R-:W-:Y:S02]  /*169440*/  F2FP.SATFINITE.E5M2.F32.PACK_AB_MERGE_C R10, R18, R8, RZ ;  /* 0x00000008120a723e */ /* 0x001fe400048060ff */
[----:B--2---:R-:W-:-:S02]  /*169450*/  F2FP.SATFINITE.E5M2.F32.PACK_AB_MERGE_C R8, R29, R7, RZ ;  /* 0x000000071d08723e */ /* 0x004fc400048060ff */
[----:B------:R-:W-:Y:S01]  /*169460*/  F2FP.SATFINITE.E5M2.F32.PACK_AB_MERGE_C R7, R2, R27, RZ ;  /* 0x0000001b0207723e */ /* 0x000fe200048060ff */
[----:B------:R-:W-:Y:S01]  /*169470*/  STL [R1+0x1f8], R10 ;  /* 0x0001f80a01007387 */ /* 0x000fe20000100800 */
[----:B------:R-:W-:Y:S02]  /*169480*/  F2FP.SATFINITE.E5M2.F32.PACK_AB_MERGE_C R2, R9, R17, RZ ;  /* 0x000000110902723e */ /* 0x000fe400048060ff */
[----:B------:R-:W-:Y:S02]  /*169490*/  F2FP.SATFINITE.E5M2.F32.PACK_AB_MERGE_C R0, R0, R14, RZ ;  /* 0x0000000e0000723e */ /* 0x000fe400048060ff */
[----:B------:R-:W-:Y:S02]  /*1694a0*/  F2FP.SATFINITE.E5M2.F32.PACK_AB_MERGE_C R5, R5, R12, RZ ;  /* 0x0000000c0505723e */ /* 0x000fe400048060ff */
[----:B------:R-:W-:Y:S02]  /*1694b0*/  F2FP.SATFINITE.E5M2.F32.PACK_AB_MERGE_C R4, R4, R28, RZ ;  /* 0x0000001c0404723e */ /* 0x000fe400048060ff */
[----:B---3--:R-:W-:-:S05]  /*1694c0*/  F2FP.SATFINITE.E5M2.F32.PACK_AB_MERGE_C R6, R6, R20, RZ ;  /* 0x000000140606723e */ /* 0x008fca00048060ff */
[----:B------:R0:W-:Y:S04]  /*1694d0*/  STL [R1+0x1f4], R6 ;  /* 0x0001f40601007387 */ /* 0x0001e80000100800 */
[----:B------:R-:W-:Y:S04]  /*1694e0*/  STL [R1+0x1f0], R8 ;  /* 0x0001f00801007387 */ /* 0x000fe80000100800 */
[----:B------:R-:W-:Y:S01]  /*1694f0*/  STL [R1+0x1800], R7 ;  /* 0x0018000701007387 */ /* 0x000fe20000100800 */
[----:B0-----:R-:W-:-:S05]  /*169500*/  F2FP.SATFINITE.E5M2.F32.PACK_AB_MERGE_C R6, R11, R13, RZ ;  /* 0x0000000d0b06723e */ /* 0x001fca00048060ff */
[----:B------:R-:W-:Y:S04]  /*169510*/  STL [R1+0x1ec], R6 ;  /* 0x0001ec0601007387 */ /* 0x000fe80000100800 */
[----:B------:R0:W-:Y:S04]  /*169520*/  STL [R1+0x1e8], R2 ;  /* 0x0001e80201007387 */ /* 0x0001e80000100800 */
[----:B------:R1:W-:Y:S04]  /*169530*/  STL [R1+0x1e4], R0 ;  /* 0x0001e40001007387 */ /* 0x0003e80000100800 */
[----:B------:R-:W-:Y:S01]  /*169540*/  STL [R1+0x17e0], R5 ;  /* 0x0017e00501007387 */ /* 0x000fe20000100800 */
[----:B0-----:R-:W-:-:S02]  /*169550*/  F2FP.SATFINITE.E5M2.F32.PACK_AB_MERGE_C R2, R15, R25, RZ ;  /* 0x000000190f02723e */ /* 0x001fc400048060ff */
[----:B-1----:R-:W-:-:S03]  /*169560*/  F2FP.SATFINITE.E5M2.F32.PACK_AB_MERGE_C R0, R24, R23, RZ ;  /* 0x000000171800723e */ /* 0x002fc600048060ff */
        /* <DEDUP_REMOVED lines=168> */
[----:B------:R4:W-:Y:S01]  /*169ff0*/  STL [R1+0x1a4], R10 ;  /* 0x0001a40a01007387 */ /* 0x0009e20000100800 */
[----:B---3--:R-:W-:Y:S02]  /*16a000*/  F2FP.SATFINITE.E5M2.F32.PACK_AB_MERGE_C R6, R6, R20, RZ ;  /* 0x000000140606723e */ /* 0x008fe400048060ff */
[----:B----4-:R-:W-:Y:S02]  /*16a010*/  F2FP.SATFINITE.E5M2.F32.PACK_AB_MERGE_C R10, R18, R8, RZ ;  /* 0x00000008120a723e */ /* 0x010fe400048060ff */
[----:B------:R-:W-:Y:S02]  /*16a020*/  F2FP.SATFINITE.E5M2.F32.PACK_AB_MERGE_C R8, R29, R7, RZ ;  /* 0x000000071d08723e */ /* 0x000fe400048060ff */
[----:B------:R-:W-:-:S02]  /*16a030*/  F2FP.SATFINITE.E5M2.F32.PACK_AB_MERGE_C R7, R2, R27, RZ ;  /* 0x0000001b0207723e */ /* 0x000fc400048060ff */
[----:B------:R-:W-:Y:S02]  /*16a040*/  F2FP.SATFINITE.E5M2.F32.PACK_AB_MERGE_C R2, R9, R17, RZ ;  /* 0x000000110902723e */ /* 0x000fe400048060ff */
[----:B------:R-:W-:Y:S02]  /*16a050*/  F2FP.SATFINITE.E5M2.F32.PACK_AB_MERGE_C R0, R0, R14, RZ ;  /* 0x0000000e0000723e */ /* 0x000fe400048060ff */
[----:B------:R-:W-:Y:S02]  /*16a060*/  F2FP.SATFINITE.E5M2.F32.PACK_AB_MERGE_C R5, R5, R12, RZ ;  /* 0x0000000c0505723e */ /* 0x000fe400048060ff */
[----:B------:R-:W-:Y:S02]  /*16a070*/  F2FP.SATFINITE.E5M2.F32.PACK_AB_MERGE_C R4, R4, R28, RZ ;  /* 0x0000001c0404723e */ /* 0x000fe400048060ff */
[----:B--2---:R-:W-:-:S05]  /*16a080*/  F2FP.SATFINITE.E5M2.F32.PACK_AB_MERGE_C R21, R26, R21, RZ ;  /* 0x000000151a15723e */ /* 0x004fca00048060ff */
[----:B------:R-:W-:Y:S04]  /*16a090*/  STL [R1+0x1a0], R21 ;  /* 0x0001a01501007387 */ /* 0x000fe80000100800 */
[----:B------:R-:W-:Y:S04]  /*16a0a0*/  STL [R1+0x19c], R10 ;  /* 0x00019c0a01007387 */ /* 0x000fe80000100800 */
        /* <DEDUP_REMOVED lines=74> */
[----:B----4-:R-:W-:Y:S02]  /*16a550*/  F2FP.SATFINITE.E5M2.F32.PACK_AB_MERGE_C R4, R4, R26, RZ ;  /* 0x0000001a0404723e */ /* 0x010fe400048060ff */
[----:B---3--:R-:W-:Y:S02]  /*16a560*/  F2FP.SATFINITE.E5M2.F32.PACK_AB_MERGE_C R19, R19, R8, RZ ;  /* 0x000000081313723e */ /* 0x008fe400048060ff */
[----:B------:R-:W-:Y:S02]  /*16a570*/  F2FP.SATFINITE.E5M2.F32.PACK_AB_MERGE_C R12, R12, R18, RZ ;  /* 0x000000120c0c723e */ /* 0x000fe400048060ff */
[----:B------:R-:W-:Y:S02]  /*16a580*/  F2FP.SATFINITE.E5M2.F32.PACK_AB_MERGE_C R9, R9, R20, RZ ;  /* 0x000000140909723e */ /* 0x000fe400048060ff */
[----:B------:R-:W-:Y:S02]  /*16a590*/  F2FP.SATFINITE.E5M2.F32.PACK_AB_MERGE_C R25, R25, R6, RZ ;  /* 0x000000061919723e */ /* 0x000fe400048060ff */
[----:B------:R-:W-:-:S02]  /*16a5a0*/  F2FP.SATFINITE.E5M2.F32.PACK_AB_MERGE_C R22, R22, R7, RZ ;  /* 0x000000071616723e */ /* 0x000fc400048060ff */
[----:B------:R-:W-:Y:S02]  /*16a5b0*/  F2FP.SATFINITE.E5M2.F32.PACK_AB_MERGE_C R6, R27, R29, RZ ;  /* 0x0000001d1b06723e */ /* 0x000fe400048060ff */
[----:B------:R-:W-:Y:S02]  /*16a5c0*/  F2FP.SATFINITE.E5M2.F32.PACK_AB_MERGE_C R17, R17, R2, RZ ;  /* 0x000000021111723e */ /* 0x000fe400048060ff */
[----:B------:R-:W-:Y:S02]  /*16a5d0*/  F2FP.SATFINITE.E5M2.F32.PACK_AB_MERGE_C R20, R11, R13, RZ ;  /* 0x0000000d0b14723e */ /* 0x000fe400048060ff */
[----:B------:R-:W-:Y:S02]  /*16a5e0*/  F2FP.SATFINITE.E5M2.F32.PACK_AB_MERGE_C R2, R28, R24, RZ ;  /* 0x000000181c02723e */ /* 0x000fe400048060ff */
[----:B--2---:R-:W-:-:S05]  /*16a5f0*/  F2FP.SATFINITE.E5M2.F32.PACK_AB_MERGE_C R5, R5, R21, RZ ;  /* 0x000000150505723e */ /* 0x004fca00048060ff */
[----:B------:R0:W-:Y:S04]  /*16a600*/  STL [R1+0x5304], R5 ;  /* 0x0053040501007387 */ /* 0x0001e80000100800 */
[----:B------:R-:W-:Y:S04]  /*16a610*/  STL [R1+0x15c], R10 ;  /* 0x00015c0a01007387 */ /* 0x000fe80000100800 */
[----:B------:R1:W-:Y:S04]  /*16a620*/  STL [R1+0x5308], R4 ;  /* 0x0053080401007387 */ /* 0x0003e80000100800 */
[----:B------:R-:W-:Y:S04]  /*16a630*/  STL [R1+0x5310], R19 ;  /* 0x0053101301007387 */ /* 0x000fe80000100800 */
[----:B------:R-:W-:Y:S04]  /*16a640*/  STL [R1+0x5314], R12 ;  /* 0x0053140c01007387 */ /* 0x000fe80000100800 */
[----:B------:R2:W-:Y:S04]  /*16a650*/  STL [R1+0x5320], R9 ;  /* 0x0053200901007387 */ /* 0x0005e80000100800 */
[----:B------:R-:W-:Y:S04]  /*16a660*/  STL [R1+0x5324], R25 ;  /* 0x0053241901007387 */ /* 0x000fe80000100800 */
[----:B------:R-:W-:Y:S04]  /*16a670*/  STL [R1+0x532c], R22 ;  /* 0x00532c1601007387 */ /* 0x000fe80000100800 */
[----:B------:R-:W-:Y:S01]  /*16a680*/  STL [R1+0x5338], R6 ;  /* 0x0053380601007387 */ /* 0x000fe20000100800 */
[----:B0-----:R-:W-:-:S02]  /*16a690*/  F2FP.SATFINITE.E5M2.F32.PACK_AB_MERGE_C R5, R0, R14, RZ ;  /* 0x0000000e0005723e */ /* 0x001fc400048060ff */
[----:B-1----:R-:W-:Y:S01]  /*16a6a0*/  F2FP.SATFINITE.E5M2.F32.PACK_AB_MERGE_C R4, R23, R15, RZ ;  /* 0x0000000f1704723e */ /* 0x002fe200048060ff */
[----:B------:R-:W-:Y:S04]  /*16a6b0*/  STL [R1+0x533c], R17 ;  /* 0x00533c1101007387 */ /* 0x000fe80000100800 */
[----:B------:R-:W-:Y:S04]  /*16a6c0*/  STL [R1+0x5340], R20 ;  /* 0x0053401401007387 */ /* 0x000fe80000100800 */
[----:B------:R-:W-:Y:S04]  /*16a6d0*/  STL [R1+0x5344], R5 ;  /* 0x0053440501007387 */ /* 0x000fe80000100800 */
[----:B------:R-:W-:Y:S04]  /*16a6e0*/  STL [R1+0x5348], R4 ;  /* 0x0053480401007387 */ /* 0x000fe80000100800 */
[----:B------:R-:W-:Y:S04]  /*16a6f0*/  STL [R1+0x5350], R2 ;  /* 0x0053500201007387 */ /* 0x000fe80000100800 */
[----:B--2---:R-:W2:Y:S04]  /*16a700*/  LDL.LU R9, [R1+0x1644] ;  /* 0x0016440001097983 */ /* 0x004ea80000300800 */
[----:B------:R-:W3:Y:S04]  /*16a710*/  LDL.LU R8, [R1+0x164c] ;  /* 0x00164c0001087983 */ /* 0x000ee80000300800 */
        /* <DEDUP_REMOVED lines=8> */
[----:B------:R-:W3:Y:S01]  /*16a7a0*/  LDL.LU R2, [R1+0x1610] ;  /* 0x0016100001027983 */ /* 0x000ee20000300800 */
[----:B------:R-:W-:-:S02]  /*16a7b0*/  F2FP.SATFINITE.E5M2.F32.PACK_AB_MERGE_C R21, R16, R3, RZ ;  /* 0x000000031015723e */ /* 0x000fc400048060ff */
[----:B--2---:R-:W-:Y:S01]  /*16a7c0*/  F2FP.SATFINITE.E5M2.F32.PACK_AB_MERGE_C R9, R9, R8, RZ ;  /* 0x000000080909723e */ /* 0x004fe200048060ff */
[----:B---3--:R0:W-:Y:S04]  /*16a7d0*/  STL [R1+0x54a8], R2 ;  /* 0x0054a80201007387 */ /* 0x0081e80000100800 */
        /* <DEDUP_REMOVED lines=25> */
[----:B0-----:R-:W3:Y:S04]  /*16a970*/  LDL.LU R21, [R1+0x162c] ;  /* 0x00162c0001157983 */ /* 0x001ee80000300800 */
[----:B------:R-:W4:Y:S04]  /*16a980*/  LDL.LU R8, [R1+0x54b4] ;  /* 0x0054b40001087983 */ /* 0x000f280000300800 */
[----:B------:R0:W-:Y:S04]  /*16a990*/  STL [R1+0x5358], R9 ;  /* 0x0053580901007387 */ /* 0x0001e80000100800 */
[----:B0-----:R-:W3:Y:S01]  /*16a9a0*/  LDL.LU R9, [R1+0x1628] ;  /* 0x0016280001097983 */ /* 0x001ee20000300800 */
[----:B----4-:R-:W-:-:S03]  /*16a9b0*/  F2FP.SATFINITE.E5M2.F32.PACK_AB_MERGE_C R8, R8, R19, RZ ;  /* 0x000000130808723e */ /* 0x010fc600048060ff */
        /* <DEDUP_REMOVED lines=8> */
[----:B------:R-:W2:Y:S01]  /*16aa40*/  LDL.LU R2, [R1+0x54a8] ;  /* 0x0054a80001027983 */ /* 0x000ea20000300800 */
[----:B---3--:R-:W-:-:S03]  /*16aa50*/  F2FP.SATFINITE.E5M2.F32.PACK_AB_MERGE_C R9, R21, R9, RZ ;  /* 0x000000091509723e */ /* 0x008fc600048060ff */
[----:B------:R-:W-:Y:S01]  /*16aa60*/  STL [R1+0x5368], R10 ;  /* 0x0053680a01007387 */ /* 0x000fe20000100800 */
[----:B----4-:R-:W-:Y:S02]  /*16aa70*/  F2FP.SATFINITE.E5M2.F32.PACK_AB_MERGE_C R19, R8, R19, RZ ;  /* 0x000000130813723e */ /* 0x010fe400048060ff */
[----:B------:R-:W-:-:S03]  /*16aa80*/  F2FP.SATFINITE.E5M2.F32.PACK_AB_MERGE_C R8, R25, R22, RZ ;  /* 0x000000161908723e */ /* 0x000fc600048060ff */
[----:B------:R0:W-:Y:S04]  /*16aa90*/  STL [R1+0x5370], R19 ;  /* 0x0053701301007387 */ /* 0x0001e80000100800 */
[----:B------:R-:W-:Y:S01]  /*16aaa0*/  STL [R1+0x5374], R9 ;  /* 0x0053740901007387 */ /* 0x000fe20000100800 */
[----:B------:R-:W-:Y:S02]  /*16aab0*/  F2FP.SATFINITE.E5M2.F32.PACK_AB_MERGE_C R22, R28, R24, RZ ;  /* 0x000000181c16723e */ /* 0x000fe400048060ff */
[----:B0-----:R-:W-:Y:S02]  /*16aac0*/  F2FP.SATFINITE.E5M2.F32.PACK_AB_MERGE_C R19, R7, R18, RZ ;  /* 0x000000120713723e */ /* 0x001fe400048060ff */
[----:B--2---:R-:W-:Y:S02]  /*16aad0*/  F2FP.SATFINITE.E5M2.F32.PACK_AB_MERGE_C R2, R4, R2, RZ ;  /* 0x000000020402723e */ /* 0x004fe400048060ff */
[----:B------:R-:W-:-:S02]  /*16aae0*/  F2FP.SATFINITE.E5M2.F32.PACK_AB_MERGE_C R4, R20, R5, RZ ;  /* 0x000000051404723e */ /* 0x000fc400048060ff */
[----:B------:R-:W-:-:S03]  /*16aaf0*/  F2FP.SATFINITE.E5M2.F32.PACK_AB_MERGE_C R20, R6, R17, RZ ;  /* 0x000000110614723e */ /* 0x000fc600048060ff */
[----:B------:R0:W-:Y:S04]  /*16ab00*/  STL [R1+0x5380], R4 ;  /* 0x0053800401007387 */ /* 0x0001e80000100800 */
[----:B------:R-:W-:Y:S04]  /*16ab10*/  STL [R1+0x108], R2 ;  /* 0x0001080201007387 */ /* 0x000fe80000100800 */
[----:B------:R1:W-:Y:S04]  /*16ab20*/  STL [R1+0x5388], R20 ;  /* 0x0053881401007387 */ /* 0x0003e80000100800 */
[----:B------:R2:W-:Y:S01]  /*16ab30*/  STL [R1+0x5390], R8 ;  /* 0x0053900801007387 */ /* 0x0005e20000100800 */
[----:B0-----:R-:W-:-:S02]  /*16ab40*/  F2FP.SATFINITE.E5M2.F32.PACK_AB_MERGE_C R4, R27, R29, RZ ;  /* 0x0000001d1b04723e */ /* 0x001fc400048060ff */
[----:B-1----:R-:W-:Y:S02]  /*16ab50*/  F2FP.SATFINITE.E5M2.F32.PACK_AB_MERGE_C R20, R26, R12, RZ ;  /* 0x0000000c1a14723e */ /* 0x002fe400048060ff */
[----:B------:R-:W-:Y:S02]  /*16ab60*/  F2FP.SATFINITE.E5M2.F32.PACK_AB_MERGE_C R29, R0, R14, RZ ;  /* 0x0000000e001d723e */ /* 0x000fe400048060ff */
[----:B------:R-:W-:Y:S02]  /*16ab70*/  F2FP.SATFINITE.E5M2.F32.PACK_AB_MERGE_C R2, R11, R13, RZ ;  /* 0x0000000d0b02723e */ /* 0x000fe400048060ff */
[----:B--2---:R-:W-:Y:S01]  /*16ab80*/  F2FP.SATFINITE.E5M2.F32.PACK_AB_MERGE_C R8, R23, R15, RZ ;  /* 0x0000000f1708723e */ /* 0x004fe200048060ff */
[----:B------:R-:W-:Y:S04]  /*16ab90*/  STL [R1+0x5394], R20 ;  /* 0x0053941401007387 */ /* 0x000fe80000100800 */
[----:B------:R-:W-:Y:S04]  /*16aba0*/  STL [R1+0x5398], R19 ;  /* 0x0053981301007387 */ /* 0x000fe80000100800 */
[----:B------:R-:W-:Y:S04]  /*16abb0*/  STL [R1+0xf0], R4 ;  /* 0x0000f00401007387 */ /* 0x000fe80000100800 */
[----:B------:R-:W-:Y:S04]  /*16abc0*/  STL [R1+0x53c0], R29 ;  /* 0x0053c01d01007387 */ /* 0x000fe80000100800 */
[----:B------:R-:W-:Y:S04]  /*16abd0*/  STL [R1+0xec], R2 ;  /* 0x0000ec0201007387 */ /* 0x000fe80000100800 */
[----:B------:R-:W-:Y:S04]  /*16abe0*/  STL [R1+0x53c4], R8 ;  /* 0x0053c40801007387 */ /* 0x000fe80000100800 */
[----:B------:R0:W-:Y:S04]  /*16abf0*/  STL [R1+0x53c8], R22 ;  /* 0x0053c81601007387 */ /* 0x0001e80000100800 */
[----:B0-----:R-:W2:Y:S04]  /*16ac00*/  LDL.LU R22, [R1+0x1bf4] ;  /* 0x001bf40001167983 */ /* 0x001ea80000300800 */
[----:B------:R-:W3:Y:S04]  /*16ac10*/  LDL.LU R8, [R1+0x1bfc] ;  /* 0x001bfc0001087983 */ /* 0x000ee80000300800 */
        /* <DEDUP_REMOVED lines=49> */
[----:B0-----:R-:W4:Y:S01]  /*16af30*/  LDL.LU R20, [R1+0x15c8] ;  /* 0x0015c80001147983 */ /* 0x001f220000300800 */
[----:B------:R-:W-:-:S02]  /*16af40*/  F2FP.SATFINITE.E5M2.F32.PACK_AB_MERGE_C R19, R16, R3, RZ ;  /* 0x000000031013723e */ /* 0x000fc400048060ff */
[----:B--2---:R-:W-:Y:S01]  /*16af50*/  F2FP.SATFINITE.E5M2.F32.PACK_AB_MERGE_C R22, R22, R8, RZ ;  /* 0x000000081616723e */ /* 0x004fe200048060ff */
        /* <DEDUP_REMOVED lines=28> */
[----:B------:R-:W3:Y:S04]  /*16b120*/  LDL.LU R8, [R1+0x54a4] ;  /* 0x0054a40001087983 */ /* 0x000ee80000300800 */
[----:B------:R0:W-:Y:S04]  /*16b130*/  STL [R1+0x53d4], R22 ;  /* 0x0053d41601007387 */ /* 0x0001e80000100800 */
[----:B0-----:R-:W4:Y:S01]  /*16b140*/  LDL.LU R22, [R1+0x1560] ;  /* 0x0015600001167983 */ /* 0x001f220000300800 */
[----:B---3--:R-:W-:-:S03]  /*16b150*/  F2FP.SATFINITE.E5M2.F32.PACK_AB_MERGE_C R8, R8, R29, RZ ;  /* 0x0000001d0808723e */ /* 0x008fc600048060ff */
        /* <DEDUP_REMOVED lines=49> */
[----:B------:R0:W-:Y:S01]  /*16b470*/  STL [R1+0xa4], R8 ;  /* 0x0000a40801007387 */ /* 0x0001e20000100800 */
[----:B----4-:R-:W-:Y:S02]  /*16b480*/  F2FP.SATFINITE.E5M2.F32.PACK_AB_MERGE_C R4, R9, R4, RZ ;  /* 0x000000040904723e */ /* 0x010fe400048060ff */
[----:B------:R-:W-:Y:S02]  /*16b490*/  F2FP.SATFINITE.E5M2.F32.PACK_AB_MERGE_C R5, R5, R2, RZ ;  /* 0x000000020505723e */ /* 0x000fe400048060ff */
[----:B0-----:R-:W-:-:S05]  /*16b4a0*/  F2FP.SATFINITE.E5M2.F32.PACK_AB_MERGE_C R8, R19, R22, RZ ;  /* 0x000000161308723e */ /* 0x001fca00048060ff */
[----:B------:R0:W-:Y:S01]  /*16b4b0*/  STL [R1+0xa0], R8 ;  /* 0x0000a00801007387 */ /* 0x0001e20000100800 */
[----:B------:R-:W-:Y:S02]  /*16b4c0*/  F2FP.SATFINITE.E5M2.F32.PACK_AB_MERGE_C R2, R12, R25, RZ ;  /* 0x000000190c02723e */ /* 0x000fe400048060ff */
[----:B0-----:R-:W-:Y:S02]  /*16b4d0*/  F2FP.SATFINITE.E5M2.F32.PACK_AB_MERGE_C R8, R21, R10, RZ ;  /* 0x0000000a1508723e */ /* 0x001fe400048060ff */
[----:B------:R-:W-:Y:S02]  /*16b4e0*/  F2FP.SATFINITE.E5M2.F32.PACK_AB_MERGE_C R0, R0, R14, RZ ;  /* 0x0000000e0000723e */ /* 0x000fe400048060ff */
[----:B--2---:R-:W-:-:S05]  /*16b4f0*/  F2FP.SATFINITE.E5M2.F32.PACK_AB_MERGE_C R19, R20, R29, RZ ;  /* 0x0000001d1413723e */ /* 0x004fca00048060ff */
[----:B------:R-:W-:Y:S04]  /*16b500*/  STL [R1+0x9c], R19 ;  /* 0x00009c1301007387 */ /* 0x000fe80000100800 */
[----:B------:R0:W-:Y:S04]  /*16b510*/  STL [R1+0x98], R4 ;  /* 0x0000980401007387 */ /* 0x0001e80000100800 */
[----:B------:R-:W-:Y:S04]  /*16b520*/  STL [R1+0x94], R8 ;  /* 0x0000940801007387 */ /* 0x000fe80000100800 */
[----:B------:R1:W-:Y:S01]  /*16b530*/  STL [R1+0x90], R5 ;  /* 0x0000900501007387 */ /* 0x0003e20000100800 */
[----:B0-----:R-:W-:-:S02]  /*16b540*/  F2FP.SATFINITE.E5M2.F32.PACK_AB_MERGE_C R4, R6, R17, RZ ;  /* 0x000000110604723e */ /* 0x001fc400048060ff */
[----:B-1----:R-:W-:-:S03]  /*16b550*/  F2FP.SATFINITE.E5M2.F32.PACK_AB_MERGE_C R5, R18, R26, RZ ;  /* 0x0000001a1205723e */ /* 0x002fc600048060ff */
[----:B------:R0:W-:Y:S04]  /*16b560*/  STL [R1+0x8c], R4 ;  /* 0x00008c0401007387 */ /* 0x0001e80000100800 */
[----:B------:R1:W-:Y:S04]  /*16b570*/  STL [R1+0x88], R2 ;  /* 0x0000880201007387 */ /* 0x0003e80000100800 */
[----:B------:R-:W-:Y:S01]  /*16b580*/  STL [R1+0x84], R5 ;  /* 0x0000840501007387 */ /* 0x000fe20000100800 */
[----:B0-----:R-:W-:Y:S02]  /*16b590*/  F2FP.SATFINITE.E5M2.F32.PACK_AB_MERGE_C R4, R27, R7, RZ ;  /* 0x000000071b04723e */ /* 0x001fe400048060ff */
[----:B-1----:R-:W-:-:S03]  /*16b5a0*/  F2FP.SATFINITE.E5M2.F32.PACK_AB_MERGE_C R2, R11, R13, RZ ;  /* 0x0000000d0b02723e */ /* 0x002fc600048060ff */
[----:B------:R0:W-:Y:S04]  /*16b5b0*/  STL [R1+0x80], R4 ;  /* 0x0000800401007387 */ /* 0x0001e80000100800 */
[----:B------:R-:W-:Y:S04]  /*16b5c0*/  STL [R1+0x7c], R2 ;  /* 0x00007c0201007387 */ /* 0x000fe80000100800 */
[----:B------:R1:W-:Y:S01]  /*16b5d0*/  STL [R1+0x78], R0 ;  /* 0x0000780001007387 */ /* 0x0003e20000100800 */
[----:B0-----:R-:W-:Y:S02]  /*16b5e0*/  F2FP.SATFINITE.E5M2.F32.PACK_AB_MERGE_C R4, R23, R15, RZ ;  /* 0x0000000f1704723e */ /* 0x001fe400048060ff */
[----:B-1----:R-:W-:-:S03]  /*16b5f0*/  F2FP.SATFINITE.E5M2.F32.PACK_AB_MERGE_C R0, R16, R3, RZ ;  /* 0x000000031000723e */ /* 0x002fc600048060ff */
[----:B------:R-:W-:Y:S04]  /*16b600*/  STL [R1+0x74], R4 ;  /* 0x0000740401007387 */ /* 0x000fe80000100800 */
[----:B------:R-:W2:Y:S01]  /*16b610*/  LDL.LU R3, [R1+0x14d4] ;  /* 0x0014d40001037983 */ /* 0x000ea20000300800 */
[----:B------:R-:W-:-:S05]  /*16b620*/  F2FP.SATFINITE.E5M2.F32.PACK_AB_MERGE_C R2, R28, R24, RZ ;  /* 0x000000181c02723e */ /* 0x000fca00048060ff */
        /* <DEDUP_REMOVED lines=84> */
[----:B------:R0:W-:Y:S04]  /*16bb70*/  STL [R1+0x58], R3 ;  /* 0x0000580301007387 */ /* 0x0001e80000100800 */
[----:B------:R-:W-:Y:S04]  /*16bb80*/  STL [R1+0x5384], R15 ;  /* 0x0053840f01007387 */ /* 0x000fe80000100800 */
[----:B------:R-:W-:Y:S04]  /*16bb90*/  STL [R1+0x539c], R14 ;  /* 0x00539c0e01007387 */ /* 0x000fe80000100800 */
[----:B------:R-:W-:Y:S01]  /*16bba0*/  STL [R1+0x53a0], R13 ;  /* 0x0053a00d01007387 */ /* 0x000fe20000100800 */
[----:B0-----:R-:W-:-:S05]  /*16bbb0*/  F2FP.SATFINITE.E5M2.F32.PACK_AB_MERGE_C R3, R20, R29, RZ ;  /* 0x0000001d1403723e */ /* 0x001fca00048060ff */
[----:B------:R-:W-:Y:S04]  /*16bbc0*/  STL [R1+0x3a8], R3 ;  /* 0x0003a80301007387 */ /* 0x000fe80000100800 */
[----:B------:R-:W-:Y:S04]  /*16bbd0*/  STL [R1+0x53a8], R11 ;  /* 0x0053a80b01007387 */ /* 0x000fe80000100800 */
[----:B------:R-:W-:Y:S04]  /*16bbe0*/  STL [R1+0x53ac], R7 ;  /* 0x0053ac0701007387 */ /* 0x000fe80000100800 */
[----:B------:R-:W-:Y:S04]  /*16bbf0*/  STL [R1+0x53b0], R26 ;  /* 0x0053b01a01007387 */ /* 0x000fe80000100800 */
[----:B------:R0:W-:Y:S04]  /*16bc00*/  STL [R1+0x3a4], R2 ;  /* 0x0003a40201007387 */ /* 0x0001e80000100800 */
[----:B------:R-:W-:Y:S04]  /*16bc10*/  STL [R1+0x53b4], R18 ;  /* 0x0053b41201007387 */ /* 0x000fe80000100800 */
[----:B------:R-:W-:Y:S04]  /*16bc20*/  STL [R1+0x53b8], R12 ;  /* 0x0053b80c01007387 */ /* 0x000fe80000100800 */
[----:B------:R-:W-:Y:S01]  /*16bc30*/  STL [R1+0x53d0], R17 ;  /* 0x0053d01101007387 */ /* 0x000fe20000100800 */
[----:B0-----:R-:W-:-:S05]  /*16bc40*/  F2FP.SATFINITE.E5M2.F32.PACK_AB_MERGE_C R2, R27, R25, RZ ;  /* 0x000000191b02723e */ /* 0x001fca00048060ff */
[----:B------:R-:W-:Y:S04]  /*16bc50*/  STL [R1+0x3c0], R2 ;  /* 0x0003c00201007387 */ /* 0x000fe80000100800 */
[----:B------:R-:W2:Y:S04]  /*16bc60*/  LDL.LU R6, [R1+0xf34] ;  /* 0x000f340001067983 */ /* 0x000ea80000300800 */
[----:B------:R-:W3:Y:S04]  /*16bc70*/  LDL.LU R21, [R1+0xf24] ;  /* 0x000f240001157983 */ /* 0x000ee80000300800 */
        /* <DEDUP_REMOVED lines=12> */
[----:B------:R-:W2:Y:S04]  /*16bd40*/  LDL.LU R14, [R1+0xf1c] ;  /* 0x000f1c00010e7983 */ /* 0x000ea80000300800 */
[----:B--2---:R0:W-:Y:S04]  /*16bd50*/  STL [R1+0x5404], R14 ;  /* 0x0054040e01007387 */ /* 0x0041e80000100800 */
[----:B0-----:R-:W2:Y:S04]  /*16bd60*/  LDL.LU R14, [R1+0xf10] ;  /* 0x000f1000010e7983 */ /* 0x001ea80000300800 */
[----:B------:R-:W3:Y:S04]  /*16bd70*/  LDL.LU R16, [R1+0xf00] ;  /* 0x000f000001107983 */ /* 0x000ee80000300800 */
[----:B---3--:R0:W-:Y:S04]  /*16bd80*/  STL [R1+0x5400], R16 ;  /* 0x0054001001007387 */ /* 0x0081e80000100800 */
        /* <DEDUP_REMOVED lines=17> */
[----:B0-----:R-:W3:Y:S01]  /*16bea0*/  LDL.LU R9, [R1+0xedc] ;  /* 0x000edc0001097983 */ /* 0x001ee20000300800 */
[----:B------:R-:W-:-:S03]  /*16beb0*/  F2FP.SATFINITE.E5M2.F32.PACK_AB_MERGE_C R27, R28, R24, RZ ;  /* 0x000000181c1b723e */ /* 0x000fc600048060ff */
        /* <DEDUP_REMOVED lines=10> */
[----:B------:R-:W3:Y:S01]  /*16bf60*/  LDL.LU R17, [R1+0xebc] ;  /* 0x000ebc0001117983 */ /* 0x000ee20000300800 */
[----:B------:R-:W-:-:S03]  /*16bf70*/  F2FP.SATFINITE.E5M2.F32.PACK_AB_MERGE_C R6, R6, R21, RZ ;  /* 0x000000150606723e */ /* 0x000fc600048060ff */
        /* <DEDUP_REMOVED lines=12> */
[----:B------:R-:W4:Y:S02]  /*16c040*/  LDL.LU R21, [R1+0x5418] ;  /* 0x0054180001157983 */ /* 0x000f240000300800 */
[----:B----4-:R-:W-:-:S02]  /*16c050*/  F2FP.SATFINITE.E5M2.F32.PACK_AB_MERGE_C R21, R21, R2, RZ ;  /* 0x000000021515723e */ /* 0x010fc400048060ff */
[----:B------:R-:W4:Y:S04]  /*16c060*/  LDL.LU R2, [R1+0x5414] ;  /* 0x0054140001027983 */ /* 0x000f280000300800 */
[----:B------:R0:W-:Y:S04]  /*16c070*/  STL [R1+0x3ac], R21 ;  /* 0x0003ac1501007387 */ /* 0x0001e80000100800 */
[----:B0-----:R-:W4:Y:S02]  /*16c080*/  LDL.LU R21, [R1+0x5410] ;  /* 0x0054100001157983 */ /* 0x001f240000300800 */
[----:B----4-:R-:W-:-:S02]  /*16c090*/  F2FP.SATFINITE.E5M2.F32.PACK_AB_MERGE_C R21, R21, R2, RZ ;  /* 0x000000021515723e */ /* 0x010fc400048060ff */
[----:B------:R-:W4:Y:S02]  /*16c0a0*/  LDL.LU R2, [R1+0x540c] ;  /* 0x00540c0001027983 */ /* 0x000f240000300800 */
[----:B----4-:R-:W-:Y:S02]  /*16c0b0*/  F2FP.SATFINITE.E5M2.F32.PACK_AB_MERGE_C R2, R2, R3, RZ ;  /* 0x000000030202723e */ /* 0x010fe400048060ff */
[----:B------:R-:W4:Y:S02]  /*16c0c0*/  LDL.LU R3, [R1+0x5408] ;  /* 0x0054080001037983 */ /* 0x000f240000300800 */
[----:B----4-:R-:W-:Y:S02]  /*16c0d0*/  F2FP.SATFINITE.E5M2.F32.PACK_AB_MERGE_C R3, R3, R14, RZ ;  /* 0x0000000e0303723e */ /* 0x010fe400048060ff */
[----:B------:R-:W4:Y:S02]  /*16c0e0*/  LDL.LU R14, [R1+0x5404] ;  /* 0x00540400010e7983 */ /* 0x000f240000300800 */
[----:B----4-:R-:W-:-:S02]  /*16c0f0*/  F2FP.SATFINITE.E5M2.F32.PACK_AB_MERGE_C R14, R14, R16, RZ ;  /* 0x000000100e0e723e */ /* 0x010fc400048060ff */
[----:B------:R-:W4:Y:S04]  /*16c100*/  LDL.LU R16, [R1+0x5400] ;  /* 0x0054000001107983 */ /* 0x000f280000300800 */
[----:B------:R0:W-:Y:S01]  /*16c110*/  STL [R1+0x3c8], R14 ;  /* 0x0003c80e01007387 */ /* 0x0001e20000100800 */
[----:B------:R-:W-:Y:S02]  /*16c120*/  F2FP.SATFINITE.E5M2.F32.PACK_AB_MERGE_C R4, R4, R22, RZ ;  /* 0x000000160404723e */ /* 0x000fe400048060ff */
[----:B------:R-:W-:Y:S02]  /*16c130*/  F2FP.SATFINITE.E5M2.F32.PACK_AB_MERGE_C R10, R10, R19, RZ ;  /* 0x000000130a0a723e */ /* 0x000fe400048060ff */
[----:B------:R-:W-:Y:S01]  /*16c140*/  F2FP.SATFINITE.E5M2.F32.PACK_AB_MERGE_C R20, R20, R15, RZ ;  /* 0x0000000f1414723e */ /* 0x000fe200048060ff */
[----:B0-----:R-:W3:Y:S04]  /*16c150*/  LDL.LU R14, [R1+0x2d14] ;  /* 0x002d1400010e7983 */ /* 0x001ee80000300800 */
[----:B------:R-:W3:Y:S01]  /*16c160*/  LDL.LU R22, [R1+0x2d10] ;  /* 0x002d100001167983 */ /* 0x000ee20000300800 */
[----:B----4-:R-:W-:-:S02]  /*16c170*/  F2FP.SATFINITE.E5M2.F32.PACK_AB_MERGE_C R5, R5, R16, RZ ;  /* 0x000000100505723e */ /* 0x010fc400048060ff */
[----:B------:R-:W-:-:S05]  /*16c180*/  F2FP.SATFINITE.E5M2.F32.PACK_AB_MERGE_C R16, R25, R29, RZ ;  /* 0x0000001d1910723e */ /* 0x000fca00048060ff */
[----:B------:R0:W-:Y:S04]  /*16c190*/  STL [R1+0x3c4], R16 ;  /* 0x0003c41001007387 */ /* 0x0001e80000100800 */
[----:B0-----:R-:W4:Y:S04]  /*16c1a0*/  LDL.LU R16, [R1+0x330] ;  /* 0x0003300001107983 */ /* 0x001f280000300800 */
[----:B------:R-:W4:Y:S04]  /*16c1b0*/  LDL.LU R19, [R1+0x32c] ;  /* 0x00032c0001137983 */ /* 0x000f280000300800 */
[----:B------:R-:W4:Y:S04]  /*16c1c0*/  LDL.LU R29, [R1+0x268] ;  /* 0x00026800011d7983 */ /* 0x000f280000300800 */
[----:B------:R-:W4:Y:S04]  /*16c1d0*/  LDL.LU R25, [R1+0x264] ;  /* 0x0002640001197983 */ /* 0x000f280000300800 */
[----:B------:R-:W2:Y:S02]  /*16c1e0*/  LDL.LU R15, [R1+0x53fc] ;  /* 0x0053fc00010f7983 */ /* 0x000ea40000300800 */
[----:B--2---:R-:W-:-:S02]  /*16c1f0*/  F2FP.SATFINITE.E5M2.F32.PACK_AB_MERGE_C R15, R15, R7, RZ ;  /* 0x000000070f0f723e */ /* 0x004fc400048060ff */
[----:B------:R-:W2:Y:S02]  /*16c200*/  LDL.LU R7, [R1+0x53f8] ;  /* 0x0053f80001077983 */ /* 0x000ea40000300800 */
[----:B--2---:R-:W-:Y:S02]  /*16c210*/  F2FP.SATFINITE.E5M2.F32.PACK_AB_MERGE_C R7, R7, R9, RZ ;  /* 0x000000090707723e */ /* 0x004fe400048060ff */
[----:B------:R-:W2:Y:S02]  /*16c220*/  LDL.LU R9, [R1+0x53f4] ;  /* 0x0053f40001097983 */ /* 0x000ea40000300800 */
[----:B--2---:R-:W-:Y:S02]  /*16c230*/  F2FP.SATFINITE.E5M2.F32.PACK_AB_MERGE_C R9, R9, R28, RZ ;  /* 0x0000001c0909723e */ /* 0x004fe400048060ff */
[----:B------:R-:W2:Y:S04]  /*16c240*/  LDL.LU R28, [R1+0x53f0] ;  /* 0x0053f000011c7983 */ /* 0x000ea80000300800 */
[----:B------:R0:W-:Y:S04]  /*16c250*/  STL [R1+0x3ec], R9 ;  /* 0x0003ec0901007387 */ /* 0x0001e80000100800 */
[----:B0-----:R-:W2:Y:S02]  /*16c260*/  LDL.LU R9, [R1+0x53ec] ;  /* 0x0053ec0001097983 */ /* 0x001ea40000300800 */
[----:B--2---:R-:W-:-:S02]  /*16c270*/  F2FP.SATFINITE.E5M2.F32.PACK_AB_MERGE_C R9, R9, R28, RZ ;  /* 0x0000001c0909723e */ /* 0x004fc400048060ff */
[----:B------:R-:W2:Y:S02]  /*16c280*/  LDL.LU R28, [R1+0x53e8] ;  /* 0x0053e800011c7983 */ /* 0x000ea40000300800 */
[----:B--2---:R-:W-:Y:S02]  /*16c290*/  F2FP.SATFINITE.E5M2.F32.PACK_AB_MERGE_C R28, R28, R24, RZ ;  /* 0x000000181c1c723e */ /* 0x004fe400048060ff */
[----:B------:R-:W3:Y:S02]  /*16c2a0*/  LDL.LU R24, [R1+0x53e4] ;  /* 0x0053e40001187983 */ /* 0x000ee40000300800 */
[----:B---3--:R-:W-:Y:S02]  /*16c2b0*/  F2FP.SATFINITE.E5M2.F32.PACK_AB_MERGE_C R24, R24, R17, RZ ;  /* 0x000000111818723e */ /* 0x008fe400048060ff */
[----:B------:R-:W2:Y:S01]  /*16c2c0*/  LDL.LU R17, [R1+0x53e0] ;  /* 0x0053e00001117983 */ /* 0x000ea20000300800 */
[----:B------:R-:W-:Y:S02]  /*16c2d0*/  F2FP.SATFINITE.E5M2.F32.PACK_AB_MERGE_C R0, R0, R18, RZ ;  /* 0x000000120000723e */ /* 0x000fe400048060ff */
[----:B------:R-:W-:-:S02]  /*16c2e0*/  LOP3.LUT R8, R8, 0xffff, RZ, 0xc0, !PT ;  /* 0x0000ffff08087812 */ /* 0x000fc400078ec0ff */
[----:B------:R-:W-:Y:S02]  /*16c2f0*/  LOP3.LUT R18, R11, 0xffff, RZ, 0xc0, !PT ;  /* 0x0000ffff0b127812 */ /* 0x000fe400078ec0ff */
[----:B------:R-:W-:Y:S02]  /*16c300*/  F2FP.SATFINITE.E5M2.F32.PACK_AB_MERGE_C R23, R23, R12, RZ ;  /* 0x0000000c1717723e */ /* 0x000fe400048060ff */
[----:B------:R-:W-:-:S04]  /*16c310*/  SHF.R.U32.HI R11, RZ, 0x8, R18 ;  /* 0x00000008ff0b7819 */ /* 0x000fc80000011612 */
[----:B------:R-:W-:Y:S02]  /*16c320*/  LOP3.LUT R11, R11, 0xffff, RZ, 0xc0, !PT ;  /* 0x0000ffff0b0b7812 */ /* 0x000fe400078ec0ff */
[----:B------:R-:W-:Y:S02]  /*16c330*/  LOP3.LUT R22, R22, 0xffff, RZ, 0xc0, !PT ;  /* 0x0000ffff16167812 */ /* 0x000fe400078ec0ff */
[----:B------:R-:W-:Y:S02]  /*16c340*/  LOP3.LUT R23, R23, 0xffff, RZ, 0xc0, !PT ;  /* 0x0000ffff17177812 */ /* 0x000fe400078ec0ff */
[----:B------:R-:W-:Y:S02]  /*16c350*/  LOP3.LUT R0, R0, 0xffff, RZ, 0xc0, !PT ;  /* 0x0000ffff00007812 */ /* 0x000fe400078ec0ff */
[----:B--2---:R-:W-:Y:S02]  /*16c360*/  F2FP.SATFINITE.E5M2.F32.PACK_AB_MERGE_C R17, R17, R27, RZ ;  /* 0x0000001b1111723e */ /* 0x004fe400048060ff */
[----:B------:R-:W-:-:S02]  /*16c370*/  LOP3.LUT R27, R26, 0xffff, RZ, 0xc0, !PT ;  /* 0x0000ffff1a1b7812 */ /* 0x000fc400078ec0ff */
[----:B------:R-:W-:Y:S02]  /*16c380*/  LOP3.LUT R26, R13, 0xffff, RZ, 0xc0, !PT ;  /* 0x0000ffff0d1a7812 */ /* 0x000fe400078ec0ff */
[----:B------:R-:W-:Y:S01]  /*16c390*/  SHF.R.U32.HI R13, RZ, 0x8, R8 ;  /* 0x00000008ff0d7819 */ /* 0x000fe20000011608 */
[----:B------:R0:W-:Y:S01]  /*16c3a0*/  STL [R1+0x3cc], R17 ;  /* 0x0003cc1101007387 */ /* 0x0001e20000100800 */
[----:B------:R-:W-:Y:S02]  /*16c3b0*/  SHF.R.U32.HI R12, RZ, 0x8, R26 ;  /* 0x00000008ff0c7819 */ /* 0x000fe4000001161a */
[----:B------:R-:W-:Y:S02]  /*16c3c0*/  LOP3.LUT R13, R13, 0xffff, RZ, 0xc0, !PT ;  /* 0x0000ffff0d0d7812 */ /* 0x000fe400078ec0ff */
[----:B------:R-:W-:Y:S02]  /*16c3d0*/  PRMT R8, R8, 0x3340, R27 ;  /* 0x0000334008087816 */ /* 0x000fe4000000001b */
[----:B------:R-:W-:-:S02]  /*16c3e0*/  LOP3.LUT R12, R12, 0xffff, RZ, 0xc0, !PT ;  /* 0x0000ffff0c0c7812 */ /* 0x000fc400078ec0ff */
[----:B0-----:R-:W-:Y:S02]  /*16c3f0*/  SHF.R.U32.HI R17, RZ, 0x8, R27 ;  /* 0x00000008ff117819 */ /* 0x001fe4000001161b */
[----:B------:R-:W-:Y:S01]  /*16c400*/  PRMT R18, R18, 0x3340, R26 ;  /* 0x0000334012127816 */ /* 0x000fe2000000001a */
[----:B------:R-:W2:Y:S01]  /*16c410*/  LDL.LU R27, [R1+0x53dc] ;  /* 0x0053dc00011b7983 */ /* 0x000ea20000300800 */
[----:B------:R-:W-:Y:S02]  /*16c420*/  LOP3.LUT R17, R17, 0xffff, RZ, 0xc0, !PT ;  /* 0x0000ffff11117812 */ /* 0x000fe400078ec0ff */
[----:B------:R-:W-:Y:S01]  /*16c430*/  PRMT R11, R11, 0x3340, R12 ;  /* 0x000033400b0b7816 */ /* 0x000fe2000000000c */
[----:B------:R0:W-:Y:S01]  /*16c440*/  STL [R1+0x1a18], R8 ;  /* 0x001a180801007387 */ /* 0x0001e20000100800 */
[----:B------:R-:W-:Y:S02]  /*16c450*/  PRMT R13, R13, 0x3340, R17 ;  /* 0x000033400d0d7816 */ /* 0x000fe40000000011 */
[----:B------:R-:W-:Y:S01]  /*16c460*/  LOP3.LUT R17, R14, 0xffff, RZ, 0xc0, !PT ;  /* 0x0000ffff0e117812 */ /* 0x000fe200078ec0ff */
[----:B0-----:R-:W3:Y:S04]  /*16c470*/  LDL.LU R8, [R1+0x53d8] ;  /* 0x0053d80001087983 */ /* 0x001ee80000300800 */
[----:B------:R-:W-:Y:S04]  /*16c480*/  STL [R1+0x1a14], R18 ;  /* 0x001a141201007387 */ /* 0x000fe80000100800 */
[----:B------:R0:W-:Y:S04]  /*16c490*/  STL [R1+0x189c], R13 ;  /* 0x00189c0d01007387 */ /* 0x0001e80000100800 */
[----:B------:R1:W-:Y:S04]  /*16c4a0*/  STL [R1+0x1898], R11 ;  /* 0x0018980b01007387 */ /* 0x0003e80000100800 */
[----:B------:R-:W2:Y:S01]  /*16c4b0*/  LDL.LU R14, [R1+0x2cf0] ;  /* 0x002cf000010e7983 */ /* 0x000ea20000300800 */
[----:B----4-:R-:W-:-:S02]  /*16c4c0*/  LOP3.LUT R26, R19, 0xffff, RZ, 0xc0, !PT ;  /* 0x0000ffff131a7812 */ /* 0x010fc400078ec0ff */
[----:B------:R-:W-:Y:S02]  /*16c4d0*/  LOP3.LUT R12, R29, 0xffff, RZ, 0xc0, !PT ;  /* 0x0000ffff1d0c7812 */ /* 0x000fe400078ec0ff */
[----:B0-----:R-:W-:Y:S02]  /*16c4e0*/  LOP3.LUT R13, R16, 0xffff, RZ, 0xc0, !PT ;  /* 0x0000ffff100d7812 */ /* 0x001fe400078ec0ff */
[----:B------:R-:W4:Y:S04]  /*16c4f0*/  LDL.LU R16, [R1+0x2cdc] ;  /* 0x002cdc0001107983 */ /* 0x000f280000300800 */
[----:B------:R-:W4:Y:S01]  /*16c500*/  LDL.LU R19, [R1+0x2cd8] ;  /* 0x002cd80001137983 */ /* 0x000f220000300800 */
[----:B------:R-:W-:-:S03]  /*16c510*/  LOP3.LUT R18, R25, 0xffff, RZ, 0xc0, !PT ;  /* 0x0000ffff19127812 */ /* 0x000fc600078ec0ff */
[----:B------:R-:W4:Y:S04]  /*16c520*/  LDL.LU R29, [R1+0x334] ;  /* 0x00033400011d7983 */ /* 0x000f280000300800 */
[----:B------:R-:W4:Y:S01]  /*16c530*/  LDL.LU R25, [R1+0x1c0] ;  /* 0x0001c00001197983 */ /* 0x000f220000300800 */
[----:B-1----:R-:W-:Y:S02]  /*16c540*/  SHF.R.U32.HI R11, RZ, 0x8, R17 ;  /* 0x00000008ff0b7819 */ /* 0x002fe40000011611 */
[----:B------:R-:W-:-:S05]  /*16c550*/  PRMT R17, R17, 0x3340, R12 ;  /* 0x0000334011117816 */ /* 0x000fca000000000c */
[----:B------:R0:W-:Y:S02]  /*16c560*/  STL [R1+0x1a10], R17 ;  /* 0x001a101101007387 */ /* 0x0001e40000100800 */
[----:B0-----:R-:W-:Y:S02]  /*16c570*/  SHF.R.U32.HI R17, RZ, 0x8, R22 ;  /* 0x00000008ff117819 */ /* 0x001fe40000011616 */
[----:B------:R-:W-:-:S05]  /*16c580*/  PRMT R22, R22, 0x3340, R18 ;  /* 0x0000334016167816 */ /* 0x000fca0000000012 */
[----:B------:R0:W-:Y:S02]  /*16c590*/  STL [R1+0x1a0c], R22 ;  /* 0x001a0c1601007387 */ /* 0x0001e40000100800 */
[----:B0-----:R-:W-:Y:S02]  /*16c5a0*/  SHF.R.U32.HI R22, RZ, 0x8, R18 ;  /* 0x00000008ff167819 */ /* 0x001fe40000011612 */
[----:B------:R-:W-:Y:S02]  /*16c5b0*/  SHF.R.U32.HI R18, RZ, 0x8, R13 ;  /* 0x00000008ff127819 */ /* 0x000fe4000001160d */
[--C-:B------:R-:W-:Y:S02]  /*16c5c0*/  PRMT R13, R13, 0x3340, R23.reuse ;  /* 0x000033400d0d7816 */ /* 0x100fe40000000017 */
[----:B------:R-:W-:-:S03]  /*16c5d0*/  SHF.R.U32.HI R23, RZ, 0x8, R23 ;  /* 0x00000008ff177819 */ /* 0x000fc60000011617 */
[----:B------:R0:W-:Y:S02]  /*16c5e0*/  STL [R1+0x1a08], R13 ;  /* 0x001a080d01007387 */ /* 0x0001e40000100800 */
[----:B0-----:R-:W-:Y:S02]  /*16c5f0*/  SHF.R.U32.HI R13, RZ, 0x8, R26 ;  /* 0x00000008ff0d7819 */ /* 0x001fe4000001161a */
[--C-:B------:R-:W-:Y:S02]  /*16c600*/  PRMT R26, R26, 0x3340, R0.reuse ;  /* 0x000033401a1a7816 */ /* 0x100fe40000000000 */
[----:B------:R-:W-:-:S03]  /*16c610*/  SHF.R.U32.HI R0, RZ, 0x8, R0 ;  /* 0x00000008ff007819 */ /* 0x000fc60000011600 */
[----:B------:R0:W-:Y:S02]  /*16c620*/  STL [R1+0x1a04], R26 ;  /* 0x001a041a01007387 */ /* 0x0001e40000100800 */
[----:B0-----:R-:W-:Y:S01]  /*16c630*/  LOP3.LUT R26, R23, 0xffff, RZ, 0xc0, !PT ;  /* 0x0000ffff171a7812 */ /* 0x001fe200078ec0ff */
[----:B------:R-:W-:Y:S01]  /*16c640*/  IMAD.MOV.U32 R23, RZ, RZ, R17 ;  /* 0x000000ffff177224 */ /* 0x000fe200078e0011 */
[----:B------:R-:W-:Y:S02]  /*16c650*/  LOP3.LUT R17, R0, 0xffff, RZ, 0xc0, !PT ;  /* 0x0000ffff00117812 */ /* 0x000fe400078ec0ff */
[----:B------:R-:W-:Y:S02]  /*16c660*/  LOP3.LUT R0, R22, 0xffff, RZ, 0xc0, !PT ;  /* 0x0000ffff16007812 */ /* 0x000fe400078ec0ff */
[----:B------:R-:W4:Y:S01]  /*16c670*/  LDL.LU R22, [R1+0x53d4] ;  /* 0x0053d40001167983 */ /* 0x000f220000300800 */
[----:B------:R-:W-:Y:S02]  /*16c680*/  SHF.R.U32.HI R12, RZ, 0x8, R12 ;  /* 0x00000008ff0c7819 */ /* 0x000fe4000001160c */
[----:B------:R-:W-:-:S02]  /*16c690*/  LOP3.LUT R18, R18, 0xffff, RZ, 0xc0, !PT ;  /* 0x0000ffff12127812 */ /* 0x000fc400078ec0ff */
[----:B------:R-:W-:Y:S02]  /*16c6a0*/  LOP3.LUT R13, R13, 0xffff, RZ, 0xc0, !PT ;  /* 0x0000ffff0d0d7812 */ /* 0x000fe400078ec0ff */
[----:B------:R-:W-:Y:S02]  /*16c6b0*/  LOP3.LUT R11, R11, 0xffff, RZ, 0xc0, !PT ;  /* 0x0000ffff0b0b7812 */ /* 0x000fe400078ec0ff */
[----:B------:R-:W-:Y:S02]  /*16c6c0*/  LOP3.LUT R12, R12, 0xffff, RZ, 0xc0, !PT ;  /* 0x0000ffff0c0c7812 */ /* 0x000fe400078ec0ff */
[----:B------:R-:W-:Y:S02]  /*16c6d0*/  LOP3.LUT R23, R23, 0xffff, RZ, 0xc0, !PT ;  /* 0x0000ffff17177812 */ /* 0x000fe400078ec0ff */
[----:B------:R-:W-:Y:S02]  /*16c6e0*/  PRMT R18, R18, 0x3340, R26 ;  /* 0x0000334012127816 */ /* 0x000fe4000000001a */
[----:B------:R-:W-:-:S02]  /*16c6f0*/  PRMT R13, R13, 0x3340, R17 ;  /* 0x000033400d0d7816 */ /* 0x000fc40000000011 */
[----:B------:R-:W-:Y:S02]  /*16c700*/  PRMT R11, R11, 0x3340, R12 ;  /* 0x000033400b0b7816 */ /* 0x000fe4000000000c */
[----:B------:R-:W-:Y:S01]  /*16c710*/  PRMT R0, R23, 0x3340, R0 ;  /* 0x0000334017007816 */ /* 0x000fe20000000000 */
[----:B------:R-:W-:Y:S04]  /*16c720*/  STL [R1+0x1890], R18 ;  /* 0x0018901201007387 */ /* 0x000fe80000100800 */
[----:B------:R0:W-:Y:S04]  /*16c730*/  STL [R1+0x188c], R13 ;  /* 0x00188c0d01007387 */ /* 0x0001e80000100800 */
[----:B------:R-:W-:Y:S04]  /*16c740*/  STL [R1+0x1888], R11 ;  /* 0x0018880b01007387 */ /* 0x000fe80000100800 */
[----:B------:R3:W-:Y:S04]  /*16c750*/  STL [R1+0x1884], R0 ;  /* 0x0018840001007387 */ /* 0x0007e80000100800 */
[----:B0-----:R-:W4:Y:S01]  /*16c760*/  LDL.LU R13, [R1+0x2d30] ;  /* 0x002d3000010d7983 */ /* 0x001f220000300800 */
[----:B--2---:R-:W-:-:S02]  /*16c770*/  LOP3.LUT R12, R14, 0xffff, RZ, 0xc0, !PT ;  /* 0x0000ffff0e0c7812 */ /* 0x004fc400078ec0ff */
[----:B---3--:R-:W-:Y:S02]  /*16c780*/  LOP3.LUT R0, R8, 0xffff, RZ, 0xc0, !PT ;  /* 0x0000ffff08007812 */ /* 0x008fe400078ec0ff */
[----:B----4-:R-:W-:Y:S02]  /*16c790*/  LOP3.LUT R14, R16, 0xffff, RZ, 0xc0, !PT ;  /* 0x0000ffff100e7812 */ /* 0x010fe400078ec0ff */
[----:B------:R-:W2:Y:S04]  /*16c7a0*/  LDL.LU R16, [R1+0x2d2c] ;  /* 0x002d2c0001107983 */ /* 0x000ea80000300800 */
[----:B------:R-:W3:Y:S01]  /*16c7b0*/  LDL.LU R8, [R1+0x2d00] ;  /* 0x002d000001087983 */ /* 0x000ee20000300800 */
[----:B------:R-:W-:Y:S02]  /*16c7c0*/  LOP3.LUT R17, R29, 0xffff, RZ, 0xc0, !PT ;  /* 0x0000ffff1d117812 */ /* 0x000fe400078ec0ff */
[----:B------:R-:W-:Y:S01]  /*16c7d0*/  LOP3.LUT R11, R25, 0xffff, RZ, 0xc0, !PT ;  /* 0x0000ffff190b7812 */ /* 0x000fe200078ec0ff */
[----:B------:R-:W4:Y:S04]  /*16c7e0*/  LDL.LU R29, [R1+0x2cfc] ;  /* 0x002cfc00011d7983 */ /* 0x000f280000300800 */
[----:B------:R-:W4:Y:S01]  /*16c7f0*/  LDL.LU R25, [R1+0x270] ;  /* 0x0002700001197983 */ /* 0x000f220000300800 */
[----:B------:R-:W-:-:S02]  /*16c800*/  PRMT R18, R12, 0x3340, R11 ;  /* 0x000033400c127816 */ /* 0x000fc4000000000b */
[----:B------:R-:W-:Y:S02]  /*16c810*/  LOP3.LUT R19, R19, 0xffff, RZ, 0xc0, !PT ;  /* 0x0000ffff13137812 */ /* 0x000fe400078ec0ff */
[----:B------:R-:W-:Y:S01]  /*16c820*/  LOP3.LUT R24, R24, 0xffff, RZ, 0xc0, !PT ;  /* 0x0000ffff18187812 */ /* 0x000fe200078ec0ff */
[----:B------:R0:W-:Y:S01]  /*16c830*/  STL [R1+0x1a00], R18 ;  /* 0x001a001201007387 */ /* 0x0001e20000100800 */
[----:B------:R-:W-:Y:S02]  /*16c840*/  SHF.R.U32.HI R11, RZ, 0x8, R11 ;  /* 0x00000008ff0b7819 */ /* 0x000fe4000001160b */
[----:B------:R-:W-:Y:S02]  /*16c850*/  LOP3.LUT R23, R22, 0xffff, RZ, 0xc0, !PT ;  /* 0x0000ffff16177812 */ /* 0x000fe400078ec0ff */
[----:B------:R-:W-:Y:S02]  /*16c860*/  SHF.R.U32.HI R22, RZ, 0x8, R12 ;  /* 0x00000008ff167819 */ /* 0x000fe4000001160c */
[----:B------:R-:W-:-:S02]  /*16c870*/  PRMT R26, R14, 0x3340, R23 ;  /* 0x000033400e1a7816 */ /* 0x000fc40000000017 */
[----:B0-----:R-:W-:Y:S02]  /*16c880*/  SHF.R.U32.HI R18, RZ, 0x8, R23 ;  /* 0x00000008ff127819 */ /* 0x001fe40000011617 */
[----:B------:R-:W-:Y:S02]  /*16c890*/  SHF.R.U32.HI R12, RZ, 0x8, R14 ;  /* 0x00000008ff0c7819 */ /* 0x000fe4000001160e */
[----:B------:R-:W-:Y:S01]  /*16c8a0*/  SHF.R.U32.HI R23, RZ, 0x8, R19 ;  /* 0x00000008ff177819 */ /* 0x000fe20000011613 */
[----:B------:R-:W4:Y:S01]  /*16c8b0*/  LDL.LU R14, [R1+0x1c4] ;  /* 0x0001c400010e7983 */ /* 0x000f220000300800 */
[----:B------:R-:W-:-:S03]  /*16c8c0*/  PRMT R19, R19, 0x3340, R0 ;  /* 0x0000334013137816 */ /* 0x000fc60000000000 */
[----:B------:R0:W-:Y:S04]  /*16c8d0*/  STL [R1+0x19fc], R26 ;  /* 0x0019fc1a01007387 */ /* 0x0001e80000100800 */
[----:B------:R1:W-:Y:S01]  /*16c8e0*/  STL [R1+0x19f8], R19 ;  /* 0x0019f81301007387 */ /* 0x0003e20000100800 */
[----:B0-----:R-:W-:Y:S02]  /*16c8f0*/  SHF.R.U32.HI R26, RZ, 0x8, R0 ;  /* 0x00000008ff1a7819 */ /* 0x001fe40000011600 */
[----:B------:R-:W-:Y:S02]  /*16c900*/  PRMT R0, R17, 0x3340, R24 ;  /* 0x0000334011007816 */ /* 0x000fe40000000018 */
[----:B-1----:R-:W-:Y:S02]  /*16c910*/  SHF.R.U32.HI R19, RZ, 0x8, R17 ;  /* 0x00000008ff137819 */ /* 0x002fe40000011611 */
[----:B------:R-:W4:Y:S04]  /*16c920*/  LDL.LU R17, [R1+0x53d0] ;  /* 0x0053d00001117983 */ /* 0x000f280000300800 */
[----:B------:R0:W-:Y:S01]  /*16c930*/  STL [R1+0x19f4], R0 ;  /* 0x0019f40001007387 */ /* 0x0001e20000100800 */
[----:B------:R-:W-:-:S02]  /*16c940*/  LOP3.LUT R12, R12, 0xffff, RZ, 0xc0, !PT ;  /* 0x0000ffff0c0c7812 */ /* 0x000fc400078ec0ff */
[----:B------:R-:W-:Y:S02]  /*16c950*/  LOP3.LUT R18, R18, 0xffff, RZ, 0xc0, !PT ;  /* 0x0000ffff12127812 */ /* 0x000fe400078ec0ff */
[----:B0-----:R-:W-:Y:S01]  /*16c960*/  SHF.R.U32.HI R0, RZ, 0x8, R24 ;  /* 0x00000008ff007819 */ /* 0x001fe20000011618 */
[----:B------:R-:W-:Y:S01]  /*16c970*/  IMAD.MOV.U32 R24, RZ, RZ, R26 ;  /* 0x000000ffff187224 */ /* 0x000fe200078e001a */
[----:B------:R-:W-:Y:S02]  /*16c980*/  LOP3.LUT R26, R22, 0xffff, RZ, 0xc0, !PT ;  /* 0x0000ffff161a7812 */ /* 0x000fe400078ec0ff */
[----:B------:R-:W-:Y:S02]  /*16c990*/  LOP3.LUT R22, R11, 0xffff, RZ, 0xc0, !PT ;  /* 0x0000ffff0b167812 */ /* 0x000fe400078ec0ff */
[----:B------:R-:W-:Y:S02]  /*16c9a0*/  LOP3.LUT R11, R23, 0xffff, RZ, 0xc0, !PT ;  /* 0x0000ffff170b7812 */ /* 0x000fe400078ec0ff */
[----:B------:R-:W-:-:S02]  /*16c9b0*/  LOP3.LUT R24, R24, 0xffff, RZ, 0xc0, !PT ;  /* 0x0000ffff18187812 */ /* 0x000fc400078ec0ff */
[----:B------:R-:W-:Y:S02]  /*16c9c0*/  PRMT R26, R26, 0x3340, R22 ;  /* 0x000033401a1a7816 */ /* 0x000fe40000000016 */
[----:B------:R-:W-:Y:S02]  /*16c9d0*/  LOP3.LUT R23, R19, 0xffff, RZ, 0xc0, !PT ;  /* 0x0000ffff13177812 */ /* 0x000fe400078ec0ff */
[----:B------:R-:W-:Y:S01]  /*16c9e0*/  PRMT R18, R12, 0x3340, R18 ;  /* 0x000033400c127816 */ /* 0x000fe20000000012 */
[----:B------:R-:W4:Y:S01]  /*16c9f0*/  LDL.LU R19, [R1+0x53cc] ;  /* 0x0053cc0001137983 */ /* 0x000f220000300800 */
[----:B------:R-:W-:Y:S02]  /*16ca00*/  LOP3.LUT R0, R0, 0xffff, RZ, 0xc0, !PT ;  /* 0x0000ffff00007812 */ /* 0x000fe400078ec0ff */
[----:B------:R-:W-:Y:S01]  /*16ca10*/  PRMT R12, R11, 0x3340, R24 ;  /* 0x000033400b0c7816 */ /* 0x000fe20000000018 */
[----:B------:R-:W4:Y:S04]  /*16ca20*/  LDL.LU R22, [R1+0x53c8] ;  /* 0x0053c80001167983 */ /* 0x000f280000300800 */
[----:B------:R-:W-:Y:S04]  /*16ca30*/  STL [R1+0x187c], R26 ;  /* 0x00187c1a01007387 */ /* 0x000fe80000100800 */
[----:B------:R-:W4:Y:S04]  /*16ca40*/  LDL.LU R24, [R1+0x26c] ;  /* 0x00026c0001187983 */ /* 0x000f280000300800 */
[----:B------:R-:W-:Y:S01]  /*16ca50*/  STL [R1+0x1878], R18 ;  /* 0x0018781201007387 */ /* 0x000fe20000100800 */
[----:B------:R-:W-:-:S03]  /*16ca60*/  PRMT R11, R23, 0x3340, R0 ;  /* 0x00003340170b7816 */ /* 0x000fc60000000000 */
[----:B------:R0:W-:Y:S04]  /*16ca70*/  STL [R1+0x1874], R12 ;  /* 0x0018740c01007387 */ /* 0x0001e80000100800 */
[----:B------:R-:W4:Y:S04]  /*16ca80*/  LDL.LU R0, [R1+0x1c8] ;  /* 0x0001c80001007983 */ /* 0x000f280000300800 */
[----:B------:R1:W-:Y:S01]  /*16ca90*/  STL [R1+0x1870], R11 ;  /* 0x0018700b01007387 */ /* 0x0003e20000100800 */
[----:B0-----:R-:W-:Y:S02]  /*16caa0*/  LOP3.LUT R12, R13, 0xffff, RZ, 0xc0, !PT ;  /* 0x0000ffff0d0c7812 */ /* 0x001fe400078ec0ff */
[----:B--2---:R-:W-:-:S02]  /*16cab0*/  LOP3.LUT R13, R16, 0xffff, RZ, 0xc0, !PT ;  /* 0x0000ffff100d7812 */ /* 0x004fc400078ec0ff */
[----:B------:R-:W2:Y:S01]  /*16cac0*/  LDL.LU R16, [R1+0x2ce4] ;  /* 0x002ce40001107983 */ /* 0x000ea20000300800 */
[----:B---3--:R-:W-:-:S03]  /*16cad0*/  LOP3.LUT R26, R8, 0xffff, RZ, 0xc0, !PT ;  /* 0x0000ffff081a7812 */ /* 0x008fc600078ec0ff */
[----:B------:R-:W3:Y:S01]  /*16cae0*/  LDL.LU R8, [R1+0x2ce0] ;  /* 0x002ce00001087983 */ /* 0x000ee20000300800 */
[----:B----4-:R-:W-:Y:S02]  /*16caf0*/  LOP3.LUT R18, R29, 0xffff, RZ, 0xc0, !PT ;  /* 0x0000ffff1d127812 */ /* 0x010fe400078ec0ff */
[----:B-1----:R-:W-:Y:S01]  /*16cb00*/  LOP3.LUT R11, R25, 0xffff, RZ, 0xc0, !PT ;  /* 0x0000ffff190b7812 */ /* 0x002fe200078ec0ff */
[----:B------:R-:W4:Y:S04]  /*16cb10*/  LDL.LU R29, [R1+0x33c] ;  /* 0x00033c00011d7983 */ /* 0x000f280000300800 */
[----:B------:R-:W4:Y:S01]  /*16cb20*/  LDL.LU R25, [R1+0x338] ;  /* 0x0003380001197983 */ /* 0x000f220000300800 */
[----:B------:R-:W-:Y:S02]  /*16cb30*/  LOP3.LUT R28, R28, 0xffff, RZ, 0xc0, !PT ;  /* 0x0000ffff1c1c7812 */ /* 0x000fe400078ec0ff */
[----:B------:R-:W-:-:S02]  /*16cb40*/  LOP3.LUT R23, R0, 0xffff, RZ, 0xc0, !PT ;  /* 0x0000ffff00177812 */ /* 0x000fc400078ec0ff */
[----:B------:R-:W-:Y:S02]  /*16cb50*/  LOP3.LUT R0, R14, 0xffff, RZ, 0xc0, !PT ;  /* 0x0000ffff0e007812 */ /* 0x000fe400078ec0ff */
[----:B------:R-:W-:Y:S02]  /*16cb60*/  SHF.R.U32.HI R14, RZ, 0x8, R12 ;  /* 0x00000008ff0e7819 */ /* 0x000fe4000001160c */
[----:B------:R-:W-:Y:S02]  /*16cb70*/  PRMT R12, R12, 0x3340, R11 ;  /* 0x000033400c0c7816 */ /* 0x000fe4000000000b */
[----:B------:R-:W-:-:S03]  /*16cb80*/  LOP3.LUT R24, R24, 0xffff, RZ, 0xc0, !PT ;  /* 0x0000ffff18187812 */ /* 0x000fc600078ec0ff */
[----:B------:R0:W-:Y:S02]  /*16cb90*/  STL [R1+0x19f0], R12 ;  /* 0x0019f00c01007387 */ /* 0x0001e40000100800 */
[----:B0-----:R-:W-:Y:S02]  /*16cba0*/  SHF.R.U32.HI R12, RZ, 0x8, R13 ;  /* 0x00000008ff0c7819 */ /* 0x001fe4000001160d */
[----:B------:R-:W-:-:S05]  /*16cbb0*/  PRMT R13, R13, 0x3340, R24 ;  /* 0x000033400d0d7816 */ /* 0x000fca0000000018 */
[----:B------:R0:W-:Y:S02]  /*16cbc0*/  STL [R1+0x19ec], R13 ;  /* 0x0019ec0d01007387 */ /* 0x0001e40000100800 */
[----:B0-----:R-:W-:Y:S02]  /*16cbd0*/  SHF.R.U32.HI R13, RZ, 0x8, R24 ;  /* 0x00000008ff0d7819 */ /* 0x001fe40000011618 */
[----:B------:R-:W-:Y:S02]  /*16cbe0*/  SHF.R.U32.HI R24, RZ, 0x8, R26 ;  /* 0x00000008ff187819 */ /* 0x000fe4000001161a */
[----:B------:R-:W-:Y:S02]  /*16cbf0*/  PRMT R26, R26, 0x3340, R23 ;  /* 0x000033401a1a7816 */ /* 0x000fe40000000017 */
[----:B------:R-:W-:-:S03]  /*16cc00*/  SHF.R.U32.HI R11, RZ, 0x8, R11 ;  /* 0x00000008ff0b7819 */ /* 0x000fc6000001160b */
[----:B------:R0:W-:Y:S01]  /*16cc10*/  STL [R1+0x19e8], R26 ;  /* 0x0019e81a01007387 */ /* 0x0001e20000100800 */
[----:B------:R-:W-:Y:S02]  /*16cc20*/  SHF.R.U32.HI R23, RZ, 0x8, R23 ;  /* 0x00000008ff177819 */ /* 0x000fe40000011617 */
[----:B------:R-:W-:Y:S02]  /*16cc30*/  LOP3.LUT R14, R14, 0xffff, RZ, 0xc0, !PT ;  /* 0x0000ffff0e0e7812 */ /* 0x000fe400078ec0ff */
[----:B0-----:R-:W-:Y:S02]  /*16cc40*/  SHF.R.U32.HI R26, RZ, 0x8, R18 ;  /* 0x00000008ff1a7819 */ /* 0x001fe40000011612 */
[--C-:B------:R-:W-:Y:S02]  /*16cc50*/  PRMT R18, R18, 0x3340, R0.reuse ;  /* 0x0000334012127816 */ /* 0x100fe40000000000 */
[----:B------:R-:W-:Y:S02]  /*16cc60*/  SHF.R.U32.HI R0, RZ, 0x8, R0 ;  /* 0x00000008ff007819 */ /* 0x000fe40000011600 */
[----:B------:R-:W-:-:S02]  /*16cc70*/  LOP3.LUT R12, R12, 0xffff, RZ, 0xc0, !PT ;  /* 0x0000ffff0c0c7812 */ /* 0x000fc400078ec0ff */
[----:B------:R-:W-:Y:S01]  /*16cc80*/  LOP3.LUT R13, R13, 0xffff, RZ, 0xc0, !PT ;  /* 0x0000ffff0d0d7812 */ /* 0x000fe200078ec0ff */
[----:B------:R0:W-:Y:S01]  /*16cc90*/  STL [R1+0x19e4], R18 ;  /* 0x0019e41201007387 */ /* 0x0001e20000100800 */
[----:B------:R-:W-:Y:S02]  /*16cca0*/  LOP3.LUT R0, R0, 0xffff, RZ, 0xc0, !PT ;  /* 0x0000ffff00007812 */ /* 0x000fe400078ec0ff */
[----:B------:R-:W-:Y:S02]  /*16ccb0*/  PRMT R12, R12, 0x3340, R13 ;  /* 0x000033400c0c7816 */ /* 0x000fe4000000000d */
[----:B0-----:R-:W-:Y:S02]  /*16ccc0*/  LOP3.LUT R18, R11, 0xffff, RZ, 0xc0, !PT ;  /* 0x0000ffff0b127812 */ /* 0x001fe400078ec0ff */
[----:B------:R-:W-:Y:S02]  /*16ccd0*/  LOP3.LUT R11, R24, 0xffff, RZ, 0xc0, !PT ;  /* 0x0000ffff180b7812 */ /* 0x000fe400078ec0ff */
[----:B------:R-:W-:-:S02]  /*16cce0*/  LOP3.LUT R24, R23, 0xffff, RZ, 0xc0, !PT ;  /* 0x0000ffff17187812 */ /* 0x000fc400078ec0ff */
[----:B------:R-:W-:Y:S02]  /*16ccf0*/  LOP3.LUT R23, R26, 0xffff, RZ, 0xc0, !PT ;  /* 0x0000ffff1a177812 */ /* 0x000fe400078ec0ff */
[----:B------:R-:W-:Y:S02]  /*16cd00*/  PRMT R14, R14, 0x3340, R18 ;  /* 0x000033400e0e7816 */ /* 0x000fe40000000012 */
[----:B------:R-:W-:Y:S02]  /*16cd10*/  PRMT R11, R11, 0x3340, R24 ;  /* 0x000033400b0b7816 */ /* 0x000fe40000000018 */
[----:B------:R-:W-:Y:S01]  /*16cd20*/  PRMT R0, R23, 0x3340, R0 ;  /* 0x0000334017007816 */ /* 0x000fe20000000000 */
[----:B------:R0:W-:Y:S04]  /*16cd30*/  STL [R1+0x186c], R14 ;  /* 0x00186c0e01007387 */ /* 0x0001e80000100800 */
[----:B------:R-:W-:Y:S01]  /*16cd40*/  STL [R1+0x1868], R12 ;  /* 0x0018680c01007387 */ /* 0x000fe20000100800 */
[----:B------:R-:W-:-:S03]  /*16cd50*/  LOP3.LUT R24, R22, 0xffff, RZ, 0xc0, !PT ;  /* 0x0000ffff16187812 */ /* 0x000fc600078ec0ff */
[----:B------:R-:W-:Y:S04]  /*16cd60*/  STL [R1+0x1864], R11 ;  /* 0x0018640b01007387 */ /* 0x000fe80000100800 */
[----:B------:R1:W-:Y:S01]  /*16cd70*/  STL [R1+0x185c], R0 ;  /* 0x00185c0001007387 */ /* 0x0003e20000100800 */
[----:B------:R-:W-:-:S03]  /*16cd80*/  LOP3.LUT R23, R19, 0xffff, RZ, 0xc0, !PT ;  /* 0x0000ffff13177812 */ /* 0x000fc600078ec0ff */
[----:B0-----:R-:W4:Y:S01]  /*16cd90*/  LDL.LU R14, [R1+0x2d4c] ;  /* 0x002d4c00010e7983 */ /* 0x001f220000300800 */
[----:B-1----:R-:W-:Y:S02]  /*16cda0*/  LOP3.LUT R0, R9, 0xffff, RZ, 0xc0, !PT ;  /* 0x0000ffff09007812 */ /* 0x002fe400078ec0ff */
[----:B--2---:R-:W-:Y:S02]  /*16cdb0*/  LOP3.LUT R12, R16, 0xffff, RZ, 0xc0, !PT ;  /* 0x0000ffff100c7812 */ /* 0x004fe400078ec0ff */
[----:B---3--:R-:W-:Y:S01]  /*16cdc0*/  LOP3.LUT R11, R8, 0xffff, RZ, 0xc0, !PT ;  /* 0x0000ffff080b7812 */ /* 0x008fe200078ec0ff */
[----:B------:R-:W2:Y:S01]  /*16cdd0*/  LDL.LU R16, [R1+0x2d48] ;  /* 0x002d480001107983 */ /* 0x000ea20000300800 */
[----:B------:R-:W-:-:S03]  /*16cde0*/  PRMT R26, R12, 0x3340, R24 ;  /* 0x000033400c1a7816 */ /* 0x000fc60000000018 */
[----:B------:R-:W3:Y:S04]  /*16cdf0*/  LDL.LU R19, [R1+0x2d0c] ;  /* 0x002d0c0001137983 */ /* 0x000ee80000300800 */
[----:B------:R-:W3:Y:S01]  /*16ce00*/  LDL.LU R9, [R1+0x2ce8] ;  /* 0x002ce80001097983 */ /* 0x000ee20000300800 */
[----:B------:R-:W-:Y:S02]  /*16ce10*/  SHF.R.U32.HI R18, RZ, 0x8, R12 ;  /* 0x00000008ff127819 */ /* 0x000fe4000001160c */
[----:B----4-:R-:W-:Y:S02]  /*16ce20*/  LOP3.LUT R29, R29, 0xffff, RZ, 0xc0, !PT ;  /* 0x0000ffff1d1d7812 */ /* 0x010fe400078ec0ff */
[----:B------:R-:W-:Y:S01]  /*16ce30*/  LOP3.LUT R8, R25, 0xffff, RZ, 0xc0, !PT ;  /* 0x0000ffff19087812 */ /* 0x000fe200078ec0ff */
[----:B------:R-:W4:Y:S01]  /*16ce40*/  LDL.LU R22, [R1+0x278] ;  /* 0x0002780001167983 */ /* 0x000f220000300800 */
[----:B------:R-:W-:-:S03]  /*16ce50*/  SHF.R.U32.HI R12, RZ, 0x8, R24 ;  /* 0x00000008ff0c7819 */ /* 0x000fc60000011618 */
[----:B------:R-:W4:Y:S01]  /*16ce60*/  LDL.LU R25, [R1+0x274] ;  /* 0x0002740001197983 */ /* 0x000f220000300800 */
[----:B------:R-:W-:-:S03]  /*16ce70*/  PRMT R24, R11, 0x3340, R23 ;  /* 0x000033400b187816 */ /* 0x000fc60000000017 */
[----:B------:R0:W-:Y:S01]  /*16ce80*/  STL [R1+0x19e0], R26 ;  /* 0x0019e01a01007387 */ /* 0x0001e20000100800 */
[----:B------:R-:W-:-:S03]  /*16ce90*/  SHF.R.U32.HI R13, RZ, 0x8, R11 ;  /* 0x00000008ff0d7819 */ /* 0x000fc6000001160b */
[----:B------:R-:W4:Y:S04]  /*16cea0*/  LDL.LU R11, [R1+0x1cc] ;  /* 0x0001cc00010b7983 */ /* 0x000f280000300800 */
[----:B------:R1:W-:Y:S01]  /*16ceb0*/  STL [R1+0x19dc], R24 ;  /* 0x0019dc1801007387 */ /* 0x0003e20000100800 */
[----:B0-----:R-:W-:Y:S02]  /*16cec0*/  SHF.R.U32.HI R26, RZ, 0x8, R23 ;  /* 0x00000008ff1a7819 */ /* 0x001fe40000011617 */
[----:B------:R-:W-:Y:S02]  /*16ced0*/  SHF.R.U32.HI R23, RZ, 0x8, R29 ;  /* 0x00000008ff177819 */ /* 0x000fe4000001161d */
[--C-:B------:R-:W-:Y:S02]  /*16cee0*/  PRMT R29, R29, 0x3340, R0.reuse ;  /* 0x000033401d1d7816 */ /* 0x100fe40000000000 */
[----:B-1----:R-:W-:-:S02]  /*16cef0*/  SHF.R.U32.HI R24, RZ, 0x8, R0 ;  /* 0x00000008ff187819 */ /* 0x002fc40000011600 */
[----:B------:R-:W-:Y:S01]  /*16cf00*/  PRMT R0, R8, 0x3340, R28 ;  /* 0x0000334008007816 */ /* 0x000fe2000000001c */
[----:B------:R0:W-:Y:S02]  /*16cf10*/  STL [R1+0x19d8], R29 ;  /* 0x0019d81d01007387 */ /* 0x0001e40000100800 */
[----:B0-----:R-:W-:Y:S02]  /*16cf20*/  SHF.R.U32.HI R29, RZ, 0x8, R8 ;  /* 0x00000008ff1d7819 */ /* 0x001fe40000011608 */
[----:B------:R-:W4:Y:S04]  /*16cf30*/  LDL.LU R8, [R1+0x53c4] ;  /* 0x0053c40001087983 */ /* 0x000f280000300800 */
[----:B------:R0:W-:Y:S02]  /*16cf40*/  STL [R1+0x19d4], R0 ;  /* 0x0019d40001007387 */ /* 0x0001e40000100800 */
[----:B0-----:R-:W-:Y:S01]  /*16cf50*/  SHF.R.U32.HI R0, RZ, 0x8, R28 ;  /* 0x00000008ff007819 */ /* 0x001fe2000001161c */
[----:B------:R-:W-:Y:S01]  /*16cf60*/  IMAD.MOV.U32 R28, RZ, RZ, R26 ;  /* 0x000000ffff1c7224 */ /* 0x000fe200078e001a */
[----:B------:R-:W-:-:S02]  /*16cf70*/  LOP3.LUT R26, R12, 0xffff, RZ, 0xc0, !PT ;  /* 0x0000ffff0c1a7812 */ /* 0x000fc400078ec0ff */
[----:B------:R-:W-:Y:S02]  /*16cf80*/  LOP3.LUT R12, R23, 0xffff, RZ, 0xc0, !PT ;  /* 0x0000ffff170c7812 */ /* 0x000fe400078ec0ff */
[----:B------:R-:W-:Y:S02]  /*16cf90*/  LOP3.LUT R23, R29, 0xffff, RZ, 0xc0, !PT ;  /* 0x0000ffff1d177812 */ /* 0x000fe400078ec0ff */
[----:B------:R-:W4:Y:S01]  /*16cfa0*/  LDL.LU R29, [R1+0x53c0] ;  /* 0x0053c000011d7983 */ /* 0x000f220000300800 */
[----:B------:R-:W-:Y:S02]  /*16cfb0*/  LOP3.LUT R18, R18, 0xffff, RZ, 0xc0, !PT ;  /* 0x0000ffff12127812 */ /* 0x000fe400078ec0ff */
[----:B------:R-:W-:Y:S02]  /*16cfc0*/  LOP3.LUT R13, R13, 0xffff, RZ, 0xc0, !PT ;  /* 0x0000ffff0d0d7812 */ /* 0x000fe400078ec0ff */
[----:B------:R-:W-:Y:S02]  /*16cfd0*/  LOP3.LUT R28, R28, 0xffff, RZ, 0xc0, !PT ;  /* 0x0000ffff1c1c7812 */ /* 0x000fe400078ec0ff */
[----:B------:R-:W-:-:S02]  /*16cfe0*/  LOP3.LUT R24, R24, 0xffff, RZ, 0xc0, !PT ;  /* 0x0000ffff18187812 */ /* 0x000fc400078ec0ff */
[----:B------:R-:W-:Y:S02]  /*16cff0*/  LOP3.LUT R0, R0, 0xffff, RZ, 0xc0, !PT ;  /* 0x0000ffff00007812 */ /* 0x000fe400078ec0ff */
[----:B------:R-:W-:Y:S02]  /*16d000*/  PRMT R26, R18, 0x3340, R26 ;  /* 0x00003340121a7816 */ /* 0x000fe4000000001a */
[----:B------:R-:W-:Y:S02]  /*16d010*/  PRMT R18, R13, 0x3340, R28 ;  /* 0x000033400d127816 */ /* 0x000fe4000000001c */
[----:B------:R-:W-:Y:S02]  /*16d020*/  PRMT R13, R12, 0x3340, R24 ;  /* 0x000033400c0d7816 */ /* 0x000fe40000000018 */
[----:B------:R-:W-:Y:S01]  /*16d030*/  PRMT R0, R23, 0x3340, R0 ;  /* 0x0000334017007816 */ /* 0x000fe20000000000 */
[----:B------:R-:W-:Y:S04]  /*16d040*/  STL [R1+0x1858], R26 ;  /* 0x0018581a01007387 */ /* 0x000fe80000100800 */
[----:B------:R2:W-:Y:S04]  /*16d050*/  STL [R1+0x1854], R18 ;  /* 0x0018541201007387 */ /* 0x0005e80000100800 */
[----:B------:R0:W-:Y:S04]  /*16d060*/  STL [R1+0x1850], R13 ;  /* 0x0018500d01007387 */ /* 0x0001e80000100800 */
[----:B------:R1:W-:Y:S01]  /*16d070*/  STL [R1+0x184c], R0 ;  /* 0x00184c0001007387 */ /* 0x0003e20000100800 */
[----:B------:R-:W-:-:S02]  /*16d080*/  LOP3.LUT R12, R14, 0xffff, RZ, 0xc0, !PT ;  /* 0x0000ffff0e0c7812 */ /* 0x000fc400078ec0ff */
[----:B--2---:R-:W-:Y:S02]  /*16d090*/  LOP3.LUT R18, R16, 0xffff, RZ, 0xc0, !PT ;  /* 0x0000ffff10127812 */ /* 0x004fe400078ec0ff */
[----:B---3--:R-:W-:Y:S01]  /*16d0a0*/  LOP3.LUT R14, R19, 0xffff, RZ, 0xc0, !PT ;  /* 0x0000ffff130e7812 */ /* 0x008fe200078ec0ff */
[----:B------:R-:W2:Y:S01]  /*16d0b0*/  LDL.LU R16, [R1+0x2d60] ;  /* 0x002d600001107983 */ /* 0x000ea20000300800 */
[----:B0-----:R-:W-:-:S03]  /*16d0c0*/  LOP3.LUT R13, R9, 0xffff, RZ, 0xc0, !PT ;  /* 0x0000ffff090d7812 */ /* 0x001fc600078ec0ff */
[----:B------:R-:W3:Y:S04]  /*16d0d0*/  LDL.LU R19, [R1+0x2d5c] ;  /* 0x002d5c0001137983 */ /* 0x000ee80000300800 */
[----:B------:R-:W3:Y:S01]  /*16d0e0*/  LDL.LU R9, [R1+0x2cec] ;  /* 0x002cec0001097983 */ /* 0x000ee20000300800 */
[----:B----4-:R-:W-:Y:S02]  /*16d0f0*/  LOP3.LUT R28, R22, 0xffff, RZ, 0xc0, !PT ;  /* 0x0000ffff161c7812 */ /* 0x010fe400078ec0ff */
[----:B------:R-:W-:Y:S01]  /*16d100*/  LOP3.LUT R24, R25, 0xffff, RZ, 0xc0, !PT ;  /* 0x0000ffff19187812 */ /* 0x000fe200078ec0ff */
[----:B------:R-:W4:Y:S04]  /*16d110*/  LDL.LU R22, [R1+0x340] ;  /* 0x0003400001167983 */ /* 0x000f280000300800 */
[----:B------:R-:W4:Y:S01]  /*16d120*/  LDL.LU R25, [R1+0x280] ;  /* 0x0002800001197983 */ /* 0x000f220000300800 */
[----:B-1----:R-:W-:-:S03]  /*16d130*/  LOP3.LUT R0, R29, 0xffff, RZ, 0xc0, !PT ;  /* 0x0000ffff1d007812 */ /* 0x002fc600078ec0ff */
[----:B------:R-:W4:Y:S01]  /*16d140*/  LDL.LU R29, [R1+0x53bc] ;  /* 0x0053bc00011d7983 */ /* 0x000f220000300800 */
[----:B------:R-:W-:Y:S02]  /*16d150*/  PRMT R26, R12, 0x3340, R28 ;  /* 0x000033400c1a7816 */ /* 0x000fe4000000001c */
[----:B------:R-:W-:Y:S02]  /*16d160*/  LOP3.LUT R23, R11, 0xffff, RZ, 0xc0, !PT ;  /* 0x0000ffff0b177812 */ /* 0x000fe400078ec0ff */
[----:B------:R-:W-:Y:S02]  /*16d170*/  SHF.R.U32.HI R11, RZ, 0x8, R12 ;  /* 0x00000008ff0b7819 */ /* 0x000fe4000001160c */
[----:B------:R-:W-:Y:S02]  /*16d180*/  SHF.R.U32.HI R12, RZ, 0x8, R18 ;  /* 0x00000008ff0c7819 */ /* 0x000fe40000011612 */
[--C-:B------:R-:W-:Y:S01]  /*16d190*/  PRMT R18, R18, 0x3340, R24.reuse ;  /* 0x0000334012127816 */ /* 0x100fe20000000018 */
[----:B------:R0:W-:Y:S04]  /*16d1a0*/  STL [R1+0x19d0], R26 ;  /* 0x0019d01a01007387 */ /* 0x0001e80000100800 */
[----:B------:R1:W-:Y:S01]  /*16d1b0*/  STL [R1+0x19cc], R18 ;  /* 0x0019cc1201007387 */ /* 0x0003e20000100800 */
[----:B0-----:R-:W-:-:S02]  /*16d1c0*/  SHF.R.U32.HI R26, RZ, 0x8, R24 ;  /* 0x00000008ff1a7819 */ /* 0x001fc40000011618 */
[----:B------:R-:W-:Y:S02]  /*16d1d0*/  SHF.R.U32.HI R24, RZ, 0x8, R14 ;  /* 0x00000008ff187819 */ /* 0x000fe4000001160e */
[----:B------:R-:W-:Y:S02]  /*16d1e0*/  PRMT R14, R14, 0x3340, R23 ;  /* 0x000033400e0e7816 */ /* 0x000fe40000000017 */
[----:B------:R-:W-:-:S03]  /*16d1f0*/  SHF.R.U32.HI R28, RZ, 0x8, R28 ;  /* 0x00000008ff1c7819 */ /* 0x000fc6000001161c */
[----:B------:R0:W-:Y:S01]  /*16d200*/  STL [R1+0x19c8], R14 ;  /* 0x0019c80e01007387 */ /* 0x0001e20000100800 */
[----:B------:R-:W-:Y:S02]  /*16d210*/  SHF.R.U32.HI R23, RZ, 0x8, R23 ;  /* 0x00000008ff177819 */ /* 0x000fe40000011617 */
[----:B-1----:R-:W-:Y:S02]  /*16d220*/  SHF.R.U32.HI R18, RZ, 0x8, R13 ;  /* 0x00000008ff127819 */ /* 0x002fe4000001160d */
[----:B------:R-:W-:Y:S02]  /*16d230*/  LOP3.LUT R12, R12, 0xffff, RZ, 0xc0, !PT ;  /* 0x0000ffff0c0c7812 */ /* 0x000fe400078ec0ff */
[--C-:B0-----:R-:W-:Y:S02]  /*16d240*/  PRMT R14, R13, 0x3340, R0.reuse ;  /* 0x000033400d0e7816 */ /* 0x101fe40000000000 */
[----:B------:R-:W-:Y:S02]  /*16d250*/  SHF.R.U32.HI R0, RZ, 0x8, R0 ;  /* 0x00000008ff007819 */ /* 0x000fe40000011600 */
[----:B------:R-:W-:-:S02]  /*16d260*/  LOP3.LUT R13, R11, 0xffff, RZ, 0xc0, !PT ;  /* 0x0000ffff0b0d7812 */ /* 0x000fc400078ec0ff */
[----:B------:R-:W-:Y:S01]  /*16d270*/  LOP3.LUT R11, R24, 0xffff, RZ, 0xc0, !PT ;  /* 0x0000ffff180b7812 */ /* 0x000fe200078ec0ff */
[----:B------:R0:W-:Y:S01]  /*16d280*/  STL [R1+0x19c4], R14 ;  /* 0x0019c40e01007387 */ /* 0x0001e20000100800 */
[----:B------:R-:W-:Y:S02]  /*16d290*/  LOP3.LUT R24, R23, 0xffff, RZ, 0xc0, !PT ;  /* 0x0000ffff17187812 */ /* 0x000fe400078ec0ff */
[----:B------:R-:W-:Y:S02]  /*16d2a0*/  LOP3.LUT R23, R18, 0xffff, RZ, 0xc0, !PT ;  /* 0x0000ffff12177812 */ /* 0x000fe400078ec0ff */
[----:B------:R-:W-:Y:S02]  /*16d2b0*/  LOP3.LUT R0, R0, 0xffff, RZ, 0xc0, !PT ;  /* 0x0000ffff00007812 */ /* 0x000fe400078ec0ff */
[----:B0-----:R-:W-:Y:S02]  /*16d2c0*/  LOP3.LUT R14, R28, 0xffff, RZ, 0xc0, !PT ;  /* 0x0000ffff1c0e7812 */ /* 0x001fe400078ec0ff */
[----:B------:R-:W-:-:S02]  /*16d2d0*/  LOP3.LUT R28, R26, 0xffff, RZ, 0xc0, !PT ;  /* 0x0000ffff1a1c7812 */ /* 0x000fc400078ec0ff */
[----:B------:R-:W-:Y:S02]  /*16d2e0*/  PRMT R11, R11, 0x3340, R24 ;  /* 0x000033400b0b7816 */ /* 0x000fe40000000018 */
[----:B------:R-:W-:Y:S02]  /*16d2f0*/  PRMT R13, R13, 0x3340, R14 ;  /* 0x000033400d0d7816 */ /* 0x000fe4000000000e */
[----:B------:R-:W-:Y:S02]  /*16d300*/  PRMT R12, R12, 0x3340, R28 ;  /* 0x000033400c0c7816 */ /* 0x000fe4000000001c */
[----:B------:R-:W-:Y:S01]  /*16d310*/  PRMT R0, R23, 0x3340, R0 ;  /* 0x0000334017007816 */ /* 0x000fe20000000000 */
[----:B------:R-:W-:Y:S04]  /*16d320*/  STL [R1+0x1848], R13 ;  /* 0x0018480d01007387 */ /* 0x000fe80000100800 */
[----:B------:R-:W-:Y:S04]  /*16d330*/  STL [R1+0x1844], R12 ;  /* 0x0018440c01007387 */ /* 0x000fe80000100800 */
[----:B------:R-:W-:Y:S04]  /*16d340*/  STL [R1+0x183c], R11 ;  /* 0x00183c0b01007387 */ /* 0x000fe80000100800 */
[----:B------:R0:W-:Y:S01]  /*16d350*/  STL [R1+0x1838], R0 ;  /* 0x0018380001007387 */ /* 0x0001e20000100800 */
[----:B------:R-:W-:-:S02]  /*16d360*/  LOP3.LUT R23, R8, 0xffff, RZ, 0xc0, !PT ;  /* 0x0000ffff08177812 */ /* 0x000fc400078ec0ff */
[----:B0-----:R-:W-:Y:S02]  /*16d370*/  LOP3.LUT R0, R7, 0xffff, RZ, 0xc0, !PT ;  /* 0x0000ffff07007812 */ /* 0x001fe400078ec0ff */
[----:B--2---:R-:W-:Y:S02]  /*16d380*/  LOP3.LUT R13, R16, 0xffff, RZ, 0xc0, !PT ;  /* 0x0000ffff100d7812 */ /* 0x004fe400078ec0ff */
[----:B---3--:R-:W-:Y:S02]  /*16d390*/  LOP3.LUT R14, R19, 0xffff, RZ, 0xc0, !PT ;  /* 0x0000ffff130e7812 */ /* 0x008fe400078ec0ff */
[----:B------:R-:W-:Y:S01]  /*16d3a0*/  LOP3.LUT R11, R9, 0xffff, RZ, 0xc0, !PT ;  /* 0x0000ffff090b7812 */ /* 0x000fe200078ec0ff */
[----:B------:R-:W2:Y:S04]  /*16d3b0*/  LDL.LU R19, [R1+0x2d24] ;  /* 0x002d240001137983 */ /* 0x000ea80000300800 */
[----:B------:R-:W3:Y:S04]  /*16d3c0*/  LDL.LU R8, [R1+0x2d20] ;  /* 0x002d200001087983 */ /* 0x000ee80000300800 */
[----:B------:R-:W3:Y:S01]  /*16d3d0*/  LDL.LU R9, [R1+0x2cf8] ;  /* 0x002cf80001097983 */ /* 0x000ee20000300800 */
[----:B----4-:R-:W-:-:S02]  /*16d3e0*/  LOP3.LUT R28, R25, 0xffff, RZ, 0xc0, !PT ;  /* 0x0000ffff191c7812 */ /* 0x010fc400078ec0ff */
[----:B------:R-:W-:Y:S02]  /*16d3f0*/  LOP3.LUT R12, R22, 0xffff, RZ, 0xc0, !PT ;  /* 0x0000ffff160c7812 */ /* 0x000fe400078ec0ff */
[----:B------:R-:W-:Y:S02]  /*16d400*/  PRMT R16, R13, 0x3340, R28 ;  /* 0x000033400d107816 */ /* 0x000fe4000000001c */
[----:B------:R-:W-:Y:S02]  /*16d410*/  SHF.R.U32.HI R7, RZ, 0x8, R13 ;  /* 0x00000008ff077819 */ /* 0x000fe4000001160d */
[----:B------:R-:W-:Y:S02]  /*16d420*/  SHF.R.U32.HI R13, RZ, 0x8, R14 ;  /* 0x00000008ff0d7819 */ /* 0x000fe4000001160e */
[----:B------:R-:W-:Y:S02]  /*16d430*/  LOP3.LUT R24, R29, 0xffff, RZ, 0xc0, !PT ;  /* 0x0000ffff1d187812 */ /* 0x000fe400078ec0ff */
[----:B------:R-:W4:Y:S04]  /*16d440*/  LDL.LU R29, [R1+0x2cf4] ;  /* 0x002cf400011d7983 */ /* 0x000f280000300800 */
[----:B------:R-:W4:Y:S04]  /*16d450*/  LDL.LU R22, [R1+0x1d4] ;  /* 0x0001d40001167983 */ /* 0x000f280000300800 */
[----:B------:R-:W4:Y:S04]  /*16d460*/  LDL.LU R25, [R1+0x1d0] ;  /* 0x0001d00001197983 */ /* 0x000f280000300800 */
[----:B------:R0:W-:Y:S01]  /*16d470*/  STL [R1+0x19c0], R16 ;  /* 0x0019c01001007387 */ /* 0x0001e20000100800 */
[----:B------:R-:W-:-:S03]  /*16d480*/  PRMT R18, R14, 0x3340, R24 ;  /* 0x000033400e127816 */ /* 0x000fc60000000018 */
[----:B------:R-:W4:Y:S04]  /*16d490*/  LDL.LU R14, [R1+0xf0] ;  /* 0x0000f000010e7983 */ /* 0x000f280000300800 */
[----:B0-----:R-:W4:Y:S01]  /*16d4a0*/  LDL.LU R16, [R1+0xec] ;  /* 0x0000ec0001107983 */ /* 0x001f220000300800 */
[----:B------:R-:W-:Y:S02]  /*16d4b0*/  SHF.R.U32.HI R26, RZ, 0x8, R28 ;  /* 0x00000008ff1a7819 */ /* 0x000fe4000001161c */
[----:B------:R-:W-:Y:S01]  /*16d4c0*/  PRMT R28, R11, 0x3340, R23 ;  /* 0x000033400b1c7816 */ /* 0x000fe20000000017 */
[----:B------:R0:W-:Y:S04]  /*16d4d0*/  STL [R1+0x19bc], R18 ;  /* 0x0019bc1201007387 */ /* 0x0001e80000100800 */
[----:B------:R1:W-:Y:S01]  /*16d4e0*/  STL [R1+0x19b8], R28 ;  /* 0x0019b81c01007387 */ /* 0x0003e20000100800 */
[----:B0-----:R-:W-:-:S02]  /*16d4f0*/  SHF.R.U32.HI R18, RZ, 0x8, R24 ;  /* 0x00000008ff127819 */ /* 0x001fc40000011618 */
[----:B------:R-:W-:Y:S02]  /*16d500*/  SHF.R.U32.HI R24, RZ, 0x8, R11 ;  /* 0x00000008ff187819 */ /* 0x000fe4000001160b */
[----:B-1----:R-:W-:Y:S02]  /*16d510*/  PRMT R28, R12, 0x3340, R0 ;  /* 0x000033400c1c7816 */ /* 0x002fe40000000000 */
[----:B------:R-:W-:Y:S02]  /*16d520*/  SHF.R.U32.HI R11, RZ, 0x8, R12 ;  /* 0x00000008ff0b7819 */ /* 0x000fe4000001160c */
[----:B------:R-:W4:Y:S04]  /*16d530*/  LDL.LU R12, [R1+0x53b8] ;  /* 0x0053b800010c7983 */ /* 0x000f280000300800 */
[----:B------:R0:W-:Y:S01]  /*16d540*/  STL [R1+0x19b4], R28 ;  /* 0x0019b41c01007387 */ /* 0x0001e20000100800 */
[----:B------:R-:W-:-:S02]  /*16d550*/  SHF.R.U32.HI R23, RZ, 0x8, R23 ;  /* 0x00000008ff177819 */ /* 0x000fc40000011617 */
[----:B------:R-:W-:Y:S02]  /*16d560*/  LOP3.LUT R11, R11, 0xffff, RZ, 0xc0, !PT ;  /* 0x0000ffff0b0b7812 */ /* 0x000fe400078ec0ff */
[----:B0-----:R-:W-:Y:S01]  /*16d570*/  SHF.R.U32.HI R28, RZ, 0x8, R0 ;  /* 0x00000008ff1c7819 */ /* 0x001fe20000011600 */
[----:B------:R-:W-:Y:S01]  /*16d580*/  IMAD.MOV.U32 R0, RZ, RZ, R13 ;  /* 0x000000ffff007224 */ /* 0x000fe200078e000d */
[----:B------:R-:W-:Y:S01]  /*16d590*/  LOP3.LUT R13, R24, 0xffff, RZ, 0xc0, !PT ;  /* 0x0000ffff180d7812 */ /* 0x000fe200078ec0ff */
[----:B------:R-:W-:Y:S01]  /*16d5a0*/  IMAD.MOV.U32 R24, RZ, RZ, R26 ;  /* 0x000000ffff187224 */ /* 0x000fe200078e001a */
[----:B------:R-:W-:Y:S02]  /*16d5b0*/  LOP3.LUT R26, R23, 0xffff, RZ, 0xc0, !PT ;  /* 0x0000ffff171a7812 */ /* 0x000fe400078ec0ff */
[----:B------:R-:W-:Y:S02]  /*16d5c0*/  LOP3.LUT R28, R28, 0xffff, RZ, 0xc0, !PT ;  /* 0x0000ffff1c1c7812 */ /* 0x000fe400078ec0ff */
[----:B------:R-:W-:-:S02]  /*16d5d0*/  LOP3.LUT R7, R7, 0xffff, RZ, 0xc0, !PT ;  /* 0x0000ffff07077812 */ /* 0x000fc400078ec0ff */
[----:B------:R-:W-:Y:S02]  /*16d5e0*/  LOP3.LUT R23, R0, 0xffff, RZ, 0xc0, !PT ;  /* 0x0000ffff00177812 */ /* 0x000fe400078ec0ff */
[----:B------:R-:W-:Y:S02]  /*16d5f0*/  LOP3.LUT R24, R24, 0xffff, RZ, 0xc0, !PT ;  /* 0x0000ffff18187812 */ /* 0x000fe400078ec0ff */
[----:B------:R-:W-:Y:S02]  /*16d600*/  LOP3.LUT R0, R18, 0xffff, RZ, 0xc0, !PT ;  /* 0x0000ffff12007812 */ /* 0x000fe400078ec0ff */
[----:B------:R-:W-:Y:S02]  /*16d610*/  PRMT R13, R13, 0x3340, R26 ;  /* 0x000033400d0d7816 */ /* 0x000fe4000000001a */
[----:B------:R-:W-:Y:S02]  /*16d620*/  PRMT R11, R11, 0x3340, R28 ;  /* 0x000033400b0b7816 */ /* 0x000fe4000000001c */
[----:B------:R-:W-:Y:S01]  /*16d630*/  PRMT R7, R7, 0x3340, R24 ;  /* 0x0000334007077816 */ /* 0x000fe20000000018 */
[----:B------:R-:W4:Y:S01]  /*16d640*/  LDL.LU R18, [R1+0x53b4] ;  /* 0x0053b40001127983 */ /* 0x000f220000300800 */
[----:B------:R-:W-:-:S03]  /*16d650*/  PRMT R0, R23, 0x3340, R0 ;  /* 0x0000334017007816 */ /* 0x000fc60000000000 */
[----:B------:R-:W4:Y:S04]  /*16d660*/  LDL.LU R26, [R1+0x53b0] ;  /* 0x0053b000011a7983 */ /* 0x000f280000300800 */
[----:B------:R2:W-:Y:S04]  /*16d670*/  STL [R1+0x1834], R13 ;  /* 0x0018340d01007387 */ /* 0x0005e80000100800 */
[----:B------:R3:W-:Y:S04]  /*16d680*/  STL [R1+0x1830], R11 ;  /* 0x0018300b01007387 */ /* 0x0007e80000100800 */
[----:B------:R0:W-:Y:S04]  /*16d690*/  STL [R1+0x182c], R7 ;  /* 0x00182c0701007387 */ /* 0x0001e80000100800 */
[----:B------:R1:W-:Y:S01]  /*16d6a0*/  STL [R1+0x1828], R0 ;  /* 0x0018280001007387 */ /* 0x0003e20000100800 */
[----:B--2---:R-:W-:-:S02]  /*16d6b0*/  LOP3.LUT R13, R19, 0xffff, RZ, 0xc0, !PT ;  /* 0x0000ffff130d7812 */ /* 0x004fc400078ec0ff */
        /* <DEDUP_REMOVED lines=9> */
[----:B-1----:R-:W-:-:S02]  /*16d750*/  LOP3.LUT R0, R16, 0xffff, RZ, 0xc0, !PT ;  /* 0x0000ffff10007812 */ /* 0x002fc400078ec0ff */
[----:B------:R-:W-:Y:S02]  /*16d760*/  SHF.R.U32.HI R16, RZ, 0x8, R13 ;  /* 0x00000008ff107819 */ /* 0x000fe4000001160d */
[--C-:B------:R-:W-:Y:S02]  /*16d770*/  PRMT R13, R13, 0x3340, R28.reuse ;  /* 0x000033400d0d7816 */ /* 0x100fe4000000001c */
[----:B------:R-:W-:Y:S02]  /*16d780*/  LOP3.LUT R23, R14, 0xffff, RZ, 0xc0, !PT ;  /* 0x0000ffff0e177812 */ /* 0x000fe400078ec0ff */
[----:B------:R-:W-:Y:S01]  /*16d790*/  SHF.R.U32.HI R14, RZ, 0x8, R28 ;  /* 0x00000008ff0e7819 */ /* 0x000fe2000001161c */
[----:B------:R0:W-:Y:S01]  /*16d7a0*/  STL [R1+0x19b0], R13 ;  /* 0x0019b00d01007387 */ /* 0x0001e20000100800 */
[----:B------:R-:W-:Y:S02]  /*16d7b0*/  SHF.R.U32.HI R28, RZ, 0x8, R24 ;  /* 0x00000008ff1c7819 */ /* 0x000fe40000011618 */
[----:B------:R-:W-:-:S02]  /*16d7c0*/  LOP3.LUT R29, R29, 0xffff, RZ, 0xc0, !PT ;  /* 0x0000ffff1d1d7812 */ /* 0x000fc400078ec0ff */
[----:B0-----:R-:W-:Y:S02]  /*16d7d0*/  SHF.R.U32.HI R13, RZ, 0x8, R11 ;  /* 0x00000008ff0d7819 */ /* 0x001fe4000001160b */
[----:B------:R-:W-:Y:S02]  /*16d7e0*/  PRMT R11, R11, 0x3340, R24 ;  /* 0x000033400b0b7816 */ /* 0x000fe40000000018 */
[----:B------:R-:W-:-:S03]  /*16d7f0*/  PRMT R24, R7, 0x3340, R23 ;  /* 0x0000334007187816 */ /* 0x000fc60000000017 */
[----:B------:R0:W-:Y:S02]  /*16d800*/  STL [R1+0x19ac], R11 ;  /* 0x0019ac0b01007387 */ /* 0x0001e40000100800 */
[----:B0-----:R-:W-:Y:S02]  /*16d810*/  SHF.R.U32.HI R11, RZ, 0x8, R7 ;  /* 0x00000008ff0b7819 */ /* 0x001fe40000011607 */
[----:B------:R-:W4:Y:S04]  /*16d820*/  LDL.LU R7, [R1+0x53ac] ;  /* 0x0053ac0001077983 */ /* 0x000f280000300800 */
[----:B------:R0:W-:Y:S01]  /*16d830*/  STL [R1+0x19a8], R24 ;  /* 0x0019a81801007387 */ /* 0x0001e20000100800 */
[----:B------:R-:W-:Y:S02]  /*16d840*/  LOP3.LUT R16, R16, 0xffff, RZ, 0xc0, !PT ;  /* 0x0000ffff10107812 */ /* 0x000fe400078ec0ff */
[----:B0-----:R-:W-:-:S02]  /*16d850*/  SHF.R.U32.HI R24, RZ, 0x8, R23 ;  /* 0x00000008ff187819 */ /* 0x001fc40000011617 */
[----:B------:R-:W-:Y:S02]  /*16d860*/  SHF.R.U32.HI R23, RZ, 0x8, R29 ;  /* 0x00000008ff177819 */ /* 0x000fe4000001161d */
[----:B------:R-:W-:-:S05]  /*16d870*/  PRMT R29, R29, 0x3340, R0 ;  /* 0x000033401d1d7816 */ /* 0x000fca0000000000 */
[----:B------:R0:W-:Y:S02]  /*16d880*/  STL [R1+0x19a4], R29 ;  /* 0x0019a41d01007387 */ /* 0x0001e40000100800 */
[----:B0-----:R-:W-:Y:S02]  /*16d890*/  LOP3.LUT R29, R14, 0xffff, RZ, 0xc0, !PT ;  /* 0x0000ffff0e1d7812 */ /* 0x001fe400078ec0ff */
[----:B------:R-:W-:Y:S02]  /*16d8a0*/  LOP3.LUT R14, R28, 0xffff, RZ, 0xc0, !PT ;  /* 0x0000ffff1c0e7812 */ /* 0x000fe400078ec0ff */
[----:B------:R-:W-:Y:S02]  /*16d8b0*/  LOP3.LUT R28, R11, 0xffff, RZ, 0xc0, !PT ;  /* 0x0000ffff0b1c7812 */ /* 0x000fe400078ec0ff */
[----:B------:R-:W4:Y:S01]  /*16d8c0*/  LDL.LU R11, [R1+0x53a8] ;  /* 0x0053a800010b7983 */ /* 0x000f220000300800 */
[----:B------:R-:W-:-:S03]  /*16d8d0*/  PRMT R16, R16, 0x3340, R29 ;  /* 0x0000334010107816 */ /* 0x000fc6000000001d */
[----:B------:R-:W4:Y:S01]  /*16d8e0*/  LDL.LU R29, [R1+0x53a4] ;  /* 0x0053a400011d7983 */ /* 0x000f220000300800 */
[----:B------:R-:W-:Y:S02]  /*16d8f0*/  SHF.R.U32.HI R0, RZ, 0x8, R0 ;  /* 0x00000008ff007819 */ /* 0x000fe40000011600 */
[----:B------:R-:W-:Y:S02]  /*16d900*/  LOP3.LUT R13, R13, 0xffff, RZ, 0xc0, !PT ;  /* 0x0000ffff0d0d7812 */ /* 0x000fe400078ec0ff */
[----:B------:R-:W-:Y:S02]  /*16d910*/  LOP3.LUT R24, R24, 0xffff, RZ, 0xc0, !PT ;  /* 0x0000ffff18187812 */ /* 0x000fe400078ec0ff */
[----:B------:R-:W-:Y:S02]  /*16d920*/  LOP3.LUT R23, R23, 0xffff, RZ, 0xc0, !PT ;  /* 0x0000ffff17177812 */ /* 0x000fe400078ec0ff */
[----:B------:R-:W-:Y:S02]  /*16d930*/  LOP3.LUT R0, R0, 0xffff, RZ, 0xc0, !PT ;  /* 0x0000ffff00007812 */ /* 0x000fe400078ec0ff */
[----:B------:R-:W-:-:S02]  /*16d940*/  PRMT R14, R13, 0x3340, R14 ;  /* 0x000033400d0e7816 */ /* 0x000fc4000000000e */
[----:B------:R-:W-:Y:S02]  /*16d950*/  PRMT R13, R28, 0x3340, R24 ;  /* 0x000033401c0d7816 */ /* 0x000fe40000000018 */
[----:B------:R-:W-:Y:S01]  /*16d960*/  PRMT R0, R23, 0x3340, R0 ;  /* 0x0000334017007816 */ /* 0x000fe20000000000 */
[----:B------:R-:W-:Y:S04]  /*16d970*/  STL [R1+0x1824], R16 ;  /* 0x0018241001007387 */ /* 0x000fe80000100800 */
[----:B------:R-:W-:Y:S04]  /*16d980*/  STL [R1+0x181c], R14 ;  /* 0x00181c0e01007387 */ /* 0x000fe80000100800 */
[----:B------:R-:W-:Y:S01]  /*16d990*/  STL [R1+0x1818], R13 ;  /* 0x0018180d01007387 */ /* 0x000fe20000100800 */
[----:B------:R-:W-:-:S03]  /*16d9a0*/  LOP3.LUT R23, R20, 0xffff, RZ, 0xc0, !PT ;  /* 0x0000ffff14177812 */ /* 0x000fc600078ec0ff */
[----:B------:R0:W-:Y:S02]  /*16d9b0*/  STL [R1+0x1814], R0 ;  /* 0x0018140001007387 */ /* 0x0001e40000100800 */
[----:B0-----:R-:W-:Y:S02]  /*16d9c0*/  LOP3.LUT R0, R15, 0xffff, RZ, 0xc0, !PT ;  /* 0x0000ffff0f007812 */ /* 0x001fe400078ec0ff */
[----:B--2---:R-:W-:Y:S02]  /*16d9d0*/  LOP3.LUT R19, R19, 0xffff, RZ, 0xc0, !PT ;  /* 0x0000ffff13137812 */ /* 0x004fe400078ec0ff */
[----:B---3--:R-:W-:Y:S02]  /*16d9e0*/  LOP3.LUT R14, R8, 0xffff, RZ, 0xc0, !PT ;  /* 0x0000ffff080e7812 */ /* 0x008fe400078ec0ff */
[----:B------:R-:W-:Y:S02]  /*16d9f0*/  LOP3.LUT R16, R9, 0xffff, RZ, 0xc0, !PT ;  /* 0x0000ffff09107812 */ /* 0x000fe400078ec0ff */
[----:B------:R-:W-:Y:S01]  /*16da00*/  SHF.R.U32.HI R15, RZ, 0x8, R19 ;  /* 0x00000008ff0f7819 */ /* 0x000fe20000011613 */
[----:B------:R-:W2:Y:S04]  /*16da10*/  LDL.LU R8, [R1+0x2d3c] ;  /* 0x002d3c0001087983 */ /* 0x000ea80000300800 */
[----:B------:R-:W3:Y:S01]  /*16da20*/  LDL.LU R9, [R1+0x2d08] ;  /* 0x002d080001097983 */ /* 0x000ee20000300800 */
[----:B----4-:R-:W-:-:S02]  /*16da30*/  LOP3.LUT R28, R25, 0xffff, RZ, 0xc0, !PT ;  /* 0x0000ffff191c7812 */ /* 0x010fc400078ec0ff */
[----:B------:R-:W-:Y:S02]  /*16da40*/  LOP3.LUT R13, R22, 0xffff, RZ, 0xc0, !PT ;  /* 0x0000ffff160d7812 */ /* 0x000fe400078ec0ff */
[----:B------:R-:W4:Y:S01]  /*16da50*/  LDL.LU R22, [R1+0x2d04] ;  /* 0x002d040001167983 */ /* 0x000f220000300800 */
[--C-:B------:R-:W-:Y:S02]  /*16da60*/  PRMT R20, R19, 0x3340, R28.reuse ;  /* 0x0000334013147816 */ /* 0x100fe4000000001c */
[----:B------:R-:W-:Y:S02]  /*16da70*/  SHF.R.U32.HI R19, RZ, 0x8, R28 ;  /* 0x00000008ff137819 */ /* 0x000fe4000001161c */
[----:B------:R-:W-:Y:S02]  /*16da80*/  LOP3.LUT R24, R29, 0xffff, RZ, 0xc0, !PT ;  /* 0x0000ffff1d187812 */ /* 0x000fe400078ec0ff */
[----:B------:R-:W4:Y:S04]  /*16da90*/  LDL.LU R29, [R1+0x34c] ;  /* 0x00034c00011d7983 */ /* 0x000f280000300800 */
[----:B------:R-:W4:Y:S01]  /*16daa0*/  LDL.LU R25, [R1+0x1d8] ;  /* 0x0001d80001197983 */ /* 0x000f220000300800 */
[----:B------:R-:W-:-:S03]  /*16dab0*/  PRMT R28, R14, 0x3340, R24 ;  /* 0x000033400e1c7816 */ /* 0x000fc60000000018 */
[----:B------:R-:W-:Y:S04]  /*16dac0*/  STL [R1+0x19a0], R20 ;  /* 0x0019a01401007387 */ /* 0x000fe80000100800 */
[----:B------:R0:W-:Y:S02]  /*16dad0*/  STL [R1+0x199c], R28 ;  /* 0x00199c1c01007387 */ /* 0x0001e40000100800 */
[----:B0-----:R-:W-:Y:S02]  /*16dae0*/  PRMT R28, R16, 0x3340, R23 ;  /* 0x00003340101c7816 */ /* 0x001fe40000000017 */
[----:B------:R-:W-:Y:S02]  /*16daf0*/  SHF.R.U32.HI R20, RZ, 0x8, R14 ;  /* 0x00000008ff147819 */ /* 0x000fe4000001160e */
[----:B------:R-:W-:Y:S01]  /*16db00*/  SHF.R.U32.HI R14, RZ, 0x8, R24 ;  /* 0x00000008ff0e7819 */ /* 0x000fe20000011618 */
[----:B------:R0:W-:Y:S01]  /*16db10*/  STL [R1+0x1998], R28 ;  /* 0x0019981c01007387 */ /* 0x0001e20000100800 */
[----:B------:R-:W-:-:S02]  /*16db20*/  SHF.R.U32.HI R24, RZ, 0x8, R16 ;  /* 0x00000008ff187819 */ /* 0x000fc40000011610 */
[----:B------:R-:W-:Y:S02]  /*16db30*/  SHF.R.U32.HI R16, RZ, 0x8, R13 ;  /* 0x00000008ff107819 */ /* 0x000fe4000001160d */
[----:B------:R-:W-:Y:S02]  /*16db40*/  SHF.R.U32.HI R23, RZ, 0x8, R23 ;  /* 0x00000008ff177819 */ /* 0x000fe40000011617 */
[--C-:B0-----:R-:W-:Y:S02]  /*16db50*/  PRMT R28, R13, 0x3340, R0.reuse ;  /* 0x000033400d1c7816 */ /* 0x101fe40000000000 */
[----:B------:R-:W4:Y:S04]  /*16db60*/  LDL.LU R13, [R1+0x53a0] ;  /* 0x0053a000010d7983 */ /* 0x000f280000300800 */
[----:B------:R0:W-:Y:S02]  /*16db70*/  STL [R1+0x1994], R28 ;  /* 0x0019941c01007387 */ /* 0x0001e40000100800 */
[----:B0-----:R-:W-:Y:S01]  /*16db80*/  SHF.R.U32.HI R28, RZ, 0x8, R0 ;  /* 0x00000008ff1c7819 */ /* 0x001fe20000011600 */
[----:B------:R-:W-:Y:S01]  /*16db90*/  IMAD.MOV.U32 R0, RZ, RZ, R20 ;  /* 0x000000ffff007224 */ /* 0x000fe200078e0014 */
[----:B------:R-:W-:Y:S01]  /*16dba0*/  LOP3.LUT R20, R24, 0xffff, RZ, 0xc0, !PT ;  /* 0x0000ffff18147812 */ /* 0x000fe200078ec0ff */
[----:B------:R-:W-:Y:S01]  /*16dbb0*/  IMAD.MOV.U32 R24, RZ, RZ, R19 ;  /* 0x000000ffff187224 */ /* 0x000fe200078e0013 */
[----:B------:R-:W-:-:S02]  /*16dbc0*/  LOP3.LUT R19, R23, 0xffff, RZ, 0xc0, !PT ;  /* 0x0000ffff17137812 */ /* 0x000fc400078ec0ff */
[----:B------:R-:W-:Y:S02]  /*16dbd0*/  LOP3.LUT R23, R0, 0xffff, RZ, 0xc0, !PT ;  /* 0x0000ffff00177812 */ /* 0x000fe400078ec0ff */
[----:B------:R-:W-:Y:S02]  /*16dbe0*/  PRMT R20, R20, 0x3340, R19 ;  /* 0x0000334014147816 */ /* 0x000fe40000000013 */
[----:B------:R-:W-:Y:S02]  /*16dbf0*/  LOP3.LUT R0, R14, 0xffff, RZ, 0xc0, !PT ;  /* 0x0000ffff0e007812 */ /* 0x000fe400078ec0ff */
[----:B------:R-:W4:Y:S04]  /*16dc00*/  LDL.LU R14, [R1+0x539c] ;  /* 0x00539c00010e7983 */ /* 0x000f280000300800 */
[----:B------:R-:W4:Y:S04]  /*16dc10*/  LDL.LU R19, [R1+0x5398] ;  /* 0x0053980001137983 */ /* 0x000f280000300800 */
[----:B------:R0:W-:Y:S04]  /*16dc20*/  STL [R1+0x1810], R20 ;  /* 0x0018101401007387 */ /* 0x0001e80000100800 */
[----:B0-----:R-:W4:Y:S01]  /*16dc30*/  LDL.LU R20, [R1+0x5394] ;  /* 0x0053940001147983 */ /* 0x001f220000300800 */
[----:B------:R-:W-:-:S02]  /*16dc40*/  LOP3.LUT R16, R16, 0xffff, RZ, 0xc0, !PT ;  /* 0x0000ffff10107812 */ /* 0x000fc400078ec0ff */
[----:B------:R-:W-:Y:S02]  /*16dc50*/  LOP3.LUT R28, R28, 0xffff, RZ, 0xc0, !PT ;  /* 0x0000ffff1c1c7812 */ /* 0x000fe400078ec0ff */
[----:B------:R-:W-:Y:S02]  /*16dc60*/  LOP3.LUT R15, R15, 0xffff, RZ, 0xc0, !PT ;  /* 0x0000ffff0f0f7812 */ /* 0x000fe400078ec0ff */
[----:B------:R-:W-:Y:S02]  /*16dc70*/  LOP3.LUT R24, R24, 0xffff, RZ, 0xc0, !PT ;  /* 0x0000ffff18187812 */ /* 0x000fe400078ec0ff */
[----:B------:R-:W-:Y:S02]  /*16dc80*/  PRMT R28, R16, 0x3340, R28 ;  /* 0x00003340101c7816 */ /* 0x000fe4000000001c */
[----:B------:R-:W-:Y:S02]  /*16dc90*/  PRMT R0, R23, 0x3340, R0 ;  /* 0x0000334017007816 */ /* 0x000fe40000000000 */
[----:B------:R-:W-:Y:S01]  /*16dca0*/  PRMT R16, R15, 0x3340, R24 ;  /* 0x000033400f107816 */ /* 0x000fe20000000018 */
[----:B------:R-:W-:Y:S04]  /*16dcb0*/  STL [R1+0x180c], R28 ;  /* 0x00180c1c01007387 */ /* 0x000fe80000100800 */
[----:B------:R-:W-:Y:S04]  /*16dcc0*/  STL [R1+0x1808], R16 ;  /* 0x0018081001007387 */ /* 0x000fe80000100800 */
[----:B------:R0:W-:Y:S02]  /*16dcd0*/  STL [R1+0x1804], R0 ;  /* 0x0018040001007387 */ /* 0x0001e40000100800 */
[----:B0-----:R-:W-:-:S02]  /*16dce0*/  LOP3.LUT R0, R10, 0xffff, RZ, 0xc0, !PT ;  /* 0x0000ffff0a007812 */ /* 0x001fc400078ec0ff */
[----:B--2---:R-:W-:Y:S02]  /*16dcf0*/  LOP3.LUT R15, R8, 0xffff, RZ, 0xc0, !PT ;  /* 0x0000ffff080f7812 */ /* 0x004fe400078ec0ff */
[----:B---3--:R-:W-:Y:S02]  /*16dd00*/  LOP3.LUT R9, R9, 0xffff, RZ, 0xc0, !PT ;  /* 0x0000ffff09097812 */ /* 0x008fe400078ec0ff */
[----:B----4-:R-:W-:Y:S02]  /*16dd10*/  LOP3.LUT R8, R22, 0xffff, RZ, 0xc0, !PT ;  /* 0x0000ffff16087812 */ /* 0x010fe400078ec0ff */
[----:B------:R-:W-:-:S04]  /*16dd20*/  LOP3.LUT R28, R25, 0xffff, RZ, 0xc0, !PT ;  /* 0x0000ffff191c7812 */ /* 0x000fc800078ec0ff */
[--C-:B------:R-:W-:Y:S02]  /*16dd30*/  PRMT R16, R15, 0x3340, R28.reuse ;  /* 0x000033400f107816 */ /* 0x100fe4000000001c */
[----:B------:R-:W-:Y:S02]  /*16dd40*/  LOP3.LUT R29, R29, 0xffff, RZ, 0xc0, !PT ;  /* 0x0000ffff1d1d7812 */ /* 0x000fe400078ec0ff */
[----:B------:R-:W-:Y:S02]  /*16dd50*/  SHF.R.U32.HI R28, RZ, 0x8, R28 ;  /* 0x00000008ff1c7819 */ /* 0x000fe4000001161c */
[----:B------:R-:W-:Y:S02]  /*16dd60*/  LOP3.LUT R23, R19, 0xffff, RZ, 0xc0, !PT ;  /* 0x0000ffff13177812 */ /* 0x000fe400078ec0ff */
[----:B------:R-:W2:Y:S04]  /*16dd70*/  LDL.LU R19, [R1+0x2d9c] ;  /* 0x002d9c0001137983 */ /* 0x000ea80000300800 */
[----:B------:R-:W3:Y:S04]  /*16dd80*/  LDL.LU R10, [R1+0x2d98] ;  /* 0x002d9800010a7983 */ /* 0x000ee80000300800 */
[----:B------:R-:W4:Y:S04]  /*16dd90*/  LDL.LU R22, [R1+0x2d54] ;  /* 0x002d540001167983 */ /* 0x000f280000300800 */
[----:B------:R-:W4:Y:S01]  /*16dda0*/  LDL.LU R25, [R1+0x2d50] ;  /* 0x002d500001197983 */ /* 0x000f220000300800 */
[----:B------:R-:W-:-:S02]  /*16ddb0*/  LOP3.LUT R24, R20, 0xffff, RZ, 0xc0, !PT ;  /* 0x0000ffff14187812 */ /* 0x000fc400078ec0ff */
[----:B------:R-:W-:Y:S02]  /*16ddc0*/  SHF.R.U32.HI R20, RZ, 0x8, R15 ;  /* 0x00000008ff147819 */ /* 0x000fe4000001160f */
[----:B------:R-:W-:Y:S02]  /*16ddd0*/  SHF.R.U32.HI R15, RZ, 0x8, R9 ;  /* 0x00000008ff0f7819 */ /* 0x000fe40000011609 */
[--C-:B------:R-:W-:Y:S01]  /*16dde0*/  PRMT R9, R9, 0x3340, R24.reuse ;  /* 0x0000334009097816 */ /* 0x100fe20000000018 */
[----:B------:R0:W-:Y:S04]  /*16ddf0*/  STL [R1+0x1990], R16 ;  /* 0x0019901001007387 */ /* 0x0001e80000100800 */
[----:B0-----:R-:W4:Y:S04]  /*16de00*/  LDL.LU R16, [R1+0x1dc] ;  /* 0x0001dc0001107983 */ /* 0x001f280000300800 */
[----:B------:R0:W-:Y:S02]  /*16de10*/  STL [R1+0x198c], R9 ;  /* 0x00198c0901007387 */ /* 0x0001e40000100800 */
[----:B0-----:R-:W-:-:S02]  /*16de20*/  SHF.R.U32.HI R9, RZ, 0x8, R24 ;  /* 0x00000008ff097819 */ /* 0x001fc40000011618 */
[----:B------:R-:W-:Y:S02]  /*16de30*/  SHF.R.U32.HI R24, RZ, 0x8, R8 ;  /* 0x00000008ff187819 */ /* 0x000fe40000011608 */
[----:B------:R-:W-:-:S05]  /*16de40*/  PRMT R8, R8, 0x3340, R23 ;  /* 0x0000334008087816 */ /* 0x000fca0000000017 */
[----:B------:R0:W-:Y:S01]  /*16de50*/  STL [R1+0x1988], R8 ;  /* 0x0019880801007387 */ /* 0x0001e20000100800 */
[----:B------:R-:W-:Y:S02]  /*16de60*/  LOP3.LUT R20, R20, 0xffff, RZ, 0xc0, !PT ;  /* 0x0000ffff14147812 */ /* 0x000fe400078ec0ff */
[----:B------:R-:W-:Y:S02]  /*16de70*/  SHF.R.U32.HI R23, RZ, 0x8, R23 ;  /* 0x00000008ff177819 */ /* 0x000fe40000011617 */
[----:B0-----:R-:W-:Y:S02]  /*16de80*/  SHF.R.U32.HI R8, RZ, 0x8, R29 ;  /* 0x00000008ff087819 */ /* 0x001fe4000001161d */
[----:B------:R-:W-:-:S05]  /*16de90*/  PRMT R29, R29, 0x3340, R0 ;  /* 0x000033401d1d7816 */ /* 0x000fca0000000000 */
[----:B------:R0:W-:Y:S01]  /*16dea0*/  STL [R1+0x1984], R29 ;  /* 0x0019841d01007387 */ /* 0x0001e20000100800 */
[----:B------:R-:W-:Y:S02]  /*16deb0*/  LOP3.LUT R15, R15, 0xffff, RZ, 0xc0, !PT ;  /* 0x0000ffff0f0f7812 */ /* 0x000fe400078ec0ff */
[----:B------:R-:W-:Y:S02]  /*16dec0*/  SHF.R.U32.HI R0, RZ, 0x8, R0 ;  /* 0x00000008ff007819 */ /* 0x000fe40000011600 */
[----:B0-----:R-:W-:Y:S01]  /*16ded0*/  LOP3.LUT R29, R28, 0xffff, RZ, 0xc0, !PT ;  /* 0x0000ffff1c1d7812 */ /* 0x001fe200078ec0ff */
[----:B------:R-:W-:Y:S01]  /*16dee0*/  IMAD.MOV.U32 R28, RZ, RZ, R9 ;  /* 0x000000ffff1c7224 */ /* 0x000fe200078e0009 */
[----:B------:R-:W-:Y:S02]  /*16def0*/  LOP3.LUT R9, R24, 0xffff, RZ, 0xc0, !PT ;  /* 0x0000ffff18097812 */ /* 0x000fe400078ec0ff */
[----:B------:R-:W-:Y:S02]  /*16df00*/  LOP3.LUT R24, R23, 0xffff, RZ, 0xc0, !PT ;  /* 0x0000ffff17187812 */ /* 0x000fe400078ec0ff */
[----:B------:R-:W-:-:S02]  /*16df10*/  PRMT R20, R20, 0x3340, R29 ;  /* 0x0000334014147816 */ /* 0x000fc4000000001d */
[----:B------:R-:W-:Y:S02]  /*16df20*/  LOP3.LUT R23, R8, 0xffff, RZ, 0xc0, !PT ;  /* 0x0000ffff08177812 */ /* 0x000fe400078ec0ff */
[----:B------:R-:W-:Y:S01]  /*16df30*/  LOP3.LUT R28, R28, 0xffff, RZ, 0xc0, !PT ;  /* 0x0000ffff1c1c7812 */ /* 0x000fe200078ec0ff */
[----:B------:R-:W4:Y:S04]  /*16df40*/  LDL.LU R8, [R1+0x5390] ;  /* 0x0053900001087983 */ /* 0x000f280000300800 */
[----:B------:R-:W4:Y:S04]  /*16df50*/  LDL.LU R29, [R1+0x538c] ;  /* 0x00538c00011d7983 */ /* 0x000f280000300800 */
[----:B------:R0:W-:Y:S01]  /*16df60*/  STL [R1+0x17fc], R20 ;  /* 0x0017fc1401007387 */ /* 0x0001e20000100800 */
[----:B------:R-:W-:-:S02]  /*16df70*/  LOP3.LUT R0, R0, 0xffff, RZ, 0xc0, !PT ;  /* 0x0000ffff00007812 */ /* 0x000fc400078ec0ff */
[----:B0-----:R-:W-:Y:S02]  /*16df80*/  PRMT R20, R15, 0x3340, R28 ;  /* 0x000033400f147816 */ /* 0x001fe4000000001c */
[----:B------:R-:W-:Y:S02]  /*16df90*/  PRMT R15, R9, 0x3340, R24 ;  /* 0x00003340090f7816 */ /* 0x000fe40000000018 */
[----:B------:R-:W4:Y:S04]  /*16dfa0*/  LDL.LU R24, [R1+0x28c] ;  /* 0x00028c0001187983 */ /* 0x000f280000300800 */
[----:B------:R-:W-:Y:S01]  /*16dfb0*/  STL [R1+0x17f8], R20 ;  /* 0x0017f81401007387 */ /* 0x000fe20000100800 */
[----:B------:R-:W-:-:S03]  /*16dfc0*/  PRMT R9, R23, 0x3340, R0 ;  /* 0x0000334017097816 */ /* 0x000fc60000000000 */
[----:B------:R2:W-:Y:S04]  /*16dfd0*/  STL [R1+0x17f4], R15 ;  /* 0x0017f40f01007387 */ /* 0x0005e80000100800 */
[----:B------:R-:W4:Y:S04]  /*16dfe0*/  LDL.LU R0, [R1+0x1e0] ;  /* 0x0001e00001007983 */ /* 0x000f280000300800 */
[----:B------:R3:W-:Y:S01]  /*16dff0*/  STL [R1+0x17f0], R9 ;  /* 0x0017f00901007387 */ /* 0x0007e20000100800 */
[----:B--2---:R-:W-:Y:S02]  /*16e000*/  LOP3.LUT R15, R19, 0xffff, RZ, 0xc0, !PT ;  /* 0x0000ffff130f7812 */ /* 0x004fe400078ec0ff */
[----:B---3--:R-:W-:-:S02]  /*16e010*/  LOP3.LUT R9, R10, 0xffff, RZ, 0xc0, !PT ;  /* 0x0000ffff0a097812 */ /* 0x008fc400078ec0ff */
[----:B----4-:R-:W-:Y:S01]  /*16e020*/  LOP3.LUT R20, R22, 0xffff, RZ, 0xc0, !PT ;  /* 0x0000ffff16147812 */ /* 0x010fe200078ec0ff */
[----:B------:R-:W2:Y:S01]  /*16e030*/  LDL.LU R10, [R1+0x2d1c] ;  /* 0x002d1c00010a7983 */ /* 0x000ea20000300800 */
[----:B------:R-:W-:-:S03]  /*16e040*/  LOP3.LUT R19, R25, 0xffff, RZ, 0xc0, !PT ;  /* 0x0000ffff19137812 */ /* 0x000fc600078ec0ff */
[----:B------:R-:W3:Y:S04]  /*16e050*/  LDL.LU R22, [R1+0x2d18] ;  /* 0x002d180001167983 */ /* 0x000ee80000300800 */
[----:B------:R-:W4:Y:S01]  /*16e060*/  LDL.LU R25, [R1+0x354] ;  /* 0x0003540001197983 */ /* 0x000f220000300800 */
[----:B------:R-:W-:-:S03]  /*16e070*/  LOP3.LUT R28, R29, 0xffff, RZ, 0xc0, !PT ;  /* 0x0000ffff1d1c7812 */ /* 0x000fc600078ec0ff */
[----:B------:R-:W4:Y:S01]  /*16e080*/  LDL.LU R29, [R1+0x350] ;  /* 0x00035000011d7983 */ /* 0x000f220000300800 */
[----:B------:R-:W-:Y:S02]  /*16e090*/  LOP3.LUT R23, R0, 0xffff, RZ, 0xc0, !PT ;  /* 0x0000ffff00177812 */ /* 0x000fe400078ec0ff */
        /* <DEDUP_REMOVED lines=14> */
[----:B0-----:R-:W-:Y:S02]  /*16e180*/  SHF.R.U32.HI R20, RZ, 0x8, R19 ;  /* 0x00000008ff147819 */ /* 0x001fe40000011613 */
[----:B------:R-:W-:-:S05]  /*16e190*/  PRMT R19, R19, 0x3340, R0 ;  /* 0x0000334013137816 */ /* 0x000fca0000000000 */
[----:B------:R0:W-:Y:S02]  /*16e1a0*/  STL [R1+0x1974], R19 ;  /* 0x0019741301007387 */ /* 0x0001e40000100800 */
[----:B0-----:R-:W-:Y:S01]  /*16e1b0*/  LOP3.LUT R19, R28, 0xffff, RZ, 0xc0, !PT ;  /* 0x0000ffff1c137812 */ /* 0x001fe200078ec0ff */
[----:B------:R-:W-:Y:S01]  /*16e1c0*/  IMAD.MOV.U32 R28, RZ, RZ, R9 ;  /* 0x000000ffff1c7224 */ /* 0x000fe200078e0009 */
[----:B------:R-:W-:Y:S02]  /*16e1d0*/  LOP3.LUT R9, R24, 0xffff, RZ, 0xc0, !PT ;  /* 0x0000ffff18097812 */ /* 0x000fe400078ec0ff */
[----:B------:R-:W-:Y:S02]  /*16e1e0*/  LOP3.LUT R24, R23, 0xffff, RZ, 0xc0, !PT ;  /* 0x0000ffff17187812 */ /* 0x000fe400078ec0ff */
[----:B------:R-:W-:Y:S02]  /*16e1f0*/  LOP3.LUT R23, R20, 0xffff, RZ, 0xc0, !PT ;  /* 0x0000ffff14177812 */ /* 0x000fe400078ec0ff */
[----:B------:R-:W4:Y:S01]  /*16e200*/  LDL.LU R20, [R1+0x5388] ;  /* 0x0053880001147983 */ /* 0x000f220000300800 */
[----:B------:R-:W-:-:S02]  /*16e210*/  SHF.R.U32.HI R0, RZ, 0x8, R0 ;  /* 0x00000008ff007819 */ /* 0x000fc40000011600 */
        /* <DEDUP_REMOVED lines=9> */
[----:B------:R-:W-:Y:S04]  /*16e2b0*/  STL [R1+0x17e8], R15 ;  /* 0x0017e80f01007387 */ /* 0x000fe80000100800 */
[----:B------:R-:W-:Y:S04]  /*16e2c0*/  STL [R1+0x17e4], R9 ;  /* 0x0017e40901007387 */ /* 0x000fe80000100800 */
[----:B------:R0:W-:Y:S01]  /*16e2d0*/  STL [R1+0x17dc], R0 ;  /* 0x0017dc0001007387 */ /* 0x0001e20000100800 */
[----:B------:R-:W-:-:S02]  /*16e2e0*/  LOP3.LUT R24, R8, 0xffff, RZ, 0xc0, !PT ;  /* 0x0000ffff08187812 */ /* 0x000fc400078ec0ff */
[----:B------:R-:W-:Y:S01]  /*16e2f0*/  LOP3.LUT R23, R5, 0xffff, RZ, 0xc0, !PT ;  /* 0x0000ffff05177812 */ /* 0x000fe200078ec0ff */
[----:B------:R-:W4:Y:S04]  /*16e300*/  LDL.LU R8, [R1+0x2dbc] ;  /* 0x002dbc0001087983 */ /* 0x000f280000300800 */
[----:B------:R-:W4:Y:S01]  /*16e310*/  LDL.LU R5, [R1+0x2db8] ;  /* 0x002db80001057983 */ /* 0x000f220000300800 */
[----:B0-----:R-:W-:Y:S02]  /*16e320*/  LOP3.LUT R0, R4, 0xffff, RZ, 0xc0, !PT ;  /* 0x0000ffff04007812 */ /* 0x001fe400078ec0ff */
[----:B--2---:R-:W-:Y:S02]  /*16e330*/  LOP3.LUT R10, R10, 0xffff, RZ, 0xc0, !PT ;  /* 0x0000ffff0a0a7812 */ /* 0x004fe400078ec0ff */
[----:B---3--:R-:W-:-:S02]  /*16e340*/  LOP3.LUT R9, R22, 0xffff, RZ, 0xc0, !PT ;  /* 0x0000ffff16097812 */ /* 0x008fc400078ec0ff */
[----:B------:R-:W-:Y:S02]  /*16e350*/  SHF.R.U32.HI R4, RZ, 0x8, R10 ;  /* 0x00000008ff047819 */ /* 0x000fe4000001160a */
[----:B----4-:R-:W-:Y:S02]  /*16e360*/  LOP3.LUT R15, R25, 0xffff, RZ, 0xc0, !PT ;  /* 0x0000ffff190f7812 */ /* 0x010fe400078ec0ff */
[----:B------:R-:W-:Y:S02]  /*16e370*/  LOP3.LUT R19, R29, 0xffff, RZ, 0xc0, !PT ;  /* 0x0000ffff1d137812 */ /* 0x000fe400078ec0ff */
[----:B------:R-:W2:Y:S01]  /*16e380*/  LDL.LU R29, [R1+0x2d6c] ;  /* 0x002d6c00011d7983 */ /* 0x000ea20000300800 */
[----:B------:R-:W-:-:S03]  /*16e390*/  LOP3.LUT R28, R20, 0xffff, RZ, 0xc0, !PT ;  /* 0x0000ffff141c7812 */ /* 0x000fc600078ec0ff */
[----:B------:R-:W3:Y:S04]  /*16e3a0*/  LDL.LU R20, [R1+0x2d28] ;  /* 0x002d280001147983 */ /* 0x000ee80000300800 */
[----:B------:R-:W4:Y:S01]  /*16e3b0*/  LDL.LU R22, [R1+0x298] ;  /* 0x0002980001167983 */ /* 0x000f220000300800 */
[----:B------:R-:W-:Y:S02]  /*16e3c0*/  PRMT R16, R10, 0x3340, R28 ;  /* 0x000033400a107816 */ /* 0x000fe4000000001c */
[----:B------:R-:W-:Y:S02]  /*16e3d0*/  SHF.R.U32.HI R10, RZ, 0x8, R9 ;  /* 0x00000008ff0a7819 */ /* 0x000fe40000011609 */
[--C-:B------:R-:W-:Y:S01]  /*16e3e0*/  PRMT R9, R9, 0x3340, R24.reuse ;  /* 0x0000334009097816 */ /* 0x100fe20000000018 */
[----:B------:R-:W3:Y:S04]  /*16e3f0*/  LDL.LU R25, [R1+0x294] ;  /* 0x0002940001197983 */ /* 0x000ee80000300800 */
[----:B------:R0:W-:Y:S04]  /*16e400*/  STL [R1+0x1970], R16 ;  /* 0x0019701001007387 */ /* 0x0001e80000100800 */
[----:B0-----:R-:W3:Y:S04]  /*16e410*/  LDL.LU R16, [R1+0x108] ;  /* 0x0001080001107983 */ /* 0x001ee80000300800 */
[----:B------:R0:W-:Y:S02]  /*16e420*/  STL [R1+0x196c], R9 ;  /* 0x00196c0901007387 */ /* 0x0001e40000100800 */
[----:B0-----:R-:W-:-:S02]  /*16e430*/  SHF.R.U32.HI R9, RZ, 0x8, R24 ;  /* 0x00000008ff097819 */ /* 0x001fc40000011618 */
[----:B------:R-:W-:Y:S02]  /*16e440*/  SHF.R.U32.HI R24, RZ, 0x8, R15 ;  /* 0x00000008ff187819 */ /* 0x000fe4000001160f */
[----:B------:R-:W-:-:S05]  /*16e450*/  PRMT R15, R15, 0x3340, R23 ;  /* 0x000033400f0f7816 */ /* 0x000fca0000000017 */
[----:B------:R0:W-:Y:S01]  /*16e460*/  STL [R1+0x1968], R15 ;  /* 0x0019680f01007387 */ /* 0x0001e20000100800 */
[----:B------:R-:W-:Y:S02]  /*16e470*/  SHF.R.U32.HI R28, RZ, 0x8, R28 ;  /* 0x00000008ff1c7819 */ /* 0x000fe4000001161c */
[----:B0-----:R-:W-:Y:S02]  /*16e480*/  SHF.R.U32.HI R15, RZ, 0x8, R19 ;  /* 0x00000008ff0f7819 */ /* 0x001fe40000011613 */
[----:B------:R-:W-:Y:S02]  /*16e490*/  PRMT R19, R19, 0x3340, R0 ;  /* 0x0000334013137816 */ /* 0x000fe40000000000 */
[----:B------:R-:W-:-:S03]  /*16e4a0*/  SHF.R.U32.HI R23, RZ, 0x8, R23 ;  /* 0x00000008ff177819 */ /* 0x000fc60000011617 */
[----:B------:R0:W-:Y:S01]  /*16e4b0*/  STL [R1+0x1964], R19 ;  /* 0x0019641301007387 */ /* 0x0001e20000100800 */
[----:B------:R-:W-:Y:S02]  /*16e4c0*/  SHF.R.U32.HI R0, RZ, 0x8, R0 ;  /* 0x00000008ff007819 */ /* 0x000fe40000011600 */
[----:B------:R-:W-:Y:S02]  /*16e4d0*/  LOP3.LUT R10, R10, 0xffff, RZ, 0xc0, !PT ;  /* 0x0000ffff0a0a7812 */ /* 0x000fe400078ec0ff */
[----:B0-----:R-:W-:Y:S02]  /*16e4e0*/  LOP3.LUT R19, R4, 0xffff, RZ, 0xc0, !PT ;  /* 0x0000ffff04137812 */ /* 0x001fe400078ec0ff */
[----:B------:R-:W-:Y:S01]  /*16e4f0*/  LOP3.LUT R4, R28, 0xffff, RZ, 0xc0, !PT ;  /* 0x0000ffff1c047812 */ /* 0x000fe200078ec0ff */
[----:B------:R-:W-:Y:S01]  /*16e500*/  IMAD.MOV.U32 R28, RZ, RZ, R9 ;  /* 0x000000ffff1c7224 */ /* 0x000fe200078e0009 */
[----:B------:R-:W-:Y:S02]  /*16e510*/  LOP3.LUT R9, R24, 0xffff, RZ, 0xc0, !PT ;  /* 0x0000ffff18097812 */ /* 0x000fe400078ec0ff */
[----:B------:R-:W-:-:S02]  /*16e520*/  LOP3.LUT R24, R23, 0xffff, RZ, 0xc0, !PT ;  /* 0x0000ffff17187812 */ /* 0x000fc400078ec0ff */
[----:B------:R-:W-:Y:S02]  /*16e530*/  PRMT R19, R19, 0x3340, R4 ;  /* 0x0000334013137816 */ /* 0x000fe40000000004 */
[----:B------:R-:W-:Y:S02]  /*16e540*/  LOP3.LUT R23, R15, 0xffff, RZ, 0xc0, !PT ;  /* 0x0000ffff0f177812 */ /* 0x000fe400078ec0ff */
[----:B------:R-:W-:Y:S01]  /*16e550*/  LOP3.LUT R28, R28, 0xffff, RZ, 0xc0, !PT ;  /* 0x0000ffff1c1c7812 */ /* 0x000fe200078ec0ff */
[----:B------:R-:W3:Y:S04]  /*16e560*/  LDL.LU R15, [R1+0x5384] ;  /* 0x00538400010f7983 */ /* 0x000ee80000300800 */
[----:B------:R-:W3:Y:S04]  /*16e570*/  LDL.LU R4, [R1+0x5380] ;  /* 0x0053800001047983 */ /* 0x000ee80000300800 */
[----:B------:R0:W-:Y:S01]  /*16e580*/  STL [R1+0x17d8], R19 ;  /* 0x0017d81301007387 */ /* 0x0001e20000100800 */
[----:B------:R-:W-:-:S02]  /*16e590*/  LOP3.LUT R0, R0, 0xffff, RZ, 0xc0, !PT ;  /* 0x0000ffff00007812 */ /* 0x000fc400078ec0ff */
[----:B0-----:R-:W-:Y:S02]  /*16e5a0*/  PRMT R19, R10, 0x3340, R28 ;  /* 0x000033400a137816 */ /* 0x001fe4000000001c */
[----:B------:R-:W-:Y:S02]  /*16e5b0*/  PRMT R10, R9, 0x3340, R24 ;  /* 0x00003340090a7816 */ /* 0x000fe40000000018 */
[----:B------:R-:W-:Y:S01]  /*16e5c0*/  PRMT R9, R23, 0x3340, R0 ;  /* 0x0000334017097816 */ /* 0x000fe20000000000 */
[----:B------:R-:W-:Y:S04]  /*16e5d0*/  STL [R1+0x17d4], R19 ;  /* 0x0017d41301007387 */ /* 0x000fe80000100800 */
[----:B------:R-:W3:Y:S04]  /*16e5e0*/  LDL.LU R0, [R1+0x1e4] ;  /* 0x0001e40001007983 */ /* 0x000ee80000300800 */
[----:B------:R0:W-:Y:S04]  /*16e5f0*/  STL [R1+0x17d0], R10 ;  /* 0x0017d00a01007387 */ /* 0x0001e80000100800 */
[----:B------:R1:W-:Y:S01]  /*16e600*/  STL [R1+0x17cc], R9 ;  /* 0x0017cc0901007387 */ /* 0x0003e20000100800 */
[----:B0-----:R-:W-:-:S02]  /*16e610*/  LOP3.LUT R10, R8, 0xffff, RZ, 0xc0, !PT ;  /* 0x0000ffff080a7812 */ /* 0x001fc400078ec0ff */
[----:B-1----:R-:W-:Y:S01]  /*16e620*/  LOP3.LUT R9, R5, 0xffff, RZ, 0xc0, !PT ;  /* 0x0000ffff05097812 */ /* 0x002fe200078ec0ff */
[----:B------:R-:W3:Y:S04]  /*16e630*/  LDL.LU R8, [R1+0x2dcc] ;  /* 0x002dcc0001087983 */ /* 0x000ee80000300800 */
[----:B------:R-:W3:Y:S01]  /*16e640*/  LDL.LU R5, [R1+0x2dc8] ;  /* 0x002dc80001057983 */ /* 0x000ee20000300800 */
[----:B--2---:R-:W-:Y:S02]  /*16e650*/  LOP3.LUT R29, R29, 0xffff, RZ, 0xc0, !PT ;  /* 0x0000ffff1d1d7812 */ /* 0x004fe400078ec0ff */
[----:B----4-:R-:W-:Y:S02]  /*16e660*/  LOP3.LUT R28, R22, 0xffff, RZ, 0xc0, !PT ;  /* 0x0000ffff161c7812 */ /* 0x010fe400078ec0ff */
[----:B---3--:R-:W-:-:S02]  /*16e670*/  LOP3.LUT R19, R20, 0xffff, RZ, 0xc0, !PT ;  /* 0x0000ffff14137812 */ /* 0x008fc400078ec0ff */
[----:B------:R-:W2:Y:S01]  /*16e680*/  LDL.LU R20, [R1+0x2d34] ;  /* 0x002d340001147983 */ /* 0x000ea20000300800 */
[----:B------:R-:W-:-:S03]  /*16e690*/  LOP3.LUT R24, R25, 0xffff, RZ, 0xc0, !PT ;  /* 0x0000ffff19187812 */ /* 0x000fc600078ec0ff */
[----:B------:R-:W3:Y:S04]  /*16e6a0*/  LDL.LU R22, [R1+0x358] ;  /* 0x0003580001167983 */ /* 0x000ee80000300800 */
[----:B------:R-:W4:Y:S01]  /*16e6b0*/  LDL.LU R25, [R1+0x2a0] ;  /* 0x0002a00001197983 */ /* 0x000f220000300800 */
[----:B------:R-:W-:Y:S02]  /*16e6c0*/  LOP3.LUT R23, R0, 0xffff, RZ, 0xc0, !PT ;  /* 0x0000ffff00177812 */ /* 0x000fe400078ec0ff */
[----:B------:R-:W-:Y:S02]  /*16e6d0*/  LOP3.LUT R0, R16, 0xffff, RZ, 0xc0, !PT ;  /* 0x0000ffff10007812 */ /* 0x000fe400078ec0ff */
[----:B------:R-:W-:Y:S02]  /*16e6e0*/  SHF.R.U32.HI R16, RZ, 0x8, R10 ;  /* 0x00000008ff107819 */ /* 0x000fe4000001160a */
[----:B------:R-:W-:-:S05]  /*16e6f0*/  PRMT R10, R10, 0x3340, R28 ;  /* 0x000033400a0a7816 */ /* 0x000fca000000001c */
        /* <DEDUP_REMOVED lines=18> */
[----:B------:R-:W3:Y:S01]  /*16e820*/  LDL.LU R29, [R1+0x537c] ;  /* 0x00537c00011d7983 */ /* 0x000ee20000300800 */
        /* <DEDUP_REMOVED lines=11> */
[----:B------:R1:W-:Y:S01]  /*16e8e0*/  STL [R1+0x17bc], R9 ;  /* 0x0017bc0901007387 */ /* 0x0003e20000100800 */
[----:B------:R-:W-:-:S03]  /*16e8f0*/  LOP3.LUT R23, R4, 0xffff, RZ, 0xc0, !PT ;  /* 0x0000ffff04177812 */ /* 0x000fc600078ec0ff */
[----:B------:R1:W-:Y:S04]  /*16e900*/  STL [R1+0x17b8], R0 ;  /* 0x0017b80001007387 */ /* 0x0003e80000100800 */
[----:B------:R-:W3:Y:S01]  /*16e910*/  LDL.LU R4, [R1+0x2d90] ;  /* 0x002d900001047983 */ /* 0x000ee20000300800 */
[----:B0-----:R-:W-:Y:S02]  /*16e920*/  LOP3.LUT R10, R8, 0xffff, RZ, 0xc0, !PT ;  /* 0x0000ffff080a7812 */ /* 0x001fe400078ec0ff */
[----:B-1----:R-:W-:Y:S02]  /*16e930*/  LOP3.LUT R9, R5, 0xffff, RZ, 0xc0, !PT ;  /* 0x0000ffff05097812 */ /* 0x002fe400078ec0ff */
[----:B------:R-:W-:Y:S02]  /*16e940*/  LOP3.LUT R0, R3, 0xffff, RZ, 0xc0, !PT ;  /* 0x0000ffff03007812 */ /* 0x000fe400078ec0ff */
[----:B------:R-:W-:Y:S01]  /*16e950*/  SHF.R.U32.HI R3, RZ, 0x8, R10 ;  /* 0x00000008ff037819 */ /* 0x000fe2000001160a */
[----:B------:R-:W3:Y:S01]  /*16e960*/  LDL.LU R5, [R1+0x2d8c] ;  /* 0x002d8c0001057983 */ /* 0x000ee20000300800 */
[----:B----4-:R-:W-:-:S02]  /*16e970*/  LOP3.LUT R28, R25, 0xffff, RZ, 0xc0, !PT ;  /* 0x0000ffff191c7812 */ /* 0x010fc400078ec0ff */
[----:B--2---:R-:W-:Y:S02]  /*16e980*/  LOP3.LUT R8, R20, 0xffff, RZ, 0xc0, !PT ;  /* 0x0000ffff14087812 */ /* 0x004fe400078ec0ff */
[----:B---3--:R-:W-:Y:S01]  /*16e990*/  LOP3.LUT R16, R22, 0xffff, RZ, 0xc0, !PT ;  /* 0x0000ffff16107812 */ /* 0x008fe200078ec0ff */
[----:B------:R-:W2:Y:S01]  /*16e9a0*/  LDL.LU R20, [R1+0x2d44] ;  /* 0x002d440001147983 */ /* 0x000ea20000300800 */
[--C-:B------:R-:W-:Y:S02]  /*16e9b0*/  PRMT R10, R10, 0x3340, R28.reuse ;  /* 0x000033400a0a7816 */ /* 0x100fe4000000001c */
[----:B------:R-:W-:Y:S02]  /*16e9c0*/  SHF.R.U32.HI R19, RZ, 0x8, R28 ;  /* 0x00000008ff137819 */ /* 0x000fe4000001161c */
[----:B------:R-:W-:Y:S02]  /*16e9d0*/  LOP3.LUT R24, R29, 0xffff, RZ, 0xc0, !PT ;  /* 0x0000ffff1d187812 */ /* 0x000fe400078ec0ff */
[----:B------:R-:W3:Y:S04]  /*16e9e0*/  LDL.LU R29, [R1+0x2d40] ;  /* 0x002d4000011d7983 */ /* 0x000ee80000300800 */
[----:B------:R-:W4:Y:S01]  /*16e9f0*/  LDL.LU R22, [R1+0x1ec] ;  /* 0x0001ec0001167983 */ /* 0x000f220000300800 */
[----:B------:R-:W-:-:S03]  /*16ea00*/  PRMT R28, R9, 0x3340, R24 ;  /* 0x00003340091c7816 */ /* 0x000fc60000000018 */
[----:B------:R-:W3:Y:S04]  /*16ea10*/  LDL.LU R25, [R1+0x1e8] ;  /* 0x0001e80001197983 */ /* 0x000ee80000300800 */
[----:B------:R-:W-:Y:S04]  /*16ea20*/  STL [R1+0x1950], R10 ;  /* 0x0019500a01007387 */ /* 0x000fe80000100800 */
[----:B------:R0:W-:Y:S02]  /*16ea30*/  STL [R1+0x194c], R28 ;  /* 0x00194c1c01007387 */ /* 0x0001e40000100800 */
[----:B0-----:R-:W-:-:S02]  /*16ea40*/  PRMT R28, R8, 0x3340, R23 ;  /* 0x00003340081c7816 */ /* 0x001fc40000000017 */
[----:B------:R-:W-:Y:S02]  /*16ea50*/  SHF.R.U32.HI R10, RZ, 0x8, R9 ;  /* 0x00000008ff0a7819 */ /* 0x000fe40000011609 */
[----:B------:R-:W-:Y:S01]  /*16ea60*/  SHF.R.U32.HI R9, RZ, 0x8, R24 ;  /* 0x00000008ff097819 */ /* 0x000fe20000011618 */
[----:B------:R0:W-:Y:S01]  /*16ea70*/  STL [R1+0x1948], R28 ;  /* 0x0019481c01007387 */ /* 0x0001e20000100800 */
[----:B------:R-:W-:Y:S02]  /*16ea80*/  SHF.R.U32.HI R24, RZ, 0x8, R8 ;  /* 0x00000008ff187819 */ /* 0x000fe40000011608 */
[----:B------:R-:W-:Y:S02]  /*16ea90*/  SHF.R.U32.HI R8, RZ, 0x8, R16 ;  /* 0x00000008ff087819 */ /* 0x000fe40000011610 */
[----:B------:R-:W-:Y:S02]  /*16eaa0*/  SHF.R.U32.HI R23, RZ, 0x8, R23 ;  /* 0x00000008ff177819 */ /* 0x000fe40000011617 */
[----:B0-----:R-:W-:-:S02]  /*16eab0*/  PRMT R28, R16, 0x3340, R0 ;  /* 0x00003340101c7816 */ /* 0x001fc40000000000 */
[----:B------:R-:W3:Y:S04]  /*16eac0*/  LDL.LU R16, [R1+0x5378] ;  /* 0x0053780001107983 */ /* 0x000ee80000300800 */
[----:B------:R0:W-:Y:S02]  /*16ead0*/  STL [R1+0x1944], R28 ;  /* 0x0019441c01007387 */ /* 0x0001e40000100800 */
[----:B0-----:R-:W-:Y:S01]  /*16eae0*/  SHF.R.U32.HI R28, RZ, 0x8, R0 ;  /* 0x00000008ff1c7819 */ /* 0x001fe20000011600 */
[----:B------:R-:W-:Y:S01]  /*16eaf0*/  IMAD.MOV.U32 R0, RZ, RZ, R10 ;  /* 0x000000ffff007224 */ /* 0x000fe200078e000a */
[----:B------:R-:W-:Y:S01]  /*16eb00*/  LOP3.LUT R10, R24, 0xffff, RZ, 0xc0, !PT ;  /* 0x0000ffff180a7812 */ /* 0x000fe200078ec0ff */
[----:B------:R-:W-:Y:S01]  /*16eb10*/  IMAD.MOV.U32 R24, RZ, RZ, R19 ;  /* 0x000000ffff187224 */ /* 0x000fe200078e0013 */
[----:B------:R-:W-:-:S02]  /*16eb20*/  LOP3.LUT R19, R23, 0xffff, RZ, 0xc0, !PT ;  /* 0x0000ffff17137812 */ /* 0x000fc400078ec0ff */
[----:B------:R-:W-:Y:S02]  /*16eb30*/  LOP3.LUT R23, R0, 0xffff, RZ, 0xc0, !PT ;  /* 0x0000ffff00177812 */ /* 0x000fe400078ec0ff */
[----:B------:R-:W-:Y:S02]  /*16eb40*/  LOP3.LUT R0, R9, 0xffff, RZ, 0xc0, !PT ;  /* 0x0000ffff09007812 */ /* 0x000fe400078ec0ff */
[----:B------:R-:W-:Y:S01]  /*16eb50*/  PRMT R10, R10, 0x3340, R19 ;  /* 0x000033400a0a7816 */ /* 0x000fe20000000013 */
[----:B------:R-:W3:Y:S04]  /*16eb60*/  LDL.LU R9, [R1+0x5374] ;  /* 0x0053740001097983 */ /* 0x000ee80000300800 */
[----:B------:R-:W3:Y:S01]  /*16eb70*/  LDL.LU R19, [R1+0x5370] ;  /* 0x0053700001137983 */ /* 0x000ee20000300800 */
[----:B------:R-:W-:-:S02]  /*16eb80*/  LOP3.LUT R8, R8, 0xffff, RZ, 0xc0, !PT ;  /* 0x0000ffff08087812 */ /* 0x000fc400078ec0ff */
[----:B------:R-:W-:Y:S02]  /*16eb90*/  LOP3.LUT R28, R28, 0xffff, RZ, 0xc0, !PT ;  /* 0x0000ffff1c1c7812 */ /* 0x000fe400078ec0ff */
[----:B------:R-:W-:Y:S02]  /*16eba0*/  LOP3.LUT R3, R3, 0xffff, RZ, 0xc0, !PT ;  /* 0x0000ffff03037812 */ /* 0x000fe400078ec0ff */
[----:B------:R-:W-:Y:S02]  /*16ebb0*/  LOP3.LUT R24, R24, 0xffff, RZ, 0xc0, !PT ;  /* 0x0000ffff18187812 */ /* 0x000fe400078ec0ff */
[----:B------:R-:W-:Y:S01]  /*16ebc0*/  PRMT R8, R8, 0x3340, R28 ;  /* 0x0000334008087816 */ /* 0x000fe2000000001c */
[----:B------:R-:W-:Y:S01]  /*16ebd0*/  STL [R1+0x17ac], R10 ;  /* 0x0017ac0a01007387 */ /* 0x000fe20000100800 */
[----:B------:R-:W-:Y:S02]  /*16ebe0*/  PRMT R3, R3, 0x3340, R24 ;  /* 0x0000334003037816 */ /* 0x000fe40000000018 */
[----:B------:R-:W-:Y:S01]  /*16ebf0*/  PRMT R0, R23, 0x3340, R0 ;  /* 0x0000334017007816 */ /* 0x000fe20000000000 */
[----:B------:R0:W-:Y:S04]  /*16ec00*/  STL [R1+0x17a8], R8 ;  /* 0x0017a80801007387 */ /* 0x0001e80000100800 */
[----:B------:R2:W-:Y:S04]  /*16ec10*/  STL [R1+0x17a4], R3 ;  /* 0x0017a40301007387 */ /* 0x0005e80000100800 */
[----:B------:R1:W-:Y:S01]  /*16ec20*/  STL [R1+0x1798], R0 ;  /* 0x0017980001007387 */ /* 0x0003e20000100800 */
[----:B0-----:R-:W-:-:S02]  /*16ec30*/  LOP3.LUT R8, R4, 0xffff, RZ, 0xc0, !PT ;  /* 0x0000ffff04087812 */ /* 0x001fc400078ec0ff */
[----:B------:R-:W-:Y:S01]  /*16ec40*/  LOP3.LUT R10, R5, 0xffff, RZ, 0xc0, !PT ;  /* 0x0000ffff050a7812 */ /* 0x000fe200078ec0ff */
[----:B------:R-:W3:Y:S04]  /*16ec50*/  LDL.LU R4, [R1+0x2de4] ;  /* 0x002de40001047983 */ /* 0x000ee80000300800 */
[----:B------:R-:W3:Y:S01]  /*16ec60*/  LDL.LU R5, [R1+0x2de0] ;  /* 0x002de00001057983 */ /* 0x000ee20000300800 */
[----:B--2---:R-:W-:-:S03]  /*16ec70*/  LOP3.LUT R3, R20, 0xffff, RZ, 0xc0, !PT ;  /* 0x0000ffff14037812 */ /* 0x004fc600078ec0ff */
[----:B------:R-:W2:Y:S01]  /*16ec80*/  LDL.LU R20, [R1+0x360] ;  /* 0x0003600001147983 */ /* 0x000ea20000300800 */
[----:B----4-:R-:W-:Y:S02]  /*16ec90*/  LOP3.LUT R28, R22, 0xffff, RZ, 0xc0, !PT ;  /* 0x0000ffff161c7812 */ /* 0x010fe400078ec0ff */
[----:B---3--:R-:W-:Y:S01]  /*16eca0*/  LOP3.LUT R24, R25, 0xffff, RZ, 0xc0, !PT ;  /* 0x0000ffff19187812 */ /* 0x008fe200078ec0ff */
[----:B------:R-:W3:Y:S04]  /*16ecb0*/  LDL.LU R22, [R1+0x35c] ;  /* 0x00035c0001167983 */ /* 0x000ee80000300800 */
[----:B------:R-:W4:Y:S01]  /*16ecc0*/  LDL.LU R25, [R1+0x2a8] ;  /* 0x0002a80001197983 */ /* 0x000f220000300800 */
[----:B------:R-:W-:Y:S02]  /*16ecd0*/  LOP3.LUT R29, R29, 0xffff, RZ, 0xc0, !PT ;  /* 0x0000ffff1d1d7812 */ /* 0x000fe400078ec0ff */
[----:B------:R-:W-:-:S02]  /*16ece0*/  LOP3.LUT R23, R19, 0xffff, RZ, 0xc0, !PT ;  /* 0x0000ffff13177812 */ /* 0x000fc400078ec0ff */
[----:B------:R-:W-:Y:S02]  /*16ecf0*/  SHF.R.U32.HI R19, RZ, 0x8, R8 ;  /* 0x00000008ff137819 */ /* 0x000fe40000011608 */
[--C-:B------:R-:W-:Y:S02]  /*16ed00*/  PRMT R8, R8, 0x3340, R28.reuse ;  /* 0x0000334008087816 */ /* 0x100fe4000000001c */
[----:B-1----:R-:W-:Y:S02]  /*16ed10*/  LOP3.LUT R0, R9, 0xffff, RZ, 0xc0, !PT ;  /* 0x0000ffff09007812 */ /* 0x002fe400078ec0ff */
[----:B------:R-:W-:Y:S01]  /*16ed20*/  SHF.R.U32.HI R9, RZ, 0x8, R28 ;  /* 0x00000008ff097819 */ /* 0x000fe2000001161c */
[----:B------:R0:W-:Y:S01]  /*16ed30*/  STL [R1+0x193c], R8 ;  /* 0x00193c0801007387 */ /* 0x0001e20000100800 */
[----:B------:R-:W-:Y:S02]  /*16ed40*/  SHF.R.U32.HI R28, RZ, 0x8, R24 ;  /* 0x00000008ff1c7819 */ /* 0x000fe40000011618 */
[----:B0-----:R-:W-:-:S02]  /*16ed50*/  SHF.R.U32.HI R8, RZ, 0x8, R10 ;  /* 0x00000008ff087819 */ /* 0x001fc4000001160a */
[----:B------:R-:W-:Y:S02]  /*16ed60*/  PRMT R10, R10, 0x3340, R24 ;  /* 0x000033400a0a7816 */ /* 0x000fe40000000018 */
[----:B------:R-:W-:-:S03]  /*16ed70*/  PRMT R24, R3, 0x3340, R23 ;  /* 0x0000334003187816 */ /* 0x000fc60000000017 */
[----:B------:R0:W-:Y:S02]  /*16ed80*/  STL [R1+0x1938], R10 ;  /* 0x0019380a01007387 */ /* 0x0001e40000100800 */
[----:B0-----:R-:W-:Y:S02]  /*16ed90*/  SHF.R.U32.HI R10, RZ, 0x8, R3 ;  /* 0x00000008ff0a7819 */ /* 0x001fe40000011603 */
[----:B------:R-:W3:Y:S04]  /*16eda0*/  LDL.LU R3, [R1+0x536c] ;  /* 0x00536c0001037983 */ /* 0x000ee80000300800 */
        /* <DEDUP_REMOVED lines=9> */
[----:B------:R-:W3:Y:S01]  /*16ee40*/  LDL.LU R10, [R1+0x5368] ;  /* 0x00536800010a7983 */ /* 0x000ee20000300800 */
[----:B------:R-:W-:-:S03]  /*16ee50*/  PRMT R19, R19, 0x3340, R29 ;  /* 0x0000334013137816 */ /* 0x000fc6000000001d */
[----:B------:R-:W3:Y:S01]  /*16ee60*/  LDL.LU R29, [R1+0x5364] ;  /* 0x00536400011d7983 */ /* 0x000ee20000300800 */
[----:B------:R-:W-:Y:S02]  /*16ee70*/  SHF.R.U32.HI R0, RZ, 0x8, R0 ;  /* 0x00000008ff007819 */ /* 0x000fe40000011600 */
[----:B------:R-:W-:Y:S02]  /*16ee80*/  LOP3.LUT R8, R8, 0xffff, RZ, 0xc0, !PT ;  /* 0x0000ffff08087812 */ /* 0x000fe400078ec0ff */
[----:B------:R-:W-:Y:S02]  /*16ee90*/  LOP3.LUT R24, R24, 0xffff, RZ, 0xc0, !PT ;  /* 0x0000ffff18187812 */ /* 0x000fe400078ec0ff */
[----:B------:R-:W-:Y:S02]  /*16eea0*/  LOP3.LUT R23, R23, 0xffff, RZ, 0xc0, !PT ;  /* 0x0000ffff17177812 */ /* 0x000fe400078ec0ff */
[----:B------:R-:W-:Y:S02]  /*16eeb0*/  LOP3.LUT R0, R0, 0xffff, RZ, 0xc0, !PT ;  /* 0x0000ffff00007812 */ /* 0x000fe400078ec0ff */
[----:B------:R-:W-:-:S02]  /*16eec0*/  PRMT R9, R8, 0x3340, R9 ;  /* 0x0000334008097816 */ /* 0x000fc40000000009 */
[----:B------:R-:W-:Y:S01]  /*16eed0*/  PRMT R8, R28, 0x3340, R24 ;  /* 0x000033401c087816 */ /* 0x000fe20000000018 */
[----:B------:R-:W-:Y:S01]  /*16eee0*/  STL [R1+0x1790], R19 ;  /* 0x0017901301007387 */ /* 0x000fe20000100800 */
[----:B------:R-:W-:-:S03]  /*16eef0*/  PRMT R0, R23, 0x3340, R0 ;  /* 0x0000334017007816 */ /* 0x000fc60000000000 */
[----:B------:R0:W-:Y:S04]  /*16ef00*/  STL [R1+0x178c], R9 ;  /* 0x00178c0901007387 */ /* 0x0001e80000100800 */
[----:B------:R1:W-:Y:S04]  /*16ef10*/  STL [R1+0x1778], R8 ;  /* 0x0017780801007387 */ /* 0x0003e80000100800 */
[----:B------:R2:W-:Y:S01]  /*16ef20*/  STL [R1+0x1774], R0 ;  /* 0x0017740001007387 */ /* 0x0005e20000100800 */
[----:B------:R-:W-:Y:S02]  /*16ef30*/  LOP3.LUT R23, R21, 0xffff, RZ, 0xc0, !PT ;  /* 0x0000ffff15177812 */ /* 0x000fe400078ec0ff */
[----:B0-----:R-:W-:-:S02]  /*16ef40*/  LOP3.LUT R9, R4, 0xffff, RZ, 0xc0, !PT ;  /* 0x0000ffff04097812 */ /* 0x001fc400078ec0ff */
[----:B-1----:R-:W-:Y:S02]  /*16ef50*/  LOP3.LUT R8, R5, 0xffff, RZ, 0xc0, !PT ;  /* 0x0000ffff05087812 */ /* 0x002fe400078ec0ff */
[----:B--2---:R-:W-:Y:S02]  /*16ef60*/  LOP3.LUT R0, R2, 0xffff, RZ, 0xc0, !PT ;  /* 0x0000ffff02007812 */ /* 0x004fe400078ec0ff */
[----:B------:R-:W-:Y:S01]  /*16ef70*/  SHF.R.U32.HI R2, RZ, 0x8, R9 ;  /* 0x00000008ff027819 */ /* 0x000fe20000011609 */
[----:B------:R-:W2:Y:S01]  /*16ef80*/  LDL.LU R5, [R1+0x2dac] ;  /* 0x002dac0001057983 */ /* 0x000ea20000300800 */
[----:B------:R-:W-:-:S03]  /*16ef90*/  LOP3.LUT R4, R20, 0xffff, RZ, 0xc0, !PT ;  /* 0x0000ffff14047812 */ /* 0x000fc600078ec0ff */
[----:B------:R-:W2:Y:S01]  /*16efa0*/  LDL.LU R20, [R1+0x2d68] ;  /* 0x002d680001147983 */ /* 0x000ea20000300800 */
[----:B----4-:R-:W-:Y:S02]  /*16efb0*/  LOP3.LUT R28, R25, 0xffff, RZ, 0xc0, !PT ;  /* 0x0000ffff191c7812 */ /* 0x010fe400078ec0ff */
[----:B---3--:R-:W-:Y:S02]  /*16efc0*/  LOP3.LUT R19, R22, 0xffff, RZ, 0xc0, !PT ;  /* 0x0000ffff16137812 */ /* 0x008fe400078ec0ff */
[----:B------:R-:W3:Y:S01]  /*16efd0*/  LDL.LU R22, [R1+0x2d64] ;  /* 0x002d640001167983 */ /* 0x000ee20000300800 */
[--C-:B------:R-:W-:Y:S02]  /*16efe0*/  PRMT R21, R9, 0x3340, R28.reuse ;  /* 0x0000334009157816 */ /* 0x100fe4000000001c */
[----:B------:R-:W-:Y:S02]  /*16eff0*/  SHF.R.U32.HI R9, RZ, 0x8, R28 ;  /* 0x00000008ff097819 */ /* 0x000fe4000001161c */
[----:B------:R-:W-:-:S02]  /*16f000*/  LOP3.LUT R24, R29, 0xffff, RZ, 0xc0, !PT ;  /* 0x0000ffff1d187812 */ /* 0x000fc400078ec0ff */
[----:B------:R-:W4:Y:S04]  /*16f010*/  LDL.LU R29, [R1+0x364] ;  /* 0x00036400011d7983 */ /* 0x000f280000300800 */
[----:B------:R-:W4:Y:S01]  /*16f020*/  LDL.LU R25, [R1+0x1f0] ;  /* 0x0001f00001197983 */ /* 0x000f220000300800 */
[----:B------:R-:W-:-:S03]  /*16f030*/  PRMT R28, R8, 0x3340, R24 ;  /* 0x00003340081c7816 */ /* 0x000fc60000000018 */
[----:B------:R0:W-:Y:S04]  /*16f040*/  STL [R1+0x192c], R21 ;  /* 0x00192c1501007387 */ /* 0x0001e80000100800 */
[----:B------:R1:W-:Y:S01]  /*16f050*/  STL [R1+0x1928], R28 ;  /* 0x0019281c01007387 */ /* 0x0003e20000100800 */
[----:B0-----:R-:W-:Y:S02]  /*16f060*/  SHF.R.U32.HI R21, RZ, 0x8, R8 ;  /* 0x00000008ff157819 */ /* 0x001fe40000011608 */
[----:B-1----:R-:W-:Y:S02]  /*16f070*/  PRMT R28, R4, 0x3340, R23 ;  /* 0x00003340041c7816 */ /* 0x002fe40000000017 */
[----:B------:R-:W-:Y:S02]  /*16f080*/  SHF.R.U32.HI R8, RZ, 0x8, R24 ;  /* 0x00000008ff087819 */ /* 0x000fe40000011618 */
[----:B------:R-:W-:-:S02]  /*16f090*/  SHF.R.U32.HI R24, RZ, 0x8, R4 ;  /* 0x00000008ff187819 */ /* 0x000fc40000011604 */
[----:B------:R-:W-:Y:S01]  /*16f0a0*/  SHF.R.U32.HI R4, RZ, 0x8, R19 ;  /* 0x00000008ff047819 */ /* 0x000fe20000011613 */
[----:B------:R0:W-:Y:S02]  /*16f0b0*/  STL [R1+0x1924], R28 ;  /* 0x0019241c01007387 */ /* 0x0001e40000100800 */
[----:B0-----:R-:W-:Y:S02]  /*16f0c0*/  PRMT R28, R19, 0x3340, R0 ;  /* 0x00003340131c7816 */ /* 0x001fe40000000000 */
        /* <DEDUP_REMOVED lines=13> */
[----:B------:R-:W-:Y:S02]  /*16f1a0*/  PRMT R21, R21, 0x3340, R9 ;  /* 0x0000334015157816 */ /* 0x000fe40000000009 */
[----:B------:R-:W-:Y:S02]  /*16f1b0*/  LOP3.LUT R0, R8, 0xffff, RZ, 0xc0, !PT ;  /* 0x0000ffff08007812 */ /* 0x000fe400078ec0ff */
[----:B------:R-:W-:Y:S01]  /*16f1c0*/  PRMT R4, R4, 0x3340, R28 ;  /* 0x0000334004047816 */ /* 0x000fe2000000001c */
[----:B------:R-:W4:Y:S04]  /*16f1d0*/  LDL.LU R8, [R1+0x535c] ;  /* 0x00535c0001087983 */ /* 0x000f280000300800 */
[----:B------:R-:W4:Y:S01]  /*16f1e0*/  LDL.LU R9, [R1+0x5358] ;  /* 0x0053580001097983 */ /* 0x000f220000300800 */
[----:B------:R-:W-:-:S03]  /*16f1f0*/  PRMT R2, R2, 0x3340, R24 ;  /* 0x0000334002027816 */ /* 0x000fc60000000018 */
[----:B------:R0:W-:Y:S01]  /*16f200*/  STL [R1+0x176c], R21 ;  /* 0x00176c1501007387 */ /* 0x0001e20000100800 */
[----:B------:R-:W-:Y:S02]  /*16f210*/  PRMT R0, R23, 0x3340, R0 ;  /* 0x0000334017007816 */ /* 0x000fe40000000000 */
[----:B--2---:R-:W-:Y:S01]  /*16f220*/  LOP3.LUT R5, R5, 0xffff, RZ, 0xc0, !PT ;  /* 0x0000ffff05057812 */ /* 0x004fe200078ec0ff */
[----:B0-----:R-:W2:Y:S04]  /*16f230*/  LDL.LU R21, [R1+0x5354] ;  /* 0x0053540001157983 */ /* 0x001ea80000300800 */
[----:B------:R0:W-:Y:S04]  /*16f240*/  STL [R1+0x1768], R4 ;  /* 0x0017680401007387 */ /* 0x0001e80000100800 */
[----:B------:R-:W-:Y:S04]  /*16f250*/  STL [R1+0x1764], R2 ;  /* 0x0017640201007387 */ /* 0x000fe80000100800 */
[----:B------:R1:W-:Y:S01]  /*16f260*/  STL [R1+0x1760], R0 ;  /* 0x0017600001007387 */ /* 0x0003e20000100800 */
[----:B------:R-:W-:-:S02]  /*16f270*/  LOP3.LUT R23, R10, 0xffff, RZ, 0xc0, !PT ;  /* 0x0000ffff0a177812 */ /* 0x000fc400078ec0ff */
[----:B0-----:R-:W-:Y:S02]  /*16f280*/  LOP3.LUT R4, R20, 0xffff, RZ, 0xc0, !PT ;  /* 0x0000ffff14047812 */ /* 0x001fe400078ec0ff */
[----:B------:R-:W-:Y:S02]  /*16f290*/  SHF.R.U32.HI R20, RZ, 0x8, R5 ;  /* 0x00000008ff147819 */ /* 0x000fe40000011605 */
[----:B-1----:R-:W-:Y:S02]  /*16f2a0*/  LOP3.LUT R0, R6, 0xffff, RZ, 0xc0, !PT ;  /* 0x0000ffff06007812 */ /* 0x002fe400078ec0ff */
[----:B------:R-:W-:Y:S02]  /*16f2b0*/  SHF.R.U32.HI R6, RZ, 0x8, R4 ;  /* 0x00000008ff067819 */ /* 0x000fe40000011604 */
[----:B------:R-:W-:Y:S02]  /*16f2c0*/  LOP3.LUT R20, R20, 0xffff, RZ, 0xc0, !PT ;  /* 0x0000ffff14147812 */ /* 0x000fe400078ec0ff */
[----:B---3--:R-:W-:-:S02]  /*16f2d0*/  LOP3.LUT R2, R22, 0xffff, RZ, 0xc0, !PT ;  /* 0x0000ffff16027812 */ /* 0x008fc400078ec0ff */
[----:B------:R-:W3:Y:S01]  /*16f2e0*/  LDL.LU R22, [R1+0x2e0c] ;  /* 0x002e0c0001167983 */ /* 0x000ee20000300800 */
[----:B----4-:R-:W-:-:S03]  /*16f2f0*/  LOP3.LUT R28, R25, 0xffff, RZ, 0xc0, !PT ;  /* 0x0000ffff191c7812 */ /* 0x010fc600078ec0ff */
[----:B------:R-:W4:Y:S01]  /*16f300*/  LDL.LU R25, [R1+0x2e08] ;  /* 0x002e080001197983 */ /* 0x000f220000300800 */
[--C-:B------:R-:W-:Y:S02]  /*16f310*/  PRMT R5, R5, 0x3340, R28.reuse ;  /* 0x0000334005057816 */ /* 0x100fe4000000001c */
[----:B------:R-:W-:Y:S02]  /*16f320*/  LOP3.LUT R29, R29, 0xffff, RZ, 0xc0, !PT ;  /* 0x0000ffff1d1d7812 */ /* 0x000fe400078ec0ff */
[----:B------:R-:W-:Y:S02]  /*16f330*/  SHF.R.U32.HI R28, RZ, 0x8, R28 ;  /* 0x00000008ff1c7819 */ /* 0x000fe4000001161c */
[----:B------:R-:W-:Y:S02]  /*16f340*/  LOP3.LUT R24, R19, 0xffff, RZ, 0xc0, !PT ;  /* 0x0000ffff13187812 */ /* 0x000fe400078ec0ff */
[----:B------:R-:W2:Y:S04]  /*16f350*/  LDL.LU R19, [R1+0x2dc4] ;  /* 0x002dc40001137983 */ /* 0x000ea80000300800 */
[----:B------:R-:W3:Y:S01]  /*16f360*/  LDL.LU R10, [R1+0x2dc0] ;  /* 0x002dc000010a7983 */ /* 0x000ee20000300800 */
[----:B------:R-:W-:-:S03]  /*16f370*/  PRMT R4, R4, 0x3340, R24 ;  /* 0x0000334004047816 */ /* 0x000fc60000000018 */
        /* <DEDUP_REMOVED lines=16> */
[----:B------:R-:W-:Y:S01]  /*16f480*/  PRMT R20, R20, 0x3340, R29 ;  /* 0x0000334014147816 */ /* 0x000fe2000000001d */
[----:B------:R-:W3:Y:S04]  /*16f490*/  LDL.LU R2, [R1+0x5350] ;  /* 0x0053500001027983 */ /* 0x000ee80000300800 */
[----:B------:R-:W3:Y:S01]  /*16f4a0*/  LDL.LU R29, [R1+0x534c] ;  /* 0x00534c00011d7983 */ /* 0x000ee20000300800 */
[----:B------:R-:W-:-:S02]  /*16f4b0*/  LOP3.LUT R6, R6, 0xffff, RZ, 0xc0, !PT ;  /* 0x0000ffff06067812 */ /* 0x000fc400078ec0ff */
[----:B------:R-:W-:Y:S02]  /*16f4c0*/  LOP3.LUT R28, R28, 0xffff, RZ, 0xc0, !PT ;  /* 0x0000ffff1c1c7812 */ /* 0x000fe400078ec0ff */
[----:B------:R-:W-:Y:S01]  /*16f4d0*/  SHF.R.U32.HI R0, RZ, 0x8, R0 ;  /* 0x00000008ff007819 */ /* 0x000fe20000011600 */
[----:B------:R0:W-:Y:S03]  /*16f4e0*/  STL [R1+0x1750], R20 ;  /* 0x0017501401007387 */ /* 0x0001e60000100800 */
[----:B------:R-:W-:Y:S02]  /*16f4f0*/  LOP3.LUT R0, R0, 0xffff, RZ, 0xc0, !PT ;  /* 0x0000ffff00007812 */ /* 0x000fe400078ec0ff */
[----:B0-----:R-:W-:Y:S02]  /*16f500*/  PRMT R20, R6, 0x3340, R28 ;  /* 0x0000334006147816 */ /* 0x001fe4000000001c */
[----:B------:R-:W-:-:S02]  /*16f510*/  PRMT R6, R4, 0x3340, R24 ;  /* 0x0000334004067816 */ /* 0x000fc40000000018 */
[----:B------:R-:W3:Y:S04]  /*16f520*/  LDL.LU R24, [R1+0x2ac] ;  /* 0x0002ac0001187983 */ /* 0x000ee80000300800 */
[----:B------:R-:W-:Y:S01]  /*16f530*/  STL [R1+0x1748], R20 ;  /* 0x0017481401007387 */ /* 0x000fe20000100800 */
[----:B------:R-:W-:-:S03]  /*16f540*/  PRMT R4, R23, 0x3340, R0 ;  /* 0x0000334017047816 */ /* 0x000fc60000000000 */
[----:B------:R4:W-:Y:S04]  /*16f550*/  STL [R1+0x1744], R6 ;  /* 0x0017440601007387 */ /* 0x0009e80000100800 */
[----:B------:R-:W3:Y:S04]  /*16f560*/  LDL.LU R0, [R1+0x1f8] ;  /* 0x0001f80001007983 */ /* 0x000ee80000300800 */
[----:B------:R2:W-:Y:S01]  /*16f570*/  STL [R1+0x173c], R4 ;  /* 0x00173c0401007387 */ /* 0x0005e20000100800 */
[----:B----4-:R-:W-:-:S03]  /*16f580*/  LOP3.LUT R6, R25, 0xffff, RZ, 0xc0, !PT ;  /* 0x0000ffff19067812 */ /* 0x010fc600078ec0ff */
[----:B------:R-:W4:Y:S01]  /*16f590*/  LDL.LU R25, [R1+0x2d84] ;  /* 0x002d840001197983 */ /* 0x000f220000300800 */
[----:B--2---:R-:W-:Y:S02]  /*16f5a0*/  LOP3.LUT R4, R19, 0xffff, RZ, 0xc0, !PT ;  /* 0x0000ffff13047812 */ /* 0x004fe400078ec0ff */
[----:B---3--:R-:W-:Y:S01]  /*16f5b0*/  LOP3.LUT R20, R10, 0xffff, RZ, 0xc0, !PT ;  /* 0x0000ffff0a147812 */ /* 0x008fe200078ec0ff */
[----:B------:R-:W2:Y:S04]  /*16f5c0*/  LDL.LU R19, [R1+0x2d80] ;  /* 0x002d800001137983 */ /* 0x000ea80000300800 */
[----:B------:R-:W3:Y:S01]  /*16f5d0*/  LDL.LU R10, [R1+0x2d38] ;  /* 0x002d3800010a7983 */ /* 0x000ee20000300800 */
[----:B------:R-:W-:-:S03]  /*16f5e0*/  LOP3.LUT R28, R29, 0xffff, RZ, 0xc0, !PT ;  /* 0x0000ffff1d1c7812 */ /* 0x000fc600078ec0ff */
[----:B------:R-:W3:Y:S01]  /*16f5f0*/  LDL.LU R29, [R1+0x368] ;  /* 0x00036800011d7983 */ /* 0x000ee20000300800 */
[----:B------:R-:W-:Y:S02]  /*16f600*/  LOP3.LUT R22, R22, 0xffff, RZ, 0xc0, !PT ;  /* 0x0000ffff16167812 */ /* 0x000fe400078ec0ff */
        /* <DEDUP_REMOVED lines=11> */
[----:B------:R-:W-:-:S05]  /*16f6c0*/  PRMT R4, R4, 0x3340, R23 ;  /* 0x0000334004047816 */ /* 0x000fca0000000017 */
[----:B------:R0:W-:Y:S01]  /*16f6d0*/  STL [R1+0x1904], R4 ;  /* 0x0019040401007387 */ /* 0x0001e20000100800 */
[----:B------:R-:W-:Y:S02]  /*16f6e0*/  SHF.R.U32.HI R28, RZ, 0x8, R28 ;  /* 0x00000008ff1c7819 */ /* 0x000fe4000001161c */
[----:B0-----:R-:W-:Y:S02]  /*16f6f0*/  SHF.R.U32.HI R4, RZ, 0x8, R20 ;  /* 0x00000008ff047819 */ /* 0x001fe40000011614 */
[----:B------:R-:W-:-:S05]  /*16f700*/  PRMT R20, R20, 0x3340, R0 ;  /* 0x0000334014147816 */ /* 0x000fca0000000000 */
[----:B------:R0:W-:Y:S01]  /*16f710*/  STL [R1+0x18fc], R20 ;  /* 0x0018fc1401007387 */ /* 0x0001e20000100800 */
[----:B------:R-:W-:Y:S02]  /*16f720*/  SHF.R.U32.HI R23, RZ, 0x8, R23 ;  /* 0x00000008ff177819 */ /* 0x000fe40000011617 */
[----:B------:R-:W-:Y:S02]  /*16f730*/  SHF.R.U32.HI R0, RZ, 0x8, R0 ;  /* 0x00000008ff007819 */ /* 0x000fe40000011600 */
[----:B------:R-:W-:Y:S02]  /*16f740*/  LOP3.LUT R22, R22, 0xffff, RZ, 0xc0, !PT ;  /* 0x0000ffff16167812 */ /* 0x000fe400078ec0ff */
[----:B0-----:R-:W-:Y:S02]  /*16f750*/  LOP3.LUT R20, R5, 0xffff, RZ, 0xc0, !PT ;  /* 0x0000ffff05147812 */ /* 0x001fe400078ec0ff */
[----:B------:R-:W-:Y:S01]  /*16f760*/  LOP3.LUT R5, R28, 0xffff, RZ, 0xc0, !PT ;  /* 0x0000ffff1c057812 */ /* 0x000fe200078ec0ff */
[----:B------:R-:W-:Y:S01]  /*16f770*/  IMAD.MOV.U32 R28, RZ, RZ, R6 ;  /* 0x000000ffff1c7224 */ /* 0x000fe200078e0006 */
[----:B------:R-:W-:-:S02]  /*16f780*/  LOP3.LUT R6, R24, 0xffff, RZ, 0xc0, !PT ;  /* 0x0000ffff18067812 */ /* 0x000fc400078ec0ff */
[----:B------:R-:W-:Y:S02]  /*16f790*/  LOP3.LUT R24, R23, 0xffff, RZ, 0xc0, !PT ;  /* 0x0000ffff17187812 */ /* 0x000fe400078ec0ff */
[----:B------:R-:W-:Y:S02]  /*16f7a0*/  LOP3.LUT R23, R4, 0xffff, RZ, 0xc0, !PT ;  /* 0x0000ffff04177812 */ /* 0x000fe400078ec0ff */
[----:B------:R-:W-:Y:S02]  /*16f7b0*/  LOP3.LUT R28, R28, 0xffff, RZ, 0xc0, !PT ;  /* 0x0000ffff1c1c7812 */ /* 0x000fe400078ec0ff */
[----:B------:R-:W-:Y:S02]  /*16f7c0*/  LOP3.LUT R0, R0, 0xffff, RZ, 0xc0, !PT ;  /* 0x0000ffff00007812 */ /* 0x000fe400078ec0ff */
[----:B------:R-:W-:Y:S01]  /*16f7d0*/  PRMT R20, R20, 0x3340, R5 ;  /* 0x0000334014147816 */ /* 0x000fe20000000005 */
[----:B------:R-:W3:Y:S01]  /*16f7e0*/  LDL.LU R4, [R1+0x5348] ;  /* 0x0053480001047983 */ /* 0x000ee20000300800 */
[----:B------:R-:W-:-:S02]  /*16f7f0*/  PRMT R22, R22, 0x3340, R28 ;  /* 0x0000334016167816 */ /* 0x000fc4000000001c */
[----:B------:R-:W-:Y:S01]  /*16f800*/  PRMT R6, R6, 0x3340, R24 ;  /* 0x0000334006067816 */ /* 0x000fe20000000018 */
[----:B------:R-:W3:Y:S01]  /*16f810*/  LDL.LU R5, [R1+0x5344] ;  /* 0x0053440001057983 */ /* 0x000ee20000300800 */
[----:B------:R-:W-:-:S03]  /*16f820*/  PRMT R0, R23, 0x3340, R0 ;  /* 0x0000334017007816 */ /* 0x000fc60000000000 */
[----:B------:R0:W-:Y:S01]  /*16f830*/  STL [R1+0x1730], R20 ;  /* 0x0017301401007387 */ /* 0x0001e20000100800 */
[----:B------:R-:W-:Y:S02]  /*16f840*/  LOP3.LUT R28, R9, 0xffff, RZ, 0xc0, !PT ;  /* 0x0000ffff091c7812 */ /* 0x000fe400078ec0ff */
[----:B------:R-:W-:Y:S01]  /*16f850*/  LOP3.LUT R24, R8, 0xffff, RZ, 0xc0, !PT ;  /* 0x0000ffff08187812 */ /* 0x000fe200078ec0ff */
[----:B0-----:R-:W3:Y:S04]  /*16f860*/  LDL.LU R20, [R1+0x5340] ;  /* 0x0053400001147983 */ /* 0x001ee80000300800 */
[----:B------:R-:W-:Y:S04]  /*16f870*/  STL [R1+0x172c], R22 ;  /* 0x00172c1601007387 */ /* 0x000fe80000100800 */
[----:B------:R-:W-:Y:S04]  /*16f880*/  STL [R1+0x1728], R6 ;  /* 0x0017280601007387 */ /* 0x000fe80000100800 */
[----:B------:R0:W-:Y:S01]  /*16f890*/  STL [R1+0x1724], R0 ;  /* 0x0017240001007387 */ /* 0x0001e20000100800 */
[----:B------:R-:W-:-:S02]  /*16f8a0*/  LOP3.LUT R23, R17, 0xffff, RZ, 0xc0, !PT ;  /* 0x0000ffff11177812 */ /* 0x000fc400078ec0ff */
[----:B0-----:R-:W-:Y:S02]  /*16f8b0*/  LOP3.LUT R0, R27, 0xffff, RZ, 0xc0, !PT ;  /* 0x0000ffff1b007812 */ /* 0x001fe400078ec0ff */
[----:B----4-:R-:W-:-:S04]  /*16f8c0*/  LOP3.LUT R25, R25, 0xffff, RZ, 0xc0, !PT ;  /* 0x0000ffff19197812 */ /* 0x010fc800078ec0ff */
[----:B------:R-:W-:Y:S02]  /*16f8d0*/  SHF.R.U32.HI R27, RZ, 0x8, R25 ;  /* 0x00000008ff1b7819 */ /* 0x000fe40000011619 */
[--C-:B------:R-:W-:Y:S02]  /*16f8e0*/  PRMT R25, R25, 0x3340, R28.reuse ;  /* 0x0000334019197816 */ /* 0x100fe4000000001c */
[----:B------:R-:W-:Y:S02]  /*16f8f0*/  SHF.R.U32.HI R28, RZ, 0x8, R28 ;  /* 0x00000008ff1c7819 */ /* 0x000fe4000001161c */
[----:B--2---:R-:W-:Y:S02]  /*16f900*/  LOP3.LUT R22, R19, 0xffff, RZ, 0xc0, !PT ;  /* 0x0000ffff13167812 */ /* 0x004fe400078ec0ff */
[----:B---3--:R-:W-:Y:S01]  /*16f910*/  LOP3.LUT R6, R10, 0xffff, RZ, 0xc0, !PT ;  /* 0x0000ffff0a067812 */ /* 0x008fe200078ec0ff */
[----:B------:R-:W2:Y:S04]  /*16f920*/  LDL.LU R19, [R1+0x2e1c] ;  /* 0x002e1c0001137983 */ /* 0x000ea80000300800 */
[----:B------:R-:W3:Y:S04]  /*16f930*/  LDL.LU R9, [R1+0x2e18] ;  /* 0x002e180001097983 */ /* 0x000ee80000300800 */
[----:B------:R-:W4:Y:S04]  /*16f940*/  LDL.LU R10, [R1+0x2ddc] ;  /* 0x002ddc00010a7983 */ /* 0x000f280000300800 */
[----:B------:R-:W3:Y:S04]  /*16f950*/  LDL.LU R8, [R1+0x2d94] ;  /* 0x002d940001087983 */ /* 0x000ee80000300800 */
[----:B------:R-:W3:Y:S04]  /*16f960*/  LDL.LU R17, [R1+0x533c] ;  /* 0x00533c0001117983 */ /* 0x000ee80000300800 */
[----:B------:R0:W-:Y:S02]  /*16f970*/  STL [R1+0x18f8], R25 ;  /* 0x0018f81901007387 */ /* 0x0001e40000100800 */
[----:B0-----:R-:W-:-:S02]  /*16f980*/  SHF.R.U32.HI R25, RZ, 0x8, R22 ;  /* 0x00000008ff197819 */ /* 0x001fc40000011616 */
[----:B------:R-:W-:-:S05]  /*16f990*/  PRMT R22, R22, 0x3340, R24 ;  /* 0x0000334016167816 */ /* 0x000fca0000000018 */
[----:B------:R0:W-:Y:S02]  /*16f9a0*/  STL [R1+0x18f4], R22 ;  /* 0x0018f41601007387 */ /* 0x0001e40000100800 */
[----:B0-----:R-:W-:Y:S02]  /*16f9b0*/  SHF.R.U32.HI R22, RZ, 0x8, R24 ;  /* 0x00000008ff167819 */ /* 0x001fe40000011618 */
[----:B------:R-:W-:Y:S02]  /*16f9c0*/  SHF.R.U32.HI R24, RZ, 0x8, R6 ;  /* 0x00000008ff187819 */ /* 0x000fe40000011606 */
[----:B------:R-:W-:-:S05]  /*16f9d0*/  PRMT R6, R6, 0x3340, R23 ;  /* 0x0000334006067816 */ /* 0x000fca0000000017 */
[----:B------:R0:W-:Y:S01]  /*16f9e0*/  STL [R1+0x18f0], R6 ;  /* 0x0018f00601007387 */ /* 0x0001e20000100800 */
[----:B------:R-:W-:Y:S02]  /*16f9f0*/  SHF.R.U32.HI R23, RZ, 0x8, R23 ;  /* 0x00000008ff177819 */ /* 0x000fe40000011617 */
[----:B------:R-:W-:Y:S02]  /*16fa00*/  LOP3.LUT R25, R25, 0xffff, RZ, 0xc0, !PT ;  /* 0x0000ffff19197812 */ /* 0x000fe400078ec0ff */
[----:B------:R-:W-:-:S04]  /*16fa10*/  LOP3.LUT R29, R29, 0xffff, RZ, 0xc0, !PT ;  /* 0x0000ffff1d1d7812 */ /* 0x000fc800078ec0ff */
[----:B0-----:R-:W-:Y:S02]  /*16fa20*/  SHF.R.U32.HI R6, RZ, 0x8, R29 ;  /* 0x00000008ff067819 */ /* 0x001fe4000001161d */
[----:B------:R-:W-:-:S05]  /*16fa30*/  PRMT R29, R29, 0x3340, R0 ;  /* 0x000033401d1d7816 */ /* 0x000fca0000000000 */
[----:B------:R0:W-:Y:S01]  /*16fa40*/  STL [R1+0x18ec], R29 ;  /* 0x0018ec1d01007387 */ /* 0x0001e20000100800 */
[----:B------:R-:W-:Y:S02]  /*16fa50*/  SHF.R.U32.HI R0, RZ, 0x8, R0 ;  /* 0x00000008ff007819 */ /* 0x000fe40000011600 */
[----:B0-----:R-:W-:Y:S02]  /*16fa60*/  LOP3.LUT R29, R27, 0xffff, RZ, 0xc0, !PT ;  /* 0x0000ffff1b1d7812 */ /* 0x001fe400078ec0ff */
[----:B------:R-:W-:Y:S01]  /*16fa70*/  LOP3.LUT R27, R28, 0xffff, RZ, 0xc0, !PT ;  /* 0x0000ffff1c1b7812 */ /* 0x000fe200078ec0ff */
[----:B------:R-:W-:Y:S01]  /*16fa80*/  IMAD.MOV.U32 R28, RZ, RZ, R22 ;  /* 0x000000ffff1c7224 */ /* 0x000fe200078e0016 */
[----:B------:R-:W-:Y:S02]  /*16fa90*/  LOP3.LUT R22, R24, 0xffff, RZ, 0xc0, !PT ;  /* 0x0000ffff18167812 */ /* 0x000fe400078ec0ff */
[----:B------:R-:W-:Y:S02]  /*16faa0*/  LOP3.LUT R24, R23, 0xffff, RZ, 0xc0, !PT ;  /* 0x0000ffff17187812 */ /* 0x000fe400078ec0ff */
[----:B------:R-:W-:-:S02]  /*16fab0*/  PRMT R29, R29, 0x3340, R27 ;  /* 0x000033401d1d7816 */ /* 0x000fc4000000001b */
[----:B------:R-:W-:Y:S02]  /*16fac0*/  LOP3.LUT R28, R28, 0xffff, RZ, 0xc0, !PT ;  /* 0x0000ffff1c1c7812 */ /* 0x000fe400078ec0ff */
[----:B------:R-:W-:Y:S02]  /*16fad0*/  LOP3.LUT R23, R6, 0xffff, RZ, 0xc0, !PT ;  /* 0x0000ffff06177812 */ /* 0x000fe400078ec0ff */
[----:B------:R-:W-:Y:S01]  /*16fae0*/  LOP3.LUT R0, R0, 0xffff, RZ, 0xc0, !PT ;  /* 0x0000ffff00007812 */ /* 0x000fe200078ec0ff */
[----:B------:R-:W3:Y:S01]  /*16faf0*/  LDL.LU R6, [R1+0x5338] ;  /* 0x0053380001067983 */ /* 0x000ee20000300800 */
[----:B------:R-:W-:-:S03]  /*16fb00*/  PRMT R25, R25, 0x3340, R28 ;  /* 0x0000334019197816 */ /* 0x000fc6000000001c */
[----:B------:R-:W3:Y:S04]  /*16fb10*/  LDL.LU R27, [R1+0x5334] ;  /* 0x00533400011b7983 */ /* 0x000ee80000300800 */
[----:B------:R0:W-:Y:S01]  /*16fb20*/  STL [R1+0x1710], R29 ;  /* 0x0017101d01007387 */ /* 0x0001e20000100800 */
[----:B------:R-:W-:Y:S02]  /*16fb30*/  PRMT R24, R22, 0x3340, R24 ;  /* 0x0000334016187816 */ /* 0x000fe40000000018 */
[----:B------:R-:W-:Y:S01]  /*16fb40*/  PRMT R22, R23, 0x3340, R0 ;  /* 0x0000334017167816 */ /* 0x000fe20000000000 */
[----:B0-----:R-:W3:Y:S04]  /*16fb50*/  LDL.LU R29, [R1+0x5330] ;  /* 0x00533000011d7983 */ /* 0x001ee80000300800 */
[----:B------:R-:W-:Y:S04]  /*16fb60*/  STL [R1+0x170c], R25 ;  /* 0x00170c1901007387 */ /* 0x000fe80000100800 */
[----:B------:R-:W3:Y:S04]  /*16fb70*/  LDL.LU R0, [R1+0x1fc] ;  /* 0x0001fc0001007983 */ /* 0x000ee80000300800 */
[----:B------:R-:W-:Y:S04]  /*16fb80*/  STL [R1+0x1708], R24 ;  /* 0x0017081801007387 */ /* 0x000fe80000100800 */
[----:B------:R4:W-:Y:S01]  /*16fb90*/  STL [R1+0x1704], R22 ;  /* 0x0017041601007387 */ /* 0x0009e20000100800 */
[----:B--2---:R-:W-:-:S02]  /*16fba0*/  LOP3.LUT R19, R19, 0xffff, RZ, 0xc0, !PT ;  /* 0x0000ffff13137812 */ /* 0x004fc400078ec0ff */
[----:B----4-:R-:W-:Y:S02]  /*16fbb0*/  LOP3.LUT R22, R10, 0xffff, RZ, 0xc0, !PT ;  /* 0x0000ffff0a167812 */ /* 0x010fe400078ec0ff */
[----:B---3--:R-:W-:Y:S01]  /*16fbc0*/  LOP3.LUT R25, R8, 0xffff, RZ, 0xc0, !PT ;  /* 0x0000ffff08197812 */ /* 0x008fe200078ec0ff */
[----:B------:R-:W2:Y:S01]  /*16fbd0*/  LDL.LU R10, [R1+0x2e3c] ;  /* 0x002e3c00010a7983 */ /* 0x000ea20000300800 */
[----:B------:R-:W-:-:S03]  /*16fbe0*/  LOP3.LUT R9, R9, 0xffff, RZ, 0xc0, !PT ;  /* 0x0000ffff09097812 */ /* 0x000fc600078ec0ff */
[----:B------:R-:W3:Y:S01]  /*16fbf0*/  LDL.LU R8, [R1+0x2e38] ;  /* 0x002e380001087983 */ /* 0x000ee20000300800 */
[----:B------:R-:W-:Y:S02]  /*16fc00*/  LOP3.LUT R24, R27, 0xffff, RZ, 0xc0, !PT ;  /* 0x0000ffff1b187812 */ /* 0x000fe400078ec0ff */
[----:B------:R-:W-:Y:S02]  /*16fc10*/  LOP3.LUT R28, R29, 0xffff, RZ, 0xc0, !PT ;  /* 0x0000ffff1d1c7812 */ /* 0x000fe400078ec0ff */
[----:B------:R-:W-:Y:S02]  /*16fc20*/  LOP3.LUT R23, R0, 0xffff, RZ, 0xc0, !PT ;  /* 0x0000ffff00177812 */ /* 0x000fe400078ec0ff */
[----:B------:R-:W-:Y:S02]  /*16fc30*/  LOP3.LUT R0, R2, 0xffff, RZ, 0xc0, !PT ;  /* 0x0000ffff02007812 */ /* 0x000fe400078ec0ff */
[----:B------:R-:W-:Y:S02]  /*16fc40*/  SHF.R.U32.HI R2, RZ, 0x8, R19 ;  /* 0x00000008ff027819 */ /* 0x000fe40000011613 */
[----:B------:R-:W-:Y:S01]  /*16fc50*/  PRMT R19, R19, 0x3340, R28 ;  /* 0x0000334013137816 */ /* 0x000fe2000000001c */
[----:B------:R-:W4:Y:S04]  /*16fc60*/  LDL.LU R29, [R1+0x2da0] ;  /* 0x002da000011d7983 */ /* 0x000f280000300800 */
[----:B------:R-:W4:Y:S04]  /*16fc70*/  LDL.LU R27, [R1+0x2d58] ;  /* 0x002d5800011b7983 */ /* 0x000f280000300800 */
        /* <DEDUP_REMOVED lines=9> */
[----:B------:R-:W-:Y:S02]  /*16fd10*/  SHF.R.U32.HI R23, RZ, 0x8, R23 ;  /* 0x00000008ff177819 */ /* 0x000fe40000011617 */
[----:B0-----:R-:W-:Y:S02]  /*16fd20*/  SHF.R.U32.HI R22, RZ, 0x8, R25 ;  /* 0x00000008ff167819 */ /* 0x001fe40000011619 */
[----:B------:R-:W-:-:S05]  /*16fd30*/  PRMT R25, R25, 0x3340, R0 ;  /* 0x0000334019197816 */ /* 0x000fca0000000000 */
[----:B------:R0:W-:Y:S02]  /*16fd40*/  STL [R1+0x18d8], R25 ;  /* 0x0018d81901007387 */ /* 0x0001e40000100800 */
[----:B0-----:R-:W-:Y:S02]  /*16fd50*/  LOP3.LUT R25, R2, 0xffff, RZ, 0xc0, !PT ;  /* 0x0000ffff02197812 */ /* 0x001fe400078ec0ff */
[----:B------:R-:W-:Y:S01]  /*16fd60*/  LOP3.LUT R2, R28, 0xffff, RZ, 0xc0, !PT ;  /* 0x0000ffff1c027812 */ /* 0x000fe200078ec0ff */
[----:B------:R-:W-:Y:S01]  /*16fd70*/  IMAD.MOV.U32 R28, RZ, RZ, R9 ;  /* 0x000000ffff1c7224 */ /* 0x000fe200078e0009 */
[----:B------:R-:W-:Y:S02]  /*16fd80*/  LOP3.LUT R9, R24, 0xffff, RZ, 0xc0, !PT ;  /* 0x0000ffff18097812 */ /* 0x000fe400078ec0ff */
[----:B------:R-:W-:Y:S02]  /*16fd90*/  LOP3.LUT R24, R23, 0xffff, RZ, 0xc0, !PT ;  /* 0x0000ffff17187812 */ /* 0x000fe400078ec0ff */
[----:B------:R-:W-:-:S02]  /*16fda0*/  PRMT R25, R25, 0x3340, R2 ;  /* 0x0000334019197816 */ /* 0x000fc40000000002 */
[----:B------:R-:W-:Y:S02]  /*16fdb0*/  LOP3.LUT R23, R22, 0xffff, RZ, 0xc0, !PT ;  /* 0x0000ffff16177812 */ /* 0x000fe400078ec0ff */
[----:B------:R-:W4:Y:S04]  /*16fdc0*/  LDL.LU R22, [R1+0x532c] ;  /* 0x00532c0001167983 */ /* 0x000f280000300800 */
[----:B------:R-:W4:Y:S01]  /*16fdd0*/  LDL.LU R2, [R1+0x5328] ;  /* 0x0053280001027983 */ /* 0x000f220000300800 */
[----:B------:R-:W-:-:S03]  /*16fde0*/  PRMT R9, R9, 0x3340, R24 ;  /* 0x0000334009097816 */ /* 0x000fc60000000018 */
[----:B------:R-:W-:Y:S04]  /*16fdf0*/  STL [R1+0x16e0], R25 ;  /* 0x0016e01901007387 */ /* 0x000fe80000100800 */
[----:B------:R-:W4:Y:S01]  /*16fe00*/  LDL.LU R24, [R1+0x2bc] ;  /* 0x0002bc0001187983 */ /* 0x000f220000300800 */
[----:B------:R-:W-:Y:S02]  /*16fe10*/  SHF.R.U32.HI R0, RZ, 0x8, R0 ;  /* 0x00000008ff007819 */ /* 0x000fe40000011600 */
[----:B------:R-:W-:Y:S02]  /*16fe20*/  LOP3.LUT R19, R19, 0xffff, RZ, 0xc0, !PT ;  /* 0x0000ffff13137812 */ /* 0x000fe400078ec0ff */
[----:B------:R-:W-:Y:S02]  /*16fe30*/  LOP3.LUT R28, R28, 0xffff, RZ, 0xc0, !PT ;  /* 0x0000ffff1c1c7812 */ /* 0x000fe400078ec0ff */
[----:B------:R-:W-:-:S02]  /*16fe40*/  LOP3.LUT R0, R0, 0xffff, RZ, 0xc0, !PT ;  /* 0x0000ffff00007812 */ /* 0x000fc400078ec0ff */
[----:B------:R-:W-:Y:S02]  /*16fe50*/  PRMT R19, R19, 0x3340, R28 ;  /* 0x0000334013137816 */ /* 0x000fe4000000001c */
[----:B------:R-:W-:-:S03]  /*16fe60*/  PRMT R0, R23, 0x3340, R0 ;  /* 0x0000334017007816 */ /* 0x000fc60000000000 */
[----:B------:R-:W-:Y:S04]  /*16fe70*/  STL [R1+0x16dc], R19 ;  /* 0x0016dc1301007387 */ /* 0x000fe80000100800 */
[----:B------:R-:W-:Y:S04]  /*16fe80*/  STL [R1+0x16d8], R9 ;  /* 0x0016d80901007387 */ /* 0x000fe80000100800 */
[----:B------:R0:W-:Y:S01]  /*16fe90*/  STL [R1+0x16d0], R0 ;  /* 0x0016d00001007387 */ /* 0x0001e20000100800 */
[----:B------:R-:W-:Y:S02]  /*16fea0*/  LOP3.LUT R23, R21, 0xffff, RZ, 0xc0, !PT ;  /* 0x0000ffff15177812 */ /* 0x000fe400078ec0ff */
[----:B0-----:R-:W-:-:S02]  /*16feb0*/  LOP3.LUT R0, R12, 0xffff, RZ, 0xc0, !PT ;  /* 0x0000ffff0c007812 */ /* 0x001fc400078ec0ff */
[----:B--2---:R-:W-:Y:S02]  /*16fec0*/  LOP3.LUT R10, R10, 0xffff, RZ, 0xc0, !PT ;  /* 0x0000ffff0a0a7812 */ /* 0x004fe400078ec0ff */
[----:B---3--:R-:W-:Y:S02]  /*16fed0*/  LOP3.LUT R9, R8, 0xffff, RZ, 0xc0, !PT ;  /* 0x0000ffff08097812 */ /* 0x008fe400078ec0ff */
[----:B------:R-:W-:Y:S02]  /*16fee0*/  SHF.R.U32.HI R12, RZ, 0x8, R10 ;  /* 0x00000008ff0c7819 */ /* 0x000fe4000001160a */
[----:B----4-:R-:W-:Y:S02]  /*16fef0*/  LOP3.LUT R19, R29, 0xffff, RZ, 0xc0, !PT ;  /* 0x0000ffff1d137812 */ /* 0x010fe400078ec0ff */
[----:B------:R-:W-:Y:S02]  /*16ff00*/  LOP3.LUT R25, R27, 0xffff, RZ, 0xc0, !PT ;  /* 0x0000ffff1b197812 */ /* 0x000fe400078ec0ff */
[----:B------:R-:W-:-:S02]  /*16ff10*/  LOP3.LUT R28, R2, 0xffff, RZ, 0xc0, !PT ;  /* 0x0000ffff021c7812 */ /* 0x000fc400078ec0ff */
[----:B------:R-:W2:Y:S01]  /*16ff20*/  LDL.LU R2, [R1+0x2dfc] ;  /* 0x002dfc0001027983 */ /* 0x000ea20000300800 */
[----:B------:R-:W-:Y:S02]  /*16ff30*/  LOP3.LUT R24, R24, 0xffff, RZ, 0xc0, !PT ;  /* 0x0000ffff18187812 */ /* 0x000fe400078ec0ff */
[--C-:B------:R-:W-:Y:S02]  /*16ff40*/  PRMT R21, R10, 0x3340, R28.reuse ;  /* 0x000033400a157816 */ /* 0x100fe4000000001c */
[----:B------:R-:W-:Y:S01]  /*16ff50*/  SHF.R.U32.HI R10, RZ, 0x8, R28 ;  /* 0x00000008ff0a7819 */ /* 0x000fe2000001161c */
[----:B------:R-:W3:Y:S01]  /*16ff60*/  LDL.LU R8, [R1+0x2df8] ;  /* 0x002df80001087983 */ /* 0x000ee20000300800 */
[----:B------:R-:W-:-:S03]  /*16ff70*/  PRMT R28, R9, 0x3340, R24 ;  /* 0x00003340091c7816 */ /* 0x000fc60000000018 */
[----:B------:R-:W4:Y:S04]  /*16ff80*/  LDL.LU R29, [R1+0x2db4] ;  /* 0x002db400011d7983 */ /* 0x000f280000300800 */
[----:B------:R-:W4:Y:S04]  /*16ff90*/  LDL.LU R27, [R1+0x2db0] ;  /* 0x002db000011b7983 */ /* 0x000f280000300800 */
        /* <DEDUP_REMOVED lines=33> */
[----:B------:R0:W-:Y:S01]  /*1701b0*/  STL [R1+0x16b0], R0 ;  /* 0x0016b00001007387 */ /* 0x0001e20000100800 */
[----:B------:R-:W-:-:S02]  /*1701c0*/  LOP3.LUT R23, R5, 0xffff, RZ, 0xc0, !PT ;  /* 0x0000ffff05177812 */ /* 0x000fc400078ec0ff */
[----:B0-----:R-:W-:Y:S02]  /*1701d0*/  LOP3.LUT R0, R4, 0xffff, RZ, 0xc0, !PT ;  /* 0x0000ffff04007812 */ /* 0x001fe400078ec0ff */
[----:B--2---:R-:W-:Y:S02]  /*1701e0*/  LOP3.LUT R2, R2, 0xffff, RZ, 0xc0, !PT ;  /* 0x0000ffff02027812 */ /* 0x004fe400078ec0ff */
[----:B---3--:R-:W-:Y:S02]  /*1701f0*/  LOP3.LUT R19, R8, 0xffff, RZ, 0xc0, !PT ;  /* 0x0000ffff08137812 */ /* 0x008fe400078ec0ff */
[----:B----4-:R-:W-:Y:S02]  /*170200*/  LOP3.LUT R12, R29, 0xffff, RZ, 0xc0, !PT ;  /* 0x0000ffff1d0c7812 */ /* 0x010fe400078ec0ff */
[----:B------:R-:W-:Y:S02]  /*170210*/  LOP3.LUT R8, R27, 0xffff, RZ, 0xc0, !PT ;  /* 0x0000ffff1b087812 */ /* 0x000fe400078ec0ff */
[----:B------:R-:W-:-:S02]  /*170220*/  SHF.R.U32.HI R5, RZ, 0x8, R2 ;  /* 0x00000008ff057819 */ /* 0x000fc40000011602 */
[----:B------:R-:W-:Y:S02]  /*170230*/  LOP3.LUT R24, R10, 0xffff, RZ, 0xc0, !PT ;  /* 0x0000ffff0a187812 */ /* 0x000fe400078ec0ff */
[----:B------:R-:W2:Y:S01]  /*170240*/  LDL.LU R10, [R1+0x2e50] ;  /* 0x002e5000010a7983 */ /* 0x000ea20000300800 */
[----:B------:R-:W-:-:S03]  /*170250*/  LOP3.LUT R28, R21, 0xffff, RZ, 0xc0, !PT ;  /* 0x0000ffff151c7812 */ /* 0x000fc600078ec0ff */
[----:B------:R-:W3:Y:S04]  /*170260*/  LDL.LU R21, [R1+0x2e4c] ;  /* 0x002e4c0001157983 */ /* 0x000ee80000300800 */
[----:B------:R-:W4:Y:S01]  /*170270*/  LDL.LU R29, [R1+0x2d74] ;  /* 0x002d7400011d7983 */ /* 0x000f220000300800 */
[----:B------:R-:W-:-:S03]  /*170280*/  PRMT R4, R2, 0x3340, R28 ;  /* 0x0000334002047816 */ /* 0x000fc6000000001c */
[----:B------:R-:W4:Y:S01]  /*170290*/  LDL.LU R27, [R1+0x2d70] ;  /* 0x002d7000011b7983 */ /* 0x000f220000300800 */
[----:B------:R-:W-:-:S03]  /*1702a0*/  SHF.R.U32.HI R2, RZ, 0x8, R28 ;  /* 0x00000008ff027819 */ /* 0x000fc6000001161c */
[----:B------:R0:W-:Y:S01]  /*1702b0*/  STL [R1+0x18c4], R4 ;  /* 0x0018c40401007387 */ /* 0x0001e20000100800 */
[--C-:B------:R-:W-:Y:S02]  /*1702c0*/  SHF.R.U32.HI R28, RZ, 0x8, R24.reuse ;  /* 0x00000008ff1c7819 */ /* 0x100fe40000011618 */
        /* <DEDUP_REMOVED lines=11> */
[----:B------:R0:W-:Y:S01]  /*170380*/  STL [R1+0x18b4], R8 ;  /* 0x0018b40801007387 */ /* 0x0001e20000100800 */
[----:B------:R-:W-:Y:S02]  /*170390*/  LOP3.LUT R4, R4, 0xffff, RZ, 0xc0, !PT ;  /* 0x0000ffff04047812 */ /* 0x000fe400078ec0ff */
[----:B------:R-:W-:Y:S02]  /*1703a0*/  LOP3.LUT R24, R24, 0xffff, RZ, 0xc0, !PT ;  /* 0x0000ffff18187812 */ /* 0x000fe400078ec0ff */
[----:B0-----:R-:W-:Y:S02]  /*1703b0*/  LOP3.LUT R8, R5, 0xffff, RZ, 0xc0, !PT ;  /* 0x0000ffff05087812 */ /* 0x001fe400078ec0ff */
[----:B------:R-:W-:Y:S02]  /*1703c0*/  LOP3.LUT R5, R28, 0xffff, RZ, 0xc0, !PT ;  /* 0x0000ffff1c057812 */ /* 0x000fe400078ec0ff */
[----:B------:R-:W-:Y:S02]  /*1703d0*/  LOP3.LUT R28, R19, 0xffff, RZ, 0xc0, !PT ;  /* 0x0000ffff131c7812 */ /* 0x000fe400078ec0ff */
[----:B------:R-:W4:Y:S01]  /*1703e0*/  LDL.LU R19, [R1+0x5310] ;  /* 0x0053100001137983 */ /* 0x000f220000300800 */
[----:B------:R-:W-:-:S03]  /*1703f0*/  PRMT R8, R8, 0x3340, R2 ;  /* 0x0000334008087816 */ /* 0x000fc60000000002 */
[----:B------:R-:W4:Y:S01]  /*170400*/  LDL.LU R2, [R1+0x530c] ;  /* 0x00530c0001027983 */ /* 0x000f220000300800 */
[----:B------:R-:W-:Y:S02]  /*170410*/  PRMT R5, R4, 0x3340, R5 ;  /* 0x0000334004057816 */ /* 0x000fe40000000005 */
[----:B------:R-:W-:Y:S01]  /*170420*/  PRMT R4, R28, 0x3340, R24 ;  /* 0x000033401c047816 */ /* 0x000fe20000000018 */
[----:B------:R-:W-:Y:S04]  /*170430*/  STL [R1+0x16a4], R8 ;  /* 0x0016a40801007387 */ /* 0x000fe80000100800 */
[----:B------:R-:W4:Y:S01]  /*170440*/  LDL.LU R24, [R1+0x2c4] ;  /* 0x0002c40001187983 */ /* 0x000f220000300800 */
[----:B------:R-:W-:Y:S02]  /*170450*/  SHF.R.U32.HI R0, RZ, 0x8, R0 ;  /* 0x00000008ff007819 */ /* 0x000fe40000011600 */
[----:B------:R-:W-:-:S02]  /*170460*/  LOP3.LUT R23, R23, 0xffff, RZ, 0xc0, !PT ;  /* 0x0000ffff17177812 */ /* 0x000fc400078ec0ff */
[----:B------:R-:W-:Y:S01]  /*170470*/  LOP3.LUT R0, R0, 0xffff, RZ, 0xc0, !PT ;  /* 0x0000ffff00007812 */ /* 0x000fe200078ec0ff */
[----:B------:R-:W-:Y:S03]  /*170480*/  STL [R1+0x16a0], R5 ;  /* 0x0016a00501007387 */ /* 0x000fe60000100800 */
[----:B------:R-:W-:Y:S02]  /*170490*/  PRMT R0, R23, 0x3340, R0 ;  /* 0x0000334017007816 */ /* 0x000fe40000000000 */
[----:B------:R-:W-:Y:S01]  /*1704a0*/  LOP3.LUT R23, R26, 0xffff, RZ, 0xc0, !PT ;  /* 0x0000ffff1a177812 */ /* 0x000fe200078ec0ff */
[----:B------:R-:W-:Y:S04]  /*1704b0*/  STL [R1+0x1694], R4 ;  /* 0x0016940401007387 */ /* 0x000fe80000100800 */
[----:B------:R0:W-:Y:S02]  /*1704c0*/  STL [R1+0x1690], R0 ;  /* 0x0016900001007387 */ /* 0x0001e40000100800 */
[----:B0-----:R-:W-:-:S02]  /*1704d0*/  LOP3.LUT R0, R18, 0xffff, RZ, 0xc0, !PT ;  /* 0x0000ffff12007812 */ /* 0x001fc400078ec0ff */
[----:B--2---:R-:W-:-:S04]  /*1704e0*/  LOP3.LUT R10, R10, 0xffff, RZ, 0xc0, !PT ;  /* 0x0000ffff0a0a7812 */ /* 0x004fc800078ec0ff */
[----:B------:R-:W-:Y:S02]  /*1704f0*/  SHF.R.U32.HI R26, RZ, 0x8, R10 ;  /* 0x00000008ff1a7819 */ /* 0x000fe4000001160a */
[----:B---3--:R-:W-:Y:S02]  /*170500*/  LOP3.LUT R5, R21, 0xffff, RZ, 0xc0, !PT ;  /* 0x0000ffff15057812 */ /* 0x008fe400078ec0ff */
[----:B----4-:R-:W-:Y:S02]  /*170510*/  LOP3.LUT R4, R29, 0xffff, RZ, 0xc0, !PT ;  /* 0x0000ffff1d047812 */ /* 0x010fe400078ec0ff */
[----:B------:R-:W-:Y:S02]  /*170520*/  LOP3.LUT R8, R27, 0xffff, RZ, 0xc0, !PT ;  /* 0x0000ffff1b087812 */ /* 0x000fe400078ec0ff */
[----:B------:R-:W-:Y:S02]  /*170530*/  LOP3.LUT R28, R2, 0xffff, RZ, 0xc0, !PT ;  /* 0x0000ffff021c7812 */ /* 0x000fe400078ec0ff */
[----:B------:R-:W2:Y:S04]  /*170540*/  LDL.LU R2, [R1+0x2e14] ;  /* 0x002e140001027983 */ /* 0x000ea80000300800 */
[----:B------:R-:W3:Y:S01]  /*170550*/  LDL.LU R21, [R1+0x2dd8] ;  /* 0x002dd80001157983 */ /* 0x000ee20000300800 */
[----:B------:R-:W-:-:S02]  /*170560*/  PRMT R10, R10, 0x3340, R28 ;  /* 0x000033400a0a7816 */ /* 0x000fc4000000001c */
[----:B------:R-:W-:Y:S01]  /*170570*/  LOP3.LUT R24, R24, 0xffff, RZ, 0xc0, !PT ;  /* 0x0000ffff18187812 */ /* 0x000fe200078ec0ff */
[----:B------:R-:W4:Y:S04]  /*170580*/  LDL.LU R29, [R1+0x2dd4] ;  /* 0x002dd400011d7983 */ /* 0x000f280000300800 */
[----:B------:R-:W4:Y:S01]  /*170590*/  LDL.LU R27, [R1+0x2d88] ;  /* 0x002d8800011b7983 */ /* 0x000f220000300800 */
[----:B------:R-:W-:-:S03]  /*1705a0*/  SHF.R.U32.HI R18, RZ, 0x8, R28 ;  /* 0x00000008ff127819 */ /* 0x000fc6000001161c */
[----:B------:R0:W-:Y:S01]  /*1705b0*/  STL [R1+0x18b0], R10 ;  /* 0x0018b00a01007387 */ /* 0x0001e20000100800 */
[----:B------:R-:W-:-:S05]  /*1705c0*/  PRMT R28, R5, 0x3340, R24 ;  /* 0x00003340051c7816 */ /* 0x000fca0000000018 */
[----:B------:R1:W-:Y:S01]  /*1705d0*/  STL [R1+0x18ac], R28 ;  /* 0x0018ac1c01007387 */ /* 0x0003e20000100800 */
[----:B0-----:R-:W-:Y:S02]  /*1705e0*/  SHF.R.U32.HI R10, RZ, 0x8, R5 ;  /* 0x00000008ff0a7819 */ /* 0x001fe40000011605 */
[----:B------:R-:W-:Y:S02]  /*1705f0*/  SHF.R.U32.HI R5, RZ, 0x8, R24 ;  /* 0x00000008ff057819 */ /* 0x000fe40000011618 */
[--C-:B------:R-:W-:Y:S02]  /*170600*/  PRMT R24, R4, 0x3340, R23.reuse ;  /* 0x0000334004187816 */ /* 0x100fe40000000017 */
[----:B-1----:R-:W-:Y:S02]  /*170610*/  SHF.R.U32.HI R28, RZ, 0x8, R4 ;  /* 0x00000008ff1c7819 */ /* 0x002fe40000011604 */
[----:B------:R-:W4:Y:S04]  /*170620*/  LDL.LU R4, [R1+0x5308] ;  /* 0x0053080001047983 */ /* 0x000f280000300800 */
[----:B------:R0:W-:Y:S01]  /*170630*/  STL [R1+0x18a8], R24 ;  /* 0x0018a81801007387 */ /* 0x0001e20000100800 */
[----:B------:R-:W-:-:S02]  /*170640*/  SHF.R.U32.HI R23, RZ, 0x8, R23 ;  /* 0x00000008ff177819 */ /* 0x000fc40000011617 */
[----:B0-----:R-:W-:Y:S02]  /*170650*/  SHF.R.U32.HI R24, RZ, 0x8, R8 ;  /* 0x00000008ff187819 */ /* 0x001fe40000011608 */
[--C-:B------:R-:W-:Y:S02]  /*170660*/  PRMT R8, R8, 0x3340, R0.reuse ;  /* 0x0000334008087816 */ /* 0x100fe40000000000 */
[----:B------:R-:W-:-:S03]  /*170670*/  SHF.R.U32.HI R0, RZ, 0x8, R0 ;  /* 0x00000008ff007819 */ /* 0x000fc60000011600 */
[----:B------:R0:W-:Y:S02]  /*170680*/  STL [R1+0x18a4], R8 ;  /* 0x0018a40801007387 */ /* 0x0001e40000100800 */
[----:B0-----:R-:W-:Y:S01]  /*170690*/  LOP3.LUT R8, R28, 0xffff, RZ, 0xc0, !PT ;  /* 0x0000ffff1c087812 */ /* 0x001fe200078ec0ff */
[----:B------:R-:W-:Y:S01]  /*1706a0*/  IMAD.MOV.U32 R28, RZ, RZ, R26 ;  /* 0x000000ffff1c7224 */ /* 0x000fe200078e001a */
[----:B------:R-:W-:Y:S01]  /*1706b0*/  LOP3.LUT R26, R23, 0xffff, RZ, 0xc0, !PT ;  /* 0x0000ffff171a7812 */ /* 0x000fe200078ec0ff */
[----:B------:R-:W-:Y:S01]  /*1706c0*/  IMAD.MOV.U32 R23, RZ, RZ, R10 ;  /* 0x000000ffff177224 */ /* 0x000fe200078e000a */
[----:B------:R-:W-:Y:S01]  /*1706d0*/  LOP3.LUT R10, R24, 0xffff, RZ, 0xc0, !PT ;  /* 0x0000ffff180a7812 */ /* 0x000fe200078ec0ff */
[----:B------:R-:W-:Y:S01]  /*1706e0*/  IMAD.MOV.U32 R24, RZ, RZ, R18 ;  /* 0x000000ffff187224 */ /* 0x000fe200078e0012 */
[----:B------:R-:W-:Y:S02]  /*1706f0*/  LOP3.LUT R18, R0, 0xffff, RZ, 0xc0, !PT ;  /* 0x0000ffff00127812 */ /* 0x000fe400078ec0ff */
[----:B------:R-:W-:-:S02]  /*170700*/  LOP3.LUT R0, R5, 0xffff, RZ, 0xc0, !PT ;  /* 0x0000ffff05007812 */ /* 0x000fc400078ec0ff */
[----:B------:R-:W-:Y:S01]  /*170710*/  PRMT R8, R8, 0x3340, R26 ;  /* 0x0000334008087816 */ /* 0x000fe2000000001a */
[----:B------:R-:W4:Y:S04]  /*170720*/  LDL.LU R5, [R1+0x5304] ;  /* 0x0053040001057983 */ /* 0x000f280000300800 */
[----:B------:R-:W4:Y:S01]  /*170730*/  LDL.LU R26, [R1+0x5300] ;  /* 0x00530000011a7983 */ /* 0x000f220000300800 */
[----:B------:R-:W-:Y:S02]  /*170740*/  LOP3.LUT R28, R28, 0xffff, RZ, 0xc0, !PT ;  /* 0x0000ffff1c1c7812 */ /* 0x000fe400078ec0ff */
[----:B------:R-:W-:Y:S02]  /*170750*/  LOP3.LUT R24, R24, 0xffff, RZ, 0xc0, !PT ;  /* 0x0000ffff18187812 */ /* 0x000fe400078ec0ff */
[----:B------:R-:W-:-:S02]  /*170760*/  LOP3.LUT R23, R23, 0xffff, RZ, 0xc0, !PT ;  /* 0x0000ffff17177812 */ /* 0x000fc400078ec0ff */
[----:B------:R-:W-:Y:S02]  /*170770*/  PRMT R18, R10, 0x3340, R18 ;  /* 0x000033400a127816 */ /* 0x000fe40000000012 */
[----:B------:R-:W-:Y:S02]  /*170780*/  PRMT R10, R28, 0x3340, R24 ;  /* 0x000033401c0a7816 */ /* 0x000fe40000000018 */
[----:B------:R-:W-:Y:S01]  /*170790*/  PRMT R0, R23, 0x3340, R0 ;  /* 0x0000334017007816 */ /* 0x000fe20000000000 */
[----:B------:R0:W-:Y:S01]  /*1707a0*/  STL [R1+0x167c], R8 ;  /* 0x00167c0801007387 */ /* 0x0001e20000100800 */
[----:B------:R-:W-:Y:S02]  /*1707b0*/  LOP3.LUT R24, R17, 0xffff, RZ, 0xc0, !PT ;  /* 0x0000ffff11187812 */ /* 0x000fe400078ec0ff */
[----:B------:R-:W-:Y:S01]  /*1707c0*/  LOP3.LUT R23, R20, 0xffff, RZ, 0xc0, !PT ;  /* 0x0000ffff14177812 */ /* 0x000fe200078ec0ff */
[----:B0-----:R-:W4:Y:S04]  /*1707d0*/  LDL.LU R8, [R1+0x52fc] ;  /* 0x0052fc0001087983 */ /* 0x001f280000300800 */
[----:B------:R-:W-:Y:S04]  /*1707e0*/  STL [R1+0x1678], R18 ;  /* 0x0016781201007387 */ /* 0x000fe80000100800 */
[----:B------:R-:W-:Y:S04]  /*1707f0*/  STL [R1+0x1674], R10 ;  /* 0x0016740a01007387 */ /* 0x000fe80000100800 */
[----:B------:R0:W-:Y:S04]  /*170800*/  STL [R1+0x1670], R0 ;  /* 0x0016700001007387 */ /* 0x0001e80000100800 */
[----:B------:R-:W4:Y:S01]  /*170810*/  LDL.LU R17, [R1+0x2e60] ;  /* 0x002e600001117983 */ /* 0x000f220000300800 */
[----:B0-----:R-:W-:-:S02]  /*170820*/  LOP3.LUT R0, R7, 0xffff, RZ, 0xc0, !PT ;  /* 0x0000ffff07007812 */ /* 0x001fc400078ec0ff */
[----:B--2---:R-:W-:Y:S02]  /*170830*/  LOP3.LUT R2, R2, 0xffff, RZ, 0xc0, !PT ;  /* 0x0000ffff02027812 */ /* 0x004fe400078ec0ff */
[----:B---3--:R-:W-:Y:S02]  /*170840*/  LOP3.LUT R18, R21, 0xffff, RZ, 0xc0, !PT ;  /* 0x0000ffff15127812 */ /* 0x008fe400078ec0ff */
[----:B------:R-:W-:Y:S02]  /*170850*/  SHF.R.U32.HI R20, RZ, 0x8, R2 ;  /* 0x00000008ff147819 */ /* 0x000fe40000011602 */
[----:B----4-:R-:W-:Y:S02]  /*170860*/  LOP3.LUT R10, R29, 0xffff, RZ, 0xc0, !PT ;  /* 0x0000ffff1d0a7812 */ /* 0x010fe400078ec0ff */
[----:B------:R-:W-:Y:S01]  /*170870*/  LOP3.LUT R21, R27, 0xffff, RZ, 0xc0, !PT ;  /* 0x0000ffff1b157812 */ /* 0x000fe200078ec0ff */
[----:B------:R-:W2:Y:S04]  /*170880*/  LDL.LU R29, [R1+0x2e5c] ;  /* 0x002e5c00011d7983 */ /* 0x000ea80000300800 */
[----:B------:R-:W3:Y:S01]  /*170890*/  LDL.LU R27, [R1+0x2e2c] ;  /* 0x002e2c00011b7983 */ /* 0x000ee20000300800 */
[----:B------:R-:W-:-:S03]  /*1708a0*/  LOP3.LUT R28, R26, 0xffff, RZ, 0xc0, !PT ;  /* 0x0000ffff1a1c7812 */ /* 0x000fc600078ec0ff */
[----:B------:R-:W4:Y:S01]  /*1708b0*/  LDL.LU R26, [R1+0x2e28] ;  /* 0x002e2800011a7983 */ /* 0x000f220000300800 */
[--C-:B------:R-:W-:Y:S02]  /*1708c0*/  PRMT R7, R2, 0x3340, R28.reuse ;  /* 0x0000334002077816 */ /* 0x100fe4000000001c */
[----:B------:R-:W-:Y:S02]  /*1708d0*/  SHF.R.U32.HI R2, RZ, 0x8, R28 ;  /* 0x00000008ff027819 */ /* 0x000fe4000001161c */
[----:B------:R-:W-:Y:S01]  /*1708e0*/  PRMT R28, R18, 0x3340, R24 ;  /* 0x00003340121c7816 */ /* 0x000fe20000000018 */
[----:B------:R-:W-:Y:S04]  /*1708f0*/  STL [R1+0x1894], R7 ;  /* 0x0018940701007387 */ /* 0x000fe80000100800 */
[----:B------:R0:W-:Y:S02]  /*170900*/  STL [R1+0x270], R28 ;  /* 0x0002701c01007387 */ /* 0x0001e40000100800 */
[----:B0-----:R-:W-:-:S02]  /*170910*/  PRMT R28, R10, 0x3340, R23 ;  /* 0x000033400a1c7816 */ /* 0x001fc40000000017 */
[----:B------:R-:W-:Y:S02]  /*170920*/  SHF.R.U32.HI R7, RZ, 0x8, R18 ;  /* 0x00000008ff077819 */ /* 0x000fe40000011612 */
[----:B------:R-:W-:Y:S02]  /*170930*/  SHF.R.U32.HI R18, RZ, 0x8, R10 ;  /* 0x00000008ff127819 */ /* 0x000fe4000001160a */
[----:B------:R-:W4:Y:S04]  /*170940*/  LDL.LU R10, [R1+0x52f8] ;  /* 0x0052f800010a7983 */ /* 0x000f280000300800 */
[----:B------:R0:W-:Y:S01]  /*170950*/  STL [R1+0x26c], R28 ;  /* 0x00026c1c01007387 */ /* 0x0001e20000100800 */
[----:B------:R-:W-:Y:S02]  /*170960*/  SHF.R.U32.HI R24, RZ, 0x8, R24 ;  /* 0x00000008ff187819 */ /* 0x000fe40000011618 */
[----:B------:R-:W-:-:S02]  /*170970*/  LOP3.LUT R2, R2, 0xffff, RZ, 0xc0, !PT ;  /* 0x0000ffff02027812 */ /* 0x000fc400078ec0ff */
[----:B0-----:R-:W-:Y:S02]  /*170980*/  SHF.R.U32.HI R28, RZ, 0x8, R21 ;  /* 0x00000008ff1c7819 */ /* 0x001fe40000011615 */
        /* <DEDUP_REMOVED lines=11> */
[----:B------:R-:W-:Y:S01]  /*170a40*/  PRMT R20, R7, 0x3340, R20 ;  /* 0x0000334007147816 */ /* 0x000fe20000000014 */
[----:B------:R-:W-:Y:S01]  /*170a50*/  STL [R1+0x1668], R21 ;  /* 0x0016681501007387 */ /* 0x000fe20000100800 */
[----:B------:R-:W-:-:S03]  /*170a60*/  PRMT R7, R24, 0x3340, R23 ;  /* 0x0000334018077816 */ /* 0x000fc60000000017 */
[----:B------:R-:W4:Y:S01]  /*170a70*/  LDL.LU R23, [R1+0x2cc] ;  /* 0x0002cc0001177983 */ /* 0x000f220000300800 */
[----:B------:R-:W-:Y:S02]  /*170a80*/  SHF.R.U32.HI R0, RZ, 0x8, R0 ;  /* 0x00000008ff007819 */ /* 0x000fe40000011600 */
[----:B------:R-:W-:Y:S02]  /*170a90*/  LOP3.LUT R28, R28, 0xffff, RZ, 0xc0, !PT ;  /* 0x0000ffff1c1c7812 */ /* 0x000fe400078ec0ff */
[----:B------:R-:W-:Y:S01]  /*170aa0*/  LOP3.LUT R0, R0, 0xffff, RZ, 0xc0, !PT ;  /* 0x0000ffff00007812 */ /* 0x000fe200078ec0ff */
[----:B------:R-:W-:Y:S03]  /*170ab0*/  STL [R1+0xd0], R20 ;  /* 0x0000d01401007387 */ /* 0x000fe60000100800 */
[----:B------:R-:W-:Y:S01]  /*170ac0*/  PRMT R0, R28, 0x3340, R0 ;  /* 0x000033401c007816 */ /* 0x000fe20000000000 */
[----:B------:R0:W-:Y:S04]  /*170ad0*/  STL [R1+0xd4], R7 ;  /* 0x0000d40701007387 */ /* 0x0001e80000100800 */
[----:B------:R1:W-:Y:S01]  /*170ae0*/  STL [R1+0xd8], R0 ;  /* 0x0000d80001007387 */ /* 0x0003e20000100800 */
[----:B0-----:R-:W-:-:S02]  /*170af0*/  LOP3.LUT R7, R17, 0xffff, RZ, 0xc0, !PT ;  /* 0x0000ffff11077812 */ /* 0x001fc400078ec0ff */
[----:B--2---:R-:W-:Y:S02]  /*170b00*/  LOP3.LUT R21, R29, 0xffff, RZ, 0xc0, !PT ;  /* 0x0000ffff1d157812 */ /* 0x004fe400078ec0ff */
[----:B---3--:R-:W-:Y:S02]  /*170b10*/  LOP3.LUT R20, R27, 0xffff, RZ, 0xc0, !PT ;  /* 0x0000ffff1b147812 */ /* 0x008fe400078ec0ff */
[----:B----4-:R-:W-:Y:S02]  /*170b20*/  LOP3.LUT R17, R26, 0xffff, RZ, 0xc0, !PT ;  /* 0x0000ffff1a117812 */ /* 0x010fe400078ec0ff */
[----:B------:R-:W-:Y:S02]  /*170b30*/  LOP3.LUT R28, R2, 0xffff, RZ, 0xc0, !PT ;  /* 0x0000ffff021c7812 */ /* 0x000fe400078ec0ff */
[----:B------:R-:W2:Y:S04]  /*170b40*/  LDL.LU R2, [R1+0x2df4] ;  /* 0x002df40001027983 */ /* 0x000ea80000300800 */
[----:B------:R-:W3:Y:S04]  /*170b50*/  LDL.LU R29, [R1+0x2df0] ;  /* 0x002df000011d7983 */ /* 0x000ee80000300800 */
[----:B------:R-:W4:Y:S04]  /*170b60*/  LDL.LU R27, [R1+0x2da8] ;  /* 0x002da800011b7983 */ /* 0x000f280000300800 */
[----:B------:R-:W4:Y:S01]  /*170b70*/  LDL.LU R26, [R1+0x2da4] ;  /* 0x002da400011a7983 */ /* 0x000f220000300800 */
[----:B-1----:R-:W-:-:S02]  /*170b80*/  LOP3.LUT R0, R8, 0xffff, RZ, 0xc0, !PT ;  /* 0x0000ffff08007812 */ /* 0x002fc400078ec0ff */
[--C-:B------:R-:W-:Y:S02]  /*170b90*/  SHF.R.U32.HI R8, RZ, 0x8, R28.reuse ;  /* 0x00000008ff087819 */ /* 0x100fe4000001161c */
[----:B------:R-:W-:Y:S02]  /*170ba0*/  LOP3.LUT R24, R23, 0xffff, RZ, 0xc0, !PT ;  /* 0x0000ffff17187812 */ /* 0x000fe400078ec0ff */
[----:B------:R-:W-:Y:S02]  /*170bb0*/  LOP3.LUT R23, R10, 0xffff, RZ, 0xc0, !PT ;  /* 0x0000ffff0a177812 */ /* 0x000fe400078ec0ff */
[----:B------:R-:W-:Y:S02]  /*170bc0*/  SHF.R.U32.HI R10, RZ, 0x8, R7 ;  /* 0x00000008ff0a7819 */ /* 0x000fe40000011607 */
[----:B------:R-:W-:Y:S02]  /*170bd0*/  PRMT R7, R7, 0x3340, R28 ;  /* 0x0000334007077816 */ /* 0x000fe4000000001c */
[----:B------:R-:W-:-:S03]  /*170be0*/  PRMT R28, R21, 0x3340, R24 ;  /* 0x00003340151c7816 */ /* 0x000fc60000000018 */
[----:B------:R-:W-:Y:S04]  /*170bf0*/  STL [R1+0x264], R7 ;  /* 0x0002640701007387 */ /* 0x000fe80000100800 */
[----:B------:R0:W-:Y:S02]  /*170c00*/  STL [R1+0x210], R28 ;  /* 0x0002101c01007387 */ /* 0x0001e40000100800 */
[----:B0-----:R-:W-:Y:S02]  /*170c10*/  PRMT R28, R20, 0x3340, R23 ;  /* 0x00003340141c7816 */ /* 0x001fe40000000017 */
[----:B------:R-:W-:Y:S02]  /*170c20*/  SHF.R.U32.HI R7, RZ, 0x8, R21 ;  /* 0x00000008ff077819 */ /* 0x000fe40000011615 */
[----:B------:R-:W-:-:S02]  /*170c30*/  SHF.R.U32.HI R21, RZ, 0x8, R20 ;  /* 0x00000008ff157819 */ /* 0x000fc40000011614 */
[----:B------:R-:W4:Y:S04]  /*170c40*/  LDL.LU R20, [R1+0x52ec] ;  /* 0x0052ec0001147983 */ /* 0x000f280000300800 */
[----:B------:R0:W-:Y:S01]  /*170c50*/  STL [R1+0x20c], R28 ;  /* 0x00020c1c01007387 */ /* 0x0001e20000100800 */
[----:B------:R-:W-:Y:S02]  /*170c60*/  SHF.R.U32.HI R24, RZ, 0x8, R24 ;  /* 0x00000008ff187819 */ /* 0x000fe40000011618 */
[----:B------:R-:W-:Y:S02]  /*170c70*/  SHF.R.U32.HI R23, RZ, 0x8, R23 ;  /* 0x00000008ff177819 */ /* 0x000fe40000011617 */
[----:B0-----:R-:W-:Y:S02]  /*170c80*/  SHF.R.U32.HI R28, RZ, 0x8, R17 ;  /* 0x00000008ff1c7819 */ /* 0x001fe40000011611 */
[----:B------:R-:W-:-:S02]  /*170c90*/  PRMT R17, R17, 0x3340, R0 ;  /* 0x0000334011117816 */ /* 0x000fc40000000000 */
[----:B------:R-:W-:Y:S02]  /*170ca0*/  SHF.R.U32.HI R0, RZ, 0x8, R0 ;  /* 0x00000008ff007819 */ /* 0x000fe40000011600 */
[----:B------:R-:W-:Y:S01]  /*170cb0*/  LOP3.LUT R7, R7, 0xffff, RZ, 0xc0, !PT ;  /* 0x0000ffff07077812 */ /* 0x000fe200078ec0ff */
[----:B------:R0:W-:Y:S01]  /*170cc0*/  STL [R1+0x208], R17 ;  /* 0x0002081101007387 */ /* 0x0001e20000100800 */
[----:B------:R-:W-:Y:S02]  /*170cd0*/  LOP3.LUT R23, R23, 0xffff, RZ, 0xc0, !PT ;  /* 0x0000ffff17177812 */ /* 0x000fe400078ec0ff */
[----:B------:R-:W-:Y:S02]  /*170ce0*/  LOP3.LUT R28, R28, 0xffff, RZ, 0xc0, !PT ;  /* 0x0000ffff1c1c7812 */ /* 0x000fe400078ec0ff */
[----:B------:R-:W-:Y:S02]  /*170cf0*/  LOP3.LUT R0, R0, 0xffff, RZ, 0xc0, !PT ;  /* 0x0000ffff00007812 */ /* 0x000fe400078ec0ff */
[----:B0-----:R-:W-:-:S02]  /*170d00*/  LOP3.LUT R17, R10, 0xffff, RZ, 0xc0, !PT ;  /* 0x0000ffff0a117812 */ /* 0x001fc400078ec0ff */
        /* <DEDUP_REMOVED lines=9> */
[----:B------:R-:W-:Y:S01]  /*170da0*/  STL [R1+0x128], R17 ;  /* 0x0001281101007387 */ /* 0x000fe20000100800 */
[----:B------:R-:W-:-:S03]  /*170db0*/  LOP3.LUT R28, R22, 0xffff, RZ, 0xc0, !PT ;  /* 0x0000ffff161c7812 */ /* 0x000fc600078ec0ff */
[----:B------:R-:W-:Y:S04]  /*170dc0*/  STL [R1+0x124], R8 ;  /* 0x0001240801007387 */ /* 0x000fe80000100800 */
[----:B------:R-:W-:Y:S01]  /*170dd0*/  STL [R1+0x120], R7 ;  /* 0x0001200701007387 */ /* 0x000fe20000100800 */
[----:B------:R-:W-:-:S03]  /*170de0*/  LOP3.LUT R23, R13, 0xffff, RZ, 0xc0, !PT ;  /* 0x0000ffff0d177812 */ /* 0x000fc600078ec0ff */
[----:B------:R0:W-:Y:S01]  /*170df0*/  STL [R1+0x11c], R0 ;  /* 0x00011c0001007387 */ /* 0x0001e20000100800 */
[----:B------:R-:W-:Y:S02]  /*170e00*/  LOP3.LUT R24, R6, 0xffff, RZ, 0xc0, !PT ;  /* 0x0000ffff06187812 */ /* 0x000fe400078ec0ff */
[----:B0-----:R-:W-:Y:S02]  /*170e10*/  LOP3.LUT R0, R11, 0xffff, RZ, 0xc0, !PT ;  /* 0x0000ffff0b007812 */ /* 0x001fe400078ec0ff */
[----:B------:R-:W-:Y:S02]  /*170e20*/  SHF.R.U32.HI R11, RZ, 0x8, R28 ;  /* 0x00000008ff0b7819 */ /* 0x000fe4000001161c */
[----:B--2---:R-:W-:Y:S02]  /*170e30*/  LOP3.LUT R2, R2, 0xffff, RZ, 0xc0, !PT ;  /* 0x0000ffff02027812 */ /* 0x004fe400078ec0ff */
[----:B---3--:R-:W-:Y:S02]  /*170e40*/  LOP3.LUT R8, R29, 0xffff, RZ, 0xc0, !PT ;  /* 0x0000ffff1d087812 */ /* 0x008fe400078ec0ff */
[----:B----4-:R-:W-:Y:S01]  /*170e50*/  LOP3.LUT R7, R27, 0xffff, RZ, 0xc0, !PT ;  /* 0x0000ffff1b077812 */ /* 0x010fe200078ec0ff */
[----:B------:R-:W2:Y:S01]  /*170e60*/  LDL.LU R29, [R1+0x2e98] ;  /* 0x002e9800011d7983 */ /* 0x000ea20000300800 */
[----:B------:R-:W-:-:S02]  /*170e70*/  SHF.R.U32.HI R13, RZ, 0x8, R2 ;  /* 0x00000008ff0d7819 */ /* 0x000fc40000011602 */
[----:B------:R-:W-:Y:S01]  /*170e80*/  PRMT R2, R2, 0x3340, R28 ;  /* 0x0000334002027816 */ /* 0x000fe2000000001c */
[----:B------:R-:W3:Y:S01]  /*170e90*/  LDL.LU R22, [R1+0x2e94] ;  /* 0x002e940001167983 */ /* 0x000ee20000300800 */
[----:B------:R-:W-:-:S03]  /*170ea0*/  LOP3.LUT R17, R26, 0xffff, RZ, 0xc0, !PT ;  /* 0x0000ffff1a117812 */ /* 0x000fc600078ec0ff */
[----:B------:R-:W4:Y:S04]  /*170eb0*/  LDL.LU R27, [R1+0x2e40] ;  /* 0x002e4000011b7983 */ /* 0x000f280000300800 */
[----:B------:R-:W4:Y:S04]  /*170ec0*/  LDL.LU R26, [R1+0x2e04] ;  /* 0x002e0400011a7983 */ /* 0x000f280000300800 */
[----:B------:R-:W4:Y:S04]  /*170ed0*/  LDL.LU R6, [R1+0x52e0] ;  /* 0x0052e00001067983 */ /* 0x000f280000300800 */
[----:B------:R0:W-:Y:S01]  /*170ee0*/  STL [R1+0x204], R2 ;  /* 0x0002040201007387 */ /* 0x0001e20000100800 */
[----:B------:R-:W-:-:S02]  /*170ef0*/  SHF.R.U32.HI R28, RZ, 0x8, R24 ;  /* 0x00000008ff1c7819 */ /* 0x000fc40000011618 */
[----:B0-----:R-:W-:Y:S02]  /*170f00*/  SHF.R.U32.HI R2, RZ, 0x8, R8 ;  /* 0x00000008ff027819 */ /* 0x001fe40000011608 */
[----:B------:R-:W-:Y:S02]  /*170f10*/  PRMT R8, R8, 0x3340, R24 ;  /* 0x0000334008087816 */ /* 0x000fe40000000018 */
[----:B------:R-:W-:-:S03]  /*170f20*/  PRMT R24, R7, 0x3340, R23 ;  /* 0x0000334007187816 */ /* 0x000fc60000000017 */
[----:B------:R0:W-:Y:S02]  /*170f30*/  STL [R1+0x200], R8 ;  /* 0x0002000801007387 */ /* 0x0001e40000100800 */
[----:B0-----:R-:W-:Y:S02]  /*170f40*/  SHF.R.U32.HI R8, RZ, 0x8, R7 ;  /* 0x00000008ff087819 */ /* 0x001fe40000011607 */
[----:B------:R-:W4:Y:S04]  /*170f50*/  LDL.LU R7, [R1+0x52dc] ;  /* 0x0052dc0001077983 */ /* 0x000f280000300800 */
[----:B------:R0:W-:Y:S02]  /*170f60*/  STL [R1+0x1fc], R24 ;  /* 0x0001fc1801007387 */ /* 0x0001e40000100800 */
[----:B0-----:R-:W-:-:S02]  /*170f70*/  SHF.R.U32.HI R24, RZ, 0x8, R23 ;  /* 0x00000008ff187819 */ /* 0x001fc40000011617 */
[----:B------:R-:W-:Y:S02]  /*170f80*/  SHF.R.U32.HI R23, RZ, 0x8, R17 ;  /* 0x00000008ff177819 */ /* 0x000fe40000011611 */
[----:B------:R-:W-:-:S05]  /*170f90*/  PRMT R17, R17, 0x3340, R0 ;  /* 0x0000334011117816 */ /* 0x000fca0000000000 */
[----:B------:R0:W-:Y:S02]  /*170fa0*/  STL [R1+0x1f8], R17 ;  /* 0x0001f81101007387 */ /* 0x0001e40000100800 */
[----:B0-----:R-:W-:Y:S02]  /*170fb0*/  LOP3.LUT R17, R13, 0xffff, RZ, 0xc0, !PT ;  /* 0x0000ffff0d117812 */ /* 0x001fe400078ec0ff */
[----:B------:R-:W-:Y:S02]  /*170fc0*/  LOP3.LUT R13, R11, 0xffff, RZ, 0xc0, !PT ;  /* 0x0000ffff0b0d7812 */ /* 0x000fe400078ec0ff */
[----:B------:R-:W-:Y:S02]  /*170fd0*/  LOP3.LUT R11, R28, 0xffff, RZ, 0xc0, !PT ;  /* 0x0000ffff1c0b7812 */ /* 0x000fe400078ec0ff */
[----:B------:R-:W-:Y:S02]  /*170fe0*/  LOP3.LUT R28, R8, 0xffff, RZ, 0xc0, !PT ;  /* 0x0000ffff081c7812 */ /* 0x000fe400078ec0ff */
[----:B------:R-:W4:Y:S01]  /*170ff0*/  LDL.LU R8, [R1+0x52d8] ;  /* 0x0052d80001087983 */ /* 0x000f220000300800 */
[----:B------:R-:W-:-:S03]  /*171000*/  PRMT R17, R17, 0x3340, R13 ;  /* 0x0000334011117816 */ /* 0x000fc6000000000d */
[----:B------:R-:W4:Y:S01]  /*171010*/  LDL.LU R13, [R1+0x52d4] ;  /* 0x0052d400010d7983 */ /* 0x000f220000300800 */
[----:B------:R-:W-:Y:S02]  /*171020*/  LOP3.LUT R2, R2, 0xffff, RZ, 0xc0, !PT ;  /* 0x0000ffff02027812 */ /* 0x000fe400078ec0ff */
[----:B------:R-:W-:Y:S02]  /*171030*/  SHF.R.U32.HI R0, RZ, 0x8, R0 ;  /* 0x00000008ff007819 */ /* 0x000fe40000011600 */
[----:B------:R-:W-:Y:S02]  /*171040*/  LOP3.LUT R24, R24, 0xffff, RZ, 0xc0, !PT ;  /* 0x0000ffff18187812 */ /* 0x000fe400078ec0ff */
[----:B------:R-:W-:Y:S02]  /*171050*/  LOP3.LUT R23, R23, 0xffff, RZ, 0xc0, !PT ;  /* 0x0000ffff17177812 */ /* 0x000fe400078ec0ff */
[----:B------:R-:W-:Y:S02]  /*171060*/  PRMT R2, R2, 0x3340, R11 ;  /* 0x0000334002027816 */ /* 0x000fe4000000000b */
[----:B------:R-:W-:-:S02]  /*171070*/  LOP3.LUT R0, R0, 0xffff, RZ, 0xc0, !PT ;  /* 0x0000ffff00007812 */ /* 0x000fc400078ec0ff */
[----:B------:R-:W-:Y:S01]  /*171080*/  PRMT R11, R28, 0x3340, R24 ;  /* 0x000033401c0b7816 */ /* 0x000fe20000000018 */
[----:B------:R-:W-:Y:S04]  /*171090*/  STL [R1+0x118], R17 ;  /* 0x0001181101007387 */ /* 0x000fe80000100800 */
[----:B------:R-:W-:Y:S01]  /*1710a0*/  STL [R1+0x114], R2 ;  /* 0x0001140201007387 */ /* 0x000fe20000100800 */
[----:B------:R-:W-:Y:S02]  /*1710b0*/  PRMT R0, R23, 0x3340, R0 ;  /* 0x0000334017007816 */ /* 0x000fe40000000000 */
[----:B------:R-:W-:Y:S01]  /*1710c0*/  LOP3.LUT R23, R18, 0xffff, RZ, 0xc0, !PT ;  /* 0x0000ffff12177812 */ /* 0x000fe200078ec0ff */
[----:B------:R-:W-:Y:S04]  /*1710d0*/  STL [R1+0x110], R11 ;  /* 0x0001100b01007387 */ /* 0x000fe80000100800 */
[----:B------:R0:W-:Y:S02]  /*1710e0*/  STL [R1+0x10c], R0 ;  /* 0x00010c0001007387 */ /* 0x0001e40000100800 */
[----:B0-----:R-:W-:-:S02]  /*1710f0*/  LOP3.LUT R0, R9, 0xffff, RZ, 0xc0, !PT ;  /* 0x0000ffff09007812 */ /* 0x001fc400078ec0ff */
[----:B--2---:R-:W-:Y:S02]  /*171100*/  LOP3.LUT R2, R29, 0xffff, RZ, 0xc0, !PT ;  /* 0x0000ffff1d027812 */ /* 0x004fe400078ec0ff */
[----:B---3--:R-:W-:Y:S02]  /*171110*/  LOP3.LUT R17, R22, 0xffff, RZ, 0xc0, !PT ;  /* 0x0000ffff16117812 */ /* 0x008fe400078ec0ff */
[----:B------:R-:W-:Y:S02]  /*171120*/  SHF.R.U32.HI R18, RZ, 0x8, R2 ;  /* 0x00000008ff127819 */ /* 0x000fe40000011602 */
[----:B----4-:R-:W-:Y:S02]  /*171130*/  LOP3.LUT R11, R27, 0xffff, RZ, 0xc0, !PT ;  /* 0x0000ffff1b0b7812 */ /* 0x010fe400078ec0ff */
[----:B------:R-:W-:Y:S02]  /*171140*/  LOP3.LUT R29, R26, 0xffff, RZ, 0xc0, !PT ;  /* 0x0000ffff1a1d7812 */ /* 0x000fe400078ec0ff */
[----:B------:R-:W-:-:S02]  /*171150*/  LOP3.LUT R28, R13, 0xffff, RZ, 0xc0, !PT ;  /* 0x0000ffff0d1c7812 */ /* 0x000fc400078ec0ff */
[----:B------:R-:W2:Y:S04]  /*171160*/  LDL.LU R13, [R1+0x2ea4] ;  /* 0x002ea400010d7983 */ /* 0x000ea80000300800 */
[----:B------:R-:W3:Y:S01]  /*171170*/  LDL.LU R22, [R1+0x2ea0] ;  /* 0x002ea00001167983 */ /* 0x000ee20000300800 */
[----:B------:R-:W-:-:S03]  /*171180*/  PRMT R2, R2, 0x3340, R28 ;  /* 0x0000334002027816 */ /* 0x000fc6000000001c */
[----:B------:R-:W4:Y:S04]  /*171190*/  LDL.LU R27, [R1+0x2e10] ;  /* 0x002e1000011b7983 */ /* 0x000f280000300800 */
[----:B------:R-:W2:Y:S01]  /*1711a0*/  LDL.LU R26, [R1+0x2dd0] ;  /* 0x002dd000011a7983 */ /* 0x000ea20000300800 */
[----:B------:R-:W-:-:S03]  /*1711b0*/  LOP3.LUT R24, R8, 0xffff, RZ, 0xc0, !PT ;  /* 0x0000ffff08187812 */ /* 0x000fc600078ec0ff */
[----:B------:R-:W2:Y:S04]  /*1711c0*/  LDL.LU R8, [R1+0x52d0] ;  /* 0x0052d00001087983 */ /* 0x000ea80000300800 */
[----:B------:R0:W-:Y:S01]  /*1711d0*/  STL [R1+0x1f4], R2 ;  /* 0x0001f40201007387 */ /* 0x0001e20000100800 */
[----:B------:R-:W-:Y:S02]  /*1711e0*/  SHF.R.U32.HI R9, RZ, 0x8, R28 ;  /* 0x00000008ff097819 */ /* 0x000fe4000001161c */
[--C-:B------:R-:W-:Y:S02]  /*1711f0*/  SHF.R.U32.HI R28, RZ, 0x8, R24.reuse ;  /* 0x00000008ff1c7819 */ /* 0x100fe40000011618 */
[----:B0-----:R-:W-:Y:S02]  /*171200*/  SHF.R.U32.HI R2, RZ, 0x8, R17 ;  /* 0x00000008ff027819 */ /* 0x001fe40000011611 */
[----:B------:R-:W-:-:S02]  /*171210*/  PRMT R17, R17, 0x3340, R24 ;  /* 0x0000334011117816 */ /* 0x000fc40000000018 */
[----:B------:R-:W-:-:S03]  /*171220*/  PRMT R24, R11, 0x3340, R23 ;  /* 0x000033400b187816 */ /* 0x000fc60000000017 */
[----:B------:R0:W-:Y:S02]  /*171230*/  STL [R1+0x1f0], R17 ;  /* 0x0001f01101007387 */ /* 0x0001e40000100800 */
[----:B0-----:R-:W-:Y:S02]  /*171240*/  SHF.R.U32.HI R17, RZ, 0x8, R11 ;  /* 0x00000008ff117819 */ /* 0x001fe4000001160b */
[----:B------:R-:W2:Y:S04]  /*171250*/  LDL.LU R11, [R1+0x52cc] ;  /* 0x0052cc00010b7983 */ /* 0x000ea80000300800 */
[----:B------:R0:W-:Y:S02]  /*171260*/  STL [R1+0x1ec], R24 ;  /* 0x0001ec1801007387 */ /* 0x0001e40000100800 */
[----:B0-----:R-:W-:-:S02]  /*171270*/  SHF.R.U32.HI R24, RZ, 0x8, R23 ;  /* 0x00000008ff187819 */ /* 0x001fc40000011617 */
[----:B------:R-:W-:Y:S02]  /*171280*/  SHF.R.U32.HI R23, RZ, 0x8, R29 ;  /* 0x00000008ff177819 */ /* 0x000fe4000001161d */
[--C-:B------:R-:W-:Y:S02]  /*171290*/  PRMT R29, R29, 0x3340, R0.reuse ;  /* 0x000033401d1d7816 */ /* 0x100fe40000000000 */
[----:B------:R-:W-:Y:S02]  /*1712a0*/  SHF.R.U32.HI R0, RZ, 0x8, R0 ;  /* 0x00000008ff007819 */ /* 0x000fe40000011600 */
[----:B------:R-:W-:Y:S01]  /*1712b0*/  LOP3.LUT R2, R2, 0xffff, RZ, 0xc0, !PT ;  /* 0x0000ffff02027812 */ /* 0x000fe200078ec0ff */
[----:B------:R0:W-:Y:S01]  /*1712c0*/  STL [R1+0x1e8], R29 ;  /* 0x0001e81d01007387 */ /* 0x0001e20000100800 */
[----:B------:R-:W-:Y:S02]  /*1712d0*/  LOP3.LUT R24, R24, 0xffff, RZ, 0xc0, !PT ;  /* 0x0000ffff18187812 */ /* 0x000fe400078ec0ff */
[----:B------:R-:W-:-:S02]  /*1712e0*/  LOP3.LUT R23, R23, 0xffff, RZ, 0xc0, !PT ;  /* 0x0000ffff17177812 */ /* 0x000fc400078ec0ff */
[----:B------:R-:W-:Y:S02]  /*1712f0*/  LOP3.LUT R0, R0, 0xffff, RZ, 0xc0, !PT ;  /* 0x0000ffff00007812 */ /* 0x000fe400078ec0ff */
[----:B0-----:R-:W-:Y:S02]  /*171300*/  LOP3.LUT R29, R18, 0xffff, RZ, 0xc0, !PT ;  /* 0x0000ffff121d7812 */ /* 0x001fe400078ec0ff */
[----:B------:R-:W-:Y:S02]  /*171310*/  LOP3.LUT R18, R9, 0xffff, RZ, 0xc0, !PT ;  /* 0x0000ffff09127812 */ /* 0x000fe400078ec0ff */
[----:B------:R-:W-:Y:S02]  /*171320*/  LOP3.LUT R9, R28, 0xffff, RZ, 0xc0, !PT ;  /* 0x0000ffff1c097812 */ /* 0x000fe400078ec0ff */
[----:B------:R-:W-:Y:S02]  /*171330*/  LOP3.LUT R28, R17, 0xffff, RZ, 0xc0, !PT ;  /* 0x0000ffff111c7812 */ /* 0x000fe400078ec0ff */
[----:B------:R-:W-:-:S02]  /*171340*/  PRMT R29, R29, 0x3340, R18 ;  /* 0x000033401d1d7816 */ /* 0x000fc40000000012 */
[----:B------:R-:W-:Y:S02]  /*171350*/  PRMT R9, R2, 0x3340, R9 ;  /* 0x0000334002097816 */ /* 0x000fe40000000009 */
[----:B------:R-:W-:Y:S01]  /*171360*/  PRMT R2, R28, 0x3340, R24 ;  /* 0x000033401c027816 */ /* 0x000fe20000000018 */
[----:B------:R-:W2:Y:S01]  /*171370*/  LDL.LU R17, [R1+0x52c8] ;  /* 0x0052c80001117983 */ /* 0x000ea20000300800 */
[----:B------:R-:W-:-:S03]  /*171380*/  PRMT R0, R23, 0x3340, R0 ;  /* 0x0000334017007816 */ /* 0x000fc60000000000 */
[----:B------:R-:W2:Y:S04]  /*171390*/  LDL.LU R18, [R1+0x52c4] ;  /* 0x0052c40001127983 */ /* 0x000ea80000300800 */
[----:B------:R3:W-:Y:S04]  /*1713a0*/  STL [R1+0x108], R29 ;  /* 0x0001081d01007387 */ /* 0x0007e80000100800 */
[----:B------:R4:W-:Y:S04]  /*1713b0*/  STL [R1+0x104], R9 ;  /* 0x0001040901007387 */ /* 0x0009e80000100800 */
[----:B------:R2:W-:Y:S04]  /*1713c0*/  STL [R1+0x100], R2 ;  /* 0x0001000201007387 */ /* 0x0005e80000100800 */
[----:B------:R0:W-:Y:S01]  /*1713d0*/  STL [R1+0xfc], R0 ;  /* 0x0000fc0001007387 */ /* 0x0001e20000100800 */
[----:B---3--:R-:W-:-:S02]  /*1713e0*/  LOP3.LUT R29, R22, 0xffff, RZ, 0xc0, !PT ;  /* 0x0000ffff161d7812 */ /* 0x008fc400078ec0ff */
[----:B----4-:R-:W-:Y:S02]  /*1713f0*/  LOP3.LUT R9, R27, 0xffff, RZ, 0xc0, !PT ;  /* 0x0000ffff1b097812 */ /* 0x010fe400078ec0ff */
[----:B--2---:R-:W-:Y:S02]  /*171400*/  LOP3.LUT R2, R26, 0xffff, RZ, 0xc0, !PT ;  /* 0x0000ffff1a027812 */ /* 0x004fe400078ec0ff */
[----:B------:R-:W-:Y:S02]  /*171410*/  LOP3.LUT R28, R11, 0xffff, RZ, 0xc0, !PT ;  /* 0x0000ffff0b1c7812 */ /* 0x000fe400078ec0ff */
[----:B------:R-:W2:Y:S04]  /*171420*/  LDL.LU R11, [R1+0x2e68] ;  /* 0x002e6800010b7983 */ /* 0x000ea80000300800 */
[----:B------:R-:W3:Y:S04]  /*171430*/  LDL.LU R22, [R1+0x2e64] ;  /* 0x002e640001167983 */ /* 0x000ee80000300800 */
[----:B------:R-:W4:Y:S04]  /*171440*/  LDL.LU R27, [R1+0x2e24] ;  /* 0x002e2400011b7983 */ /* 0x000f280000300800 */
[----:B------:R-:W4:Y:S01]  /*171450*/  LDL.LU R26, [R1+0x2e20] ;  /* 0x002e2000011a7983 */ /* 0x000f220000300800 */
[----:B------:R-:W-:-:S02]  /*171460*/  LOP3.LUT R13, R13, 0xffff, RZ, 0xc0, !PT ;  /* 0x0000ffff0d0d7812 */ /* 0x000fc400078ec0ff */
[----:B------:R-:W-:Y:S02]  /*171470*/  LOP3.LUT R23, R25, 0xffff, RZ, 0xc0, !PT ;  /* 0x0000ffff19177812 */ /* 0x000fe400078ec0ff */
[----:B------:R-:W-:Y:S02]  /*171480*/  LOP3.LUT R24, R8, 0xffff, RZ, 0xc0, !PT ;  /* 0x0000ffff08187812 */ /* 0x000fe400078ec0ff */
[--C-:B------:R-:W-:Y:S02]  /*171490*/  PRMT R25, R13, 0x3340, R28.reuse ;  /* 0x000033400d197816 */ /* 0x100fe4000000001c */
[----:B0-----:R-:W-:Y:S02]  /*1714a0*/  LOP3.LUT R0, R14, 0xffff, RZ, 0xc0, !PT ;  /* 0x0000ffff0e007812 */ /* 0x001fe400078ec0ff */
[----:B------:R-:W-:Y:S01]  /*1714b0*/  SHF.R.U32.HI R14, RZ, 0x8, R13 ;  /* 0x00000008ff0e7819 */ /* 0x000fe2000001160d */
[----:B------:R-:W4:Y:S01]  /*1714c0*/  LDL.LU R8, [R1+0x52c0] ;  /* 0x0052c00001087983 */ /* 0x000f220000300800 */
[----:B------:R-:W-:-:S03]  /*1714d0*/  SHF.R.U32.HI R13, RZ, 0x8, R28 ;  /* 0x00000008ff0d7819 */ /* 0x000fc6000001161c */
[----:B------:R0:W-:Y:S01]  /*1714e0*/  STL [R1+0x1e4], R25 ;  /* 0x0001e41901007387 */ /* 0x0001e20000100800 */
[----:B------:R-:W-:-:S05]  /*1714f0*/  PRMT R28, R29, 0x3340, R24 ;  /* 0x000033401d1c7816 */ /* 0x000fca0000000018 */
[----:B------:R1:W-:Y:S01]  /*171500*/  STL [R1+0x1e0], R28 ;  /* 0x0001e01c01007387 */ /* 0x0003e20000100800 */
[----:B0-----:R-:W-:Y:S02]  /*171510*/  SHF.R.U32.HI R25, RZ, 0x8, R29 ;  /* 0x00000008ff197819 */ /* 0x001fe4000001161d */
[----:B------:R-:W-:Y:S02]  /*171520*/  SHF.R.U32.HI R29, RZ, 0x8, R24 ;  /* 0x00000008ff1d7819 */ /* 0x000fe40000011618 */
[----:B------:R-:W-:Y:S02]  /*171530*/  PRMT R24, R9, 0x3340, R23 ;  /* 0x0000334009187816 */ /* 0x000fe40000000017 */
[----:B-1----:R-:W-:Y:S02]  /*171540*/  SHF.R.U32.HI R28, RZ, 0x8, R9 ;  /* 0x00000008ff1c7819 */ /* 0x002fe40000011609 */
[----:B------:R-:W4:Y:S04]  /*171550*/  LDL.LU R9, [R1+0x52bc] ;  /* 0x0052bc0001097983 */ /* 0x000f280000300800 */
[----:B------:R0:W-:Y:S01]  /*171560*/  STL [R1+0x1dc], R24 ;  /* 0x0001dc1801007387 */ /* 0x0001e20000100800 */
[----:B------:R-:W-:-:S02]  /*171570*/  SHF.R.U32.HI R23, RZ, 0x8, R23 ;  /* 0x00000008ff177819 */ /* 0x000fc40000011617 */
[----:B0-----:R-:W-:Y:S02]  /*171580*/  SHF.R.U32.HI R24, RZ, 0x8, R2 ;  /* 0x00000008ff187819 */ /* 0x001fe40000011602 */
[----:B------:R-:W-:-:S05]  /*171590*/  PRMT R2, R2, 0x3340, R0 ;  /* 0x0000334002027816 */ /* 0x000fca0000000000 */
[----:B------:R0:W-:Y:S01]  /*1715a0*/  STL [R1+0x1d8], R2 ;  /* 0x0001d80201007387 */ /* 0x0001e20000100800 */
[----:B------:R-:W-:Y:S02]  /*1715b0*/  SHF.R.U32.HI R0, RZ, 0x8, R0 ;  /* 0x00000008ff007819 */ /* 0x000fe40000011600 */
        /* <DEDUP_REMOVED lines=8> */
[----:B------:R-:W-:Y:S02]  /*171640*/  LOP3.LUT R28, R28, 0xffff, RZ, 0xc0, !PT ;  /* 0x0000ffff1c1c7812 */ /* 0x000fe400078ec0ff */
[----:B------:R-:W-:Y:S02]  /*171650*/  LOP3.LUT R0, R29, 0xffff, RZ, 0xc0, !PT ;  /* 0x0000ffff1d007812 */ /* 0x000fe400078ec0ff */
[----:B------:R-:W-:Y:S02]  /*171660*/  LOP3.LUT R23, R23, 0xffff, RZ, 0xc0, !PT ;  /* 0x0000ffff17177812 */ /* 0x000fe400078ec0ff */
[----:B------:R-:W-:Y:S02]  /*171670*/  PRMT R14, R14, 0x3340, R25 ;  /* 0x000033400e0e7816 */ /* 0x000fe40000000019 */
[----:B------:R-:W-:Y:S02]  /*171680*/  PRMT R13, R2, 0x3340, R13 ;  /* 0x00003340020d7816 */ /* 0x000fe4000000000d */
[----:B------:R-:W-:-:S02]  /*171690*/  PRMT R0, R28, 0x3340, R0 ;  /* 0x000033401c007816 */ /* 0x000fc40000000000 */
[----:B------:R-:W-:Y:S01]  /*1716a0*/  PRMT R2, R24, 0x3340, R23 ;  /* 0x0000334018027816 */ /* 0x000fe20000000017 */
[----:B------:R-:W-:Y:S04]  /*1716b0*/  STL [R1+0xf8], R14 ;  /* 0x0000f80e01007387 */ /* 0x000fe80000100800 */
[----:B------:R2:W-:Y:S04]  /*1716c0*/  STL [R1+0xf4], R13 ;  /* 0x0000f40d01007387 */ /* 0x0005e80000100800 */
[----:B------:R0:W-:Y:S04]  /*1716d0*/  STL [R1+0xf0], R2 ;  /* 0x0000f00201007387 */ /* 0x0001e80000100800 */
[----:B------:R1:W-:Y:S01]  /*1716e0*/  STL [R1+0xec], R0 ;  /* 0x0000ec0001007387 */ /* 0x0003e20000100800 */
[----:B------:R-:W-:-:S03]  /*1716f0*/  LOP3.LUT R28, R21, 0xffff, RZ, 0xc0, !PT ;  /* 0x0000ffff151c7812 */ /* 0x000fc600078ec0ff */
[----:B------:R-:W4:Y:S01]  /*171700*/  LDL.LU R21, [R1+0x2ecc] ;  /* 0x002ecc0001157983 */ /* 0x000f220000300800 */
[----:B--2---:R-:W-:Y:S02]  /*171710*/  LOP3.LUT R13, R11, 0xffff, RZ, 0xc0, !PT ;  /* 0x0000ffff0b0d7812 */ /* 0x004fe400078ec0ff */
[----:B---3--:R-:W-:Y:S02]  /*171720*/  LOP3.LUT R11, R22, 0xffff, RZ, 0xc0, !PT ;  /* 0x0000ffff160b7812 */ /* 0x008fe400078ec0ff */
[----:B----4-:R-:W-:Y:S01]  /*171730*/  LOP3.LUT R14, R27, 0xffff, RZ, 0xc0, !PT ;  /* 0x0000ffff1b0e7812 */ /* 0x010fe200078ec0ff */
[----:B------:R-:W2:Y:S01]  /*171740*/  LDL.LU R22, [R1+0x2ec0] ;  /* 0x002ec00001167983 */ /* 0x000ea20000300800 */
[----:B0-----:R-:W-:-:S03]  /*171750*/  LOP3.LUT R2, R26, 0xffff, RZ, 0xc0, !PT ;  /* 0x0000ffff1a027812 */ /* 0x001fc600078ec0ff */
[----:B------:R-:W3:Y:S04]  /*171760*/  LDL.LU R27, [R1+0x2dec] ;  /* 0x002dec00011b7983 */ /* 0x000ee80000300800 */
[----:B------:R-:W4:Y:S01]  /*171770*/  LDL.LU R26, [R1+0x2de8] ;  /* 0x002de800011a7983 */ /* 0x000f220000300800 */
[----:B------:R-:W-:Y:S02]  /*171780*/  LOP3.LUT R23, R19, 0xffff, RZ, 0xc0, !PT ;  /* 0x0000ffff13177812 */ /* 0x000fe400078ec0ff */
[----:B------:R-:W-:Y:S02]  /*171790*/  PRMT R19, R13, 0x3340, R28 ;  /* 0x000033400d137816 */ /* 0x000fe4000000001c */
[----:B------:R-:W-:Y:S02]  /*1717a0*/  LOP3.LUT R24, R20, 0xffff, RZ, 0xc0, !PT ;  /* 0x0000ffff14187812 */ /* 0x000fe400078ec0ff */
[----:B-1----:R-:W-:Y:S01]  /*1717b0*/  LOP3.LUT R0, R12, 0xffff, RZ, 0xc0, !PT ;  /* 0x0000ffff0c007812 */ /* 0x002fe200078ec0ff */
[----:B------:R0:W-:Y:S01]  /*1717c0*/  STL [R1+0x1d4], R19 ;  /* 0x0001d41301007387 */ /* 0x0001e20000100800 */
[----:B------:R-:W-:-:S02]  /*1717d0*/  PRMT R20, R11, 0x3340, R24 ;  /* 0x000033400b147816 */ /* 0x000fc40000000018 */
[----:B------:R-:W-:Y:S02]  /*1717e0*/  SHF.R.U32.HI R12, RZ, 0x8, R13 ;  /* 0x00000008ff0c7819 */ /* 0x000fe4000001160d */
[----:B------:R-:W-:Y:S02]  /*1717f0*/  SHF.R.U32.HI R13, RZ, 0x8, R28 ;  /* 0x00000008ff0d7819 */ /* 0x000fe4000001161c */
[----:B------:R-:W-:Y:S02]  /*171800*/  SHF.R.U32.HI R28, RZ, 0x8, R11 ;  /* 0x00000008ff1c7819 */ /* 0x000fe4000001160b */
[----:B------:R-:W-:Y:S02]  /*171810*/  SHF.R.U32.HI R11, RZ, 0x8, R24 ;  /* 0x00000008ff0b7819 */ /* 0x000fe40000011618 */
[----:B0-----:R-:W-:Y:S02]  /*171820*/  SHF.R.U32.HI R19, RZ, 0x8, R14 ;  /* 0x00000008ff137819 */ /* 0x001fe4000001160e */
[--C-:B------:R-:W-:Y:S01]  /*171830*/  PRMT R14, R14, 0x3340, R23.reuse ;  /* 0x000033400e0e7816 */ /* 0x100fe20000000017 */
[----:B------:R-:W-:Y:S01]  /*171840*/  STL [R1+0x1d0], R20 ;  /* 0x0001d01401007387 */ /* 0x000fe20000100800 */
[----:B------:R-:W-:-:S02]  /*171850*/  SHF.R.U32.HI R24, RZ, 0x8, R23 ;  /* 0x00000008ff187819 */ /* 0x000fc40000011617 */
[----:B------:R-:W-:Y:S01]  /*171860*/  SHF.R.U32.HI R23, RZ, 0x8, R2 ;  /* 0x00000008ff177819 */ /* 0x000fe20000011602 */
[----:B------:R0:W-:Y:S01]  /*171870*/  STL [R1+0x1cc], R14 ;  /* 0x0001cc0e01007387 */ /* 0x0001e20000100800 */
[----:B------:R-:W-:Y:S02]  /*171880*/  LOP3.LUT R11, R11, 0xffff, RZ, 0xc0, !PT ;  /* 0x0000ffff0b0b7812 */ /* 0x000fe400078ec0ff */
[----:B------:R-:W-:Y:S02]  /*171890*/  LOP3.LUT R12, R12, 0xffff, RZ, 0xc0, !PT ;  /* 0x0000ffff0c0c7812 */ /* 0x000fe400078ec0ff */
[----:B------:R-:W-:Y:S02]  /*1718a0*/  LOP3.LUT R13, R13, 0xffff, RZ, 0xc0, !PT ;  /* 0x0000ffff0d0d7812 */ /* 0x000fe400078ec0ff */
[----:B------:R-:W-:Y:S02]  /*1718b0*/  LOP3.LUT R24, R24, 0xffff, RZ, 0xc0, !PT ;  /* 0x0000ffff18187812 */ /* 0x000fe400078ec0ff */
[----:B------:R-:W-:-:S02]  /*1718c0*/  LOP3.LUT R23, R23, 0xffff, RZ, 0xc0, !PT ;  /* 0x0000ffff17177812 */ /* 0x000fc400078ec0ff */
[--C-:B0-----:R-:W-:Y:S02]  /*1718d0*/  PRMT R14, R2, 0x3340, R0.reuse ;  /* 0x00003340020e7816 */ /* 0x101fe40000000000 */
[----:B------:R-:W-:Y:S02]  /*1718e0*/  SHF.R.U32.HI R0, RZ, 0x8, R0 ;  /* 0x00000008ff007819 */ /* 0x000fe40000011600 */
[----:B------:R-:W-:Y:S02]  /*1718f0*/  LOP3.LUT R2, R28, 0xffff, RZ, 0xc0, !PT ;  /* 0x0000ffff1c027812 */ /* 0x000fe400078ec0ff */
[----:B------:R-:W-:Y:S01]  /*171900*/  LOP3.LUT R28, R19, 0xffff, RZ, 0xc0, !PT ;  /* 0x0000ffff131c7812 */ /* 0x000fe200078ec0ff */
[----:B------:R0:W-:Y:S01]  /*171910*/  STL [R1+0x5208], R14 ;  /* 0x0052080e01007387 */ /* 0x0001e20000100800 */
[----:B------:R-:W-:Y:S02]  /*171920*/  LOP3.LUT R0, R0, 0xffff, RZ, 0xc0, !PT ;  /* 0x0000ffff00007812 */ /* 0x000fe400078ec0ff */
[----:B------:R-:W-:-:S02]  /*171930*/  PRMT R12, R12, 0x3340, R13 ;  /* 0x000033400c0c7816 */ /* 0x000fc4000000000d */
[----:B------:R-:W-:Y:S02]  /*171940*/  PRMT R0, R23, 0x3340, R0 ;  /* 0x0000334017007816 */ /* 0x000fe40000000000 */
[----:B0-----:R-:W-:Y:S02]  /*171950*/  PRMT R14, R2, 0x3340, R11 ;  /* 0x00003340020e7816 */ /* 0x001fe4000000000b */
[----:B------:R-:W-:Y:S02]  /*171960*/  PRMT R2, R28, 0x3340, R24 ;  /* 0x000033401c027816 */ /* 0x000fe40000000018 */
[----:B------:R-:W-:Y:S01]  /*171970*/  LOP3.LUT R28, R18, 0xffff, RZ, 0xc0, !PT ;  /* 0x0000ffff121c7812 */ /* 0x000fe200078ec0ff */
[----:B------:R-:W-:Y:S04]  /*171980*/  STL [R1+0x520c], R14 ;  /* 0x00520c0e01007387 */ /* 0x000fe80000100800 */
[----:B------:R-:W-:Y:S04]  /*171990*/  STL [R1+0xe8], R12 ;  /* 0x0000e80c01007387 */ /* 0x000fe80000100800 */
[----:B------:R-:W-:Y:S04]  /*1719a0*/  STL [R1+0x30], R2 ;  /* 0x0000300201007387 */ /* 0x000fe80000100800 */
[----:B------:R0:W-:Y:S01]  /*1719b0*/  STL [R1+0x34], R0 ;  /* 0x0000340001007387 */ /* 0x0001e20000100800 */
[----:B------:R-:W-:-:S02]  /*1719c0*/  LOP3.LUT R23, R16, 0xffff, RZ, 0xc0, !PT ;  /* 0x0000ffff10177812 */ /* 0x000fc400078ec0ff */
[----:B------:R-:W-:Y:S02]  /*1719d0*/  LOP3.LUT R24, R17, 0xffff, RZ, 0xc0, !PT ;  /* 0x0000ffff11187812 */ /* 0x000fe400078ec0ff */
[----:B------:R-:W-:Y:S02]  /*1719e0*/  SHF.R.U32.HI R18, RZ, 0x8, R28 ;  /* 0x00000008ff127819 */ /* 0x000fe4000001161c */
[----:B0-----:R-:W-:Y:S02]  /*1719f0*/  LOP3.LUT R0, R15, 0xffff, RZ, 0xc0, !PT ;  /* 0x0000ffff0f007812 */ /* 0x001fe400078ec0ff */
[----:B------:R-:W-:Y:S02]  /*171a00*/  LOP3.LUT R11, R21, 0xffff, RZ, 0xc0, !PT ;  /* 0x0000ffff150b7812 */ /* 0x000fe400078ec0ff */
[----:B------:R-:W-:Y:S02]  /*171a10*/  SHF.R.U32.HI R15, RZ, 0x8, R24 ;  /* 0x00000008ff0f7819 */ /* 0x000fe40000011618 */
[----:B------:R-:W-:-:S02]  /*171a20*/  SHF.R.U32.HI R20, RZ, 0x8, R11 ;  /* 0x00000008ff147819 */ /* 0x000fc4000001160b */
[----:B------:R-:W-:Y:S02]  /*171a30*/  PRMT R19, R11, 0x3340, R28 ;  /* 0x000033400b137816 */ /* 0x000fe4000000001c */
[----:B------:R-:W4:Y:S01]  /*171a40*/  LDL.LU R11, [R1+0x2e9c] ;  /* 0x002e9c00010b7983 */ /* 0x000f220000300800 */
[----:B--2---:R-:W-:Y:S02]  /*171a50*/  LOP3.LUT R13, R22, 0xffff, RZ, 0xc0, !PT ;  /* 0x0000ffff160d7812 */ /* 0x004fe400078ec0ff */
[----:B---3--:R-:W-:Y:S02]  /*171a60*/  LOP3.LUT R12, R27, 0xffff, RZ, 0xc0, !PT ;  /* 0x0000ffff1b0c7812 */ /* 0x008fe400078ec0ff */
[----:B----4-:R-:W-:Y:S01]  /*171a70*/  LOP3.LUT R2, R26, 0xffff, RZ, 0xc0, !PT ;  /* 0x0000ffff1a027812 */ /* 0x010fe200078ec0ff */
[----:B------:R-:W2:Y:S04]  /*171a80*/  LDL.LU R22, [R1+0x2e48] ;  /* 0x002e480001167983 */ /* 0x000ea80000300800 */
[----:B------:R-:W3:Y:S01]  /*171a90*/  LDL.LU R27, [R1+0x2e44] ;  /* 0x002e4400011b7983 */ /* 0x000ee20000300800 */
[----:B------:R-:W-:-:S02]  /*171aa0*/  PRMT R29, R12, 0x3340, R23 ;  /* 0x000033400c1d7816 */ /* 0x000fc40000000017 */
[----:B------:R-:W-:Y:S02]  /*171ab0*/  PRMT R21, R13, 0x3340, R24 ;  /* 0x000033400d157816 */ /* 0x000fe40000000018 */
[----:B------:R-:W-:Y:S02]  /*171ac0*/  SHF.R.U32.HI R28, RZ, 0x8, R12 ;  /* 0x00000008ff1c7819 */ /* 0x000fe4000001160c */
[----:B------:R-:W-:Y:S02]  /*171ad0*/  SHF.R.U32.HI R23, RZ, 0x8, R23 ;  /* 0x00000008ff177819 */ /* 0x000fe40000011617 */
[----:B------:R-:W-:Y:S01]  /*171ae0*/  PRMT R16, R2, 0x3340, R0 ;  /* 0x0000334002107816 */ /* 0x000fe20000000000 */
[----:B------:R-:W4:Y:S01]  /*171af0*/  LDL.LU R26, [R1+0x2e00] ;  /* 0x002e0000011a7983 */ /* 0x000f220000300800 */
[----:B------:R-:W-:Y:S02]  /*171b00*/  SHF.R.U32.HI R24, RZ, 0x8, R2 ;  /* 0x00000008ff187819 */ /* 0x000fe40000011602 */
[----:B------:R-:W-:-:S02]  /*171b10*/  SHF.R.U32.HI R0, RZ, 0x8, R0 ;  /* 0x00000008ff007819 */ /* 0x000fc40000011600 */
[----:B------:R-:W-:Y:S02]  /*171b20*/  SHF.R.U32.HI R17, RZ, 0x8, R13 ;  /* 0x00000008ff117819 */ /* 0x000fe4000001160d */
[----:B------:R-:W-:Y:S02]  /*171b30*/  LOP3.LUT R2, R28, 0xffff, RZ, 0xc0, !PT ;  /* 0x0000ffff1c027812 */ /* 0x000fe400078ec0ff */
[----:B------:R-:W-:Y:S02]  /*171b40*/  LOP3.LUT R14, R23, 0xffff, RZ, 0xc0, !PT ;  /* 0x0000ffff170e7812 */ /* 0x000fe400078ec0ff */
[----:B------:R-:W-:Y:S02]  /*171b50*/  LOP3.LUT R12, R24, 0xffff, RZ, 0xc0, !PT ;  /* 0x0000ffff180c7812 */ /* 0x000fe400078ec0ff */
[----:B------:R-:W-:Y:S02]  /*171b60*/  LOP3.LUT R13, R0, 0xffff, RZ, 0xc0, !PT ;  /* 0x0000ffff000d7812 */ /* 0x000fe400078ec0ff */
[----:B------:R-:W-:-:S02]  /*171b70*/  LOP3.LUT R28, R20, 0xffff, RZ, 0xc0, !PT ;  /* 0x0000ffff141c7812 */ /* 0x000fc400078ec0ff */
[----:B------:R-:W-:Y:S02]  /*171b80*/  LOP3.LUT R24, R18, 0xffff, RZ, 0xc0, !PT ;  /* 0x0000ffff12187812 */ /* 0x000fe400078ec0ff */
[----:B------:R-:W-:Y:S02]  /*171b90*/  LOP3.LUT R23, R17, 0xffff, RZ, 0xc0, !PT ;  /* 0x0000ffff11177812 */ /* 0x000fe400078ec0ff */
[----:B------:R-:W-:Y:S02]  /*171ba0*/  LOP3.LUT R0, R15, 0xffff, RZ, 0xc0, !PT ;  /* 0x0000ffff0f007812 */ /* 0x000fe400078ec0ff */
[----:B------:R-:W-:Y:S01]  /*171bb0*/  PRMT R2, R2, 0x3340, R14 ;  /* 0x0000334002027816 */ /* 0x000fe2000000000e */
[----:B------:R-:W-:Y:S01]  /*171bc0*/  STL [R1+0x5210], R19 ;  /* 0x0052101301007387 */ /* 0x000fe20000100800 */
[----:B------:R-:W-:-:S03]  /*171bd0*/  PRMT R25, R12, 0x3340, R13 ;  /* 0x000033400c197816 */ /* 0x000fc6000000000d */
[----:B------:R-:W-:Y:S01]  /*171be0*/  STL [R1+0x5214], R21 ;  /* 0x0052141501007387 */ /* 0x000fe20000100800 */
[----:B------:R-:W-:-:S03]  /*171bf0*/  PRMT R18, R28, 0x3340, R24 ;  /* 0x000033401c127816 */ /* 0x000fc60000000018 */
[----:B------:R-:W-:Y:S01]  /*171c00*/  STL [R1+0x5218], R29 ;  /* 0x0052181d01007387 */ /* 0x000fe20000100800 */
[----:B------:R-:W-:-:S03]  /*171c10*/  PRMT R20, R23, 0x3340, R0 ;  /* 0x0000334017147816 */ /* 0x000fc60000000000 */
[----:B------:R-:W-:Y:S04]  /*171c20*/  STL [R1+0x521c], R16 ;  /* 0x00521c1001007387 */ /* 0x000fe80000100800 */
[----:B------:R0:W-:Y:S04]  /*171c30*/  STL [R1+0x5220], R2 ;  /* 0x0052200201007387 */ /* 0x0001e80000100800 */
[----:B------:R-:W-:Y:S04]  /*171c40*/  STL [R1+0x5224], R25 ;  /* 0x0052241901007387 */ /* 0x000fe80000100800 */
[----:B------:R-:W-:Y:S04]  /*171c50*/  STL [R1+0x5228], R18 ;  /* 0x0052281201007387 */ /* 0x000fe80000100800 */
[----:B------:R-:W-:Y:S01]  /*171c60*/  STL [R1+0x522c], R20 ;  /* 0x00522c1401007387 */ /* 0x000fe20000100800 */
[----:B------:R-:W-:-:S03]  /*171c70*/  LOP3.LUT R23, R4, 0xffff, RZ, 0xc0, !PT ;  /* 0x0000ffff04177812 */ /* 0x000fc600078ec0ff */
[----:B------:R-:W4:Y:S01]  /*171c80*/  LDL.LU R4, [R1+0x2ef0] ;  /* 0x002ef00001047983 */ /* 0x000f220000300800 */
[----:B------:R-:W-:-:S03]  /*171c90*/  LOP3.LUT R24, R5, 0xffff, RZ, 0xc0, !PT ;  /* 0x0000ffff05187812 */ /* 0x000fc600078ec0ff */
[----:B------:R-:W4:Y:S01]  /*171ca0*/  LDL.LU R5, [R1+0x2eec] ;  /* 0x002eec0001057983 */ /* 0x000f220000300800 */
[----:B------:R-:W-:-:S03]  /*171cb0*/  LOP3.LUT R28, R10, 0xffff, RZ, 0xc0, !PT ;  /* 0x0000ffff0a1c7812 */ /* 0x000fc600078ec0ff */
[----:B------:R-:W4:Y:S01]  /*171cc0*/  LDL.LU R10, [R1+0x2ebc] ;  /* 0x002ebc00010a7983 */ /* 0x000f220000300800 */
[----:B------:R-:W-:-:S03]  /*171cd0*/  LOP3.LUT R0, R3, 0xffff, RZ, 0xc0, !PT ;  /* 0x0000ffff03007812 */ /* 0x000fc600078ec0ff */
[----:B------:R-:W4:Y:S01]  /*171ce0*/  LDL.LU R3, [R1+0x2eb8] ;  /* 0x002eb80001037983 */ /* 0x000f220000300800 */
[----:B------:R-:W-:Y:S02]  /*171cf0*/  SHF.R.U32.HI R15, RZ, 0x8, R28 ;  /* 0x00000008ff0f7819 */ /* 0x000fe4000001161c */
[----:B0-----:R-:W-:-:S04]  /*171d00*/  LOP3.LUT R2, R11, 0xffff, RZ, 0xc0, !PT ;  /* 0x0000ffff0b027812 */ /* 0x001fc800078ec0ff */
[----:B------:R-:W-:-:S04]  /*171d10*/  SHF.R.U32.HI R12, RZ, 0x8, R2 ;  /* 0x00000008ff0c7819 */ /* 0x000fc80000011602 */
[----:B------:R-:W-:Y:S02]  /*171d20*/  LOP3.LUT R12, R12, 0xffff, RZ, 0xc0, !PT ;  /* 0x0000ffff0c0c7812 */ /* 0x000fe400078ec0ff */
[----:B--2---:R-:W-:Y:S02]  /*171d30*/  LOP3.LUT R14, R22, 0xffff, RZ, 0xc0, !PT ;  /* 0x0000ffff160e7812 */ /* 0x004fe400078ec0ff */
[----:B---3--:R-:W-:Y:S02]  /*171d40*/  LOP3.LUT R13, R27, 0xffff, RZ, 0xc0, !PT ;  /* 0x0000ffff1b0d7812 */ /* 0x008fe400078ec0ff */
[----:B------:R-:W-:Y:S02]  /*171d50*/  PRMT R17, R14, 0x3340, R24 ;  /* 0x000033400e117816 */ /* 0x000fe40000000018 */
[----:B----4-:R-:W-:Y:S02]  /*171d60*/  LOP3.LUT R11, R26, 0xffff, RZ, 0xc0, !PT ;  /* 0x0000ffff1a0b7812 */ /* 0x010fe400078ec0ff */
[----:B------:R-:W-:-:S02]  /*171d70*/  PRMT R26, R2, 0x3340, R28 ;  /* 0x00003340021a7816 */ /* 0x000fc4000000001c */
[----:B------:R-:W-:Y:S02]  /*171d80*/  SHF.R.U32.HI R2, RZ, 0x8, R14 ;  /* 0x00000008ff027819 */ /* 0x000fe4000001160e */
[----:B------:R-:W-:Y:S02]  /*171d90*/  SHF.R.U32.HI R14, RZ, 0x8, R13 ;  /* 0x00000008ff0e7819 */ /* 0x000fe4000001160d */
[----:B------:R-:W-:Y:S02]  /*171da0*/  PRMT R13, R13, 0x3340, R23 ;  /* 0x000033400d0d7816 */ /* 0x000fe40000000017 */
[----:B------:R-:W-:Y:S02]  /*171db0*/  SHF.R.U32.HI R28, RZ, 0x8, R11 ;  /* 0x00000008ff1c7819 */ /* 0x000fe4000001160b */
[--C-:B------:R-:W-:Y:S01]  /*171dc0*/  PRMT R11, R11, 0x3340, R0.reuse ;  /* 0x000033400b0b7816 */ /* 0x100fe20000000000 */
[----:B------:R-:W-:Y:S01]  /*171dd0*/  STL [R1+0x5230], R26 ;  /* 0x0052301a01007387 */ /* 0x000fe20000100800 */
[----:B------:R-:W-:-:S03]  /*171de0*/  SHF.R.U32.HI R0, RZ, 0x8, R0 ;  /* 0x00000008ff007819 */ /* 0x000fc60000011600 */
[----:B------:R-:W-:Y:S01]  /*171df0*/  STL [R1+0x5234], R17 ;  /* 0x0052341101007387 */ /* 0x000fe20000100800 */
[----:B------:R-:W-:-:S03]  /*171e00*/  SHF.R.U32.HI R24, RZ, 0x8, R24 ;  /* 0x00000008ff187819 */ /* 0x000fc60000011618 */
[----:B------:R0:W-:Y:S01]  /*171e10*/  STL [R1+0x5238], R13 ;  /* 0x0052380d01007387 */ /* 0x0001e20000100800 */
[----:B------:R-:W-:Y:S02]  /*171e20*/  SHF.R.U32.HI R23, RZ, 0x8, R23 ;  /* 0x00000008ff177819 */ /* 0x000fe40000011617 */
[----:B------:R-:W-:Y:S02]  /*171e30*/  LOP3.LUT R28, R28, 0xffff, RZ, 0xc0, !PT ;  /* 0x0000ffff1c1c7812 */ /* 0x000fe400078ec0ff */
[----:B------:R-:W-:Y:S01]  /*171e40*/  LOP3.LUT R0, R0, 0xffff, RZ, 0xc0, !PT ;  /* 0x0000ffff00007812 */ /* 0x000fe200078ec0ff */
[----:B------:R1:W-:Y:S01]  /*171e50*/  STL [R1+0x523c], R11 ;  /* 0x00523c0b01007387 */ /* 0x0003e20000100800 */
[----:B------:R-:W-:Y:S02]  /*171e60*/  LOP3.LUT R2, R2, 0xffff, RZ, 0xc0, !PT ;  /* 0x0000ffff02027812 */ /* 0x000fe400078ec0ff */
[----:B------:R-:W-:Y:S02]  /*171e70*/  LOP3.LUT R23, R23, 0xffff, RZ, 0xc0, !PT ;  /* 0x0000ffff17177812 */ /* 0x000fe400078ec0ff */
[----:B0-----:R-:W-:-:S02]  /*171e80*/  LOP3.LUT R13, R15, 0xffff, RZ, 0xc0, !PT ;  /* 0x0000ffff0f0d7812 */ /* 0x001fc400078ec0ff */
[----:B-1----:R-:W-:Y:S02]  /*171e90*/  LOP3.LUT R11, R24, 0xffff, RZ, 0xc0, !PT ;  /* 0x0000ffff180b7812 */ /* 0x002fe400078ec0ff */
[----:B------:R-:W-:Y:S02]  /*171ea0*/  LOP3.LUT R24, R14, 0xffff, RZ, 0xc0, !PT ;  /* 0x0000ffff0e187812 */ /* 0x000fe400078ec0ff */
[----:B------:R-:W-:Y:S02]  /*171eb0*/  PRMT R27, R12, 0x3340, R13 ;  /* 0x000033400c1b7816 */ /* 0x000fe4000000000d */
[----:B------:R-:W-:Y:S02]  /*171ec0*/  PRMT R12, R28, 0x3340, R0 ;  /* 0x000033401c0c7816 */ /* 0x000fe40000000000 */
[----:B------:R-:W-:Y:S02]  /*171ed0*/  LOP3.LUT R4, R4, 0xffff, RZ, 0xc0, !PT ;  /* 0x0000ffff04047812 */ /* 0x000fe400078ec0ff */
[----:B------:R-:W-:-:S02]  /*171ee0*/  LOP3.LUT R28, R9, 0xffff, RZ, 0xc0, !PT ;  /* 0x0000ffff091c7812 */ /* 0x000fc400078ec0ff */
[----:B------:R-:W-:Y:S02]  /*171ef0*/  PRMT R22, R2, 0x3340, R11 ;  /* 0x0000334002167816 */ /* 0x000fe4000000000b */
[----:B------:R-:W-:Y:S01]  /*171f00*/  PRMT R15, R24, 0x3340, R23 ;  /* 0x00003340180f7816 */ /* 0x000fe20000000017 */
[----:B------:R-:W-:Y:S01]  /*171f10*/  STL [R1+0x5240], R27 ;  /* 0x0052401b01007387 */ /* 0x000fe20000100800 */
[----:B------:R-:W-:-:S03]  /*171f20*/  PRMT R9, R4, 0x3340, R28 ;  /* 0x0000334004097816 */ /* 0x000fc6000000001c */
[----:B------:R-:W-:Y:S01]  /*171f30*/  STL [R1+0x5244], R22 ;  /* 0x0052441601007387 */ /* 0x000fe20000100800 */
[----:B------:R-:W-:-:S03]  /*171f40*/  LOP3.LUT R2, R5, 0xffff, RZ, 0xc0, !PT ;  /* 0x0000ffff05027812 */ /* 0x000fc600078ec0ff */
[----:B------:R-:W-:Y:S01]  /*171f50*/  STL [R1+0x5248], R15 ;  /* 0x0052480f01007387 */ /* 0x000fe20000100800 */
[----:B------:R-:W-:-:S03]  /*171f60*/  LOP3.LUT R24, R8, 0xffff, RZ, 0xc0, !PT ;  /* 0x0000ffff08187812 */ /* 0x000fc600078ec0ff */
[----:B------:R-:W-:Y:S01]  /*171f70*/  STL [R1+0x524c], R12 ;  /* 0x00524c0c01007387 */ /* 0x000fe20000100800 */
[----:B------:R-:W-:-:S03]  /*171f80*/  LOP3.LUT R5, R10, 0xffff, RZ, 0xc0, !PT ;  /* 0x0000ffff0a057812 */ /* 0x000fc600078ec0ff */
[----:B------:R-:W-:Y:S01]  /*171f90*/  STL [R1+0x5250], R9 ;  /* 0x0052500901007387 */ /* 0x000fe20000100800 */
[----:B------:R-:W-:Y:S02]  /*171fa0*/  LOP3.LUT R23, R7, 0xffff, RZ, 0xc0, !PT ;  /* 0x0000ffff07177812 */ /* 0x000fe400078ec0ff */
[----:B------:R-:W-:Y:S01]  /*171fb0*/  SHF.R.U32.HI R10, RZ, 0x8, R4 ;  /* 0x00000008ff0a7819 */ /* 0x000fe20000011604 */
[----:B------:R-:W2:Y:S01]  /*171fc0*/  LDL.LU R18, [R1+0x2e74] ;  /* 0x002e740001127983 */ /* 0x000ea20000300800 */
[----:B------:R-:W-:Y:S02]  /*171fd0*/  SHF.R.U32.HI R4, RZ, 0x8, R2 ;  /* 0x00000008ff047819 */ /* 0x000fe40000011602 */
[----:B------:R-:W-:Y:S01]  /*171fe0*/  PRMT R7, R2, 0x3340, R24 ;  /* 0x0000334002077816 */ /* 0x000fe20000000018 */
[----:B------:R-:W3:Y:S04]  /*171ff0*/  LDL.LU R25, [R1+0x2e70] ;  /* 0x002e700001197983 */ /* 0x000ee80000300800 */
[----:B------:R-:W4:Y:S04]  /*172000*/  LDL.LU R2, [R1+0x2e34] ;  /* 0x002e340001027983 */ /* 0x000f280000300800 */
[----:B------:R-:W4:Y:S04]  /*172010*/  LDL.LU R16, [R1+0x2e30] ;  /* 0x002e300001107983 */ /* 0x000f280000300800 */
[----:B------:R-:W4:Y:S04]  /*172020*/  LDL.LU R29, [R1+0x160] ;  /* 0x00016000011d7983 */ /* 0x000f280000300800 */
[----:B------:R-:W4:Y:S04]  /*172030*/  LDL.LU R21, [R1+0x15c] ;  /* 0x00015c0001157983 */ /* 0x000f280000300800 */
[----:B------:R-:W4:Y:S04]  /*172040*/  LDL.LU R19, [R1+0x64] ;  /* 0x0000640001137983 */ /* 0x000f280000300800 */
[----:B------:R-:W4:Y:S01]  /*172050*/  LDL.LU R14, [R1+0x60] ;  /* 0x00006000010e7983 */ /* 0x000f220000300800 */
[----:B------:R-:W-:-:S02]  /*172060*/  LOP3.LUT R3, R3, 0xffff, RZ, 0xc0, !PT ;  /* 0x0000ffff03037812 */ /* 0x000fc400078ec0ff */
[----:B------:R-:W-:Y:S02]  /*172070*/  LOP3.LUT R0, R6, 0xffff, RZ, 0xc0, !PT ;  /* 0x0000ffff06007812 */ /* 0x000fe400078ec0ff */
[----:B------:R-:W-:Y:S02]  /*172080*/  SHF.R.U32.HI R6, RZ, 0x8, R28 ;  /* 0x00000008ff067819 */ /* 0x000fe4000001161c */
[----:B------:R-:W-:Y:S02]  /*172090*/  SHF.R.U32.HI R8, RZ, 0x8, R5 ;  /* 0x00000008ff087819 */ /* 0x000fe40000011605 */
[----:B------:R-:W-:Y:S02]  /*1720a0*/  PRMT R5, R5, 0x3340, R23 ;  /* 0x0000334005057816 */ /* 0x000fe40000000017 */
[----:B------:R-:W-:Y:S02]  /*1720b0*/  SHF.R.U32.HI R28, RZ, 0x8, R3 ;  /* 0x00000008ff1c7819 */ /* 0x000fe40000011603 */
[----:B------:R-:W-:-:S02]  /*1720c0*/  PRMT R3, R3, 0x3340, R0 ;  /* 0x0000334003037816 */ /* 0x000fc40000000000 */
[----:B------:R-:W-:Y:S01]  /*1720d0*/  SHF.R.U32.HI R24, RZ, 0x8, R24 ;  /* 0x00000008ff187819 */ /* 0x000fe20000011618 */
[----:B------:R-:W-:Y:S01]  /*1720e0*/  STL [R1+0x5254], R7 ;  /* 0x0052540701007387 */ /* 0x000fe20000100800 */
[----:B------:R-:W-:-:S03]  /*1720f0*/  SHF.R.U32.HI R23, RZ, 0x8, R23 ;  /* 0x00000008ff177819 */ /* 0x000fc60000011617 */
[----:B------:R0:W-:Y:S01]  /*172100*/  STL [R1+0x5258], R5 ;  /* 0x0052580501007387 */ /* 0x0001e20000100800 */
[----:B------:R-:W-:-:S03]  /*172110*/  SHF.R.U32.HI R0, RZ, 0x8, R0 ;  /* 0x00000008ff007819 */ /* 0x000fc60000011600 */
[----:B------:R1:W-:Y:S01]  /*172120*/  STL [R1+0x525c], R3 ;  /* 0x00525c0301007387 */ /* 0x0003e20000100800 */
[----:B------:R-:W-:Y:S02]  /*172130*/  LOP3.LUT R6, R6, 0xffff, RZ, 0xc0, !PT ;  /* 0x0000ffff06067812 */ /* 0x000fe400078ec0ff */
[----:B------:R-:W-:Y:S02]  /*172140*/  LOP3.LUT R4, R4, 0xffff, RZ, 0xc0, !PT ;  /* 0x0000ffff04047812 */ /* 0x000fe400078ec0ff */
[----:B------:R-:W-:Y:S02]  /*172150*/  LOP3.LUT R23, R23, 0xffff, RZ, 0xc0, !PT ;  /* 0x0000ffff17177812 */ /* 0x000fe400078ec0ff */
[----:B------:R-:W-:Y:S02]  /*172160*/  LOP3.LUT R28, R28, 0xffff, RZ, 0xc0, !PT ;  /* 0x0000ffff1c1c7812 */ /* 0x000fe400078ec0ff */
[----:B------:R-:W-:Y:S02]  /*172170*/  LOP3.LUT R0, R0, 0xffff, RZ, 0xc0, !PT ;  /* 0x0000ffff00007812 */ /* 0x000fe400078ec0ff */
[----:B0-----:R-:W-:-:S02]  /*172180*/  LOP3.LUT R5, R10, 0xffff, RZ, 0xc0, !PT ;  /* 0x0000ffff0a057812 */ /* 0x001fc400078ec0ff */
[----:B-1----:R-:W-:Y:S02]  /*172190*/  LOP3.LUT R3, R24, 0xffff, RZ, 0xc0, !PT ;  /* 0x0000ffff18037812 */ /* 0x002fe400078ec0ff */
        /* <DEDUP_REMOVED lines=9> */
[----:B--2---:R-:W-:-:S03]  /*172230*/  LOP3.LUT R3, R18, 0xffff, RZ, 0xc0, !PT ;  /* 0x0000ffff12037812 */ /* 0x004fc600078ec0ff */
[----:B------:R-:W2:Y:S01]  /*172240*/  LDL.LU R18, [R1+0x2f0c] ;  /* 0x002f0c0001127983 */ /* 0x000ea20000300800 */
[----:B---3--:R-:W-:Y:S02]  /*172250*/  LOP3.LUT R7, R25, 0xffff, RZ, 0xc0, !PT ;  /* 0x0000ffff19077812 */ /* 0x008fe400078ec0ff */
[----:B----4-:R-:W-:Y:S01]  /*172260*/  LOP3.LUT R8, R2, 0xffff, RZ, 0xc0, !PT ;  /* 0x0000ffff02087812 */ /* 0x010fe200078ec0ff */
[----:B------:R-:W3:Y:S04]  /*172270*/  LDL.LU R25, [R1+0x2ed8] ;  /* 0x002ed80001197983 */ /* 0x000ee80000300800 */
[----:B------:R-:W4:Y:S01]  /*172280*/  LDL.LU R2, [R1+0x2e90] ;  /* 0x002e900001027983 */ /* 0x000f220000300800 */
[----:B0-----:R-:W-:Y:S02]  /*172290*/  LOP3.LUT R6, R16, 0xffff, RZ, 0xc0, !PT ;  /* 0x0000ffff10067812 */ /* 0x001fe400078ec0ff */
[----:B------:R-:W-:Y:S01]  /*1722a0*/  LOP3.LUT R28, R29, 0xffff, RZ, 0xc0, !PT ;  /* 0x0000ffff1d1c7812 */ /* 0x000fe200078ec0ff */
[----:B------:R-:W4:Y:S04]  /*1722b0*/  LDL.LU R16, [R1+0x2e8c] ;  /* 0x002e8c0001107983 */ /* 0x000f280000300800 */
[----:B------:R-:W4:Y:S01]  /*1722c0*/  LDL.LU R29, [R1+0x2f4] ;  /* 0x0002f400011d7983 */ /* 0x000f220000300800 */
[----:B------:R-:W-:-:S03]  /*1722d0*/  LOP3.LUT R24, R21, 0xffff, RZ, 0xc0, !PT ;  /* 0x0000ffff15187812 */ /* 0x000fc600078ec0ff */
[----:B------:R-:W4:Y:S01]  /*1722e0*/  LDL.LU R21, [R1+0x22c] ;  /* 0x00022c0001157983 */ /* 0x000f220000300800 */
[----:B------:R-:W-:Y:S02]  /*1722f0*/  LOP3.LUT R23, R19, 0xffff, RZ, 0xc0, !PT ;  /* 0x0000ffff13177812 */ /* 0x000fe400078ec0ff */
[----:B------:R-:W-:Y:S01]  /*172300*/  LOP3.LUT R0, R14, 0xffff, RZ, 0xc0, !PT ;  /* 0x0000ffff0e007812 */ /* 0x000fe200078ec0ff */
[----:B------:R-:W4:Y:S04]  /*172310*/  LDL.LU R19, [R1+0x168] ;  /* 0x0001680001137983 */ /* 0x000f280000300800 */
[----:B------:R-:W4:Y:S01]  /*172320*/  LDL.LU R14, [R1+0x164] ;  /* 0x00016400010e7983 */ /* 0x000f220000300800 */
[----:B------:R-:W-:Y:S02]  /*172330*/  PRMT R9, R3, 0x3340, R28 ;  /* 0x0000334003097816 */ /* 0x000fe4000000001c */
[----:B------:R-:W-:-:S02]  /*172340*/  SHF.R.U32.HI R5, RZ, 0x8, R3 ;  /* 0x00000008ff057819 */ /* 0x000fc40000011603 */
[----:B-1----:R-:W-:Y:S02]  /*172350*/  SHF.R.U32.HI R4, RZ, 0x8, R28 ;  /* 0x00000008ff047819 */ /* 0x002fe4000001161c */
[----:B------:R-:W-:Y:S01]  /*172360*/  SHF.R.U32.HI R3, RZ, 0x8, R7 ;  /* 0x00000008ff037819 */ /* 0x000fe20000011607 */
[----:B------:R0:W-:Y:S01]  /*172370*/  STL [R1+0x1700], R9 ;  /* 0x0017000901007387 */ /* 0x0001e20000100800 */
[--C-:B------:R-:W-:Y:S02]  /*172380*/  SHF.R.U32.HI R28, RZ, 0x8, R24.reuse ;  /* 0x00000008ff1c7819 */ /* 0x100fe40000011618 */
[----:B0-----:R-:W-:Y:S02]  /*172390*/  PRMT R9, R7, 0x3340, R24 ;  /* 0x0000334007097816 */ /* 0x001fe40000000018 */
[----:B------:R-:W-:Y:S02]  /*1723a0*/  SHF.R.U32.HI R7, RZ, 0x8, R8 ;  /* 0x00000008ff077819 */ /* 0x000fe40000011608 */
[----:B------:R-:W-:-:S02]  /*1723b0*/  PRMT R8, R8, 0x3340, R23 ;  /* 0x0000334008087816 */ /* 0x000fc40000000017 */
[----:B------:R-:W-:Y:S02]  /*1723c0*/  SHF.R.U32.HI R24, RZ, 0x8, R23 ;  /* 0x00000008ff187819 */ /* 0x000fe40000011617 */
[----:B------:R-:W-:Y:S02]  /*1723d0*/  SHF.R.U32.HI R23, RZ, 0x8, R6 ;  /* 0x00000008ff177819 */ /* 0x000fe40000011606 */
[--C-:B------:R-:W-:Y:S01]  /*1723e0*/  PRMT R6, R6, 0x3340, R0.reuse ;  /* 0x0000334006067816 */ /* 0x100fe20000000000 */
[----:B------:R-:W-:Y:S04]  /*1723f0*/  STL [R1+0x16fc], R9 ;  /* 0x0016fc0901007387 */ /* 0x000fe80000100800 */
[----:B------:R-:W-:Y:S01]  /*172400*/  STL [R1+0x16f4], R8 ;  /* 0x0016f40801007387 */ /* 0x000fe20000100800 */
[----:B------:R-:W-:-:S02]  /*172410*/  SHF.R.U32.HI R0, RZ, 0x8, R0 ;  /* 0x00000008ff007819 */ /* 0x000fc40000011600 */
[----:B------:R-:W-:Y:S01]  /*172420*/  LOP3.LUT R5, R5, 0xffff, RZ, 0xc0, !PT ;  /* 0x0000ffff05057812 */ /* 0x000fe200078ec0ff */
[----:B------:R0:W-:Y:S01]  /*172430*/  STL [R1+0x16ec], R6 ;  /* 0x0016ec0601007387 */ /* 0x0001e20000100800 */
[----:B------:R-:W-:Y:S02]  /*172440*/  LOP3.LUT R3, R3, 0xffff, RZ, 0xc0, !PT ;  /* 0x0000ffff03037812 */ /* 0x000fe400078ec0ff */
[----:B------:R-:W-:Y:S02]  /*172450*/  LOP3.LUT R24, R24, 0xffff, RZ, 0xc0, !PT ;  /* 0x0000ffff18187812 */ /* 0x000fe400078ec0ff */
[----:B------:R-:W-:Y:S02]  /*172460*/  LOP3.LUT R23, R23, 0xffff, RZ, 0xc0, !PT ;  /* 0x0000ffff17177812 */ /* 0x000fe400078ec0ff */
[----:B------:R-:W-:Y:S02]  /*172470*/  LOP3.LUT R0, R0, 0xffff, RZ, 0xc0, !PT ;  /* 0x0000ffff00007812 */ /* 0x000fe400078ec0ff */
[----:B0-----:R-:W-:-:S02]  /*172480*/  LOP3.LUT R6, R4, 0xffff, RZ, 0xc0, !PT ;  /* 0x0000ffff04067812 */ /* 0x001fc400078ec0ff */
[----:B------:R-:W-:Y:S02]  /*172490*/  LOP3.LUT R4, R28, 0xffff, RZ, 0xc0, !PT ;  /* 0x0000ffff1c047812 */ /* 0x000fe400078ec0ff */
[----:B------:R-:W-:Y:S02]  /*1724a0*/  LOP3.LUT R28, R7, 0xffff, RZ, 0xc0, !PT ;  /* 0x0000ffff071c7812 */ /* 0x000fe400078ec0ff */
[----:B------:R-:W-:Y:S02]  /*1724b0*/  PRMT R5, R5, 0x3340, R6 ;  /* 0x0000334005057816 */ /* 0x000fe40000000006 */
[----:B------:R-:W-:Y:S02]  /*1724c0*/  PRMT R3, R3, 0x3340, R4 ;  /* 0x0000334003037816 */ /* 0x000fe40000000004 */
[----:B------:R-:W-:Y:S02]  /*1724d0*/  PRMT R4, R28, 0x3340, R24 ;  /* 0x000033401c047816 */ /* 0x000fe40000000018 */
[----:B------:R-:W-:Y:S01]  /*1724e0*/  PRMT R0, R23, 0x3340, R0 ;  /* 0x0000334017007816 */ /* 0x000fe20000000000 */
[----:B------:R-:W-:Y:S04]  /*1724f0*/  STL [R1+0x14e8], R5 ;  /* 0x0014e80501007387 */ /* 0x000fe80000100800 */
[----:B------:R2:W-:Y:S04]  /*172500*/  STL [R1+0x14e0], R3 ;  /* 0x0014e00301007387 */ /* 0x0005e80000100800 */
[----:B------:R-:W-:Y:S04]  /*172510*/  STL [R1+0x14dc], R4 ;  /* 0x0014dc0401007387 */ /* 0x000fe80000100800 */
[----:B------:R0:W-:Y:S01]  /*172520*/  STL [R1+0x14d8], R0 ;  /* 0x0014d80001007387 */ /* 0x0001e20000100800 */
[----:B--2---:R-:W-:-:S03]  /*172530*/  LOP3.LUT R3, R18, 0xffff, RZ, 0xc0, !PT ;  /* 0x0000ffff12037812 */ /* 0x004fc600078ec0ff */
[----:B------:R-:W2:Y:S01]  /*172540*/  LDL.LU R18, [R1+0x2f18] ;  /* 0x002f180001127983 */ /* 0x000ea20000300800 */
[----:B---3--:R-:W-:Y:S02]  /*172550*/  LOP3.LUT R7, R25, 0xffff, RZ, 0xc0, !PT ;  /* 0x0000ffff19077812 */ /* 0x008fe400078ec0ff */
[----:B----4-:R-:W-:Y:S01]  /*172560*/  LOP3.LUT R8, R2, 0xffff, RZ, 0xc0, !PT ;  /* 0x0000ffff02087812 */ /* 0x010fe200078ec0ff */
[----:B------:R-:W3:Y:S04]  /*172570*/  LDL.LU R25, [R1+0x2f10] ;  /* 0x002f100001197983 */ /* 0x000ee80000300800 */
[----:B------:R-:W4:Y:S01]  /*172580*/  LDL.LU R2, [R1+0x2ee0] ;  /* 0x002ee00001027983 */ /* 0x000f220000300800 */
[----:B------:R-:W-:Y:S02]  /*172590*/  LOP3.LUT R6, R16, 0xffff, RZ, 0xc0, !PT ;  /* 0x0000ffff10067812 */ /* 0x000fe400078ec0ff */
[----:B------:R-:W-:Y:S01]  /*1725a0*/  LOP3.LUT R28, R29, 0xffff, RZ, 0xc0, !PT ;  /* 0x0000ffff1d1c7812 */ /* 0x000fe200078ec0ff */
[----:B------:R-:W4:Y:S04]  /*1725b0*/  LDL.LU R16, [R1+0x2e54] ;  /* 0x002e540001107983 */ /* 0x000f280000300800 */
[----:B------:R-:W4:Y:S01]  /*1725c0*/  LDL.LU R29, [R1+0x2fc] ;  /* 0x0002fc00011d7983 */ /* 0x000f220000300800 */
[----:B------:R-:W-:-:S03]  /*1725d0*/  LOP3.LUT R24, R21, 0xffff, RZ, 0xc0, !PT ;  /* 0x0000ffff15187812 */ /* 0x000fc600078ec0ff */
[----:B------:R-:W4:Y:S01]  /*1725e0*/  LDL.LU R21, [R1+0x2f8] ;  /* 0x0002f80001157983 */ /* 0x000f220000300800 */
[----:B------:R-:W-:Y:S02]  /*1725f0*/  LOP3.LUT R23, R19, 0xffff, RZ, 0xc0, !PT ;  /* 0x0000ffff13177812 */ /* 0x000fe400078ec0ff */
[----:B0-----:R-:W-:Y:S01]  /*172600*/  LOP3.LUT R0, R14, 0xffff, RZ, 0xc0, !PT ;  /* 0x0000ffff0e007812 */ /* 0x001fe200078ec0ff */
[----:B------:R-:W4:Y:S04]  /*172610*/  LDL.LU R19, [R1+0x234] ;  /* 0x0002340001137983 */ /* 0x000f280000300800 */
[----:B------:R-:W4:Y:S01]  /*172620*/  LDL.LU R14, [R1+0x68] ;  /* 0x00006800010e7983 */ /* 0x000f220000300800 */
[----:B------:R-:W-:Y:S02]  /*172630*/  PRMT R9, R3, 0x3340, R28 ;  /* 0x0000334003097816 */ /* 0x000fe4000000001c */
[----:B------:R-:W-:-:S02]  /*172640*/  SHF.R.U32.HI R5, RZ, 0x8, R3 ;  /* 0x00000008ff057819 */ /* 0x000fc40000011603 */
[----:B------:R-:W-:Y:S02]  /*172650*/  SHF.R.U32.HI R4, RZ, 0x8, R28 ;  /* 0x00000008ff047819 */ /* 0x000fe4000001161c */
        /* <DEDUP_REMOVED lines=26> */
[----:B------:R-:W-:Y:S04]  /*172800*/  STL [R1+0x15d8], R4 ;  /* 0x0015d80401007387 */ /* 0x000fe80000100800 */
        /* <DEDUP_REMOVED lines=18> */
[----:B------:R-:W-:Y:S02]  /*172930*/  SHF.R.U32.HI R4, RZ, 0x8, R7 ;  /* 0x00000008ff047819 */ /* 0x000fe40000011607 */
[----:B------:R-:W-:-:S02]  /*172940*/  PRMT R7, R7, 0x3340, R28 ;  /* 0x0000334007077816 */ /* 0x000fc4000000001c */
[----:B------:R-:W-:Y:S02]  /*172950*/  SHF.R.U32.HI R10, RZ, 0x8, R28 ;  /* 0x00000008ff0a7819 */ /* 0x000fe4000001161c */
[----:B------:R-:W-:Y:S02]  /*172960*/  SHF.R.U32.HI R28, RZ, 0x8, R6 ;  /* 0x00000008ff1c7819 */ /* 0x000fe40000011606 */
[--C-:B------:R-:W-:Y:S02]  /*172970*/  PRMT R6, R6, 0x3340, R24.reuse ;  /* 0x0000334006067816 */ /* 0x100fe40000000018 */
[----:B------:R-:W-:Y:S02]  /*172980*/  SHF.R.U32.HI R9, RZ, 0x8, R24 ;  /* 0x00000008ff097819 */ /* 0x000fe40000011618 */
[----:B------:R-:W-:Y:S02]  /*172990*/  SHF.R.U32.HI R24, RZ, 0x8, R5 ;  /* 0x00000008ff187819 */ /* 0x000fe40000011605 */
[----:B------:R-:W-:-:S02]  /*1729a0*/  PRMT R5, R5, 0x3340, R0 ;  /* 0x0000334005057816 */ /* 0x000fc40000000000 */
[----:B------:R-:W-:Y:S02]  /*1729b0*/  SHF.R.U32.HI R8, RZ, 0x8, R3 ;  /* 0x00000008ff087819 */ /* 0x000fe40000011603 */
[----:B------:R-:W-:Y:S01]  /*1729c0*/  PRMT R3, R3, 0x3340, R23 ;  /* 0x0000334003037816 */ /* 0x000fe20000000017 */
[----:B------:R0:W-:Y:S01]  /*1729d0*/  STL [R1+0x1788], R7 ;  /* 0x0017880701007387 */ /* 0x0001e20000100800 */
[----:B------:R-:W-:-:S03]  /*1729e0*/  SHF.R.U32.HI R0, RZ, 0x8, R0 ;  /* 0x00000008ff007819 */ /* 0x000fc60000011600 */
[----:B------:R1:W-:Y:S04]  /*1729f0*/  STL [R1+0x1784], R6 ;  /* 0x0017840601007387 */ /* 0x0003e80000100800 */
[----:B------:R1:W-:Y:S04]  /*172a00*/  STL [R1+0x177c], R5 ;  /* 0x00177c0501007387 */ /* 0x0003e80000100800 */
[----:B------:R1:W-:Y:S01]  /*172a10*/  STL [R1+0x1780], R3 ;  /* 0x0017800301007387 */ /* 0x0003e20000100800 */
[----:B------:R-:W-:Y:S02]  /*172a20*/  LOP3.LUT R4, R4, 0xffff, RZ, 0xc0, !PT ;  /* 0x0000ffff04047812 */ /* 0x000fe400078ec0ff */
[----:B0-----:R-:W-:-:S02]  /*172a30*/  SHF.R.U32.HI R7, RZ, 0x8, R23 ;  /* 0x00000008ff077819 */ /* 0x001fc40000011617 */
[----:B-1----:R-:W-:Y:S02]  /*172a40*/  LOP3.LUT R6, R0, 0xffff, RZ, 0xc0, !PT ;  /* 0x0000ffff00067812 */ /* 0x002fe400078ec0ff */
[----:B------:R-:W-:Y:S02]  /*172a50*/  LOP3.LUT R5, R24, 0xffff, RZ, 0xc0, !PT ;  /* 0x0000ffff18057812 */ /* 0x000fe400078ec0ff */
        /* <DEDUP_REMOVED lines=9> */
[----:B------:R0:W-:Y:S04]  /*172af0*/  STL [R1+0x15b4], R6 ;  /* 0x0015b40601007387 */ /* 0x0001e80000100800 */
[----:B------:R-:W-:Y:S04]  /*172b00*/  STL [R1+0x15b0], R5 ;  /* 0x0015b00501007387 */ /* 0x000fe80000100800 */
        /* <DEDUP_REMOVED lines=15> */
[----:B-1----:R-:W-:Y:S01]  /*172c00*/  LOP3.LUT R0, R14, 0xffff, RZ, 0xc0, !PT ;  /* 0x0000ffff0e007812 */ /* 0x002fe200078ec0ff */
        /* <DEDUP_REMOVED lines=51> */
[----:B------:R-:W-:-:S02]  /*172f40*/  SHF.R.U32.HI R10, RZ, 0x8, R6 ;  /* 0x00000008ff0a7819 */ /* 0x000fc40000011606 */
[----:B------:R-:W-:Y:S02]  /*172f50*/  PRMT R7, R7, 0x3340, R28 ;  /* 0x0000334007077816 */ /* 0x000fe4000000001c */
[--C-:B------:R-:W-:Y:S02]  /*172f60*/  PRMT R6, R6, 0x3340, R24.reuse ;  /* 0x0000334006067816 */ /* 0x100fe40000000018 */
[----:B------:R-:W-:Y:S02]  /*172f70*/  SHF.R.U32.HI R9, RZ, 0x8, R24 ;  /* 0x00000008ff097819 */ /* 0x000fe40000011618 */
[----:B------:R-:W-:Y:S02]  /*172f80*/  SHF.R.U32.HI R24, RZ, 0x8, R5 ;  /* 0x00000008ff187819 */ /* 0x000fe40000011605 */
[----:B------:R-:W-:Y:S02]  /*172f90*/  PRMT R5, R5, 0x3340, R0 ;  /* 0x0000334005057816 */ /* 0x000fe40000000000 */
[----:B------:R-:W-:-:S02]  /*172fa0*/  SHF.R.U32.HI R8, RZ, 0x8, R4 ;  /* 0x00000008ff087819 */ /* 0x000fc40000011604 */
[----:B------:R-:W-:Y:S02]  /*172fb0*/  PRMT R4, R4, 0x3340, R23 ;  /* 0x0000334004047816 */ /* 0x000fe40000000017 */
[----:B------:R-:W-:Y:S02]  /*172fc0*/  SHF.R.U32.HI R0, RZ, 0x8, R0 ;  /* 0x00000008ff007819 */ /* 0x000fe40000011600 */
[----:B------:R-:W-:Y:S01]  /*172fd0*/  SHF.R.U32.HI R28, RZ, 0x8, R28 ;  /* 0x00000008ff1c7819 */ /* 0x000fe2000001161c */
[----:B------:R0:W-:Y:S04]  /*172fe0*/  STL [R1+0x174c], R7 ;  /* 0x00174c0701007387 */ /* 0x0001e80000100800 */
[----:B------:R1:W-:Y:S04]  /*172ff0*/  STL [R1+0x1740], R6 ;  /* 0x0017400601007387 */ /* 0x0003e80000100800 */
[----:B------:R1:W-:Y:S04]  /*173000*/  STL [R1+0x1734], R5 ;  /* 0x0017340501007387 */ /* 0x0003e80000100800 */
[----:B------:R1:W-:Y:S01]  /*173010*/  STL [R1+0x1738], R4 ;  /* 0x0017380401007387 */ /* 0x0003e20000100800 */
[----:B------:R-:W-:-:S02]  /*173020*/  LOP3.LUT R3, R3, 0xffff, RZ, 0xc0, !PT ;  /* 0x0000ffff03037812 */ /* 0x000fc400078ec0ff */
[----:B0-----:R-:W-:Y:S02]  /*173030*/  SHF.R.U32.HI R7, RZ, 0x8, R23 ;  /* 0x00000008ff077819 */ /* 0x001fe40000011617 */
[----:B-1----:R-:W-:Y:S02]  /*173040*/  LOP3.LUT R6, R0, 0xffff, RZ, 0xc0, !PT ;  /* 0x0000ffff00067812 */ /* 0x002fe400078ec0ff */
[----:B------:R-:W-:Y:S02]  /*173050*/  LOP3.LUT R5, R24, 0xffff, RZ, 0xc0, !PT ;  /* 0x0000ffff18057812 */ /* 0x000fe400078ec0ff */
[----:B------:R-:W-:Y:S02]  /*173060*/  LOP3.LUT R4, R28, 0xffff, RZ, 0xc0, !PT ;  /* 0x0000ffff1c047812 */ /* 0x000fe400078ec0ff */
[----:B------:R-:W-:Y:S02]  /*173070*/  LOP3.LUT R28, R10, 0xffff, RZ, 0xc0, !PT ;  /* 0x0000ffff0a1c7812 */ /* 0x000fe400078ec0ff */
[----:B------:R-:W-:-:S02]  /*173080*/  LOP3.LUT R24, R9, 0xffff, RZ, 0xc0, !PT ;  /* 0x0000ffff09187812 */ /* 0x000fc400078ec0ff */
        /* <DEDUP_REMOVED lines=28> */
[----:B------:R-:W-:Y:S01]  /*173250*/  SHF.R.U32.HI R3, RZ, 0x8, R4 ;  /* 0x00000008ff037819 */ /* 0x000fe20000011604 */
[----:B------:R0:W-:Y:S01]  /*173260*/  STL [R1+0x1720], R9 ;  /* 0x0017200901007387 */ /* 0x0001e20000100800 */
[----:B------:R-:W-:Y:S02]  /*173270*/  SHF.R.U32.HI R7, RZ, 0x8, R28 ;  /* 0x00000008ff077819 */ /* 0x000fe4000001161c */
[----:B0-----:R-:W-:Y:S02]  /*173280*/  PRMT R9, R4, 0x3340, R24 ;  /* 0x0000334004097816 */ /* 0x001fe40000000018 */
[----:B------:R-:W-:Y:S02]  /*173290*/  SHF.R.U32.HI R4, RZ, 0x8, R6 ;  /* 0x00000008ff047819 */ /* 0x000fe40000011606 */
[----:B------:R-:W-:Y:S01]  /*1732a0*/  PRMT R6, R6, 0x3340, R23 ;  /* 0x0000334006067816 */ /* 0x000fe20000000017 */
[----:B------:R-:W-:Y:S04]  /*1732b0*/  STL [R1+0x171c], R9 ;  /* 0x00171c0901007387 */ /* 0x000fe80000100800 */
[----:B------:R0:W-:Y:S01]  /*1732c0*/  STL [R1+0x1718], R6 ;  /* 0x0017180601007387 */ /* 0x0001e20000100800 */
[----:B------:R-:W-:-:S02]  /*1732d0*/  SHF.R.U32.HI R28, RZ, 0x8, R24 ;  /* 0x00000008ff1c7819 */ /* 0x000fc40000011618 */
[--C-:B------:R-:W-:Y:S02]  /*1732e0*/  SHF.R.U32.HI R24, RZ, 0x8, R0.reuse ;  /* 0x00000008ff187819 */ /* 0x100fe40000011600 */
[----:B------:R-:W-:Y:S02]  /*1732f0*/  LOP3.LUT R4, R4, 0xffff, RZ, 0xc0, !PT ;  /* 0x0000ffff04047812 */ /* 0x000fe400078ec0ff */
[----:B0-----:R-:W-:Y:S02]  /*173300*/  PRMT R6, R5, 0x3340, R0 ;  /* 0x0000334005067816 */ /* 0x001fe40000000000 */
[----:B------:R-:W-:Y:S02]  /*173310*/  SHF.R.U32.HI R9, RZ, 0x8, R23 ;  /* 0x00000008ff097819 */ /* 0x000fe40000011617 */
[----:B------:R-:W-:Y:S02]  /*173320*/  SHF.R.U32.HI R23, RZ, 0x8, R5 ;  /* 0x00000008ff177819 */ /* 0x000fe40000011605 */
[----:B------:R-:W-:Y:S01]  /*173330*/  LOP3.LUT R5, R3, 0xffff, RZ, 0xc0, !PT ;  /* 0x0000ffff03057812 */ /* 0x000fe200078ec0ff */
[----:B------:R0:W-:Y:S01]  /*173340*/  STL [R1+0x1714], R6 ;  /* 0x0017140601007387 */ /* 0x0001e20000100800 */
[----:B------:R-:W-:-:S02]  /*173350*/  LOP3.LUT R3, R23, 0xffff, RZ, 0xc0, !PT ;  /* 0x0000ffff17037812 */ /* 0x000fc400078ec0ff */
[----:B------:R-:W-:Y:S02]  /*173360*/  LOP3.LUT R24, R24, 0xffff, RZ, 0xc0, !PT ;  /* 0x0000ffff18187812 */ /* 0x000fe400078ec0ff */
[----:B------:R-:W-:Y:S02]  /*173370*/  LOP3.LUT R23, R8, 0xffff, RZ, 0xc0, !PT ;  /* 0x0000ffff08177812 */ /* 0x000fe400078ec0ff */
[----:B------:R-:W-:Y:S02]  /*173380*/  LOP3.LUT R0, R7, 0xffff, RZ, 0xc0, !PT ;  /* 0x0000ffff07007812 */ /* 0x000fe400078ec0ff */
[----:B0-----:R-:W-:Y:S02]  /*173390*/  LOP3.LUT R6, R28, 0xffff, RZ, 0xc0, !PT ;  /* 0x0000ffff1c067812 */ /* 0x001fe400078ec0ff */
[----:B------:R-:W-:Y:S02]  /*1733a0*/  LOP3.LUT R28, R9, 0xffff, RZ, 0xc0, !PT ;  /* 0x0000ffff091c7812 */ /* 0x000fe400078ec0ff */
[----:B------:R-:W-:-:S02]  /*1733b0*/  PRMT R3, R3, 0x3340, R24 ;  /* 0x0000334003037816 */ /* 0x000fc40000000018 */
        /* <DEDUP_REMOVED lines=26> */
[--C-:B------:R-:W-:Y:S01]  /*173560*/  PRMT R7, R7, 0x3340, R24.reuse ;  /* 0x0000334007077816 */ /* 0x100fe20000000018 */
[----:B------:R0:W-:Y:S04]  /*173570*/  STL [R1+0x16f8], R8 ;  /* 0x0016f80801007387 */ /* 0x0001e80000100800 */
[----:B------:R1:W-:Y:S01]  /*173580*/  STL [R1+0x16f0], R7 ;  /* 0x0016f00701007387 */ /* 0x0003e20000100800 */
[----:B0-----:R-:W-:Y:S02]  /*173590*/  SHF.R.U32.HI R8, RZ, 0x8, R24 ;  /* 0x00000008ff087819 */ /* 0x001fe40000011618 */
[----:B------:R-:W-:-:S02]  /*1735a0*/  SHF.R.U32.HI R24, RZ, 0x8, R6 ;  /* 0x00000008ff187819 */ /* 0x000fc40000011606 */
        /* <DEDUP_REMOVED lines=51> */
[----:B------:R-:W-:Y:S02]  /*1738e0*/  SHF.R.U32.HI R23, RZ, 0x8, R23 ;  /* 0x00000008ff177819 */ /* 0x000fe40000011617 */
[--C-:B------:R-:W-:Y:S02]  /*1738f0*/  SHF.R.U32.HI R24, RZ, 0x8, R0.reuse ;  /* 0x00000008ff187819 */ /* 0x100fe40000011600 */
[----:B0-----:R-:W-:Y:S02]  /*173900*/  PRMT R6, R5, 0x3340, R0 ;  /* 0x0000334005067816 */ /* 0x001fe40000000000 */
[----:B------:R-:W-:Y:S02]  /*173910*/  SHF.R.U32.HI R9, RZ, 0x8, R5 ;  /* 0x00000008ff097819 */ /* 0x000fe40000011605 */
[----:B------:R-:W-:Y:S02]  /*173920*/  LOP3.LUT R5, R4, 0xffff, RZ, 0xc0, !PT ;  /* 0x0000ffff04057812 */ /* 0x000fe400078ec0ff */
[----:B------:R-:W-:Y:S01]  /*173930*/  LOP3.LUT R3, R3, 0xffff, RZ, 0xc0, !PT ;  /* 0x0000ffff03037812 */ /* 0x000fe200078ec0ff */
[----:B------:R0:W-:Y:S01]  /*173940*/  STL [R1+0x16c0], R6 ;  /* 0x0016c00601007387 */ /* 0x0001e20000100800 */
[----:B------:R-:W-:-:S02]  /*173950*/  LOP3.LUT R4, R23, 0xffff, RZ, 0xc0, !PT ;  /* 0x0000ffff17047812 */ /* 0x000fc400078ec0ff */
[----:B------:R-:W-:Y:S02]  /*173960*/  LOP3.LUT R24, R24, 0xffff, RZ, 0xc0, !PT ;  /* 0x0000ffff18187812 */ /* 0x000fe400078ec0ff */
[----:B------:R-:W-:Y:S02]  /*173970*/  LOP3.LUT R23, R8, 0xffff, RZ, 0xc0, !PT ;  /* 0x0000ffff08177812 */ /* 0x000fe400078ec0ff */
[----:B------:R-:W-:Y:S02]  /*173980*/  LOP3.LUT R0, R7, 0xffff, RZ, 0xc0, !PT ;  /* 0x0000ffff07007812 */ /* 0x000fe400078ec0ff */
[----:B------:R-:W-:Y:S02]  /*173990*/  PRMT R3, R3, 0x3340, R4 ;  /* 0x0000334003037816 */ /* 0x000fe40000000004 */
[----:B0-----:R-:W-:Y:S02]  /*1739a0*/  LOP3.LUT R6, R28, 0xffff, RZ, 0xc0, !PT ;  /* 0x0000ffff1c067812 */ /* 0x001fe400078ec0ff */
[----:B------:R-:W-:-:S02]  /*1739b0*/  LOP3.LUT R28, R9, 0xffff, RZ, 0xc0, !PT ;  /* 0x0000ffff091c7812 */ /* 0x000fc400078ec0ff */
        /* <DEDUP_REMOVED lines=169> */
[--C-:B------:R-:W-:Y:S01]  /*174450*/  PRMT R7, R7, 0x3340, R24.reuse ;  /* 0x0000334007077816 */ /* 0x100fe20000000018 */
[----:B------:R0:W-:Y:S04]  /*174460*/  STL [R1+0x1658], R8 ;  /* 0x0016580801007387 */ /* 0x0001e80000100800 */
[----:B------:R1:W-:Y:S01]  /*174470*/  STL [R1+0x1654], R7 ;  /* 0x0016540701007387 */ /* 0x0003e20000100800 */
[----:B0-----:R-:W-:Y:S02]  /*174480*/  SHF.R.U32.HI R8, RZ, 0x8, R24 ;  /* 0x00000008ff087819 */ /* 0x001fe40000011618 */
[----:B------:R-:W-:Y:S02]  /*174490*/  SHF.R.U32.HI R24, RZ, 0x8, R6 ;  /* 0x00000008ff187819 */ /* 0x000fe40000011606 */
[----:B------:R-:W-:-:S02]  /*1744a0*/  PRMT R6, R6, 0x3340, R0 ;  /* 0x0000334006067816 */ /* 0x000fc40000000000 */
[----:B------:R-:W-:Y:S02]  /*1744b0*/  SHF.R.U32.HI R3, RZ, 0x8, R4 ;  /* 0x00000008ff037819 */ /* 0x000fe40000011604 */
[----:B------:R-:W-:Y:S01]  /*1744c0*/  SHF.R.U32.HI R0, RZ, 0x8, R0 ;  /* 0x00000008ff007819 */ /* 0x000fe20000011600 */
[----:B------:R0:W-:Y:S01]  /*1744d0*/  STL [R1+0x164c], R6 ;  /* 0x00164c0601007387 */ /* 0x0001e20000100800 */
[----:B------:R-:W-:Y:S02]  /*1744e0*/  SHF.R.U32.HI R4, RZ, 0x8, R28 ;  /* 0x00000008ff047819 */ /* 0x000fe4000001161c */
[----:B------:R-:W-:Y:S02]  /*1744f0*/  SHF.R.U32.HI R28, RZ, 0x8, R5 ;  /* 0x00000008ff1c7819 */ /* 0x000fe40000011605 */
[--C-:B-1----:R-:W-:Y:S02]  /*174500*/  SHF.R.U32.HI R7, RZ, 0x8, R23.reuse ;  /* 0x00000008ff077819 */ /* 0x102fe40000011617 */
[----:B0-----:R-:W-:-:S02]  /*174510*/  PRMT R6, R5, 0x3340, R23 ;  /* 0x0000334005067816 */ /* 0x001fc40000000017 */
[----:B------:R-:W-:Y:S02]  /*174520*/  LOP3.LUT R5, R24, 0xffff, RZ, 0xc0, !PT ;  /* 0x0000ffff18057812 */ /* 0x000fe400078ec0ff */
[----:B------:R-:W-:Y:S02]  /*174530*/  LOP3.LUT R3, R3, 0xffff, RZ, 0xc0, !PT ;  /* 0x0000ffff03037812 */ /* 0x000fe400078ec0ff */
[----:B------:R-:W-:Y:S01]  /*174540*/  LOP3.LUT R4, R4, 0xffff, RZ, 0xc0, !PT ;  /* 0x0000ffff04047812 */ /* 0x000fe200078ec0ff */
[----:B------:R0:W-:Y:S01]  /*174550*/  STL [R1+0x1650], R6 ;  /* 0x0016500601007387 */ /* 0x0001e20000100800 */
[----:B------:R-:W-:Y:S02]  /*174560*/  LOP3.LUT R24, R9, 0xffff, RZ, 0xc0, !PT ;  /* 0x0000ffff09187812 */ /* 0x000fe400078ec0ff */
[----:B------:R-:W-:Y:S02]  /*174570*/  LOP3.LUT R23, R8, 0xffff, RZ, 0xc0, !PT ;  /* 0x0000ffff08177812 */ /* 0x000fe400078ec0ff */
[----:B------:R-:W-:-:S02]  /*174580*/  LOP3.LUT R28, R28, 0xffff, RZ, 0xc0, !PT ;  /* 0x0000ffff1c1c7812 */ /* 0x000fc400078ec0ff */
[----:B------:R-:W-:Y:S02]  /*174590*/  PRMT R4, R3, 0x3340, R4 ;  /* 0x0000334003047816 */ /* 0x000fe40000000004 */
[----:B0-----:R-:W-:Y:S02]  /*1745a0*/  LOP3.LUT R6, R0, 0xffff, RZ, 0xc0, !PT ;  /* 0x0000ffff00067812 */ /* 0x001fe400078ec0ff */
[----:B------:R-:W-:Y:S02]  /*1745b0*/  LOP3.LUT R0, R7, 0xffff, RZ, 0xc0, !PT ;  /* 0x0000ffff07007812 */ /* 0x000fe400078ec0ff */
[----:B------:R-:W-:Y:S02]  /*1745c0*/  PRMT R3, R24, 0x3340, R23 ;  /* 0x0000334018037816 */ /* 0x000fe40000000017 */
[----:B------:R-:W-:Y:S02]  /*1745d0*/  PRMT R5, R5, 0x3340, R6 ;  /* 0x0000334005057816 */ /* 0x000fe40000000006 */
[----:B------:R-:W-:-:S03]  /*1745e0*/  PRMT R0, R28, 0x3340, R0 ;  /* 0x000033401c007816 */ /* 0x000fc60000000000 */
        /* <DEDUP_REMOVED lines=27> */
[--C-:B------:R-:W-:Y:S01]  /*1747a0*/  PRMT R5, R5, 0x3340, R23.reuse ;  /* 0x0000334005057816 */ /* 0x100fe20000000017 */
[----:B------:R0:W-:Y:S04]  /*1747b0*/  STL [R1+0x1648], R9 ;  /* 0x0016480901007387 */ /* 0x0001e80000100800 */
[----:B------:R-:W-:Y:S04]  /*1747c0*/  STL [R1+0x1644], R6 ;  /* 0x0016440601007387 */ /* 0x000fe80000100800 */
[----:B------:R1:W-:Y:S01]  /*1747d0*/  STL [R1+0x1640], R5 ;  /* 0x0016400501007387 */ /* 0x0003e20000100800 */
[----:B------:R-:W-:-:S02]  /*1747e0*/  SHF.R.U32.HI R23, RZ, 0x8, R23 ;  /* 0x00000008ff177819 */ /* 0x000fc40000011617 */
[----:B0-----:R-:W-:Y:S02]  /*1747f0*/  SHF.R.U32.HI R9, RZ, 0x8, R3 ;  /* 0x00000008ff097819 */ /* 0x001fe40000011603 */
[--C-:B-1----:R-:W-:Y:S02]  /*174800*/  PRMT R5, R3, 0x3340, R0.reuse ;  /* 0x0000334003057816 */ /* 0x102fe40000000000 */
[----:B------:R-:W-:Y:S02]  /*174810*/  SHF.R.U32.HI R0, RZ, 0x8, R0 ;  /* 0x00000008ff007819 */ /* 0x000fe40000011600 */
[----:B------:R-:W-:Y:S02]  /*174820*/  LOP3.LUT R6, R28, 0xffff, RZ, 0xc0, !PT ;  /* 0x0000ffff1c067812 */ /* 0x000fe400078ec0ff */
[----:B------:R-:W-:Y:S01]  /*174830*/  LOP3.LUT R3, R24, 0xffff, RZ, 0xc0, !PT ;  /* 0x0000ffff18037812 */ /* 0x000fe200078ec0ff */
[----:B------:R0:W-:Y:S01]  /*174840*/  STL [R1+0x163c], R5 ;  /* 0x00163c0501007387 */ /* 0x0001e20000100800 */
[----:B------:R-:W-:-:S02]  /*174850*/  LOP3.LUT R28, R9, 0xffff, RZ, 0xc0, !PT ;  /* 0x0000ffff091c7812 */ /* 0x000fc400078ec0ff */
[----:B------:R-:W-:Y:S02]  /*174860*/  LOP3.LUT R24, R0, 0xffff, RZ, 0xc0, !PT ;  /* 0x0000ffff00187812 */ /* 0x000fe400078ec0ff */
[----:B------:R-:W-:Y:S02]  /*174870*/  LOP3.LUT R0, R7, 0xffff, RZ, 0xc0, !PT ;  /* 0x0000ffff07007812 */ /* 0x000fe400078ec0ff */
[----:B0-----:R-:W-:Y:S02]  /*174880*/  LOP3.LUT R5, R4, 0xffff, RZ, 0xc0, !PT ;  /* 0x0000ffff04057812 */ /* 0x001fe400078ec0ff */
[----:B------:R-:W-:Y:S02]  /*174890*/  LOP3.LUT R4, R23, 0xffff, RZ, 0xc0, !PT ;  /* 0x0000ffff17047812 */ /* 0x000fe400078ec0ff */
        /* <DEDUP_REMOVED lines=126> */
[----:B------:R-:W-:Y:S02]  /*175080*/  SHF.R.U32.HI R28, RZ, 0x8, R6 ;  /* 0x00000008ff1c7819 */ /* 0x000fe40000011606 */
[----:B------:R-:W-:Y:S02]  /*175090*/  PRMT R6, R6, 0x3340, R0 ;  /* 0x0000334006067816 */ /* 0x000fe40000000000 */
[----:B0-----:R-:W-:Y:S02]  /*1750a0*/  PRMT R9, R7, 0x3340, R24 ;  /* 0x0000334007097816 */ /* 0x001fe40000000018 */
[----:B------:R-:W-:-:S02]  /*1750b0*/  SHF.R.U32.HI R7, RZ, 0x8, R8 ;  /* 0x00000008ff077819 */ /* 0x000fc40000011608 */
[--C-:B------:R-:W-:Y:S02]  /*1750c0*/  PRMT R8, R8, 0x3340, R23.reuse ;  /* 0x0000334008087816 */ /* 0x100fe40000000017 */
[----:B------:R-:W-:Y:S02]  /*1750d0*/  SHF.R.U32.HI R24, RZ, 0x8, R24 ;  /* 0x00000008ff187819 */ /* 0x000fe40000011618 */
[----:B------:R-:W-:Y:S01]  /*1750e0*/  SHF.R.U32.HI R23, RZ, 0x8, R23 ;  /* 0x00000008ff177819 */ /* 0x000fe20000011617 */
[----:B------:R-:W-:Y:S04]  /*1750f0*/  STL [R1+0x1614], R9 ;  /* 0x0016140901007387 */ /* 0x000fe80000100800 */
[----:B------:R-:W-:Y:S01]  /*175100*/  STL [R1+0x1610], R8 ;  /* 0x0016100801007387 */ /* 0x000fe20000100800 */
        /* <DEDUP_REMOVED lines=229> */
[----:B------:R-:W-:Y:S02]  /*175f60*/  PRMT R6, R6, 0x3340, R24 ;  /* 0x0000334006067816 */ /* 0x000fe40000000018 */
[----:B------:R-:W-:Y:S02]  /*175f70*/  PRMT R9, R3, 0x3340, R23 ;  /* 0x0000334003097816 */ /* 0x000fe40000000017 */
[----:B------:R-:W-:Y:S01]  /*175f80*/  SHF.R.U32.HI R28, RZ, 0x8, R28 ;  /* 0x00000008ff1c7819 */ /* 0x000fe2000001161c */
[----:B------:R0:W-:Y:S04]  /*175f90*/  STL [R1+0x1574], R7 ;  /* 0x0015740701007387 */ /* 0x0001e80000100800 */
[----:B------:R-:W-:Y:S04]  /*175fa0*/  STL [R1+0x1570], R6 ;  /* 0x0015700601007387 */ /* 0x000fe80000100800 */
[----:B------:R1:W-:Y:S01]  /*175fb0*/  STL [R1+0x156c], R9 ;  /* 0x00156c0901007387 */ /* 0x0003e20000100800 */
[----:B0-----:R-:W-:-:S02]  /*175fc0*/  SHF.R.U32.HI R7, RZ, 0x8, R24 ;  /* 0x00000008ff077819 */ /* 0x001fc40000011618 */
[----:B------:R-:W-:Y:S02]  /*175fd0*/  SHF.R.U32.HI R24, RZ, 0x8, R3 ;  /* 0x00000008ff187819 */ /* 0x000fe40000011603 */
[----:B------:R-:W-:Y:S02]  /*175fe0*/  SHF.R.U32.HI R3, RZ, 0x8, R4 ;  /* 0x00000008ff037819 */ /* 0x000fe40000011604 */
[--C-:B-1----:R-:W-:Y:S02]  /*175ff0*/  PRMT R9, R4, 0x3340, R0.reuse ;  /* 0x0000334004097816 */ /* 0x102fe40000000000 */
[----:B------:R-:W-:Y:S02]  /*176000*/  SHF.R.U32.HI R6, RZ, 0x8, R23 ;  /* 0x00000008ff067819 */ /* 0x000fe40000011617 */
[----:B------:R-:W-:Y:S02]  /*176010*/  SHF.R.U32.HI R4, RZ, 0x8, R0 ;  /* 0x00000008ff047819 */ /* 0x000fe40000011600 */
[----:B------:R-:W-:-:S02]  /*176020*/  LOP3.LUT R23, R5, 0xffff, RZ, 0xc0, !PT ;  /* 0x0000ffff05177812 */ /* 0x000fc400078ec0ff */
[----:B------:R-:W-:Y:S02]  /*176030*/  LOP3.LUT R0, R28, 0xffff, RZ, 0xc0, !PT ;  /* 0x0000ffff1c007812 */ /* 0x000fe400078ec0ff */
[----:B------:R-:W-:Y:S02]  /*176040*/  LOP3.LUT R5, R24, 0xffff, RZ, 0xc0, !PT ;  /* 0x0000ffff18057812 */ /* 0x000fe400078ec0ff */
[----:B------:R-:W-:Y:S02]  /*176050*/  LOP3.LUT R28, R8, 0xffff, RZ, 0xc0, !PT ;  /* 0x0000ffff081c7812 */ /* 0x000fe400078ec0ff */
[----:B------:R-:W-:Y:S02]  /*176060*/  LOP3.LUT R24, R7, 0xffff, RZ, 0xc0, !PT ;  /* 0x0000ffff07187812 */ /* 0x000fe400078ec0ff */
[----:B------:R-:W-:Y:S02]  /*176070*/  PRMT R0, R23, 0x3340, R0 ;  /* 0x0000334017007816 */ /* 0x000fe40000000000 */
[----:B------:R-:W-:-:S02]  /*176080*/  LOP3.LUT R6, R6, 0xffff, RZ, 0xc0, !PT ;  /* 0x0000ffff06067812 */ /* 0x000fc400078ec0ff */
[----:B------:R-:W-:Y:S02]  /*176090*/  LOP3.LUT R3, R3, 0xffff, RZ, 0xc0, !PT ;  /* 0x0000ffff03037812 */ /* 0x000fe400078ec0ff */
[----:B------:R-:W-:Y:S01]  /*1760a0*/  LOP3.LUT R4, R4, 0xffff, RZ, 0xc0, !PT ;  /* 0x0000ffff04047812 */ /* 0x000fe200078ec0ff */
[----:B------:R-:W-:Y:S01]  /*1760b0*/  STL [R1+0x153c], R9 ;  /* 0x00153c0901007387 */ /* 0x000fe20000100800 */
[----:B------:R-:W-:Y:S02]  /*1760c0*/  PRMT R7, R28, 0x3340, R24 ;  /* 0x000033401c077816 */ /* 0x000fe40000000018 */
[----:B------:R-:W-:Y:S01]  /*1760d0*/  PRMT R5, R5, 0x3340, R6 ;  /* 0x0000334005057816 */ /* 0x000fe20000000006 */
[----:B------:R0:W-:Y:S04]  /*1760e0*/  STL [R1+0x37c], R0 ;  /* 0x00037c0001007387 */ /* 0x0001e80000100800 */
[----:B------:R3:W-:Y:S04]  /*1760f0*/  STL [R1+0x380], R7 ;  /* 0x0003800701007387 */ /* 0x0007e80000100800 */
[----:B------:R4:W-:Y:S01]  /*176100*/  STL [R1+0x384], R5 ;  /* 0x0003840501007387 */ /* 0x0009e20000100800 */
[----:B0-----:R-:W-:-:S05]  /*176110*/  PRMT R0, R3, 0x3340, R4 ;  /* 0x0000334003007816 */ /* 0x001fca0000000004 */
        /* <DEDUP_REMOVED lines=17> */
[----:B------:R-:W-:-:S05]  /*176230*/  PRMT R9, R4, 0x3340, R28 ;  /* 0x0000334004097816 */ /* 0x000fca000000001c */
[----:B------:R0:W-:Y:S01]  /*176240*/  STL [R1+0x152c], R9 ;  /* 0x00152c0901007387 */ /* 0x0001e20000100800 */
[----:B------:R-:W-:Y:S02]  /*176250*/  SHF.R.U32.HI R3, RZ, 0x8, R4 ;  /* 0x00000008ff037819 */ /* 0x000fe40000011604 */
[----:B0-----:R-:W-:Y:S02]  /*176260*/  PRMT R9, R7, 0x3340, R24 ;  /* 0x0000334007097816 */ /* 0x001fe40000000018 */
[----:B------:R-:W-:-:S03]  /*176270*/  SHF.R.U32.HI R4, RZ, 0x8, R28 ;  /* 0x00000008ff047819 */ /* 0x000fc6000001161c */
[----:B------:R0:W-:Y:S01]  /*176280*/  STL [R1+0x1524], R9 ;  /* 0x0015240901007387 */ /* 0x0001e20000100800 */
[----:B------:R-:W-:Y:S02]  /*176290*/  SHF.R.U32.HI R8, RZ, 0x8, R7 ;  /* 0x00000008ff087819 */ /* 0x000fe40000011607 */
[----:B------:R-:W-:Y:S02]  /*1762a0*/  SHF.R.U32.HI R28, RZ, 0x8, R24 ;  /* 0x00000008ff1c7819 */ /* 0x000fe40000011618 */
[----:B------:R-:W-:Y:S02]  /*1762b0*/  SHF.R.U32.HI R7, RZ, 0x8, R5 ;  /* 0x00000008ff077819 */ /* 0x000fe40000011605 */
[--C-:B0-----:R-:W-:Y:S02]  /*1762c0*/  PRMT R9, R5, 0x3340, R23.reuse ;  /* 0x0000334005097816 */ /* 0x101fe40000000017 */
[----:B------:R-:W-:Y:S02]  /*1762d0*/  SHF.R.U32.HI R5, RZ, 0x8, R6 ;  /* 0x00000008ff057819 */ /* 0x000fe40000011606 */
[----:B------:R-:W-:Y:S01]  /*1762e0*/  SHF.R.U32.HI R24, RZ, 0x8, R23 ;  /* 0x00000008ff187819 */ /* 0x000fe20000011617 */
[----:B------:R0:W-:Y:S01]  /*1762f0*/  STL [R1+0x1520], R9 ;  /* 0x0015200901007387 */ /* 0x0001e20000100800 */
[----:B------:R-:W-:-:S02]  /*176300*/  LOP3.LUT R23, R8, 0xffff, RZ, 0xc0, !PT ;  /* 0x0000ffff08177812 */ /* 0x000fc400078ec0ff */
[----:B------:R-:W-:Y:S02]  /*176310*/  LOP3.LUT R24, R24, 0xffff, RZ, 0xc0, !PT ;  /* 0x0000ffff18187812 */ /* 0x000fe400078ec0ff */
[----:B------:R-:W-:Y:S02]  /*176320*/  LOP3.LUT R5, R5, 0xffff, RZ, 0xc0, !PT ;  /* 0x0000ffff05057812 */ /* 0x000fe400078ec0ff */
[--C-:B0-----:R-:W-:Y:S02]  /*176330*/  PRMT R9, R6, 0x3340, R0.reuse ;  /* 0x0000334006097816 */ /* 0x101fe40000000000 */
[----:B------:R-:W-:Y:S02]  /*176340*/  SHF.R.U32.HI R6, RZ, 0x8, R0 ;  /* 0x00000008ff067819 */ /* 0x000fe40000011600 */
[----:B------:R-:W-:Y:S02]  /*176350*/  LOP3.LUT R0, R28, 0xffff, RZ, 0xc0, !PT ;  /* 0x0000ffff1c007812 */ /* 0x000fe400078ec0ff */
[----:B------:R-:W-:-:S02]  /*176360*/  LOP3.LUT R28, R7, 0xffff, RZ, 0xc0, !PT ;  /* 0x0000ffff071c7812 */ /* 0x000fc400078ec0ff */
[----:B------:R-:W-:Y:S02]  /*176370*/  LOP3.LUT R3, R3, 0xffff, RZ, 0xc0, !PT ;  /* 0x0000ffff03037812 */ /* 0x000fe400078ec0ff */
[----:B------:R-:W-:Y:S02]  /*176380*/  LOP3.LUT R6, R6, 0xffff, RZ, 0xc0, !PT ;  /* 0x0000ffff06067812 */ /* 0x000fe400078ec0ff */
[----:B------:R-:W-:Y:S02]  /*176390*/  PRMT R0, R23, 0x3340, R0 ;  /* 0x0000334017007816 */ /* 0x000fe40000000000 */
[----:B------:R-:W-:Y:S01]  /*1763a0*/  LOP3.LUT R4, R4, 0xffff, RZ, 0xc0, !PT ;  /* 0x0000ffff04047812 */ /* 0x000fe200078ec0ff */
[----:B------:R-:W-:Y:S01]  /*1763b0*/  STL [R1+0x151c], R9 ;  /* 0x00151c0901007387 */ /* 0x000fe20000100800 */
[----:B------:R-:W-:Y:S02]  /*1763c0*/  PRMT R7, R28, 0x3340, R24 ;  /* 0x000033401c077816 */ /* 0x000fe40000000018 */
[----:B------:R-:W-:Y:S01]  /*1763d0*/  PRMT R5, R5, 0x3340, R6 ;  /* 0x0000334005057816 */ /* 0x000fe20000000006 */
[----:B------:R0:W-:Y:S04]  /*1763e0*/  STL [R1+0x358], R0 ;  /* 0x0003580001007387 */ /* 0x0001e80000100800 */
[----:B------:R-:W-:Y:S04]  /*1763f0*/  STL [R1+0x35c], R7 ;  /* 0x00035c0701007387 */ /* 0x000fe80000100800 */
        /* <DEDUP_REMOVED lines=21> */
[----:B------:R-:W-:-:S03]  /*176550*/  PRMT R9, R3, 0x3340, R23 ;  /* 0x0000334003097816 */ /* 0x000fc60000000017 */
[----:B------:R0:W-:Y:S01]  /*176560*/  STL [R1+0x1504], R6 ;  /* 0x0015040601007387 */ /* 0x0001e20000100800 */
[----:B------:R-:W-:Y:S02]  /*176570*/  SHF.R.U32.HI R7, RZ, 0x8, R28 ;  /* 0x00000008ff077819 */ /* 0x000fe4000001161c */
[----:B------:R-:W-:Y:S02]  /*176580*/  SHF.R.U32.HI R28, RZ, 0x8, R5 ;  /* 0x00000008ff1c7819 */ /* 0x000fe40000011605 */
[----:B0-----:R-:W-:Y:S02]  /*176590*/  PRMT R6, R5, 0x3340, R24 ;  /* 0x0000334005067816 */ /* 0x001fe40000000018 */
[----:B------:R-:W-:Y:S02]  /*1765a0*/  SHF.R.U32.HI R5, RZ, 0x8, R3 ;  /* 0x00000008ff057819 */ /* 0x000fe40000011603 */
[----:B------:R-:W-:Y:S01]  /*1765b0*/  SHF.R.U32.HI R3, RZ, 0x8, R4 ;  /* 0x00000008ff037819 */ /* 0x000fe20000011604 */
[----:B------:R0:W-:Y:S04]  /*1765c0*/  STL [R1+0x14fc], R6 ;  /* 0x0014fc0601007387 */ /* 0x0001e80000100800 */
[----:B------:R1:W-:Y:S01]  /*1765d0*/  STL [R1+0x14c8], R9 ;  /* 0x0014c80901007387 */ /* 0x0003e20000100800 */
[----:B------:R-:W-:-:S02]  /*1765e0*/  SHF.R.U32.HI R24, RZ, 0x8, R24 ;  /* 0x00000008ff187819 */ /* 0x000fc40000011618 */
[----:B------:R-:W-:Y:S02]  /*1765f0*/  LOP3.LUT R28, R28, 0xffff, RZ, 0xc0, !PT ;  /* 0x0000ffff1c1c7812 */ /* 0x000fe400078ec0ff */
[----:B------:R-:W-:Y:S02]  /*176600*/  LOP3.LUT R5, R5, 0xffff, RZ, 0xc0, !PT ;  /* 0x0000ffff05057812 */ /* 0x000fe400078ec0ff */
[----:B0-----:R-:W-:Y:S02]  /*176610*/  SHF.R.U32.HI R6, RZ, 0x8, R23 ;  /* 0x00000008ff067819 */ /* 0x001fe40000011617 */
[--C-:B-1----:R-:W-:Y:S02]  /*176620*/  PRMT R9, R4, 0x3340, R0.reuse ;  /* 0x0000334004097816 */ /* 0x102fe40000000000 */
[----:B------:R-:W-:Y:S02]  /*176630*/  SHF.R.U32.HI R4, RZ, 0x8, R0 ;  /* 0x00000008ff047819 */ /* 0x000fe40000011600 */
[----:B------:R-:W-:-:S02]  /*176640*/  LOP3.LUT R23, R8, 0xffff, RZ, 0xc0, !PT ;  /* 0x0000ffff08177812 */ /* 0x000fc400078ec0ff */
[----:B------:R-:W-:Y:S02]  /*176650*/  LOP3.LUT R0, R7, 0xffff, RZ, 0xc0, !PT ;  /* 0x0000ffff07007812 */ /* 0x000fe400078ec0ff */
[----:B------:R-:W-:Y:S02]  /*176660*/  LOP3.LUT R24, R24, 0xffff, RZ, 0xc0, !PT ;  /* 0x0000ffff18187812 */ /* 0x000fe400078ec0ff */
[----:B------:R-:W-:Y:S02]  /*176670*/  LOP3.LUT R6, R6, 0xffff, RZ, 0xc0, !PT ;  /* 0x0000ffff06067812 */ /* 0x000fe400078ec0ff */
[----:B------:R-:W-:Y:S02]  /*176680*/  PRMT R0, R23, 0x3340, R0 ;  /* 0x0000334017007816 */ /* 0x000fe40000000000 */
[----:B------:R-:W-:Y:S02]  /*176690*/  LOP3.LUT R3, R3, 0xffff, RZ, 0xc0, !PT ;  /* 0x0000ffff03037812 */ /* 0x000fe400078ec0ff */
[----:B------:R-:W-:Y:S01]  /*1766a0*/  LOP3.LUT R4, R4, 0xffff, RZ, 0xc0, !PT ;  /* 0x0000ffff04047812 */ /* 0x000fe200078ec0ff */
[----:B------:R-:W-:Y:S01]  /*1766b0*/  STL [R1+0x14c0], R9 ;  /* 0x0014c00901007387 */ /* 0x000fe20000100800 */
[----:B------:R-:W-:-:S02]  /*1766c0*/  PRMT R7, R28, 0x3340, R24 ;  /* 0x000033401c077816 */ /* 0x000fc40000000018 */
[----:B------:R-:W-:Y:S01]  /*1766d0*/  PRMT R5, R5, 0x3340, R6 ;  /* 0x0000334005057816 */ /* 0x000fe20000000006 */
[----:B------:R0:W-:Y:S04]  /*1766e0*/  STL [R1+0x370], R0 ;  /* 0x0003700001007387 */ /* 0x0001e80000100800 */
[----:B------:R4:W-:Y:S04]  /*1766f0*/  STL [R1+0x374], R7 ;  /* 0x0003740701007387 */ /* 0x0009e80000100800 */
[----:B------:R-:W-:Y:S01]  /*176700*/  STL [R1+0x33c], R5 ;  /* 0x00033c0501007387 */ /* 0x000fe20000100800 */
        /* <DEDUP_REMOVED lines=19> */
[----:B------:R-:W-:-:S02]  /*176840*/  PRMT R10, R4, 0x3340, R24 ;  /* 0x00003340040a7816 */ /* 0x000fc40000000018 */
[----:B------:R-:W-:Y:S01]  /*176850*/  SHF.R.U32.HI R5, RZ, 0x8, R3 ;  /* 0x00000008ff057819 */ /* 0x000fe20000011603 */
[----:B------:R0:W-:Y:S04]  /*176860*/  STL [R1+0x1440], R8 ;  /* 0x0014400801007387 */ /* 0x0001e80000100800 */
[----:B------:R1:W-:Y:S01]  /*176870*/  STL [R1+0x10bc], R10 ;  /* 0x0010bc0a01007387 */ /* 0x0003e20000100800 */
[----:B------:R-:W-:Y:S02]  /*176880*/  SHF.R.U32.HI R6, RZ, 0x8, R28 ;  /* 0x00000008ff067819 */ /* 0x000fe4000001161c */
[----:B------:R-:W-:Y:S02]  /*176890*/  SHF.R.U32.HI R3, RZ, 0x8, R4 ;  /* 0x00000008ff037819 */ /* 0x000fe40000011604 */
[----:B------:R-:W-:-:S02]  /*1768a0*/  SHF.R.U32.HI R4, RZ, 0x8, R24 ;  /* 0x00000008ff047819 */ /* 0x000fc40000011618 */
[----:B------:R-:W-:Y:S02]  /*1768b0*/  SHF.R.U32.HI R28, RZ, 0x8, R9 ;  /* 0x00000008ff1c7819 */ /* 0x000fe40000011609 */
[--C-:B------:R-:W-:Y:S02]  /*1768c0*/  PRMT R9, R9, 0x3340, R0.reuse ;  /* 0x0000334009097816 */ /* 0x100fe40000000000 */
[----:B0-----:R-:W-:Y:S02]  /*1768d0*/  SHF.R.U32.HI R8, RZ, 0x8, R7 ;  /* 0x00000008ff087819 */ /* 0x001fe40000011607 */
[--C-:B-1----:R-:W-:Y:S02]  /*1768e0*/  PRMT R10, R7, 0x3340, R23.reuse ;  /* 0x00003340070a7816 */ /* 0x102fe40000000017 */
[----:B------:R-:W-:Y:S02]  /*1768f0*/  SHF.R.U32.HI R7, RZ, 0x8, R23 ;  /* 0x00000008ff077819 */ /* 0x000fe40000011617 */
[----:B------:R-:W-:-:S02]  /*176900*/  SHF.R.U32.HI R24, RZ, 0x8, R0 ;  /* 0x00000008ff187819 */ /* 0x000fc40000011600 */
[----:B------:R-:W-:Y:S02]  /*176910*/  LOP3.LUT R23, R8, 0xffff, RZ, 0xc0, !PT ;  /* 0x0000ffff08177812 */ /* 0x000fe400078ec0ff */
[----:B------:R-:W-:Y:S02]  /*176920*/  LOP3.LUT R0, R7, 0xffff, RZ, 0xc0, !PT ;  /* 0x0000ffff07007812 */ /* 0x000fe400078ec0ff */
[----:B------:R-:W-:Y:S02]  /*176930*/  LOP3.LUT R28, R28, 0xffff, RZ, 0xc0, !PT ;  /* 0x0000ffff1c1c7812 */ /* 0x000fe400078ec0ff */
[----:B------:R-:W-:Y:S02]  /*176940*/  LOP3.LUT R24, R24, 0xffff, RZ, 0xc0, !PT ;  /* 0x0000ffff18187812 */ /* 0x000fe400078ec0ff */
[----:B------:R-:W-:Y:S02]  /*176950*/  LOP3.LUT R5, R5, 0xffff, RZ, 0xc0, !PT ;  /* 0x0000ffff05057812 */ /* 0x000fe400078ec0ff */
[----:B------:R-:W-:-:S02]  /*176960*/  PRMT R0, R23, 0x3340, R0 ;  /* 0x0000334017007816 */ /* 0x000fc40000000000 */
[----:B------:R-:W-:Y:S02]  /*176970*/  LOP3.LUT R6, R6, 0xffff, RZ, 0xc0, !PT ;  /* 0x0000ffff06067812 */ /* 0x000fe400078ec0ff */
[----:B------:R-:W-:Y:S02]  /*176980*/  LOP3.LUT R3, R3, 0xffff, RZ, 0xc0, !PT ;  /* 0x0000ffff03037812 */ /* 0x000fe400078ec0ff */
[----:B------:R-:W-:Y:S01]  /*176990*/  LOP3.LUT R4, R4, 0xffff, RZ, 0xc0, !PT ;  /* 0x0000ffff04047812 */ /* 0x000fe200078ec0ff */
[----:B------:R-:W-:Y:S04]  /*1769a0*/  STL [R1+0xf5c], R10 ;  /* 0x000f5c0a01007387 */ /* 0x000fe80000100800 */
[----:B------:R-:W-:Y:S01]  /*1769b0*/  STL [R1+0x1448], R9 ;  /* 0x0014480901007387 */ /* 0x000fe20000100800 */
[----:B------:R-:W-:-:S02]  /*1769c0*/  PRMT R7, R28, 0x3340, R24 ;  /* 0x000033401c077816 */ /* 0x000fc40000000018 */
        /* <DEDUP_REMOVED lines=71> */
[----:B------:R0:W-:Y:S02]  /*176e40*/  STL [R1+0x1444], R9 ;  /* 0x0014440901007387 */ /* 0x0001e40000100800 */
[----:B0-----:R-:W-:-:S05]  /*176e50*/  PRMT R9, R6, 0x3340, R24 ;  /* 0x0000334006097816 */ /* 0x001fca0000000018 */
[----:B------:R0:W-:Y:S01]  /*176e60*/  STL [R1+0x14d0], R9 ;  /* 0x0014d00901007387 */ /* 0x0001e20000100800 */
[----:B------:R-:W-:Y:S02]  /*176e70*/  SHF.R.U32.HI R8, RZ, 0x8, R5 ;  /* 0x00000008ff087819 */ /* 0x000fe40000011605 */
[----:B------:R-:W-:Y:S02]  /*176e80*/  SHF.R.U32.HI R7, RZ, 0x8, R28 ;  /* 0x00000008ff077819 */ /* 0x000fe4000001161c */
[----:B------:R-:W-:Y:S02]  /*176e90*/  SHF.R.U32.HI R5, RZ, 0x8, R6 ;  /* 0x00000008ff057819 */ /* 0x000fe40000011606 */
[----:B------:R-:W-:Y:S02]  /*176ea0*/  SHF.R.U32.HI R28, RZ, 0x8, R3 ;  /* 0x00000008ff1c7819 */ /* 0x000fe40000011603 */
[----:B0-----:R-:W-:Y:S02]  /*176eb0*/  PRMT R9, R3, 0x3340, R23 ;  /* 0x0000334003097816 */ /* 0x001fe40000000017 */
[----:B------:R-:W-:-:S02]  /*176ec0*/  SHF.R.U32.HI R6, RZ, 0x8, R24 ;  /* 0x00000008ff067819 */ /* 0x000fc40000011618 */
[----:B------:R-:W-:Y:S02]  /*176ed0*/  SHF.R.U32.HI R3, RZ, 0x8, R4 ;  /* 0x00000008ff037819 */ /* 0x000fe40000011604 */
[----:B------:R-:W-:Y:S01]  /*176ee0*/  SHF.R.U32.HI R24, RZ, 0x8, R23 ;  /* 0x00000008ff187819 */ /* 0x000fe20000011617 */
[----:B------:R0:W-:Y:S01]  /*176ef0*/  STL [R1+0x14c4], R9 ;  /* 0x0014c40901007387 */ /* 0x0001e20000100800 */
[----:B------:R-:W-:Y:S02]  /*176f00*/  LOP3.LUT R23, R8, 0xffff, RZ, 0xc0, !PT ;  /* 0x0000ffff08177812 */ /* 0x000fe400078ec0ff */
[----:B------:R-:W-:Y:S02]  /*176f10*/  LOP3.LUT R28, R28, 0xffff, RZ, 0xc0, !PT ;  /* 0x0000ffff1c1c7812 */ /* 0x000fe400078ec0ff */
[----:B------:R-:W-:Y:S02]  /*176f20*/  LOP3.LUT R24, R24, 0xffff, RZ, 0xc0, !PT ;  /* 0x0000ffff18187812 */ /* 0x000fe400078ec0ff */
[----:B0-----:R-:W-:-:S02]  /*176f30*/  PRMT R9, R4, 0x3340, R0 ;  /* 0x0000334004097816 */ /* 0x001fc40000000000 */
[----:B------:R-:W-:Y:S02]  /*176f40*/  SHF.R.U32.HI R4, RZ, 0x8, R0 ;  /* 0x00000008ff047819 */ /* 0x000fe40000011600 */
[----:B------:R-:W-:Y:S02]  /*176f50*/  LOP3.LUT R0, R7, 0xffff, RZ, 0xc0, !PT ;  /* 0x0000ffff07007812 */ /* 0x000fe400078ec0ff */
[----:B------:R-:W-:Y:S02]  /*176f60*/  LOP3.LUT R5, R5, 0xffff, RZ, 0xc0, !PT ;  /* 0x0000ffff05057812 */ /* 0x000fe400078ec0ff */
[----:B------:R-:W-:Y:S02]  /*176f70*/  LOP3.LUT R6, R6, 0xffff, RZ, 0xc0, !PT ;  /* 0x0000ffff06067812 */ /* 0x000fe400078ec0ff */
[----:B------:R-:W-:Y:S02]  /*176f80*/  PRMT R0, R23, 0x3340, R0 ;  /* 0x0000334017007816 */ /* 0x000fe40000000000 */
[----:B------:R-:W-:-:S02]  /*176f90*/  LOP3.LUT R3, R3, 0xffff, RZ, 0xc0, !PT ;  /* 0x0000ffff03037812 */ /* 0x000fc400078ec0ff */
        /* <DEDUP_REMOVED lines=76> */
[--C-:B------:R-:W-:Y:S02]  /*177460*/  PRMT R6, R6, 0x3340, R24.reuse ;  /* 0x0000334006067816 */ /* 0x100fe40000000018 */
[----:B------:R-:W-:Y:S02]  /*177470*/  SHF.R.U32.HI R8, RZ, 0x8, R24 ;  /* 0x00000008ff087819 */ /* 0x000fe40000011618 */
[----:B------:R-:W-:Y:S01]  /*177480*/  SHF.R.U32.HI R24, RZ, 0x8, R5 ;  /* 0x00000008ff187819 */ /* 0x000fe20000011605 */
[----:B------:R0:W-:Y:S01]  /*177490*/  STL [R1+0x1528], R7 ;  /* 0x0015280701007387 */ /* 0x0001e20000100800 */
[----:B------:R-:W-:Y:S02]  /*1774a0*/  PRMT R5, R5, 0x3340, R23 ;  /* 0x0000334005057816 */ /* 0x000fe40000000017 */
[----:B------:R-:W-:-:S02]  /*1774b0*/  SHF.R.U32.HI R28, RZ, 0x8, R28 ;  /* 0x00000008ff1c7819 */ /* 0x000fc4000001161c */
[----:B------:R-:W-:Y:S01]  /*1774c0*/  SHF.R.U32.HI R23, RZ, 0x8, R23 ;  /* 0x00000008ff177819 */ /* 0x000fe20000011617 */
[----:B------:R1:W-:Y:S04]  /*1774d0*/  STL [R1+0x1544], R6 ;  /* 0x0015440601007387 */ /* 0x0003e80000100800 */
[----:B------:R1:W-:Y:S01]  /*1774e0*/  STL [R1+0x1534], R5 ;  /* 0x0015340501007387 */ /* 0x0003e20000100800 */
[----:B0-----:R-:W-:Y:S02]  /*1774f0*/  SHF.R.U32.HI R7, RZ, 0x8, R4 ;  /* 0x00000008ff077819 */ /* 0x001fe40000011604 */
[--C-:B------:R-:W-:Y:S02]  /*177500*/  PRMT R4, R4, 0x3340, R0.reuse ;  /* 0x0000334004047816 */ /* 0x100fe40000000000 */
[----:B------:R-:W-:-:S02]  /*177510*/  SHF.R.U32.HI R0, RZ, 0x8, R0 ;  /* 0x00000008ff007819 */ /* 0x000fc40000011600 */
[----:B-1----:R-:W-:Y:S02]  /*177520*/  LOP3.LUT R6, R28, 0xffff, RZ, 0xc0, !PT ;  /* 0x0000ffff1c067812 */ /* 0x002fe400078ec0ff */
[----:B------:R-:W-:Y:S01]  /*177530*/  LOP3.LUT R5, R3, 0xffff, RZ, 0xc0, !PT ;  /* 0x0000ffff03057812 */ /* 0x000fe200078ec0ff */
[----:B------:R0:W-:Y:S01]  /*177540*/  STL [R1+0x1548], R4 ;  /* 0x0015480401007387 */ /* 0x0001e20000100800 */
[----:B------:R-:W-:Y:S02]  /*177550*/  LOP3.LUT R3, R24, 0xffff, RZ, 0xc0, !PT ;  /* 0x0000ffff18037812 */ /* 0x000fe400078ec0ff */
        /* <DEDUP_REMOVED lines=8> */
[----:B------:R-:W-:Y:S01]  /*1775e0*/  PRMT R0, R23, 0x3340, R0 ;  /* 0x0000334017007816 */ /* 0x000fe20000000000 */
[----:B------:R4:W-:Y:S04]  /*1775f0*/  STL [R1+0x3d8], R5 ;  /* 0x0003d80501007387 */ /* 0x0009e80000100800 */
        /* <DEDUP_REMOVED lines=102> */
[----:B----4-:R-:W-:Y:S02]  /*177c60*/  LOP3.LUT R5, R2, 0xffff, RZ, 0xc0, !PT ;  /* 0x0000ffff02057812 */ /* 0x010fe400078ec0ff */
[----:B------:R-:W3:Y:S01]  /*177c70*/  LDL.LU R2, [R1+0x3080] ;  /* 0x0030800001027983 */ /* 0x000ee20000300800 */
[----:B0-----:R-:W-:-:S03]  /*177c80*/  LOP3.LUT R4, R16, 0xffff, RZ, 0xc0, !PT ;  /* 0x0000ffff10047812 */ /* 0x001fc600078ec0ff */
[----:B------:R-:W4:Y:S01]  /*177c90*/  LDL.LU R25, [R1+0x1b74] ;  /* 0x001b740001197983 */ /* 0x000f220000300800 */
[----:B------:R-:W-:-:S03]  /*177ca0*/  LOP3.LUT R28, R29, 0xffff, RZ, 0xc0, !PT ;  /* 0x0000ffff1d1c7812 */ /* 0x000fc600078ec0ff */
[----:B------:R-:W4:Y:S04]  /*177cb0*/  LDL.LU R16, [R1+0x1b70] ;  /* 0x001b700001107983 */ /* 0x000f280000300800 */
[----:B------:R-:W3:Y:S01]  /*177cc0*/  LDL.LU R29, [R1+0x17c0] ;  /* 0x0017c000011d7983 */ /* 0x000ee20000300800 */
[----:B------:R-:W-:-:S03]  /*177cd0*/  LOP3.LUT R24, R21, 0xffff, RZ, 0xc0, !PT ;  /* 0x0000ffff15187812 */ /* 0x000fc600078ec0ff */
[----:B------:R-:W4:Y:S01]  /*177ce0*/  LDL.LU R21, [R1+0x17b0] ;  /* 0x0017b00001157983 */ /* 0x000f220000300800 */
[----:B------:R-:W-:-:S03]  /*177cf0*/  LOP3.LUT R23, R19, 0xffff, RZ, 0xc0, !PT ;  /* 0x0000ffff13177812 */ /* 0x000fc600078ec0ff */
[----:B------:R-:W4:Y:S01]  /*177d00*/  LDL.LU R19, [R1+0x3ec] ;  /* 0x0003ec0001137983 */ /* 0x000f220000300800 */
[----:B-1----:R-:W-:-:S03]  /*177d10*/  LOP3.LUT R0, R14, 0xffff, RZ, 0xc0, !PT ;  /* 0x0000ffff0e007812 */ /* 0x002fc600078ec0ff */
[----:B------:R-:W4:Y:S01]  /*177d20*/  LDL.LU R14, [R1+0x3cc] ;  /* 0x0003cc00010e7983 */ /* 0x000f220000300800 */
[----:B------:R-:W-:Y:S02]  /*177d30*/  SHF.R.U32.HI R3, RZ, 0x8, R7 ;  /* 0x00000008ff037819 */ /* 0x000fe40000011607 */
[----:B------:R-:W-:Y:S02]  /*177d40*/  PRMT R7, R7, 0x3340, R28 ;  /* 0x0000334007077816 */ /* 0x000fe4000000001c */
[----:B------:R-:W-:Y:S02]  /*177d50*/  SHF.R.U32.HI R9, RZ, 0x8, R6 ;  /* 0x00000008ff097819 */ /* 0x000fe40000011606 */
[--C-:B------:R-:W-:Y:S02]  /*177d60*/  PRMT R6, R6, 0x3340, R24.reuse ;  /* 0x0000334006067816 */ /* 0x100fe40000000018 */
[----:B------:R-:W-:Y:S02]  /*177d70*/  SHF.R.U32.HI R8, RZ, 0x8, R24 ;  /* 0x00000008ff087819 */ /* 0x000fe40000011618 */
[----:B------:R-:W-:Y:S01]  /*177d80*/  SHF.R.U32.HI R24, RZ, 0x8, R5 ;  /* 0x00000008ff187819 */ /* 0x000fe20000011605 */
[----:B------:R0:W-:Y:S01]  /*177d90*/  STL [R1+0x1588], R7 ;  /* 0x0015880701007387 */ /* 0x0001e20000100800 */
[----:B------:R-:W-:-:S02]  /*177da0*/  PRMT R5, R5, 0x3340, R23 ;  /* 0x0000334005057816 */ /* 0x000fc40000000017 */
[----:B------:R-:W-:Y:S02]  /*177db0*/  SHF.R.U32.HI R28, RZ, 0x8, R28 ;  /* 0x00000008ff1c7819 */ /* 0x000fe4000001161c */
[----:B------:R-:W-:Y:S01]  /*177dc0*/  SHF.R.U32.HI R23, RZ, 0x8, R23 ;  /* 0x00000008ff177819 */ /* 0x000fe20000011617 */
[----:B------:R1:W-:Y:S04]  /*177dd0*/  STL [R1+0x15b8], R6 ;  /* 0x0015b80601007387 */ /* 0x0003e80000100800 */
[----:B------:R1:W-:Y:S01]  /*177de0*/  STL [R1+0x15a4], R5 ;  /* 0x0015a40501007387 */ /* 0x0003e20000100800 */
[----:B0-----:R-:W-:Y:S02]  /*177df0*/  SHF.R.U32.HI R7, RZ, 0x8, R4 ;  /* 0x00000008ff077819 */ /* 0x001fe40000011604 */
[----:B------:R-:W-:-:S02]  /*177e00*/  PRMT R4, R4, 0x3340, R0 ;  /* 0x0000334004047816 */ /* 0x000fc40000000000 */
[----:B------:R-:W-:Y:S02]  /*177e10*/  SHF.R.U32.HI R0, RZ, 0x8, R0 ;  /* 0x00000008ff007819 */ /* 0x000fe40000011600 */
[----:B-1----:R-:W-:Y:S02]  /*177e20*/  LOP3.LUT R6, R28, 0xffff, RZ, 0xc0, !PT ;  /* 0x0000ffff1c067812 */ /* 0x002fe400078ec0ff */
[----:B------:R-:W-:Y:S01]  /*177e30*/  LOP3.LUT R5, R3, 0xffff, RZ, 0xc0, !PT ;  /* 0x0000ffff03057812 */ /* 0x000fe200078ec0ff */
[----:B------:R0:W-:Y:S01]  /*177e40*/  STL [R1+0x15c8], R4 ;  /* 0x0015c80401007387 */ /* 0x0001e20000100800 */
[----:B------:R-:W-:Y:S02]  /*177e50*/  LOP3.LUT R3, R24, 0xffff, RZ, 0xc0, !PT ;  /* 0x0000ffff18037812 */ /* 0x000fe400078ec0ff */
[----:B------:R-:W-:Y:S02]  /*177e60*/  LOP3.LUT R28, R9, 0xffff, RZ, 0xc0, !PT ;  /* 0x0000ffff091c7812 */ /* 0x000fe400078ec0ff */
[----:B------:R-:W-:-:S02]  /*177e70*/  LOP3.LUT R24, R8, 0xffff, RZ, 0xc0, !PT ;  /* 0x0000ffff08187812 */ /* 0x000fc400078ec0ff */
[----:B------:R-:W-:Y:S02]  /*177e80*/  LOP3.LUT R0, R0, 0xffff, RZ, 0xc0, !PT ;  /* 0x0000ffff00007812 */ /* 0x000fe400078ec0ff */
[----:B------:R-:W-:Y:S02]  /*177e90*/  PRMT R5, R5, 0x3340, R6 ;  /* 0x0000334005057816 */ /* 0x000fe40000000006 */
[----:B0-----:R-:W-:Y:S02]  /*177ea0*/  LOP3.LUT R4, R23, 0xffff, RZ, 0xc0, !PT ;  /* 0x0000ffff17047812 */ /* 0x001fe400078ec0ff */
[----:B------:R-:W-:Y:S02]  /*177eb0*/  LOP3.LUT R23, R7, 0xffff, RZ, 0xc0, !PT ;  /* 0x0000ffff07177812 */ /* 0x000fe400078ec0ff */
[----:B------:R-:W-:Y:S02]  /*177ec0*/  PRMT R4, R3, 0x3340, R4 ;  /* 0x0000334003047816 */ /* 0x000fe40000000004 */
[----:B------:R-:W-:-:S02]  /*177ed0*/  PRMT R3, R28, 0x3340, R24 ;  /* 0x000033401c037816 */ /* 0x000fc40000000018 */
[----:B------:R-:W-:Y:S01]  /*177ee0*/  PRMT R0, R23, 0x3340, R0 ;  /* 0x0000334017007816 */ /* 0x000fe20000000000 */
[----:B------:R-:W-:Y:S04]  /*177ef0*/  STL [R1+0xec0], R5 ;  /* 0x000ec00501007387 */ /* 0x000fe80000100800 */
[----:B------:R-:W-:Y:S04]  /*177f00*/  STL [R1+0xec4], R4 ;  /* 0x000ec40401007387 */ /* 0x000fe80000100800 */
[----:B------:R0:W-:Y:S04]  /*177f10*/  STL [R1+0xec8], R3 ;  /* 0x000ec80301007387 */ /* 0x0001e80000100800 */
[----:B------:R1:W-:Y:S01]  /*177f20*/  STL [R1+0xedc], R0 ;  /* 0x000edc0001007387 */ /* 0x0003e20000100800 */
[----:B--2---:R-:W-:-:S02]  /*177f30*/  LOP3.LUT R6, R18, 0xffff, RZ, 0xc0, !PT ;  /* 0x0000ffff12067812 */ /* 0x004fc400078ec0ff */
[----:B---3--:R-:W-:Y:S02]  /*177f40*/  LOP3.LUT R28, R29, 0xffff, RZ, 0xc0, !PT ;  /* 0x0000ffff1d1c7812 */ /* 0x008fe400078ec0ff */
[----:B------:R-:W-:Y:S02]  /*177f50*/  LOP3.LUT R2, R2, 0xffff, RZ, 0xc0, !PT ;  /* 0x0000ffff02027812 */ /* 0x000fe400078ec0ff */
[----:B------:R-:W-:Y:S02]  /*177f60*/  PRMT R7, R6, 0x3340, R28 ;  /* 0x0000334006077816 */ /* 0x000fe4000000001c */
[----:B----4-:R-:W-:Y:S02]  /*177f70*/  LOP3.LUT R24, R21, 0xffff, RZ, 0xc0, !PT ;  /* 0x0000ffff15187812 */ /* 0x010fe400078ec0ff */
[----:B0-----:R-:W-:Y:S01]  /*177f80*/  LOP3.LUT R3, R25, 0xffff, RZ, 0xc0, !PT ;  /* 0x0000ffff19037812 */ /* 0x001fe200078ec0ff */
[----:B------:R0:W-:Y:S01]  /*177f90*/  STL [R1+0x15bc], R7 ;  /* 0x0015bc0701007387 */ /* 0x0001e20000100800 */
[----:B------:R-:W-:-:S02]  /*177fa0*/  LOP3.LUT R23, R19, 0xffff, RZ, 0xc0, !PT ;  /* 0x0000ffff13177812 */ /* 0x000fc400078ec0ff */
[----:B------:R-:W-:Y:S02]  /*177fb0*/  LOP3.LUT R5, R16, 0xffff, RZ, 0xc0, !PT ;  /* 0x0000ffff10057812 */ /* 0x000fe400078ec0ff */
[----:B------:R-:W-:Y:S02]  /*177fc0*/  SHF.R.U32.HI R4, RZ, 0x8, R6 ;  /* 0x00000008ff047819 */ /* 0x000fe40000011606 */
[----:B-1----:R-:W-:Y:S02]  /*177fd0*/  LOP3.LUT R0, R14, 0xffff, RZ, 0xc0, !PT ;  /* 0x0000ffff0e007812 */ /* 0x002fe400078ec0ff */
[----:B------:R-:W-:Y:S02]  /*177fe0*/  SHF.R.U32.HI R6, RZ, 0x8, R2 ;  /* 0x00000008ff067819 */ /* 0x000fe40000011602 */
[--C-:B0-----:R-:W-:Y:S02]  /*177ff0*/  PRMT R7, R2, 0x3340, R24.reuse ;  /* 0x0000334002077816 */ /* 0x101fe40000000018 */
[----:B------:R-:W-:-:S02]  /*178000*/  SHF.R.U32.HI R2, RZ, 0x8, R24 ;  /* 0x00000008ff027819 */ /* 0x000fc40000011618 */
[----:B------:R-:W-:Y:S01]  /*178010*/  SHF.R.U32.HI R24, RZ, 0x8, R3 ;  /* 0x00000008ff187819 */ /* 0x000fe20000011603 */
[----:B------:R0:W-:Y:S01]  /*178020*/  STL [R1+0x15e4], R7 ;  /* 0x0015e40701007387 */ /* 0x0001e20000100800 */
[----:B------:R-:W-:Y:S02]  /*178030*/  SHF.R.U32.HI R28, RZ, 0x8, R28 ;  /* 0x00000008ff1c7819 */ /* 0x000fe4000001161c */
[----:B------:R-:W-:Y:S02]  /*178040*/  LOP3.LUT R8, R24, 0xffff, RZ, 0xc0, !PT ;  /* 0x0000ffff18087812 */ /* 0x000fe400078ec0ff */
[----:B0-----:R-:W-:Y:S02]  /*178050*/  PRMT R7, R3, 0x3340, R23 ;  /* 0x0000334003077816 */ /* 0x001fe40000000017 */
[----:B------:R-:W-:Y:S02]  /*178060*/  SHF.R.U32.HI R3, RZ, 0x8, R5 ;  /* 0x00000008ff037819 */ /* 0x000fe40000011605 */
[----:B------:R-:W-:-:S02]  /*178070*/  PRMT R5, R5, 0x3340, R0 ;  /* 0x0000334005057816 */ /* 0x000fc40000000000 */
[----:B------:R-:W-:Y:S01]  /*178080*/  SHF.R.U32.HI R23, RZ, 0x8, R23 ;  /* 0x00000008ff177819 */ /* 0x000fe20000011617 */
[----:B------:R-:W-:Y:S04]  /*178090*/  STL [R1+0x15cc], R7 ;  /* 0x0015cc0701007387 */ /* 0x000fe80000100800 */
[----:B------:R0:W-:Y:S04]  /*1780a0*/  STL [R1+0x15ec], R5 ;  /* 0x0015ec0501007387 */ /* 0x0001e80000100800 */
[----:B------:R-:W-:Y:S01]  /*1780b0*/  STL [R1+0x4], R8 ;  /* 0x0000040801007387 */ /* 0x000fe20000100800 */
[----:B0-----:R-:W-:-:S02]  /*1780c0*/  LOP3.LUT R5, R28, 0xffff, RZ, 0xc0, !PT ;  /* 0x0000ffff1c057812 */ /* 0x001fc400078ec0ff */
[----:B------:R-:W-:Y:S02]  /*1780d0*/  LOP3.LUT R28, R6, 0xffff, RZ, 0xc0, !PT ;  /* 0x0000ffff061c7812 */ /* 0x000fe400078ec0ff */
[----:B------:R-:W-:-:S03]  /*1780e0*/  LOP3.LUT R7, R23, 0xffff, RZ, 0xc0, !PT ;  /* 0x0000ffff17077812 */ /* 0x000fc600078ec0ff */
[----:B------:R0:W-:Y:S04]  /*1780f0*/  STL [R1+0x52ac], R28 ;  /* 0x0052ac1c01007387 */ /* 0x0001e80000100800 */
[----:B------:R-:W-:Y:S04]  /*178100*/  STL [R1], R7 ;  /* 0x0000000701007387 */ /* 0x000fe80000100800 */
[----:B0-----:R-:W2:Y:S01]  /*178110*/  LDL.LU R28, [R1+0x4] ;  /* 0x00000400011c7983 */ /* 0x001ea20000300800 */
[----:B------:R-:W-:-:S03]  /*178120*/  LOP3.LUT R4, R4, 0xffff, RZ, 0xc0, !PT ;  /* 0x0000ffff04047812 */ /* 0x000fc600078ec0ff */
[----:B--2---:R0:W-:Y:S02]  /*178130*/  STL [R1+0x52b4], R28 ;  /* 0x0052b41c01007387 */ /* 0x0041e40000100800 */
[----:B0-----:R-:W-:Y:S02]  /*178140*/  IMAD.MOV.U32 R28, RZ, RZ, R4 ;  /* 0x000000ffff1c7224 */ /* 0x001fe400078e0004 */
[----:B------:R-:W2:Y:S04]  /*178150*/  LDL.LU R4, [R1+0x204] ;  /* 0x0002040001047983 */ /* 0x000ea80000300800 */
        /* <DEDUP_REMOVED lines=15> */
[----:B0-----:R-:W2:Y:S04]  /*178250*/  LDL.LU R4, [R1] ;  /* 0x0000000001047983 */ /* 0x001ea80000300800 */
[----:B--2---:R-:W-:Y:S04]  /*178260*/  STL [R1+0x52b8], R4 ;  /* 0x0052b80401007387 */ /* 0x004fe80000100800 */
        /* <DEDUP_REMOVED lines=15> */
[----:B------:R-:W-:-:S02]  /*178360*/  IMAD.MOV.U32 R23, RZ, RZ, R3 ;  /* 0x000000ffff177224 */ /* 0x000fc400078e0003 */
[----:B------:R-:W-:Y:S02]  /*178370*/  IMAD.MOV.U32 R4, RZ, RZ, R5 ;  /* 0x000000ffff047224 */ /* 0x000fe400078e0005 */
[----:B------:R-:W-:-:S03]  /*178380*/  IMAD.MOV.U32 R24, RZ, RZ, R2 ;  /* 0x000000ffff187224 */ /* 0x000fc600078e0002 */
[----:B------:R-:W-:Y:S01]  /*178390*/  PRMT R28, R28, 0x3340, R4 ;  /* 0x000033401c1c7816 */ /* 0x000fe20000000004 */
[----:B--2---:R0:W-:Y:S04]  /*1783a0*/  STL [R1+0x52a8], R6 ;  /* 0x0052a80601007387 */ /* 0x0041e80000100800 */
        /* <DEDUP_REMOVED lines=24> */
[----:B------:R-:W2:Y:S04]  /*178530*/  LDL.LU R4, [R1+0x52b8] ;  /* 0x0052b80001047983 */ /* 0x000ea80000300800 */
[----:B------:R0:W-:Y:S04]  /*178540*/  STL [R1+0xed8], R28 ;  /* 0x000ed81c01007387 */ /* 0x0001e80000100800 */
[----:B0-----:R-:W2:Y:S02]  /*178550*/  LDL.LU R28, [R1+0x52b4] ;  /* 0x0052b400011c7983 */ /* 0x001ea40000300800 */
[----:B--2---:R-:W-:-:S02]  /*178560*/  PRMT R28, R28, 0x3340, R4 ;  /* 0x000033401c1c7816 */ /* 0x004fc40000000004 */
[----:B------:R-:W2:Y:S04]  /*178570*/  LDL.LU R4, [R1+0x52b0] ;  /* 0x0052b00001047983 */ /* 0x000ea80000300800 */
[----:B------:R0:W-:Y:S04]  /*178580*/  STL [R1+0xee0], R28 ;  /* 0x000ee01c01007387 */ /* 0x0001e80000100800 */
[----:B0-----:R-:W4:Y:S01]  /*178590*/  LDL.LU R28, [R1+0x52ac] ;  /* 0x0052ac00011c7983 */ /* 0x001f220000300800 */
[----:B------:R-:W-:Y:S02]  /*1785a0*/  SHF.R.U32.HI R0, RZ, 0x8, R0 ;  /* 0x00000008ff007819 */ /* 0x000fe40000011600 */
[----:B------:R-:W-:-:S02]  /*1785b0*/  LOP3.LUT R24, R24, 0xffff, RZ, 0xc0, !PT ;  /* 0x0000ffff18187812 */ /* 0x000fc400078ec0ff */
[----:B------:R-:W-:Y:S02]  /*1785c0*/  LOP3.LUT R23, R23, 0xffff, RZ, 0xc0, !PT ;  /* 0x0000ffff17177812 */ /* 0x000fe400078ec0ff */
[----:B------:R-:W-:-:S04]  /*1785d0*/  LOP3.LUT R0, R0, 0xffff, RZ, 0xc0, !PT ;  /* 0x0000ffff00007812 */ /* 0x000fc800078ec0ff */
[----:B------:R-:W-:Y:S02]  /*1785e0*/  PRMT R0, R23, 0x3340, R0 ;  /* 0x0000334017007816 */ /* 0x000fe40000000000 */
[----:B--2---:R-:W-:Y:S02]  /*1785f0*/  PRMT R4, R4, 0x5410, R6 ;  /* 0x0000541004047816 */ /* 0x004fe40000000006 */
[----:B----4-:R-:W-:Y:S02]  /*178600*/  PRMT R24, R28, 0x3340, R24 ;  /* 0x000033401c187816 */ /* 0x010fe40000000018 */
[----:B------:R-:W2:Y:S04]  /*178610*/  LDL.LU R28, [R1+0x1cc] ;  /* 0x0001cc00011c7983 */ /* 0x000ea80000300800 */
[----:B------:R0:W-:Y:S04]  /*178620*/  STL [R1+0xee8], R24 ;  /* 0x000ee81801007387 */ /* 0x0001e80000100800 */
[----:B0-----:R-:W4:Y:S04]  /*178630*/  LDL.LU R24, [R1+0x34] ;  /* 0x0000340001187983 */ /* 0x001f280000300800 */
[----:B------:R-:W4:Y:S04]  /*178640*/  LDL.LU R23, [R1+0x1d0] ;  /* 0x0001d00001177983 */ /* 0x000f280000300800 */
[----:B------:R0:W-:Y:S04]  /*178650*/  STL [R1+0xeec], R0 ;  /* 0x000eec0001007387 */ /* 0x0001e80000100800 */
[----:B0-----:R-:W2:Y:S04]  /*178660*/  LDL.LU R0, [R1+0x30] ;  /* 0x0000300001007983 */ /* 0x001ea80000300800 */
[----:B------:R-:W3:Y:S04]  /*178670*/  LDL.LU R6, [R1+0x52a8] ;  /* 0x0052a80001067983 */ /* 0x000ee80000300800 */
[----:B------:R0:W-:Y:S04]  /*178680*/  STL [R1+0xd0], R4 ;  /* 0x0000d00401007387 */ /* 0x0001e80000100800 */
[----:B0-----:R-:W3:Y:S02]  /*178690*/  LDL.LU R4, [R1+0x52a4] ;  /* 0x0052a40001047983 */ /* 0x001ee40000300800 */
[----:B---3--:R-:W-:-:S02]  /*1786a0*/  PRMT R4, R4, 0x5410, R6 ;  /* 0x0000541004047816 */ /* 0x008fc40000000006 */
        /* <DEDUP_REMOVED lines=25> */
[----:B------:R0:W-:Y:S01]  /*178840*/  STL [R1+0x70], R4 ;  /* 0x0000700401007387 */ /* 0x0001e20000100800 */
[----:B------:R-:W-:Y:S02]  /*178850*/  PRMT R3, R3, 0x5410, R10 ;  /* 0x0000541003037816 */ /* 0x000fe4000000000a */
[----:B------:R-:W-:Y:S02]  /*178860*/  PRMT R7, R7, 0x5410, R5 ;  /* 0x0000541007077816 */ /* 0x000fe40000000005 */
[----:B------:R-:W-:Y:S01]  /*178870*/  PRMT R12, R12, 0x5410, R9 ;  /* 0x000054100c0c7816 */ /* 0x000fe20000000009 */
[----:B0-----:R-:W4:Y:S01]  /*178880*/  LDL.LU R4, [R1+0x526c] ;  /* 0x00526c0001047983 */ /* 0x001f220000300800 */
[----:B------:R-:W-:-:S02]  /*178890*/  PRMT R22, R22, 0x5410, R15 ;  /* 0x0000541016167816 */ /* 0x000fc4000000000f */
[----:B------:R-:W-:Y:S02]  /*1788a0*/  PRMT R11, R11, 0x5410, R27 ;  /* 0x000054100b0b7816 */ /* 0x000fe4000000001b */
[----:B------:R-:W-:Y:S02]  /*1788b0*/  PRMT R17, R17, 0x5410, R13 ;  /* 0x0000541011117816 */ /* 0x000fe4000000000d */
[----:B------:R-:W-:Y:S02]  /*1788c0*/  PRMT R20, R20, 0x5410, R26 ;  /* 0x0000541014147816 */ /* 0x000fe4000000001a */
[----:B------:R-:W-:Y:S02]  /*1788d0*/  PRMT R25, R25, 0x5410, R18 ;  /* 0x0000541019197816 */ /* 0x000fe40000000012 */
[----:B------:R-:W-:Y:S02]  /*1788e0*/  PRMT R16, R16, 0x5410, R2 ;  /* 0x0000541010107816 */ /* 0x000fe40000000002 */
[----:B------:R-:W-:-:S02]  /*1788f0*/  PRMT R21, R21, 0x5410, R29 ;  /* 0x0000541015157816 */ /* 0x000fc4000000001d */
[----:B------:R-:W-:Y:S02]  /*178900*/  PRMT R14, R14, 0x5410, R19 ;  /* 0x000054100e0e7816 */ /* 0x000fe40000000013 */
[----:B---3--:R-:W-:Y:S02]  /*178910*/  PRMT R8, R8, 0x5410, R6 ;  /* 0x0000541008087816 */ /* 0x008fe40000000006 */
[----:B------:R-:W3:Y:S04]  /*178920*/  LDL.LU R6, [R1+0x5268] ;  /* 0x0052680001067983 */ /* 0x000ee80000300800 */
[----:B------:R0:W-:Y:S04]  /*178930*/  STL [R1+0x74], R8 ;  /* 0x0000740801007387 */ /* 0x0001e80000100800 */
[----:B0-----:R-:W3:Y:S04]  /*178940*/  LDL.LU R8, [R1+0x5264] ;  /* 0x0052640001087983 */ /* 0x001ee80000300800 */
        /* <DEDUP_REMOVED lines=32> */
[----:B0-----:R-:W4:Y:S01]  /*178b50*/  LDL.LU R14, [R1+0x520c] ;  /* 0x00520c00010e7983 */ /* 0x001f220000300800 */
[----:B--2---:R-:W-:-:S02]  /*178b60*/  PRMT R0, R28, 0x5410, R0 ;  /* 0x000054101c007816 */ /* 0x004fc40000000000 */
[----:B----4-:R-:W-:Y:S02]  /*178b70*/  PRMT R23, R23, 0x5410, R14 ;  /* 0x0000541017177816 */ /* 0x010fe4000000000e */
[----:B------:R-:W2:Y:S04]  /*178b80*/  LDL.LU R14, [R1+0x5208] ;  /* 0x00520800010e7983 */ /* 0x000ea80000300800 */
[----:B------:R2:W-:Y:S01]  /*178b90*/  STL [R1+0x5c], R23 ;  /* 0x00005c1701007387 */ /* 0x0005e20000100800 */
[----:B---3--:R-:W-:Y:S02]  /*178ba0*/  PRMT R13, R13, 0x5410, R15 ;  /* 0x000054100d0d7816 */ /* 0x008fe4000000000f */
[----:B------:R-:W-:Y:S02]  /*178bb0*/  PRMT R11, R11, 0x5410, R12 ;  /* 0x000054100b0b7816 */ /* 0x000fe4000000000c */
[----:B--2---:R-:W-:-:S02]  /*178bc0*/  PRMT R23, R14, 0x5410, R24 ;  /* 0x000054100e177816 */ /* 0x004fc40000000018 */
[----:B------:R-:W2:Y:S04]  /*178bd0*/  LDL.LU R14, [R1+0x5204] ;  /* 0x00520400010e7983 */ /* 0x000ea80000300800 */
[----:B------:R0:W-:Y:S02]  /*178be0*/  STL [R1+0x30], R0 ;  /* 0x0000300001007387 */ /* 0x0001e40000100800 */
[----:B0-----:R-:W-:Y:S02]  /*178bf0*/  PRMT R0, R29, 0x5410, R2 ;  /* 0x000054101d007816 */ /* 0x001fe40000000002 */
[----:B------:R-:W3:Y:S04]  /*178c00*/  LDL.LU R2, [R1+0x5200] ;  /* 0x0052000001027983 */ /* 0x000ee80000300800 */
[----:B------:R0:W-:Y:S04]  /*178c10*/  STL [R1+0x34], R23 ;  /* 0x0000341701007387 */ /* 0x0001e80000100800 */
[----:B------:R-:W4:Y:S01]  /*178c20*/  LDL.LU R29, [R1+0x51fc] ;  /* 0x0051fc00011d7983 */ /* 0x000f220000300800 */
[----:B0-----:R-:W-:-:S03]  /*178c30*/  PRMT R23, R16, 0x5410, R25 ;  /* 0x0000541010177816 */ /* 0x001fc60000000019 */
[----:B------:R-:W2:Y:S04]  /*178c40*/  LDL.LU R25, [R1+0x51f8] ;  /* 0x0051f80001197983 */ /* 0x000ea80000300800 */
[----:B------:R0:W-:Y:S04]  /*178c50*/  STL [R1+0x38], R0 ;  /* 0x0000380001007387 */ /* 0x0001e80000100800 */
[----:B------:R-:W3:Y:S01]  /*178c60*/  LDL.LU R16, [R1+0x51f4] ;  /* 0x0051f40001107983 */ /* 0x000ee20000300800 */
[----:B------:R-:W-:Y:S02]  /*178c70*/  PRMT R24, R21, 0x5410, R20 ;  /* 0x0000541015187816 */ /* 0x000fe40000000014 */
[----:B0-----:R-:W-:-:S02]  /*178c80*/  PRMT R0, R19, 0x5410, R18 ;  /* 0x0000541013007816 */ /* 0x001fc40000000012 */
[----:B------:R-:W4:Y:S04]  /*178c90*/  LDL.LU R18, [R1+0x51f0] ;  /* 0x0051f00001127983 */ /* 0x000f280000300800 */
[----:B------:R0:W-:Y:S04]  /*178ca0*/  STL [R1+0x3c], R23 ;  /* 0x00003c1701007387 */ /* 0x0001e80000100800 */
[----:B------:R-:W4:Y:S04]  /*178cb0*/  LDL.LU R19, [R1+0x51ec] ;  /* 0x0051ec0001137983 */ /* 0x000f280000300800 */
[----:B------:R-:W4:Y:S04]  /*178cc0*/  LDL.LU R20, [R1+0x51e8] ;  /* 0x0051e80001147983 */ /* 0x000f280000300800 */
[----:B------:R1:W-:Y:S04]  /*178cd0*/  STL [R1+0xa0], R0 ;  /* 0x0000a00001007387 */ /* 0x0003e80000100800 */
[----:B------:R-:W4:Y:S04]  /*178ce0*/  LDL.LU R21, [R1+0x51e4] ;  /* 0x0051e40001157983 */ /* 0x000f280000300800 */
[----:B------:R-:W-:Y:S01]  /*178cf0*/  STL [R1+0xa4], R24 ;  /* 0x0000a41801007387 */ /* 0x000fe20000100800 */
[----:B0-----:R-:W-:-:S02]  /*178d00*/  PRMT R23, R26, 0x5410, R27 ;  /* 0x000054101a177816 */ /* 0x001fc4000000001b */
[----:B-1----:R-:W-:-:S03]  /*178d10*/  PRMT R0, R17, 0x5410, R22 ;  /* 0x0000541011007816 */ /* 0x002fc60000000016 */
[----:B------:R-:W-:Y:S04]  /*178d20*/  STL [R1+0xa8], R23 ;  /* 0x0000a81701007387 */ /* 0x000fe80000100800 */
[----:B------:R0:W-:Y:S04]  /*178d30*/  STL [R1+0x80], R0 ;  /* 0x0000800001007387 */ /* 0x0001e80000100800 */
[----:B------:R-:W-:Y:S01]  /*178d40*/  STL [R1+0x84], R13 ;  /* 0x0000840d01007387 */ /* 0x000fe20000100800 */
[----:B------:R-:W-:-:S03]  /*178d50*/  PRMT R7, R7, 0x5410, R8 ;  /* 0x0000541007077816 */ /* 0x000fc60000000008 */
[----:B------:R-:W-:Y:S01]  /*178d60*/  STL [R1+0x88], R11 ;  /* 0x0000880b01007387 */ /* 0x000fe20000100800 */
[----:B------:R-:W-:Y:S02]  /*178d70*/  PRMT R5, R5, 0x5410, R6 ;  /* 0x0000541005057816 */ /* 0x000fe40000000006 */
[----:B0-----:R-:W-:-:S05]  /*178d80*/  PRMT R0, R9, 0x5410, R10 ;  /* 0x0000541009007816 */ /* 0x001fca000000000a */
[----:B------:R0:W-:Y:S04]  /*178d90*/  STL [R1+0x20], R0 ;  /* 0x0000200001007387 */ /* 0x0001e80000100800 */
[----:B------:R-:W-:Y:S04]  /*178da0*/  STL [R1+0x24], R7 ;  /* 0x0000240701007387 */ /* 0x000fe80000100800 */
[----:B------:R-:W-:Y:S01]  /*178db0*/  STL [R1+0x28], R5 ;  /* 0x0000280501007387 */ /* 0x000fe20000100800 */
[----:B0-----:R-:W-:-:S05]  /*178dc0*/  PRMT R0, R3, 0x5410, R4 ;  /* 0x0000541003007816 */ /* 0x001fca0000000004 */
[----:B------:R0:W-:Y:S01]  /*178dd0*/  STL [R1+0x2c], R0 ;  /* 0x00002c0001007387 */ /* 0x0001e20000100800 */
[C---:B--2---:R-:W-:Y:S02]  /*178de0*/  VIADD R4, R25.reuse, 0x7 ;  /* 0x0000000719047836 */ /* 0x044fe40000000000 */
[C---:B------:R-:W-:Y:S02]  /*178df0*/  VIADD R3, R25.reuse, 0x8 ;  /* 0x0000000819037836 */ /* 0x040fe40000000000 */
[C---:B0-----:R-:W-:Y:S01]  /*178e00*/  VIADD R0, R25.reuse, 0x9 ;  /* 0x0000000919007836 */ /* 0x041fe20000000000 */
[----:B------:R0:W-:Y:S04]  /*178e10*/  STL [R1+0x334], R4 ;  /* 0x0003340401007387 */ /* 0x0001e80000100800 */
[----:B------:R1:W-:Y:S04]  /*178e20*/  STL [R1+0x330], R3 ;  /* 0x0003300301007387 */ /* 0x0003e80000100800 */
[----:B------:R2:W-:Y:S01]  /*178e30*/  STL [R1+0x32c], R0 ;  /* 0x00032c0001007387 */ /* 0x0005e20000100800 */
[----:B0-----:R-:W-:-:S02]  /*178e40*/  VIADD R4, R25, 0xa ;  /* 0x0000000a19047836 */ /* 0x001fc40000000000 */
[C---:B-1----:R-:W-:Y:S02]  /*178e50*/  VIADD R3, R25.reuse, 0xb ;  /* 0x0000000b19037836 */ /* 0x042fe40000000000 */
[C---:B--2---:R-:W-:Y:S01]  /*178e60*/  VIADD R0, R25.reuse, 0xc ;  /* 0x0000000c19007836 */ /* 0x044fe20000000000 */
[----:B------:R0:W-:Y:S04]  /*178e70*/  STL [R1+0x328], R4 ;  /* 0x0003280401007387 */ /* 0x0001e80000100800 */
[----:B------:R1:W-:Y:S04]  /*178e80*/  STL [R1+0x324], R3 ;  /* 0x0003240301007387 */ /* 0x0003e80000100800 */
[----:B------:R2:W-:Y:S01]  /*178e90*/  STL [R1+0x320], R0 ;  /* 0x0003200001007387 */ /* 0x0005e20000100800 */
[----:B------:R-:W-:-:S02]  /*178ea0*/  VIADD R8, R25, 0x10 ;  /* 0x0000001019087836 */ /* 0x000fc40000000000 */
[C---:B0-----:R-:W-:Y:S02]  /*178eb0*/  VIADD R4, R25.reuse, 0xd ;  /* 0x0000000d19047836 */ /* 0x041fe40000000000 */
[C---:B-1----:R-:W-:Y:S02]  /*178ec0*/  VIADD R3, R25.reuse, 0xe ;  /* 0x0000000e19037836 */ /* 0x042fe40000000000 */
[C---:B--2---:R-:W-:Y:S01]  /*178ed0*/  VIADD R0, R25.reuse, 0xf ;  /* 0x0000000f19007836 */ /* 0x044fe20000000000 */
[----:B------:R-:W-:Y:S04]  /*178ee0*/  STL [R1+0x31c], R4 ;  /* 0x00031c0401007387 */ /* 0x000fe80000100800 */
[----:B------:R-:W-:Y:S04]  /*178ef0*/  STL [R1+0x318], R3 ;  /* 0x0003180301007387 */ /* 0x000fe80000100800 */
[----:B------:R0:W-:Y:S04]  /*178f00*/  STL [R1+0x505c], R8 ;  /* 0x00505c0801007387 */ /* 0x0001e80000100800 */
[----:B------:R1:W-:Y:S01]  /*178f10*/  STL [R1+0x314], R0 ;  /* 0x0003140001007387 */ /* 0x0003e20000100800 */
[----:B0-----:R-:W-:-:S02]  /*178f20*/  VIADD R8, R25, 0x12 ;  /* 0x0000001219087836 */ /* 0x001fc40000000000 */
[----:B-1----:R-:W-:-:S03]  /*178f30*/  VIADD R0, R25, 0x11 ;  /* 0x0000001119007836 */ /* 0x002fc60000000000 */
[----:B------:R0:W-:Y:S04]  /*178f40*/  STL [R1+0x5060], R8 ;  /* 0x0050600801007387 */ /* 0x0001e80000100800 */
[----:B------:R1:W-:Y:S01]  /*178f50*/  STL [R1+0x30c], R0 ;  /* 0x00030c0001007387 */ /* 0x0003e20000100800 */
[C---:B0-----:R-:W-:Y:S02]  /*178f60*/  VIADD R8, R25.reuse, 0x14 ;  /* 0x0000001419087836 */ /* 0x041fe40000000000 */
[----:B-1----:R-:W-:-:S03]  /*178f70*/  VIADD R0, R25, 0x13 ;  /* 0x0000001319007836 */ /* 0x002fc60000000000 */
[----:B------:R0:W-:Y:S04]  /*178f80*/  STL [R1+0x5064], R8 ;  /* 0x0050640801007387 */ /* 0x0001e80000100800 */
[----:B------:R1:W-:Y:S01]  /*178f90*/  STL [R1+0x304], R0 ;  /* 0x0003040001007387 */ /* 0x0003e20000100800 */
[C---:B0-----:R-:W-:Y:S02]  /*178fa0*/  VIADD R8, R25.reuse, 0x16 ;  /* 0x0000001619087836 */ /* 0x041fe40000000000 */
[----:B-1----:R-:W-:-:S03]  /*178fb0*/  VIADD R0, R25, 0x15 ;  /* 0x0000001519007836 */ /* 0x002fc60000000000 */
[----:B------:R0:W-:Y:S04]  /*178fc0*/  STL [R1+0x5068], R8 ;  /* 0x0050680801007387 */ /* 0x0001e80000100800 */
[----:B------:R1:W-:Y:S01]  /*178fd0*/  STL [R1+0x2fc], R0 ;  /* 0x0002fc0001007387 */ /* 0x0003e20000100800 */
[C---:B------:R-:W-:Y:S02]  /*178fe0*/  VIADD R7, R25.reuse, 0x19 ;  /* 0x0000001919077836 */ /* 0x040fe40000000000 */
[C---:B0-----:R-:W-:Y:S02]  /*178ff0*/  VIADD R8, R25.reuse, 0x18 ;  /* 0x0000001819087836 */ /* 0x041fe40000000000 */
[----:B-1----:R-:W-:-:S03]  /*179000*/  VIADD R0, R25, 0x17 ;  /* 0x0000001719007836 */ /* 0x002fc60000000000 */
[----:B------:R0:W-:Y:S04]  /*179010*/  STL [R1+0x5070], R8 ;  /* 0x0050700801007387 */ /* 0x0001e80000100800 */
[----:B------:R1:W-:Y:S04]  /*179020*/  STL [R1+0x2f4], R0 ;  /* 0x0002f40001007387 */ /* 0x0003e80000100800 */
[----:B------:R2:W-:Y:S01]  /*179030*/  STL [R1+0x5074], R7 ;  /* 0x0050740701007387 */ /* 0x0005e20000100800 */
[C---:B0-----:R-:W-:Y:S02]  /*179040*/  VIADD R8, R25.reuse, 0x1b ;  /* 0x0000001b19087836 */ /* 0x041fe40000000000 */
[----:B-1----:R-:W-:-:S02]  /*179050*/  VIADD R0, R25, 0x1a ;  /* 0x0000001a19007836 */ /* 0x002fc40000000000 */
[C---:B--2---:R-:W-:Y:S01]  /*179060*/  VIADD R7, R25.reuse, 0x1c ;  /* 0x0000001c19077836 */ /* 0x044fe20000000000 */
        /* <DEDUP_REMOVED lines=13> */
[----:B------:R0:W-:Y:S04]  /*179140*/  STL [R1+0x508c], R8 ;  /* 0x00508c0801007387 */ /* 0x0001e80000100800 */
[----:B------:R1:W-:Y:S04]  /*179150*/  STL [R1+0x2d0], R0 ;  /* 0x0002d00001007387 */ /* 0x0003e80000100800 */
[----:B------:R2:W-:Y:S04]  /*179160*/  STL [R1+0x5090], R6 ;  /* 0x0050900601007387 */ /* 0x0005e80000100800 */
[----:B------:R3:W-:Y:S01]  /*179170*/  STL [R1+0x5094], R7 ;  /* 0x0050940701007387 */ /* 0x0007e20000100800 */
[----:B0-----:R-:W-:-:S02]  /*179180*/  VIADD R8, R25, 0x25 ;  /* 0x0000002519087836 */ /* 0x001fc40000000000 */
[C---:B-1----:R-:W-:Y:S02]  /*179190*/  VIADD R0, R25.reuse, 0x24 ;  /* 0x0000002419007836 */ /* 0x042fe40000000000 */
[C---:B--2---:R-:W-:Y:S02]  /*1791a0*/  VIADD R6, R25.reuse, 0x26 ;  /* 0x0000002619067836 */ /* 0x044fe40000000000 */
[C---:B---3--:R-:W-:Y:S01]  /*1791b0*/  VIADD R7, R25.reuse, 0x27 ;  /* 0x0000002719077836 */ /* 0x048fe20000000000 */
[----:B------:R0:W-:Y:S04]  /*1791c0*/  STL [R1+0x5098], R8 ;  /* 0x0050980801007387 */ /* 0x0001e80000100800 */
[----:B------:R1:W-:Y:S04]  /*1791d0*/  STL [R1+0x2c0], R0 ;  /* 0x0002c00001007387 */ /* 0x0003e80000100800 */
[----:B------:R2:W-:Y:S01]  /*1791e0*/  STL [R1+0x50a0], R6 ;  /* 0x0050a00601007387 */ /* 0x0005e20000100800 */
[----:B------:R-:W-:-:S03]  /*1791f0*/  VIADD R5, R25, 0x2a ;  /* 0x0000002a19057836 */ /* 0x000fc60000000000 */
[----:B------:R3:W-:Y:S01]  /*179200*/  STL [R1+0x50a4], R7 ;  /* 0x0050a40701007387 */ /* 0x0007e20000100800 */
[C---:B0-----:R-:W-:Y:S02]  /*179210*/  VIADD R8, R25.reuse, 0x29 ;  /* 0x0000002919087836 */ /* 0x041fe40000000000 */
[C---:B-1----:R-:W-:Y:S02]  /*179220*/  VIADD R0, R25.reuse, 0x28 ;  /* 0x0000002819007836 */ /* 0x042fe40000000000 */
[C---:B--2---:R-:W-:Y:S02]  /*179230*/  VIADD R6, R25.reuse, 0x2b ;  /* 0x0000002b19067836 */ /* 0x044fe40000000000 */
[C---:B---3--:R-:W-:Y:S01]  /*179240*/  VIADD R7, R25.reuse, 0x2c ;  /* 0x0000002c19077836 */ /* 0x048fe20000000000 */
[----:B------:R0:W-:Y:S04]  /*179250*/  STL [R1+0x50a8], R8 ;  /* 0x0050a80801007387 */ /* 0x0001e80000100800 */
[----:B------:R1:W-:Y:S04]  /*179260*/  STL [R1+0x2b0], R0 ;  /* 0x0002b00001007387 */ /* 0x0003e80000100800 */
[----:B------:R2:W-:Y:S04]  /*179270*/  STL [R1+0x50ac], R5 ;  /* 0x0050ac0501007387 */ /* 0x0005e80000100800 */
[----:B------:R3:W-:Y:S04]  /*179280*/  STL [R1+0x50b0], R6 ;  /* 0x0050b00601007387 */ /* 0x0007e80000100800 */
[----:B------:R4:W-:Y:S01]  /*179290*/  STL [R1+0x50b4], R7 ;  /* 0x0050b40701007387 */ /* 0x0009e20000100800 */
[----:B0-----:R-:W-:-:S02]  /*1792a0*/  VIADD R8, R25, 0x2e ;  /* 0x0000002e19087836 */ /* 0x001fc40000000000 */
[C---:B-1----:R-:W-:Y:S02]  /*1792b0*/  VIADD R0, R25.reuse, 0x2d ;  /* 0x0000002d19007836 */ /* 0x042fe40000000000 */
[C---:B--2---:R-:W-:Y:S02]  /*1792c0*/  VIADD R5, R25.reuse, 0x2f ;  /* 0x0000002f19057836 */ /* 0x044fe40000000000 */
[C---:B---3--:R-:W-:Y:S02]  /*1792d0*/  VIADD R6, R25.reuse, 0x30 ;  /* 0x0000003019067836 */ /* 0x048fe40000000000 */
[C---:B----4-:R-:W-:Y:S01]  /*1792e0*/  VIADD R7, R25.reuse, 0x31 ;  /* 0x0000003119077836 */ /* 0x050fe20000000000 */
[----:B------:R-:W-:Y:S04]  /*1792f0*/  STL [R1+0x50bc], R8 ;  /* 0x0050bc0801007387 */ /* 0x000fe80000100800 */
[----:B------:R0:W-:Y:S01]  /*179300*/  STL [R1+0x29c], R0 ;  /* 0x00029c0001007387 */ /* 0x0001e20000100800 */
[----:B------:R-:W-:-:S03]  /*179310*/  VIADD R4, R25, 0x33 ;  /* 0x0000003319047836 */ /* 0x000fc60000000000 */
[----:B------:R-:W-:Y:S04]  /*179320*/  STL [R1+0x50c0], R5 ;  /* 0x0050c00501007387 */ /* 0x000fe80000100800 */
[----:B------:R-:W-:Y:S04]  /*179330*/  STL [R1+0x50c4], R6 ;  /* 0x0050c40601007387 */ /* 0x000fe80000100800 */
[----:B------:R-:W-:Y:S04]  /*179340*/  STL [R1+0x50c8], R7 ;  /* 0x0050c80701007387 */ /* 0x000fe80000100800 */
[----:B------:R1:W-:Y:S01]  /*179350*/  STL [R1+0x50cc], R4 ;  /* 0x0050cc0401007387 */ /* 0x0003e20000100800 */
[----:B0-----:R-:W-:-:S05]  /*179360*/  VIADD R0, R25, 0x32 ;  /* 0x0000003219007836 */ /* 0x001fca0000000000 */
[----:B------:R0:W-:Y:S04]  /*179370*/  STL [R1+0x288], R0 ;  /* 0x0002880001007387 */ /* 0x0001e80000100800 */
[----:B-1----:R-:W2:Y:S01]  /*179380*/  LDL R4, [R1+0xd80] ;  /* 0x000d800001047983 */ /* 0x002ea20000100800 */
[----:B------:R-:W-:Y:S02]  /*179390*/  LOP3.LUT R14, R14, 0xffffbfff, RZ, 0xc0, !PT ;  /* 0xffffbfff0e0e7812 */ /* 0x000fe400078ec0ff */
[----:B------:R-:W-:Y:S01]  /*1793a0*/  LOP3.LUT R16, R16, 0x7fffffff, RZ, 0xc0, !PT ;  /* 0x7fffffff10107812 */ /* 0x000fe200078ec0ff */
[C---:B--2---:R-:W-:Y:S02]  /*1793b0*/  VIADD R8, R4.reuse, 0x34 ;  /* 0x0000003404087836 */ /* 0x044fe40000000000 */
[----:B------:R-:W-:-:S02]  /*1793c0*/  VIADD R5, R4, 0x35 ;  /* 0x0000003504057836 */ /* 0x000fc40000000000 */
[C---:B------:R-:W-:Y:S02]  /*1793d0*/  VIADD R6, R4.reuse, 0x36 ;  /* 0x0000003604067836 */ /* 0x040fe40000000000 */
[C---:B------:R-:W-:Y:S01]  /*1793e0*/  VIADD R7, R4.reuse, 0x37 ;  /* 0x0000003704077836 */ /* 0x040fe20000000000 */
[----:B------:R1:W-:Y:S01]  /*1793f0*/  STL [R1+0x50d0], R8 ;  /* 0x0050d00801007387 */ /* 0x0003e20000100800 */
[----:B0-----:R-:W-:-:S03]  /*179400*/  VIADD R0, R4, 0x38 ;  /* 0x0000003804007836 */ /* 0x001fc60000000000 */
[----:B------:R-:W-:Y:S04]  /*179410*/  STL [R1+0x50d4], R5 ;  /* 0x0050d40501007387 */ /* 0x000fe80000100800 */
[----:B------:R-:W-:Y:S04]  /*179420*/  STL [R1+0x50d8], R6 ;  /* 0x0050d80601007387 */ /* 0x000fe80000100800 */
[----:B------:R-:W-:Y:S01]  /*179430*/  STL [R1+0x50dc], R7 ;  /* 0x0050dc0701007387 */ /* 0x000fe20000100800 */
[----:B-1----:R-:W-:-:S05]  /*179440*/  VIADD R8, R4, 0x39 ;  /* 0x0000003904087836 */ /* 0x002fca0000000000 */
[----:B------:R-:W-:Y:S04]  /*179450*/  STL [R1+0x50e4], R8 ;  /* 0x0050e40801007387 */ /* 0x000fe80000100800 */
[----:B------:R0:W-:Y:S02]  /*179460*/  STL [R1+0x270], R0 ;  /* 0x0002700001007387 */ /* 0x0001e40000100800 */
[----:B0-----:R-:W-:-:S05]  /*179470*/  VIADD R0, R4, 0xf5 ;  /* 0x000000f504007836 */ /* 0x001fca0000000000 */
[----:B------:R-:W-:-:S04]  /*179480*/  ISETP.GE.AND P0, PT, R0, UR32, PT ;  /* 0x0000002000007c0c */ /* 0x000fc8000bf06270 */
[----:B------:R-:W-:Y:S02]  /*179490*/  ISETP.LT.AND P1, PT, R29, UR6, !P0 ;  /* 0x000000061d007c0c */ /* 0x000fe4000c721270 */
[----:B------:R-:W-:Y:S01]  /*1794a0*/  ISETP.LT.AND P0, PT, R2, UR4, !P0 ;  /* 0x0000000402007c0c */ /* 0x000fe2000c701270 */
[----:B------:R-:W-:Y:S01]  /*1794b0*/  VIADD R23, R4, 0xf3 ;  /* 0x000000f304177836 */ /* 0x000fe20000000000 */
[----:B------:R-:W-:Y:S01]  /*1794c0*/  ULDC UR6, c[0x0][0x228] ;  /* 0x00008a0000067ab9 */ /* 0x000fe20000000800 */
[----:B------:R-:W-:-:S08]  /*1794d0*/  ULDC UR4, c[0x0][0x228] ;  /* 0x00008a0000047ab9 */ /* 0x000fd00000000800 */
[----:B------:R-:W-:-:S04]  /*1794e0*/  @P1 LOP3.LUT R14, R14, 0x4000, RZ, 0xfc, !PT ;  /* 0x000040000e0e1812 */ /* 0x000fc800078efcff */
[----:B------:R-:W-:-:S04]  /*1794f0*/  LOP3.LUT R14, R14, 0xffffdfff, RZ, 0xc0, !PT ;  /* 0xffffdfff0e0e7812 */ /* 0x000fc800078ec0ff */
[----:B------:R-:W-:Y:S02]  /*179500*/  @P0 LOP3.LUT R14, R14, 0x2000, RZ, 0xfc, !PT ;  /* 0x000020000e0e0812 */ /* 0x000fe400078efcff */
[----:B------:R-:W-:-:S04]  /*179510*/  ISETP.GE.AND P0, PT, R23, UR26, PT ;  /* 0x0000001a17007c0c */ /* 0x000fc8000bf06270 */
[----:B------:R-:W-:Y:S02]  /*179520*/  ISETP.LT.AND P1, PT, R29, UR6, !P0 ;  /* 0x000000061d007c0c */ /* 0x000fe4000c721270 */
[----:B------:R-:W-:Y:S02]  /*179530*/  ISETP.LT.AND P0, PT, R2, UR4, !P0 ;  /* 0x0000000402007c0c */ /* 0x000fe4000c701270 */
[----:B------:R-:W-:Y:S01]  /*179540*/  LOP3.LUT R14, R14, 0xffffefff, RZ, 0xc0, !PT ;  /* 0xffffefff0e0e7812 */ /* 0x000fe200078ec0ff */
[C---:B------:R-:W-:Y:S01]  /*179550*/  VIADD R24, R4.reuse, 0xf1 ;  /* 0x000000f104187836 */ /* 0x040fe20000000000 */
[----:B------:R-:W-:Y:S01]  /*179560*/  UMOV UR32, UR30 ;  /* 0x0000001e00207c82 */ /* 0x000fe20008000000 */
[----:B------:R-:W-:Y:S01]  /*179570*/  UMOV UR30, UR28 ;  /* 0x0000001c001e7c82 */ /* 0x000fe20008000000 */
[----:B------:R-:W-:Y:S01]  /*179580*/  ULDC UR6, c[0x0][0x228] ;  /* 0x00008a0000067ab9 */ /* 0x000fe20000000800 */
[----:B------:R-:W-:Y:S01]  /*179590*/  VIADD R0, R4, 0xef ;  /* 0x000000ef04007836 */ /* 0x000fe20000000000 */
[----:B------:R-:W-:Y:S01]  /*1795a0*/  UMOV UR26, UR10 ;  /* 0x0000000a001a7c82 */ /* 0x000fe20008000000 */
[----:B------:R-:W-:-:S02]  /*1795b0*/  ULDC UR4, c[0x0][0x228] ;  /* 0x00008a0000047ab9 */ /* 0x000fc40000000800 */
[----:B------:R-:W-:Y:S01]  /*1795c0*/  @P1 LOP3.LUT R14, R14, 0x1000, RZ, 0xfc, !PT ;  /* 0x000010000e0e1812 */ /* 0x000fe200078efcff */
[----:B------:R-:W-:Y:S01]  /*1795d0*/  UMOV UR28, UR22 ;  /* 0x00000016001c7c82 */ /* 0x000fe20008000000 */
[----:B------:R-:W-:Y:S02]  /*1795e0*/  ULDC UR10, c[0x0][0x228] ;  /* 0x00008a00000a7ab9 */ /* 0x000fe40000000800 */
[----:B------:R-:W-:Y:S01]  /*1795f0*/  LOP3.LUT R14, R14, 0xfffff7ff, RZ, 0xc0, !PT ;  /* 0xfffff7ff0e0e7812 */ /* 0x000fe200078ec0ff */
[----:B------:R-:W-:Y:S01]  /*179600*/  UMOV UR22, UR20 ;  /* 0x0000001400167c82 */ /* 0x000fe20008000000 */
[----:B------:R-:W-:Y:S01]  /*179610*/  UMOV UR20, UR8 ;  /* 0x0000000800147c82 */ /* 0x000fe20008000000 */
[----:B------:R-:W-:Y:S01]  /*179620*/  ULDC UR8, c[0x0][0x228] ;  /* 0x00008a0000087ab9 */ /* 0x000fe20000000800 */
[----:B------:R-:W-:Y:S02]  /*179630*/  @P0 LOP3.LUT R14, R14, 0x800, RZ, 0xfc, !PT ;  /* 0x000008000e0e0812 */ /* 0x000fe400078efcff */
[----:B------:R-:W-:-:S04]  /*179640*/  ISETP.GE.AND P0, PT, R24, UR32, PT ;  /* 0x0000002018007c0c */ /* 0x000fc8000bf06270 */
[----:B------:R-:W-:Y:S02]  /*179650*/  ISETP.LT.AND P1, PT, R29, UR8, !P0 ;  /* 0x000000081d007c0c */ /* 0x000fe4000c721270 */
[----:B------:R-:W-:Y:S02]  /*179660*/  ISETP.LT.AND P0, PT, R2, UR6, !P0 ;  /* 0x0000000602007c0c */ /* 0x000fe4000c701270 */
[----:B------:R-:W-:Y:S01]  /*179670*/  LOP3.LUT R14, R14, 0xfffffbff, RZ, 0xc0, !PT ;  /* 0xfffffbff0e0e7812 */ /* 0x000fe200078ec0ff */
[----:B------:R-:W-:Y:S01]  /*179680*/  VIADD R23, R4, 0xed ;  /* 0x000000ed04177836 */ /* 0x000fe20000000000 */
[----:B------:R-:W-:Y:S01]  /*179690*/  ULDC UR6, c[0x0][0x228] ;  /* 0x00008a0000067ab9 */ /* 0x000fe20000000800 */
[----:B------:R-:W-:-:S06]  /*1796a0*/  ULDC UR8, c[0x0][0x228] ;  /* 0x00008a0000087ab9 */ /* 0x000fcc0000000800 */
[----:B------:R-:W-:-:S04]  /*1796b0*/  @P1 LOP3.LUT R14, R14, 0x400, RZ, 0xfc, !PT ;  /* 0x000004000e0e1812 */ /* 0x000fc800078efcff */
[----:B------:R-:W-:-:S04]  /*1796c0*/  LOP3.LUT R14, R14, 0xfffffdff, RZ, 0xc0, !PT ;  /* 0xfffffdff0e0e7812 */ /* 0x000fc800078ec0ff */
[----:B------:R-:W-:Y:S02]  /*1796d0*/  @P0 LOP3.LUT R14, R14, 0x200, RZ, 0xfc, !PT ;  /* 0x000002000e0e0812 */ /* 0x000fe400078efcff */
[----:B------:R-:W-:-:S04]  /*1796e0*/  ISETP.GE.AND P0, PT, R0, UR22, PT ;  /* 0x0000001600007c0c */ /* 0x000fc8000bf06270 */
[----:B------:R-:W-:Y:S02]  /*1796f0*/  ISETP.LT.AND P1, PT, R29, UR10, !P0 ;  /* 0x0000000a1d007c0c */ /* 0x000fe4000c721270 */
[----:B------:R-:W-:Y:S02]  /*179700*/  ISETP.LT.AND P0, PT, R2, UR4, !P0 ;  /* 0x0000000402007c0c */ /* 0x000fe4000c701270 */
[----:B------:R-:W-:Y:S01]  /*179710*/  LOP3.LUT R14, R14, 0xfffffeff, RZ, 0xc0, !PT ;  /* 0xfffffeff0e0e7812 */ /* 0x000fe200078ec0ff */
[----:B------:R-:W-:Y:S01]  /*179720*/  VIADD R0, R4, 0xeb ;  /* 0x000000eb04007836 */ /* 0x000fe20000000000 */
[----:B------:R-:W-:Y:S01]  /*179730*/  ULDC UR4, c[0x0][0x228] ;  /* 0x00008a0000047ab9 */ /* 0x000fe20000000800 */
[----:B------:R-:W-:Y:S01]  /*179740*/  UMOV UR32, UR30 ;  /* 0x0000001e00207c82 */ /* 0x000fe20008000000 */
[----:B------:R-:W-:Y:S01]  /*179750*/  UMOV UR22, UR14 ;  /* 0x0000000e00167c82 */ /* 0x000fe20008000000 */
[----:B------:R-:W-:-:S04]  /*179760*/  ULDC UR10, c[0x0][0x228] ;  /* 0x00008a00000a7ab9 */ /* 0x000fc80000000800 */
[----:B------:R-:W-:Y:S01]  /*179770*/  @P1 LOP3.LUT R14, R14, 0x100, RZ, 0xfc, !PT ;  /* 0x000001000e0e1812 */ /* 0x000fe200078efcff */
[----:B------:R-:W-:Y:S01]  /*179780*/  UMOV UR30, UR28 ;  /* 0x0000001c001e7c82 */ /* 0x000fe20008000000 */
[----:B------:R-:W-:Y:S02]  /*179790*/  ULDC UR14, c[0x0][0x228] ;  /* 0x00008a00000e7ab9 */ /* 0x000fe40000000800 */
[----:B------:R-:W-:-:S04]  /*1797a0*/  LOP3.LUT R14, R14, 0xffffff7f, RZ, 0xc0, !PT ;  /* 0xffffff7f0e0e7812 */ /* 0x000fc800078ec0ff */
[----:B------:R-:W-:Y:S02]  /*1797b0*/  @P0 LOP3.LUT R14, R14, 0x80, RZ, 0xfc, !PT ;  /* 0x000000800e0e0812 */ /* 0x000fe400078efcff */
[----:B------:R-:W-:-:S04]  /*1797c0*/  ISETP.GE.AND P0, PT, R23, UR26, PT ;  /* 0x0000001a17007c0c */ /* 0x000fc8000bf06270 */
[----:B------:R-:W-:Y:S02]  /*1797d0*/  ISETP.LT.AND P1, PT, R29, UR6, !P0 ;  /* 0x000000061d007c0c */ /* 0x000fe4000c721270 */
[----:B------:R-:W-:Y:S02]  /*1797e0*/  ISETP.LT.AND P0, PT, R2, UR8, !P0 ;  /* 0x0000000802007c0c */ /* 0x000fe4000c701270 */
[----:B------:R-:W-:Y:S01]  /*1797f0*/  LOP3.LUT R14, R14, 0xffffffbf, RZ, 0xc0, !PT ;  /* 0xffffffbf0e0e7812 */ /* 0x000fe200078ec0ff */
[----:B------:R-:W-:Y:S01]  /*179800*/  VIADD R23, R4, 0xe9 ;  /* 0x000000e904177836 */ /* 0x000fe20000000000 */
[----:B------:R-:W-:Y:S01]  /*179810*/  UMOV UR28, UR16 ;  /* 0x00000010001c7c82 */ /* 0x000fe20008000000 */
[----:B------:R-:W-:Y:S01]  /*179820*/  ULDC UR16, c[0x0][0x228] ;  /* 0x00008a0000107ab9 */ /* 0x000fe20000000800 */
[----:B------:R-:W-:Y:S01]  /*179830*/  UMOV UR26, UR18 ;  /* 0x00000012001a7c82 */ /* 0x000fe20008000000 */
[----:B------:R-:W-:Y:S01]  /*179840*/  ULDC UR18, c[0x0][0x228] ;  /* 0x00008a0000127ab9 */ /* 0x000fe20000000800 */
[----:B------:R-:W-:Y:S01]  /*179850*/  ULDC UR6, c[0x0][0x228] ;  /* 0x00008a0000067ab9 */ /* 0x000fe20000000800 */
[----:B------:R-:W-:-:S02]  /*179860*/  ULDC UR8, c[0x0][0x228] ;  /* 0x00008a0000087ab9 */ /* 0x000fc40000000800 */
        /* <DEDUP_REMOVED lines=10> */
[----:B------:R-:W-:Y:S01]  /*179910*/  ULDC UR12, c[0x0][0x228] ;  /* 0x00008a00000c7ab9 */ /* 0x000fe20000000800 */
[----:B------:R-:W-:-:S04]  /*179920*/  ULDC UR22, c[0x0][0x228] ;  /* 0x00008a0000167ab9 */ /* 0x000fc80000000800 */
[----:B------:R-:W-:-:S04]  /*179930*/  @P1 LOP3.LUT R14, R14, 0x10, RZ, 0xfc, !PT ;  /* 0x000000100e0e1812 */ /* 0x000fc800078efcff */
[----:B------:R-:W-:-:S04]  /*179940*/  LOP3.LUT R14, R14, 0xfffffff7, RZ, 0xc0, !PT ;  /* 0xfffffff70e0e7812 */ /* 0x000fc800078ec0ff */
[----:B------:R-:W-:Y:S02]  /*179950*/  @P0 LOP3.LUT R14, R14, 0x8, RZ, 0xfc, !PT ;  /* 0x000000080e0e0812 */ /* 0x000fe400078efcff */
[----:B------:R-:W-:Y:S02]  /*179960*/  ISETP.GE.AND P0, PT, R23, UR28, PT ;  /* 0x0000001c17007c0c */ /* 0x000fe4000bf06270 */
[----:B------:R-:W-:Y:S02]  /*179970*/  LOP3.LUT R14, R14, 0xfffffffb, RZ, 0xc0, !PT ;  /* 0xfffffffb0e0e7812 */ /* 0x000fe400078ec0ff */
[----:B------:R-:W-:Y:S02]  /*179980*/  ISETP.LT.AND P1, PT, R29, UR16, !P0 ;  /* 0x000000101d007c0c */ /* 0x000fe4000c721270 */
[----:B------:R-:W-:Y:S01]  /*179990*/  ISETP.LT.AND P0, PT, R2, UR14, !P0 ;  /* 0x0000000e02007c0c */ /* 0x000fe2000c701270 */
[----:B------:R-:W-:Y:S01]  /*1799a0*/  VIADD R23, R4, 0xe5 ;  /* 0x000000e504177836 */ /* 0x000fe20000000000 */
[----:B------:R-:W-:Y:S01]  /*1799b0*/  ULDC UR14, c[0x0][0x228] ;  /* 0x00008a00000e7ab9 */ /* 0x000fe20000000800 */
[----:B------:R-:W-:Y:S01]  /*1799c0*/  ULDC UR16, c[0x0][0x228] ;  /* 0x00008a0000107ab9 */ /* 0x000fe20000000800 */
[----:B------:R-:W-:-:S07]  /*1799d0*/  ULDC UR28, c[0x0][0x228] ;  /* 0x00008a00001c7ab9 */ /* 0x000fce0000000800 */
        /* <DEDUP_REMOVED lines=10> */
[----:B------:R-:W-:-:S09]  /*179a80*/  ULDC UR18, c[0x0][0x228] ;  /* 0x00008a0000127ab9 */ /* 0x000fd20000000800 */
[----:B------:R-:W-:Y:S02]  /*179a90*/  @P0 LOP3.LUT R16, R16, 0x80000000, RZ, 0xfc, !PT ;  /* 0x8000000010100812 */ /* 0x000fe400078efcff */
[----:B------:R-:W-:Y:S02]  /*179aa0*/  ISETP.GE.AND P0, PT, R23, UR32, PT ;  /* 0x0000002017007c0c */ /* 0x000fe4000bf06270 */
[----:B------:R-:W-:Y:S02]  /*179ab0*/  @P1 LOP3.LUT R14, R14, 0x1, RZ, 0xfc, !PT ;  /* 0x000000010e0e1812 */ /* 0x000fe400078efcff */
[----:B------:R-:W-:Y:S02]  /*179ac0*/  ISETP.LT.AND P1, PT, R29, UR8, !P0 ;  /* 0x000000081d007c0c */ /* 0x000fe4000c721270 */
[----:B------:R-:W-:Y:S02]  /*179ad0*/  ISETP.LT.AND P0, PT, R2, UR4, !P0 ;  /* 0x0000000402007c0c */ /* 0x000fe4000c701270 */
[----:B------:R-:W-:Y:S01]  /*179ae0*/  LOP3.LUT R16, R16, 0xbfffffff, RZ, 0xc0, !PT ;  /* 0xbfffffff10107812 */ /* 0x000fe200078ec0ff */
[----:B------:R-:W-:Y:S01]  /*179af0*/  VIADD R23, R4, 0xe1 ;  /* 0x000000e104177836 */ /* 0x000fe20000000000 */
[----:B------:R-:W-:Y:S01]  /*179b00*/  UMOV UR32, UR30 ;  /* 0x0000001e00207c82 */ /* 0x000fe20008000000 */
[----:B------:R-:W-:Y:S01]  /*179b10*/  ULDC UR30, c[0x0][0x228] ;  /* 0x00008a00001e7ab9 */ /* 0x000fe20000000800 */
[----:B------:R-:W-:Y:S01]  /*179b20*/  ULDC UR8, c[0x0][0x228] ;  /* 0x00008a0000087ab9 */ /* 0x000fe20000000800 */
[----:B------:R-:W-:-:S04]  /*179b30*/  ULDC UR4, c[0x0][0x228] ;  /* 0x00008a0000047ab9 */ /* 0x000fc80000000800 */
        /* <DEDUP_REMOVED lines=20> */
[----:B------:R-:W-:Y:S01]  /*179c80*/  UMOV UR34, UR52 ;  /* 0x0000003400227c82 */ /* 0x000fe20008000000 */
[----:B------:R-:W-:Y:S01]  /*179c90*/  ULDC UR20, c[0x0][0x228] ;  /* 0x00008a0000147ab9 */ /* 0x000fe20000000800 */
[----:B------:R-:W-:Y:S01]  /*179ca0*/  UMOV UR60, UR56 ;  /* 0x00000038003c7c82 */ /* 0x000fe20008000000 */
[----:B------:R-:W-:Y:S01]  /*179cb0*/  ULDC UR52, c[0x0][0x228] ;  /* 0x00008a0000347ab9 */ /* 0x000fe20000000800 */
[----:B------:R-:W-:Y:S01]  /*179cc0*/  LOP3.LUT R18, R18, 0x7fffffff, RZ, 0xc0, !PT ;  /* 0x7fffffff12127812 */ /* 0x000fe200078ec0ff */
[----:B------:R-:W-:-:S02]  /*179cd0*/  ULDC UR56, c[0x0][0x228] ;  /* 0x00008a0000387ab9 */ /* 0x000fc40000000800 */
        /* <DEDUP_REMOVED lines=99> */
[----:B------:R-:W-:Y:S01]  /*17a310*/  LOP3.LUT R19, R19, 0x7fffffff, RZ, 0xc0, !PT ;  /* 0x7fffffff13137812 */ /* 0x000fe200078ec0ff */
        /* <DEDUP_REMOVED lines=63> */
[----:B------:R-:W-:-:S09]  /*17a710*/  ULDC UR59, c[0x0][0x228] ;  /* 0x00008a00003b7ab9 */ /* 0x000fd20000000800 */
        /* <DEDUP_REMOVED lines=17> */
[----:B------:R-:W-:Y:S01]  /*17a830*/  ULDC.64 UR4, c[0x0][0x228] ;  /* 0x00008a0000047ab9 */ /* 0x000fe20000000a00 */
[----:B------:R-:W-:-:S02]  /*17a840*/  LOP3.LUT R20, R20, 0x7fffffff, RZ, 0xc0, !PT ;  /* 0x7fffffff14147812 */ /* 0x000fc400078ec0ff */
[----:B------:R-:W-:Y:S01]  /*17a850*/  LOP3.LUT R21, R21, 0x7fffffff, RZ, 0xc0, !PT ;  /* 0x7fffffff15157812 */ /* 0x000fe200078ec0ff */
[----:B------:R-:W-:Y:S01]  /*17a860*/  ULDC UR30, c[0x0][0x228] ;  /* 0x00008a00001e7ab9 */ /* 0x000fe20000000800 */
[C---:B------:R-:W-:Y:S02]  /*17a870*/  VIADD R5, R4.reuse, 0x3a ;  /* 0x0000003a04057836 */ /* 0x040fe40000000000 */
[C---:B------:R-:W-:Y:S02]  /*17a880*/  VIADD R6, R4.reuse, 0x3b ;  /* 0x0000003b04067836 */ /* 0x040fe40000000000 */
[C---:B------:R-:W-:Y:S02]  /*17a890*/  VIADD R7, R4.reuse, 0x3c ;  /* 0x0000003c04077836 */ /* 0x040fe40000000000 */
[C---:B------:R-:W-:Y:S02]  /*17a8a0*/  VIADD R11, R4.reuse, 0x3d ;  /* 0x0000003d040b7836 */ /* 0x040fe40000000000 */
[----:B------:R-:W-:-:S02]  /*17a8b0*/  VIADD R13, R4, 0x3e ;  /* 0x0000003e040d7836 */ /* 0x000fc40000000000 */
[----:B------:R-:W-:Y:S01]  /*17a8c0*/  VIADD R15, R4, 0x3f ;  /* 0x0000003f040f7836 */ /* 0x000fe20000000000 */
[----:B------:R-:W-:Y:S01]  /*17a8d0*/  @P1 LOP3.LUT R18, R18, 0x1000000, RZ, 0xfc, !PT ;  /* 0x0100000012121812 */ /* 0x000fe200078efcff */
[C---:B------:R-:W-:Y:S02]  /*17a8e0*/  VIADD R17, R4.reuse, 0x40 ;  /* 0x0000004004117836 */ /* 0x040fe40000000000 */
[C---:B------:R-:W-:Y:S02]  /*17a8f0*/  VIADD R9, R4.reuse, 0x41 ;  /* 0x0000004104097836 */ /* 0x040fe40000000000 */
[----:B------:R-:W-:Y:S01]  /*17a900*/  VIADD R10, R4, 0x42 ;  /* 0x00000042040a7836 */ /* 0x000fe20000000000 */
[----:B------:R-:W-:Y:S01]  /*17a910*/  LOP3.LUT R18, R18, 0xff7fffff, RZ, 0xc0, !PT ;  /* 0xff7fffff12127812 */ /* 0x000fe200078ec0ff */
[C---:B------:R-:W-:Y:S02]  /*17a920*/  VIADD R12, R4.reuse, 0x43 ;  /* 0x00000043040c7836 */ /* 0x040fe40000000000 */
[----:B------:R-:W-:-:S02]  /*17a930*/  VIADD R3, R4, 0x44 ;  /* 0x0000004404037836 */ /* 0x000fc40000000000 */
[----:B------:R-:W-:Y:S01]  /*17a940*/  VIADD R8, R4, 0x46 ;  /* 0x0000004604087836 */ /* 0x000fe20000000000 */
[----:B------:R-:W-:Y:S02]  /*17a950*/  @P0 LOP3.LUT R18, R18, 0x800000, RZ, 0xfc, !PT ;  /* 0x0080000012120812 */ /* 0x000fe400078efcff */
[----:B------:R-:W-:Y:S01]  /*17a960*/  ISETP.GE.AND P0, PT, R23, UR7, PT ;  /* 0x0000000717007c0c */ /* 0x000fe2000bf06270 */
[C---:B------:R-:W-:Y:S02]  /*17a970*/  VIADD R27, R4.reuse, 0x51 ;  /* 0x00000051041b7836 */ /* 0x040fe40000000000 */
[----:B------:R-:W-:Y:S01]  /*17a980*/  VIADD R26, R4, 0x61 ;  /* 0x00000061041a7836 */ /* 0x000fe20000000000 */
[----:B------:R-:W-:Y:S02]  /*17a990*/  LOP3.LUT R18, R18, 0xffbfffff, RZ, 0xc0, !PT ;  /* 0xffbfffff12127812 */ /* 0x000fe400078ec0ff */
[----:B------:R-:W-:Y:S02]  /*17a9a0*/  ISETP.LT.AND P2, PT, R29, UR34, !P0 ;  /* 0x000000221d007c0c */ /* 0x000fe4000c741270 */
[----:B------:R-:W-:-:S02]  /*17a9b0*/  ISETP.LT.AND P1, PT, R2, UR36, !P0 ;  /* 0x0000002402007c0c */ /* 0x000fc4000c721270 */
[----:B------:R-:W-:Y:S01]  /*17a9c0*/  ISETP.GE.AND P0, PT, R0, UR9, PT ;  /* 0x0000000900007c0c */ /* 0x000fe2000bf06270 */
[C---:B------:R-:W-:Y:S01]  /*17a9d0*/  VIADD R23, R4.reuse, 0xb9 ;  /* 0x000000b904177836 */ /* 0x040fe20000000000 */
[----:B------:R-:W-:Y:S01]  /*17a9e0*/  ULDC.64 UR6, c[0x0][0x228] ;  /* 0x00008a0000067ab9 */ /* 0x000fe20000000a00 */
[----:B------:R-:W-:Y:S01]  /*17a9f0*/  ULDC UR34, c[0x0][0x228] ;  /* 0x00008a0000227ab9 */ /* 0x000fe20000000800 */
[C---:B------:R-:W-:Y:S02]  /*17aa00*/  VIADD R28, R4.reuse, 0x89 ;  /* 0x00000089041c7836 */ /* 0x040fe40000000000 */
[----:B------:R-:W-:Y:S01]  /*17aa10*/  VIADD R25, R4, 0x71 ;  /* 0x0000007104197836 */ /* 0x000fe20000000000 */
[----:B------:R-:W-:Y:S02]  /*17aa20*/  ULDC UR20, c[0x0][0x228] ;  /* 0x00008a0000147ab9 */ /* 0x000fe40000000800 */
[----:B------:R-:W-:Y:S02]  /*17aa30*/  @P2 LOP3.LUT R18, R18, 0x400000, RZ, 0xfc, !PT ;  /* 0x0040000012122812 */ /* 0x000fe400078efcff */
[----:B------:R-:W-:Y:S01]  /*17aa40*/  ISETP.LT.AND P2, PT, R29, UR32, !P0 ;  /* 0x000000201d007c0c */ /* 0x000fe2000c741270 */
[----:B------:R-:W-:Y:S01]  /*17aa50*/  VIADD R0, R4, 0xb8 ;  /* 0x000000b804007836 */ /* 0x000fe20000000000 */
[----:B------:R-:W-:Y:S01]  /*17aa60*/  ULDC UR36, c[0x0][0x228] ;  /* 0x00008a0000247ab9 */ /* 0x000fe20000000800 */
[----:B------:R-:W-:Y:S01]  /*17aa70*/  LOP3.LUT R18, R18, 0xffdfffff, RZ, 0xc0, !PT ;  /* 0xffdfffff12127812 */ /* 0x000fe200078ec0ff */
[----:B------:R0:W-:Y:S01]  /*17aa80*/  STL [R1+0x50e8], R5 ;  /* 0x0050e80501007387 */ /* 0x0001e20000100800 */
[----:B------:R-:W-:-:S02]  /*17aa90*/  ULDC UR32, c[0x0][0x228] ;  /* 0x00008a0000207ab9 */ /* 0x000fc40000000800 */
[----:B------:R-:W-:Y:S02]  /*17aaa0*/  @P1 LOP3.LUT R18, R18, 0x200000, RZ, 0xfc, !PT ;  /* 0x0020000012121812 */ /* 0x000fe400078efcff */
[----:B------:R-:W-:Y:S02]  /*17aab0*/  ISETP.LT.AND P1, PT, R2, UR40, !P0 ;  /* 0x0000002802007c0c */ /* 0x000fe4000c721270 */
[----:B------:R-:W-:Y:S01]  /*17aac0*/  LOP3.LUT R18, R18, 0xffefffff, RZ, 0xc0, !PT ;  /* 0xffefffff12127812 */ /* 0x000fe200078ec0ff */
[----:B------:R-:W-:-:S03]  /*17aad0*/  ULDC UR40, c[0x0][0x228] ;  /* 0x00008a0000287ab9 */ /* 0x000fc60000000800 */
[----:B------:R-:W-:Y:S02]  /*17aae0*/  @P2 LOP3.LUT R18, R18, 0x100000, RZ, 0xfc, !PT ;  /* 0x0010000012122812 */ /* 0x000fe400078efcff */
[----:B------:R-:W-:Y:S02]  /*17aaf0*/  ISETP.GE.AND P0, PT, R23, UR11, PT ;  /* 0x0000000b17007c0c */ /* 0x000fe4000bf06270 */
[----:B------:R-:W-:Y:S01]  /*17ab00*/  LOP3.LUT R18, R18, 0xfff7ffff, RZ, 0xc0, !PT ;  /* 0xfff7ffff12127812 */ /* 0x000fe200078ec0ff */
[----:B------:R-:W-:Y:S01]  /*17ab10*/  VIADD R23, R4, 0xb7 ;  /* 0x000000b704177836 */ /* 0x000fe20000000000 */
[----:B------:R-:W-:Y:S02]  /*17ab20*/  ULDC.64 UR10, c[0x0][0x228] ;  /* 0x00008a00000a7ab9 */ /* 0x000fe40000000a00 */
[----:B------:R-:W-:Y:S02]  /*17ab30*/  @P1 LOP3.LUT R18, R18, 0x80000, RZ, 0xfc, !PT ;  /* 0x0008000012121812 */ /* 0x000fe400078efcff */
[----:B------:R-:W-:-:S02]  /*17ab40*/  ISETP.LT.AND P1, PT, R29, UR26, !P0 ;  /* 0x0000001a1d007c0c */ /* 0x000fc4000c721270 */
[----:B------:R-:W-:Y:S01]  /*17ab50*/  ISETP.LT.AND P0, PT, R2, UR38, !P0 ;  /* 0x0000002602007c0c */ /* 0x000fe2000c701270 */
[----:B------:R-:W-:Y:S01]  /*17ab60*/  ULDC UR38, c[0x0][0x228] ;  /* 0x00008a0000267ab9 */ /* 0x000fe20000000800 */
[----:B------:R-:W-:Y:S01]  /*17ab70*/  LOP3.LUT R18, R18, 0xfffbffff, RZ, 0xc0, !PT ;  /* 0xfffbffff12127812 */ /* 0x000fe200078ec0ff */
[----:B------:R1:W-:Y:S01]  /*17ab80*/  STL [R1+0x50ec], R6 ;  /* 0x0050ec0601007387 */ /* 0x0003e20000100800 */
[----:B0-----:R-:W-:Y:S01]  /*17ab90*/  VIADD R5, R4, 0x47 ;  /* 0x0000004704057836 */ /* 0x001fe20000000000 */
        /* <DEDUP_REMOVED lines=18> */
[----:B------:R-:W-:-:S08]  /*17acc0*/  ULDC.64 UR8, c[0x0][0x228] ;  /* 0x00008a0000087ab9 */ /* 0x000fd00000000a00 */
[----:B------:R-:W-:-:S04]  /*17acd0*/  @P1 LOP3.LUT R18, R18, 0x4000, RZ, 0xfc, !PT ;  /* 0x0000400012121812 */ /* 0x000fc800078efcff */
[----:B------:R-:W-:-:S04]  /*17ace0*/  LOP3.LUT R18, R18, 0xffffdfff, RZ, 0xc0, !PT ;  /* 0xffffdfff12127812 */ /* 0x000fc800078ec0ff */
[----:B------:R-:W-:Y:S02]  /*17acf0*/  @P0 LOP3.LUT R18, R18, 0x2000, RZ, 0xfc, !PT ;  /* 0x0000200012120812 */ /* 0x000fe400078efcff */
[----:B------:R-:W-:-:S04]  /*17ad00*/  ISETP.GE.AND P0, PT, R0, UR17, PT ;  /* 0x0000001100007c0c */ /* 0x000fc8000bf06270 */
[----:B------:R-:W-:Y:S02]  /*17ad10*/  ISETP.LT.AND P1, PT, R29, UR8, !P0 ;  /* 0x000000081d007c0c */ /* 0x000fe4000c721270 */
[----:B------:R-:W-:Y:S02]  /*17ad20*/  ISETP.LT.AND P0, PT, R2, UR24, !P0 ;  /* 0x0000001802007c0c */ /* 0x000fe4000c701270 */
[----:B------:R-:W-:Y:S01]  /*17ad30*/  LOP3.LUT R18, R18, 0xffffefff, RZ, 0xc0, !PT ;  /* 0xffffefff12127812 */ /* 0x000fe200078ec0ff */
[C---:B------:R-:W-:Y:S02]  /*17ad40*/  VIADD R23, R4.reuse, 0xb5 ;  /* 0x000000b504177836 */ /* 0x040fe40000000000 */
[----:B------:R-:W-:Y:S01]  /*17ad50*/  VIADD R0, R4, 0xb4 ;  /* 0x000000b404007836 */ /* 0x000fe20000000000 */
[----:B------:R-:W-:-:S05]  /*17ad60*/  ULDC UR24, c[0x0][0x228] ;  /* 0x00008a0000187ab9 */ /* 0x000fca0000000800 */
[----:B------:R-:W-:-:S04]  /*17ad70*/  @P1 LOP3.LUT R18, R18, 0x1000, RZ, 0xfc, !PT ;  /* 0x0000100012121812 */ /* 0x000fc800078efcff */
[----:B------:R-:W-:-:S04]  /*17ad80*/  LOP3.LUT R18, R18, 0xfffff7ff, RZ, 0xc0, !PT ;  /* 0xfffff7ff12127812 */ /* 0x000fc800078ec0ff */
[----:B------:R-:W-:Y:S02]  /*17ad90*/  @P0 LOP3.LUT R18, R18, 0x800, RZ, 0xfc, !PT ;  /* 0x0000080012120812 */ /* 0x000fe400078efcff */
[----:B------:R-:W-:Y:S02]  /*17ada0*/  ISETP.GE.AND P0, PT, R23, UR19, PT ;  /* 0x0000001317007c0c */ /* 0x000fe4000bf06270 */
[----:B------:R-:W-:Y:S02]  /*17adb0*/  LOP3.LUT R18, R18, 0xfffffbff, RZ, 0xc0, !PT ;  /* 0xfffffbff12127812 */ /* 0x000fe400078ec0ff */
[----:B------:R-:W-:Y:S02]  /*17adc0*/  ISETP.LT.AND P1, PT, R29, UR10, !P0 ;  /* 0x0000000a1d007c0c */ /* 0x000fe4000c721270 */
[----:B------:R-:W-:Y:S01]  /*17add0*/  ISETP.LT.AND P0, PT, R2, UR22, !P0 ;  /* 0x0000001602007c0c */ /* 0x000fe2000c701270 */
[C---:B------:R-:W-:Y:S01]  /*17ade0*/  VIADD R23, R4.reuse, 0xb3 ;  /* 0x000000b304177836 */ /* 0x040fe20000000000 */
[----:B------:R0:W-:Y:S01]  /*17adf0*/  STL [R1+0x50f0], R7 ;  /* 0x0050f00701007387 */ /* 0x0001e20000100800 */
[----:B-1----:R-:W-:Y:S01]  /*17ae00*/  VIADD R6, R4, 0x48 ;  /* 0x0000004804067836 */ /* 0x002fe20000000000 */
[----:B------:R-:W-:-:S07]  /*17ae10*/  ULDC UR19, c[0x0][0x228] ;  /* 0x00008a0000137ab9 */ /* 0x000fce0000000800 */
[----:B------:R-:W-:Y:S01]  /*17ae20*/  @P1 LOP3.LUT R18, R18, 0x400, RZ, 0xfc, !PT ;  /* 0x0000040012121812 */ /* 0x000fe200078efcff */
[----:B------:R-:W-:-:S03]  /*17ae30*/  ULDC UR22, c[0x0][0x228] ;  /* 0x00008a0000167ab9 */ /* 0x000fc60000000800 */
[----:B------:R-:W-:-:S04]  /*17ae40*/  LOP3.LUT R18, R18, 0xfffffdff, RZ, 0xc0, !PT ;  /* 0xfffffdff12127812 */ /* 0x000fc800078ec0ff */
[----:B------:R-:W-:Y:S02]  /*17ae50*/  @P0 LOP3.LUT R18, R18, 0x200, RZ, 0xfc, !PT ;  /* 0x0000020012120812 */ /* 0x000fe400078efcff */
[----:B------:R-:W-:Y:S02]  /*17ae60*/  ISETP.GE.AND P0, PT, R0, UR21, PT ;  /* 0x0000001500007c0c */ /* 0x000fe4000bf06270 */
[----:B------:R-:W-:Y:S02]  /*17ae70*/  LOP3.LUT R18, R18, 0xfffffeff, RZ, 0xc0, !PT ;  /* 0xfffffeff12127812 */ /* 0x000fe400078ec0ff */
[----:B------:R-:W-:Y:S02]  /*17ae80*/  ISETP.LT.AND P1, PT, R29, UR12, !P0 ;  /* 0x0000000c1d007c0c */ /* 0x000fe4000c721270 */
[----:B------:R-:W-:Y:S01]  /*17ae90*/  ISETP.LT.AND P0, PT, R2, UR14, !P0 ;  /* 0x0000000e02007c0c */ /* 0x000fe2000c701270 */
[----:B------:R-:W-:Y:S01]  /*17aea0*/  ULDC.64 UR14, c[0x0][0x228] ;  /* 0x00008a00000e7ab9 */ /* 0x000fe20000000a00 */
[C---:B------:R-:W-:Y:S01]  /*17aeb0*/  VIADD R0, R4.reuse, 0xb2 ;  /* 0x000000b204007836 */ /* 0x040fe20000000000 */
        /* <DEDUP_REMOVED lines=13> */
[----:B-1----:R-:W-:Y:S01]  /*17af90*/  VIADD R11, R4, 0x4a ;  /* 0x0000004a040b7836 */ /* 0x002fe20000000000 */
[----:B------:R-:W-:-:S06]  /*17afa0*/  ULDC UR23, c[0x0][0x228] ;  /* 0x00008a0000177ab9 */ /* 0x000fcc0000000800 */
[----:B------:R-:W-:-:S04]  /*17afb0*/  @P1 LOP3.LUT R18, R18, 0x40, RZ, 0xfc, !PT ;  /* 0x0000004012121812 */ /* 0x000fc800078efcff */
[----:B------:R-:W-:-:S04]  /*17afc0*/  LOP3.LUT R18, R18, 0xffffffdf, RZ, 0xc0, !PT ;  /* 0xffffffdf12127812 */ /* 0x000fc800078ec0ff */
[----:B------:R-:W-:Y:S02]  /*17afd0*/  @P0 LOP3.LUT R18, R18, 0x20, RZ, 0xfc, !PT ;  /* 0x0000002012120812 */ /* 0x000fe400078efcff */
[----:B------:R-:W-:Y:S01]  /*17afe0*/  ISETP.GE.AND P0, PT, R0, UR5, PT ;  /* 0x0000000500007c0c */ /* 0x000fe2000bf06270 */
[----:B------:R-:W-:-:S03]  /*17aff0*/  ULDC.64 UR4, c[0x0][0x228] ;  /* 0x00008a0000047ab9 */ /* 0x000fc60000000a00 */
[----:B------:R-:W-:Y:S02]  /*17b000*/  ISETP.LT.AND P1, PT, R29, UR16, !P0 ;  /* 0x000000101d007c0c */ /* 0x000fe4000c721270 */
[----:B------:R-:W-:Y:S02]  /*17b010*/  ISETP.LT.AND P0, PT, R2, UR18, !P0 ;  /* 0x0000001202007c0c */ /* 0x000fe4000c701270 */
[----:B------:R-:W-:Y:S01]  /*17b020*/  LOP3.LUT R18, R18, 0xffffffef, RZ, 0xc0, !PT ;  /* 0xffffffef12127812 */ /* 0x000fe200078ec0ff */
[C---:B------:R-:W-:Y:S01]  /*17b030*/  VIADD R0, R4.reuse, 0xb0 ;  /* 0x000000b004007836 */ /* 0x040fe20000000000 */
[----:B------:R1:W-:Y:S01]  /*17b040*/  STL [R1+0x50fc], R15 ;  /* 0x0050fc0f01007387 */ /* 0x0003e20000100800 */
[----:B0-----:R-:W-:Y:S01]  /*17b050*/  VIADD R13, R4, 0x4b ;  /* 0x0000004b040d7836 */ /* 0x001fe20000000000 */
[----:B------:R-:W-:-:S05]  /*17b060*/  ULDC UR18, c[0x0][0x228] ;  /* 0x00008a0000127ab9 */ /* 0x000fca0000000800 */
        /* <DEDUP_REMOVED lines=8> */
[----:B------:R-:W-:Y:S01]  /*17b0f0*/  VIADD R23, R4, 0xaf ;  /* 0x000000af04177836 */ /* 0x000fe20000000000 */
[----:B------:R-:W-:-:S07]  /*17b100*/  ULDC UR42, c[0x0][0x228] ;  /* 0x00008a00002a7ab9 */ /* 0x000fce0000000800 */
        /* <DEDUP_REMOVED lines=9> */
[----:B------:R-:W-:-:S09]  /*17b1a0*/  ULDC UR48, c[0x0][0x228] ;  /* 0x00008a0000307ab9 */ /* 0x000fd20000000800 */
[----:B------:R-:W-:Y:S02]  /*17b1b0*/  @P0 LOP3.LUT R19, R19, 0x80000000, RZ, 0xfc, !PT ;  /* 0x8000000013130812 */ /* 0x000fe400078efcff */
[----:B------:R-:W-:Y:S02]  /*17b1c0*/  ISETP.GE.AND P0, PT, R23, UR11, PT ;  /* 0x0000000b17007c0c */ /* 0x000fe4000bf06270 */
[----:B------:R-:W-:Y:S01]  /*17b1d0*/  @P1 LOP3.LUT R18, R18, 0x1, RZ, 0xfc, !PT ;  /* 0x0000000112121812 */ /* 0x000fe200078efcff */
[----:B------:R-:W-:Y:S01]  /*17b1e0*/  ULDC.64 UR10, c[0x0][0x228] ;  /* 0x00008a00000a7ab9 */ /* 0x000fe20000000a00 */
        /* <DEDUP_REMOVED lines=15> */
[C---:B-1----:R-:W-:Y:S02]  /*17b2e0*/  VIADD R15, R4.reuse, 0x4c ;  /* 0x0000004c040f7836 */ /* 0x042fe40000000000 */
[C---:B------:R-:W-:Y:S02]  /*17b2f0*/  VIADD R22, R4.reuse, 0x81 ;  /* 0x0000008104167836 */ /* 0x040fe40000000000 */
[----:B------:R-:W-:Y:S01]  /*17b300*/  VIADD R24, R4, 0x78 ;  /* 0x0000007804187836 */ /* 0x000fe20000000000 */
[----:B------:R-:W-:Y:S01]  /*17b310*/  ULDC UR49, c[0x0][0x228] ;  /* 0x00008a0000317ab9 */ /* 0x000fe20000000800 */
        /* <DEDUP_REMOVED lines=22> */
[----:B-1----:R-:W-:Y:S01]  /*17b480*/  VIADD R9, R4, 0x4e ;  /* 0x0000004e04097836 */ /* 0x002fe20000000000 */
        /* <DEDUP_REMOVED lines=144> */
[----:B------:R-:W-:-:S07]  /*17bd90*/  ULDC UR48, c[0x0][0x228] ;  /* 0x00008a0000307ab9 */ /* 0x000fce0000000800 */
[----:B------:R-:W-:Y:S02]  /*17bda0*/  @P0 LOP3.LUT R20, R20, 0x80000000, RZ, 0xfc, !PT ;  /* 0x8000000014140812 */ /* 0x000fe400078efcff */
[----:B------:R-:W-:Y:S02]  /*17bdb0*/  ISETP.GE.AND P0, PT, R23, UR15, PT ;  /* 0x0000000f17007c0c */ /* 0x000fe4000bf06270 */
[----:B------:R-:W-:Y:S01]  /*17bdc0*/  @P1 LOP3.LUT R19, R19, 0x1, RZ, 0xfc, !PT ;  /* 0x0000000113131812 */ /* 0x000fe200078efcff */
[----:B------:R-:W-:Y:S01]  /*17bdd0*/  ULDC.64 UR14, c[0x0][0x228] ;  /* 0x00008a00000e7ab9 */ /* 0x000fe20000000a00 */
[----:B------:R-:W-:Y:S02]  /*17bde0*/  ISETP.LT.AND P1, PT, R29, UR12, !P0 ;  /* 0x0000000c1d007c0c */ /* 0x000fe4000c721270 */
[----:B------:R-:W-:Y:S02]  /*17bdf0*/  ISETP.LT.AND P0, PT, R2, UR44, !P0 ;  /* 0x0000002c02007c0c */ /* 0x000fe4000c701270 */
[----:B------:R-:W-:Y:S01]  /*17be00*/  LOP3.LUT R20, R20, 0xbfffffff, RZ, 0xc0, !PT ;  /* 0xbfffffff14147812 */ /* 0x000fe200078ec0ff */
[----:B------:R-:W-:-:S08]  /*17be10*/  ULDC UR44, c[0x0][0x228] ;  /* 0x00008a00002c7ab9 */ /* 0x000fd00000000800 */
[----:B------:R-:W-:-:S04]  /*17be20*/  @P1 LOP3.LUT R20, R20, 0x40000000, RZ, 0xfc, !PT ;  /* 0x4000000014141812 */ /* 0x000fc800078efcff */
[----:B------:R-:W-:-:S04]  /*17be30*/  LOP3.LUT R20, R20, 0xdfffffff, RZ, 0xc0, !PT ;  /* 0xdfffffff14147812 */ /* 0x000fc800078ec0ff */
[----:B------:R-:W-:Y:S02]  /*17be40*/  @P0 LOP3.LUT R20, R20, 0x20000000, RZ, 0xfc, !PT ;  /* 0x2000000014140812 */ /* 0x000fe400078efcff */
[----:B------:R-:W-:Y:S01]  /*17be50*/  ISETP.GE.AND P0, PT, R0, UR17, PT ;  /* 0x0000001100007c0c */ /* 0x000fe2000bf06270 */
[----:B------:R-:W-:Y:S01]  /*17be60*/  VIADD R23, R4, 0x9d ;  /* 0x0000009d04177836 */ /* 0x000fe20000000000 */
[----:B------:R-:W-:Y:S02]  /*17be70*/  ULDC.64 UR16, c[0x0][0x228] ;  /* 0x00008a0000107ab9 */ /* 0x000fe40000000a00 */
        /* <DEDUP_REMOVED lines=206> */
[----:B------:R0:W-:Y:S01]  /*17cb60*/  STL [R1+0x5160], R11 ;  /* 0x0051600b01007387 */ /* 0x0001e20000100800 */
[----:B-1----:R-:W-:Y:S01]  /*17cb70*/  VIADD R7, R4, 0x66 ;  /* 0x0000006604077836 */ /* 0x002fe20000000000 */
[----:B------:R-:W-:-:S06]  /*17cb80*/  ULDC UR24, c[0x0][0x228] ;  /* 0x00008a0000187ab9 */ /* 0x000fcc0000000800 */
[----:B------:R-:W-:-:S04]  /*17cb90*/  @P1 LOP3.LUT R21, R21, 0x400000, RZ, 0xfc, !PT ;  /* 0x0040000015151812 */ /* 0x000fc800078efcff */
[----:B------:R-:W-:-:S04]  /*17cba0*/  LOP3.LUT R21, R21, 0xffdfffff, RZ, 0xc0, !PT ;  /* 0xffdfffff15157812 */ /* 0x000fc800078ec0ff */
[----:B------:R-:W-:Y:S02]  /*17cbb0*/  @P0 LOP3.LUT R21, R21, 0x200000, RZ, 0xfc, !PT ;  /* 0x0020000015150812 */ /* 0x000fe400078efcff */
[----:B------:R-:W-:Y:S01]  /*17cbc0*/  ISETP.GE.AND P0, PT, R0, UR15, PT ;  /* 0x0000000f00007c0c */ /* 0x000fe2000bf06270 */
[----:B------:R1:W-:Y:S01]  /*17cbd0*/  STL [R1+0x5164], R13 ;  /* 0x0051640d01007387 */ /* 0x0003e20000100800 */
[----:B0-----:R-:W-:Y:S01]  /*17cbe0*/  VIADD R11, R4, 0x67 ;  /* 0x00000067040b7836 */ /* 0x001fe20000000000 */
[----:B------:R-:W-:Y:S02]  /*17cbf0*/  LOP3.LUT R21, R21, 0xffefffff, RZ, 0xc0, !PT ;  /* 0xffefffff15157812 */ /* 0x000fe400078ec0ff */
[----:B------:R-:W-:Y:S02]  /*17cc00*/  ISETP.LT.AND P1, PT, R29, UR12, !P0 ;  /* 0x0000000c1d007c0c */ /* 0x000fe4000c721270 */
[----:B------:R-:W-:Y:S01]  /*17cc10*/  ISETP.LT.AND P0, PT, R2, UR23, !P0 ;  /* 0x0000001702007c0c */ /* 0x000fe2000c701270 */
[----:B------:R0:W-:Y:S04]  /*17cc20*/  STL [R1+0x5168], R15 ;  /* 0x0051680f01007387 */ /* 0x0001e80000100800 */
[----:B------:R2:W-:Y:S04]  /*17cc30*/  STL [R1+0x516c], R17 ;  /* 0x00516c1101007387 */ /* 0x0005e80000100800 */
[----:B------:R3:W-:Y:S04]  /*17cc40*/  STL [R1+0x5170], R9 ;  /* 0x0051700901007387 */ /* 0x0007e80000100800 */
[----:B------:R4:W-:Y:S04]  /*17cc50*/  STL [R1+0x5174], R10 ;  /* 0x0051740a01007387 */ /* 0x0009e80000100800 */
[----:B------:R4:W-:Y:S04]  /*17cc60*/  STL [R1+0x5178], R12 ;  /* 0x0051780c01007387 */ /* 0x0009e80000100800 */
[----:B------:R4:W-:Y:S01]  /*17cc70*/  STL [R1+0x517c], R27 ;  /* 0x00517c1b01007387 */ /* 0x0009e20000100800 */
[----:B------:R-:W-:Y:S01]  /*17cc80*/  ULDC.64 UR14, c[0x0][0x228] ;  /* 0x00008a00000e7ab9 */ /* 0x000fe20000000a00 */
[----:B------:R-:W-:-:S02]  /*17cc90*/  @P1 LOP3.LUT R21, R21, 0x100000, RZ, 0xfc, !PT ;  /* 0x0010000015151812 */ /* 0x000fc400078efcff */
[----:B------:R4:W-:Y:S01]  /*17cca0*/  STL [R1+0x5180], R3 ;  /* 0x0051800301007387 */ /* 0x0009e20000100800 */
[C---:B-1----:R-:W-:Y:S02]  /*17ccb0*/  VIADD R13, R4.reuse, 0x68 ;  /* 0x00000068040d7836 */ /* 0x042fe40000000000 */
[----:B------:R-:W-:Y:S01]  /*17ccc0*/  VIADD R0, R4, 0x15a ;  /* 0x0000015a04007836 */ /* 0x000fe20000000000 */
[----:B------:R-:W-:Y:S01]  /*17ccd0*/  LOP3.LUT R21, R21, 0xfff7ffff, RZ, 0xc0, !PT ;  /* 0xfff7ffff15157812 */ /* 0x000fe200078ec0ff */
[----:B------:R1:W-:Y:S04]  /*17cce0*/  STL [R1+0x5184], R26 ;  /* 0x0051841a01007387 */ /* 0x0003e80000100800 */
[----:B------:R1:W-:Y:S01]  /*17ccf0*/  STL [R1+0x518c], R8 ;  /* 0x00518c0801007387 */ /* 0x0003e20000100800 */
[----:B------:R-:W-:Y:S01]  /*17cd00*/  ULDC UR23, c[0x0][0x228] ;  /* 0x00008a0000177ab9 */ /* 0x000fe20000000800 */
[----:B------:R-:W-:-:S02]  /*17cd10*/  @P0 LOP3.LUT R21, R21, 0x80000, RZ, 0xfc, !PT ;  /* 0x0008000015150812 */ /* 0x000fc400078efcff */
[----:B------:R-:W-:Y:S01]  /*17cd20*/  ISETP.GE.AND P0, PT, R28, UR17, PT ;  /* 0x000000111c007c0c */ /* 0x000fe2000bf06270 */
[----:B------:R1:W-:Y:S01]  /*17cd30*/  STL [R1+0x5190], R5 ;  /* 0x0051900501007387 */ /* 0x0003e20000100800 */
[----:B0-----:R-:W-:-:S03]  /*17cd40*/  VIADD R15, R4, 0x69 ;  /* 0x00000069040f7836 */ /* 0x001fc60000000000 */
[----:B------:R0:W-:Y:S01]  /*17cd50*/  STL [R1+0x5194], R6 ;  /* 0x0051940601007387 */ /* 0x0001e20000100800 */
[----:B--2---:R-:W-:-:S03]  /*17cd60*/  VIADD R17, R4, 0x6a ;  /* 0x0000006a04117836 */ /* 0x004fc60000000000 */
[----:B------:R2:W-:Y:S01]  /*17cd70*/  STL [R1+0x5198], R7 ;  /* 0x0051980701007387 */ /* 0x0005e20000100800 */
[----:B---3--:R-:W-:-:S03]  /*17cd80*/  VIADD R9, R4, 0x6b ;  /* 0x0000006b04097836 */ /* 0x008fc60000000000 */
[----:B------:R3:W-:Y:S01]  /*17cd90*/  STL [R1+0x519c], R11 ;  /* 0x00519c0b01007387 */ /* 0x0007e20000100800 */
[C---:B----4-:R-:W-:Y:S01]  /*17cda0*/  VIADD R10, R4.reuse, 0x6c ;  /* 0x0000006c040a7836 */ /* 0x050fe20000000000 */
[----:B------:R-:W-:Y:S02]  /*17cdb0*/  ISETP.LT.AND P1, PT, R29, UR14, !P0 ;  /* 0x0000000e1d007c0c */ /* 0x000fe4000c721270 */
[----:B------:R4:W-:Y:S01]  /*17cdc0*/  STL [R1+0x51a0], R13 ;  /* 0x0051a00d01007387 */ /* 0x0009e20000100800 */
[----:B------:R-:W-:-:S03]  /*17cdd0*/  VIADD R12, R4, 0x6d ;  /* 0x0000006d040c7836 */ /* 0x000fc60000000000 */
[----:B------:R-:W-:Y:S01]  /*17cde0*/  STL [R1+0x51a4], R15 ;  /* 0x0051a40f01007387 */ /* 0x000fe20000100800 */
[----:B------:R-:W-:-:S03]  /*17cdf0*/  VIADD R27, R4, 0x6e ;  /* 0x0000006e041b7836 */ /* 0x000fc60000000000 */
[----:B------:R-:W-:Y:S01]  /*17ce00*/  STL [R1+0x51a8], R17 ;  /* 0x0051a81101007387 */ /* 0x000fe20000100800 */
[----:B------:R-:W-:-:S03]  /*17ce10*/  VIADD R3, R4, 0x6f ;  /* 0x0000006f04037836 */ /* 0x000fc60000000000 */
[----:B------:R-:W-:Y:S01]  /*17ce20*/  STL [R1+0x51ac], R9 ;  /* 0x0051ac0901007387 */ /* 0x000fe20000100800 */
[----:B-1----:R-:W-:-:S03]  /*17ce30*/  VIADD R26, R4, 0x70 ;  /* 0x00000070041a7836 */ /* 0x002fc60000000000 */
[----:B------:R-:W-:Y:S04]  /*17ce40*/  STL [R1+0x51b0], R10 ;  /* 0x0051b00a01007387 */ /* 0x000fe80000100800 */
[----:B------:R-:W-:Y:S01]  /*17ce50*/  STL [R1+0x51b4], R12 ;  /* 0x0051b40c01007387 */ /* 0x000fe20000100800 */
[----:B------:R-:W-:-:S03]  /*17ce60*/  VIADD R8, R4, 0x72 ;  /* 0x0000007204087836 */ /* 0x000fc60000000000 */
[----:B------:R-:W-:Y:S01]  /*17ce70*/  STL [R1+0x51b8], R27 ;  /* 0x0051b81b01007387 */ /* 0x000fe20000100800 */
[----:B------:R-:W-:-:S03]  /*17ce80*/  VIADD R5, R4, 0x73 ;  /* 0x0000007304057836 */ /* 0x000fc60000000000 */
[----:B------:R1:W-:Y:S01]  /*17ce90*/  STL [R1+0x51bc], R3 ;  /* 0x0051bc0301007387 */ /* 0x0003e20000100800 */
[----:B0-----:R-:W-:Y:S01]  /*17cea0*/  VIADD R6, R4, 0x74 ;  /* 0x0000007404067836 */ /* 0x001fe20000000000 */
[----:B------:R-:W-:Y:S02]  /*17ceb0*/  ISETP.LT.AND P0, PT, R2, UR22, !P0 ;  /* 0x0000001602007c0c */ /* 0x000fe4000c701270 */
[----:B------:R-:W-:Y:S01]  /*17cec0*/  STL [R1+0x51c0], R26 ;  /* 0x0051c01a01007387 */ /* 0x000fe20000100800 */
[C---:B--2---:R-:W-:Y:S01]  /*17ced0*/  VIADD R7, R4.reuse, 0x75 ;  /* 0x0000007504077836 */ /* 0x044fe20000000000 */
[----:B------:R-:W-:Y:S02]  /*17cee0*/  LOP3.LUT R21, R21, 0xfffbffff, RZ, 0xc0, !PT ;  /* 0xfffbffff15157812 */ /* 0x000fe400078ec0ff */
[----:B------:R-:W-:Y:S01]  /*17cef0*/  STL [R1+0x51c8], R25 ;  /* 0x0051c81901007387 */ /* 0x000fe20000100800 */
[----:B---3--:R-:W-:-:S03]  /*17cf00*/  VIADD R11, R4, 0x76 ;  /* 0x00000076040b7836 */ /* 0x008fc60000000000 */
[----:B------:R-:W-:Y:S01]  /*17cf10*/  STL [R1+0x51cc], R8 ;  /* 0x0051cc0801007387 */ /* 0x000fe20000100800 */
[----:B----4-:R-:W-:-:S03]  /*17cf20*/  VIADD R13, R4, 0x77 ;  /* 0x00000077040d7836 */ /* 0x010fc60000000000 */
[----:B------:R-:W-:Y:S04]  /*17cf30*/  STL [R1+0x51d0], R5 ;  /* 0x0051d00501007387 */ /* 0x000fe80000100800 */
[----:B------:R-:W-:Y:S01]  /*17cf40*/  STL [R1+0x51d4], R6 ;  /* 0x0051d40601007387 */ /* 0x000fe20000100800 */
[----:B------:R-:W-:-:S03]  /*17cf50*/  @P1 LOP3.LUT R21, R21, 0x40000, RZ, 0xfc, !PT ;  /* 0x0004000015151812 */ /* 0x000fc600078efcff */
[----:B------:R-:W-:Y:S04]  /*17cf60*/  STL [R1+0x51d8], R7 ;  /* 0x0051d80701007387 */ /* 0x000fe80000100800 */
[----:B------:R-:W-:Y:S04]  /*17cf70*/  STL [R1+0x51dc], R11 ;  /* 0x0051dc0b01007387 */ /* 0x000fe80000100800 */
[----:B------:R0:W-:Y:S01]  /*17cf80*/  STL [R1+0x51e0], R13 ;  /* 0x0051e00d01007387 */ /* 0x0001e20000100800 */
[----:B------:R-:W-:Y:S01]  /*17cf90*/  LOP3.LUT R21, R21, 0xfffdffff, RZ, 0xc0, !PT ;  /* 0xfffdffff15157812 */ /* 0x000fe200078ec0ff */
[----:B------:R-:W-:Y:S01]  /*17cfa0*/  ULDC.64 UR16, c[0x0][0x228] ;  /* 0x00008a0000107ab9 */ /* 0x000fe20000000a00 */
[----:B-1----:R-:W-:-:S02]  /*17cfb0*/  VIADD R3, R4, 0x7f ;  /* 0x0000007f04037836 */ /* 0x002fc40000000000 */
[C---:B------:R-:W-:Y:S01]  /*17cfc0*/  VIADD R27, R4.reuse, 0x7e ;  /* 0x0000007e041b7836 */ /* 0x040fe20000000000 */
[----:B------:R-:W-:Y:S01]  /*17cfd0*/  @P0 LOP3.LUT R21, R21, 0x20000, RZ, 0xfc, !PT ;  /* 0x0002000015150812 */ /* 0x000fe200078efcff */
[C---:B------:R-:W-:Y:S02]  /*17cfe0*/  VIADD R12, R4.reuse, 0x7d ;  /* 0x0000007d040c7836 */ /* 0x040fe40000000000 */
[C---:B------:R-:W-:Y:S02]  /*17cff0*/  VIADD R10, R4.reuse, 0x7c ;  /* 0x0000007c040a7836 */ /* 0x040fe40000000000 */
[C---:B------:R-:W-:Y:S02]  /*17d000*/  VIADD R9, R4.reuse, 0x7b ;  /* 0x0000007b04097836 */ /* 0x040fe40000000000 */
[C---:B------:R-:W-:Y:S02]  /*17d010*/  VIADD R17, R4.reuse, 0x7a ;  /* 0x0000007a04117836 */ /* 0x040fe40000000000 */
[----:B0-----:R-:W-:-:S02]  /*17d020*/  VIADD R13, R4, 0x88 ;  /* 0x00000088040d7836 */ /* 0x001fc40000000000 */
[C---:B------:R-:W-:Y:S01]  /*17d030*/  VIADD R15, R4.reuse, 0x79 ;  /* 0x00000079040f7836 */ /* 0x040fe20000000000 */
[----:B------:R-:W-:Y:S02]  /*17d040*/  ULDC UR22, c[0x0][0x228] ;  /* 0x00008a0000167ab9 */ /* 0x000fe40000000800 */
[----:B------:R-:W-:Y:S02]  /*17d050*/  ISETP.GE.AND P0, PT, R13, UR5, PT ;  /* 0x000000050d007c0c */ /* 0x000fe4000bf06270 */
[----:B------:R-:W-:Y:S01]  /*17d060*/  LOP3.LUT R21, R21, 0xfffeffff, RZ, 0xc0, !PT ;  /* 0xfffeffff15157812 */ /* 0x000fe200078ec0ff */
[----:B------:R-:W-:Y:S01]  /*17d070*/  VIADD R11, R4, 0x87 ;  /* 0x00000087040b7836 */ /* 0x000fe20000000000 */
[----:B------:R-:W-:Y:S01]  /*17d080*/  ULDC.64 UR4, c[0x0][0x228] ;  /* 0x00008a0000047ab9 */ /* 0x000fe20000000a00 */
[----:B------:R-:W-:Y:S02]  /*17d090*/  ISETP.LT.AND P1, PT, R29, UR16, !P0 ;  /* 0x000000101d007c0c */ /* 0x000fe4000c721270 */
[----:B------:R-:W-:Y:S01]  /*17d0a0*/  ISETP.LT.AND P0, PT, R2, UR21, !P0 ;  /* 0x0000001502007c0c */ /* 0x000fe2000c701270 */
[----:B------:R-:W-:-:S02]  /*17d0b0*/  VIADD R7, R4, 0x86 ;  /* 0x0000008604077836 */ /* 0x000fc40000000000 */
[C---:B------:R-:W-:Y:S02]  /*17d0c0*/  VIADD R6, R4.reuse, 0x85 ;  /* 0x0000008504067836 */ /* 0x040fe40000000000 */
[C---:B------:R-:W-:Y:S02]  /*17d0d0*/  VIADD R5, R4.reuse, 0x84 ;  /* 0x0000008404057836 */ /* 0x040fe40000000000 */
[C---:B------:R-:W-:Y:S01]  /*17d0e0*/  VIADD R8, R4.reuse, 0x83 ;  /* 0x0000008304087836 */ /* 0x040fe20000000000 */
[----:B------:R0:W-:Y:S03]  /*17d0f0*/  STL [R1+0x5004], R14 ;  /* 0x0050040e01007387 */ /* 0x0001e60000100800 */
[----:B------:R-:W-:Y:S01]  /*17d100*/  @P1 LOP3.LUT R21, R21, 0x10000, RZ, 0xfc, !PT ;  /* 0x0001000015151812 */ /* 0x000fe200078efcff */
[C---:B------:R-:W-:Y:S02]  /*17d110*/  VIADD R25, R4.reuse, 0x82 ;  /* 0x0000008204197836 */ /* 0x040fe40000000000 */
[----:B------:R-:W-:Y:S01]  /*17d120*/  VIADD R26, R4, 0x80 ;  /* 0x00000080041a7836 */ /* 0x000fe20000000000 */
[----:B------:R-:W-:Y:S01]  /*17d130*/  ULDC UR21, c[0x0][0x228] ;  /* 0x00008a0000157ab9 */ /* 0x000fe20000000800 */
[----:B------:R-:W-:-:S04]  /*17d140*/  LOP3.LUT R21, R21, 0xffff7fff, RZ, 0xc0, !PT ;  /* 0xffff7fff15157812 */ /* 0x000fc800078ec0ff */
[----:B------:R-:W-:Y:S02]  /*17d150*/  @P0 LOP3.LUT R21, R21, 0x8000, RZ, 0xfc, !PT ;  /* 0x0000800015150812 */ /* 0x000fe400078efcff */
[----:B------:R-:W-:Y:S01]  /*17d160*/  ISETP.GE.AND P0, PT, R11, UR7, PT ;  /* 0x000000070b007c0c */ /* 0x000fe2000bf06270 */
[----:B------:R-:W-:-:S03]  /*17d170*/  ULDC.64 UR6, c[0x0][0x228] ;  /* 0x00008a0000067ab9 */ /* 0x000fc60000000a00 */
[----:B------:R-:W-:Y:S02]  /*17d180*/  ISETP.LT.AND P1, PT, R29, UR4, !P0 ;  /* 0x000000041d007c0c */ /* 0x000fe4000c721270 */
[----:B------:R-:W-:Y:S02]  /*17d190*/  ISETP.LT.AND P0, PT, R2, UR20, !P0 ;  /* 0x0000001402007c0c */ /* 0x000fe4000c701270 */
[----:B------:R-:W-:Y:S01]  /*17d1a0*/  LOP3.LUT R21, R21, 0xffffbfff, RZ, 0xc0, !PT ;  /* 0xffffbfff15157812 */ /* 0x000fe200078ec0ff */
[----:B0-----:R-:W-:Y:S01]  /*17d1b0*/  VIADD R14, R4, 0x159 ;  /* 0x00000159040e7836 */ /* 0x001fe20000000000 */
[----:B------:R-:W-:Y:S01]  /*17d1c0*/  STL [R1+0x5008], R16 ;  /* 0x0050081001007387 */ /* 0x000fe20000100800 */
        /* <DEDUP_REMOVED lines=9> */
[----:B------:R-:W-:Y:S01]  /*17d260*/  STL [R1+0x500c], R18 ;  /* 0x00500c1201007387 */ /* 0x000fe20000100800 */
        /* <DEDUP_REMOVED lines=15> */
[----:B------:R-:W-:Y:S01]  /*17d360*/  STL [R1+0x5014], R20 ;  /* 0x0050141401007387 */ /* 0x000fe20000100800 */
[----:B------:R-:W-:Y:S02]  /*17d370*/  ULDC.64 UR12, c[0x0][0x228] ;  /* 0x00008a00000c7ab9 */ /* 0x000fe40000000a00 */
        /* <DEDUP_REMOVED lines=9> */
[----:B------:R0:W-:Y:S01]  /*17d410*/  STL [R1+0x1c0], R0 ;  /* 0x0001c00001007387 */ /* 0x0001e20000100800 */
[----:B------:R-:W-:Y:S02]  /*17d420*/  ULDC.64 UR14, c[0x0][0x228] ;  /* 0x00008a00000e7ab9 */ /* 0x000fe40000000a00 */
[----:B------:R-:W-:Y:S01]  /*17d430*/  ISETP.LT.AND P1, PT, R29, UR12, !P0 ;  /* 0x0000000c1d007c0c */ /* 0x000fe2000c721270 */
[----:B0-----:R-:W-:Y:S01]  /*17d440*/  VIADD R0, R4, 0x15b ;  /* 0x0000015b04007836 */ /* 0x001fe20000000000 */
[----:B------:R-:W-:Y:S02]  /*17d450*/  ISETP.LT.AND P0, PT, R2, UR32, !P0 ;  /* 0x0000002002007c0c */ /* 0x000fe4000c701270 */
[----:B------:R-:W-:Y:S01]  /*17d460*/  LOP3.LUT R21, R21, 0xffffffbf, RZ, 0xc0, !PT ;  /* 0xffffffbf15157812 */ /* 0x000fe200078ec0ff */
[----:B------:R-:W-:Y:S01]  /*17d470*/  ULDC UR32, c[0x0][0x228] ;  /* 0x00008a0000207ab9 */ /* 0x000fe20000000800 */
[----:B------:R0:W-:Y:S04]  /*17d480*/  STL [R1+0x1bc], R0 ;  /* 0x0001bc0001007387 */ /* 0x0001e80000100800 */
[----:B------:R-:W2:Y:S03]  /*17d490*/  LDL.LU R13, [R1+0x51e0] ;  /* 0x0051e000010d7983 */ /* 0x000ea60000300800 */
[----:B------:R-:W-:Y:S01]  /*17d4a0*/  @P1 LOP3.LUT R21, R21, 0x40, RZ, 0xfc, !PT ;  /* 0x0000004015151812 */ /* 0x000fe200078efcff */
[----:B0-----:R-:W-:-:S05]  /*17d4b0*/  VIADD R0, R4, 0x15c ;  /* 0x0000015c04007836 */ /* 0x001fca0000000000 */
[----:B------:R0:W-:Y:S04]  /*17d4c0*/  STL [R1+0x1b8], R0 ;  /* 0x0001b80001007387 */ /* 0x0001e80000100800 */
[----:B------:R-:W3:Y:S01]  /*17d4d0*/  LDL.LU R11, [R1+0x51dc] ;  /* 0x0051dc00010b7983 */ /* 0x000ee20000300800 */
[----:B------:R-:W-:Y:S01]  /*17d4e0*/  LOP3.LUT R21, R21, 0xffffffdf, RZ, 0xc0, !PT ;  /* 0xffffffdf15157812 */ /* 0x000fe200078ec0ff */
[----:B0-----:R-:W-:-:S03]  /*17d4f0*/  VIADD R0, R4, 0x15d ;  /* 0x0000015d04007836 */ /* 0x001fc60000000000 */
[----:B------:R-:W-:Y:S02]  /*17d500*/  @P0 LOP3.LUT R21, R21, 0x20, RZ, 0xfc, !PT ;  /* 0x0000002015150812 */ /* 0x000fe400078efcff */
[----:B------:R0:W-:Y:S01]  /*17d510*/  STL [R1+0x1b4], R0 ;  /* 0x0001b40001007387 */ /* 0x0001e20000100800 */
[----:B------:R-:W-:-:S03]  /*17d520*/  ISETP.GE.AND P0, PT, R25, UR17, PT ;  /* 0x0000001119007c0c */ /* 0x000fc6000bf06270 */
[----:B------:R-:W4:Y:S01]  /*17d530*/  LDL.LU R7, [R1+0x51d8] ;  /* 0x0051d80001077983 */ /* 0x000f220000300800 */
[----:B------:R-:W-:Y:S01]  /*17d540*/  LOP3.LUT R21, R21, 0xffffffef, RZ, 0xc0, !PT ;  /* 0xffffffef15157812 */ /* 0x000fe200078ec0ff */
[----:B------:R-:W-:Y:S01]  /*17d550*/  ULDC.64 UR16, c[0x0][0x228] ;  /* 0x00008a0000107ab9 */ /* 0x000fe20000000a00 */
[----:B0-----:R-:W-:Y:S01]  /*17d560*/  VIADD R0, R4, 0x15e ;  /* 0x0000015e04007836 */ /* 0x001fe20000000000 */
[----:B------:R-:W-:-:S04]  /*17d570*/  ISETP.LT.AND P1, PT, R29, UR14, !P0 ;  /* 0x0000000e1d007c0c */ /* 0x000fc8000c721270 */
[----:B------:R0:W-:Y:S04]  /*17d580*/  STL [R1+0x1b0], R0 ;  /* 0x0001b00001007387 */ /* 0x0001e80000100800 */
[----:B------:R-:W4:Y:S01]  /*17d590*/  LDL.LU R6, [R1+0x51d4] ;  /* 0x0051d40001067983 */ /* 0x000f220000300800 */
[----:B0-----:R-:W-:Y:S01]  /*17d5a0*/  VIADD R0, R4, 0x15f ;  /* 0x0000015f04007836 */ /* 0x001fe20000000000 */
[----:B------:R-:W-:-:S03]  /*17d5b0*/  ISETP.LT.AND P0, PT, R2, UR40, !P0 ;  /* 0x0000002802007c0c */ /* 0x000fc6000c701270 */
[----:B------:R-:W-:Y:S01]  /*17d5c0*/  @P1 LOP3.LUT R21, R21, 0x10, RZ, 0xfc, !PT ;  /* 0x0000001015151812 */ /* 0x000fe200078efcff */
[----:B------:R-:W-:Y:S01]  /*17d5d0*/  ULDC UR40, c[0x0][0x228] ;  /* 0x00008a0000287ab9 */ /* 0x000fe20000000800 */
[----:B------:R0:W-:Y:S04]  /*17d5e0*/  STL [R1+0x1ac], R0 ;  /* 0x0001ac0001007387 */ /* 0x0001e80000100800 */
[----:B------:R-:W4:Y:S01]  /*17d5f0*/  LDL.LU R5, [R1+0x51d0] ;  /* 0x0051d00001057983 */ /* 0x000f220000300800 */
[----:B0-----:R-:W-:-:S05]  /*17d600*/  VIADD R0, R4, 0x160 ;  /* 0x0000016004007836 */ /* 0x001fca0000000000 */
[----:B------:R0:W-:Y:S04]  /*17d610*/  STL [R1+0x1a8], R0 ;  /* 0x0001a80001007387 */ /* 0x0001e80000100800 */
[----:B------:R-:W4:Y:S01]  /*17d620*/  LDL.LU R8, [R1+0x51cc] ;  /* 0x0051cc0001087983 */ /* 0x000f220000300800 */
[----:B------:R-:W-:Y:S01]  /*17d630*/  LOP3.LUT R21, R21, 0xfffffff7, RZ, 0xc0, !PT ;  /* 0xfffffff715157812 */ /* 0x000fe200078ec0ff */
[----:B0-----:R-:W-:-:S05]  /*17d640*/  VIADD R0, R4, 0x161 ;  /* 0x0000016104007836 */ /* 0x001fca0000000000 */
[----:B------:R0:W-:Y:S04]  /*17d650*/  STL [R1+0x1a4], R0 ;  /* 0x0001a40001007387 */ /* 0x0001e80000100800 */
[----:B------:R-:W4:Y:S01]  /*17d660*/  LDL.LU R25, [R1+0x51c8] ;  /* 0x0051c80001197983 */ /* 0x000f220000300800 */
[----:B------:R-:W-:Y:S02]  /*17d670*/  @P0 LOP3.LUT R21, R21, 0x8, RZ, 0xfc, !PT ;  /* 0x0000000815150812 */ /* 0x000fe400078efcff */
[----:B------:R-:W-:Y:S01]  /*17d680*/  ISETP.GE.AND P0, PT, R22, UR5, PT ;  /* 0x0000000516007c0c */ /* 0x000fe2000bf06270 */
[----:B------:R-:W-:Y:S01]  /*17d690*/  ULDC.64 UR4, c[0x0][0x228] ;  /* 0x00008a0000047ab9 */ /* 0x000fe20000000a00 */
[----:B0-----:R-:W-:-:S05]  /*17d6a0*/  VIADD R0, R4, 0x162 ;  /* 0x0000016204007836 */ /* 0x001fca0000000000 */
[----:B------:R0:W-:Y:S04]  /*17d6b0*/  STL [R1+0x1a0], R0 ;  /* 0x0001a00001007387 */ /* 0x0001e80000100800 */
[----:B------:R-:W2:Y:S01]  /*17d6c0*/  LDL.LU R22, [R1+0x51c4] ;  /* 0x0051c40001167983 */ /* 0x000ea20000300800 */
        /* <DEDUP_REMOVED lines=13> */
[----:B------:R-:W-:-:S07]  /*17d7a0*/  ULDC UR52, c[0x0][0x228] ;  /* 0x00008a0000347ab9 */ /* 0x000fce0000000800 */
[----:B------:R-:W-:Y:S02]  /*17d7b0*/  @P1 LOP3.LUT R21, R21, 0x1, RZ, 0xfc, !PT ;  /* 0x0000000115151812 */ /* 0x000fe400078efcff */
[----:B--2---:R-:W-:-:S04]  /*17d7c0*/  LOP3.LUT R22, R22, 0x7fffffff, RZ, 0xc0, !PT ;  /* 0x7fffffff16167812 */ /* 0x004fc800078ec0ff */
[----:B------:R-:W-:Y:S02]  /*17d7d0*/  @P0 LOP3.LUT R22, R22, 0x80000000, RZ, 0xfc, !PT ;  /* 0x8000000016160812 */ /* 0x000fe400078efcff */
[----:B------:R-:W-:Y:S01]  /*17d7e0*/  ISETP.GE.AND P0, PT, R3, UR9, PT ;  /* 0x0000000903007c0c */ /* 0x000fe2000bf06270 */
[----:B------:R-:W-:-:S03]  /*17d7f0*/  ULDC.64 UR8, c[0x0][0x228] ;  /* 0x00008a0000087ab9 */ /* 0x000fc60000000a00 */
[----:B------:R-:W-:Y:S02]  /*17d800*/  ISETP.LT.AND P1, PT, R29, UR6, !P0 ;  /* 0x000000061d007c0c */ /* 0x000fe4000c721270 */
[----:B------:R-:W-:Y:S02]  /*17d810*/  ISETP.LT.AND P0, PT, R2, UR59, !P0 ;  /* 0x0000003b02007c0c */ /* 0x000fe4000c701270 */
[----:B------:R-:W-:Y:S01]  /*17d820*/  LOP3.LUT R22, R22, 0xbfffffff, RZ, 0xc0, !PT ;  /* 0xbfffffff16167812 */ /* 0x000fe200078ec0ff */
[----:B------:R0:W-:Y:S04]  /*17d830*/  STL [R1+0x19c], R0 ;  /* 0x00019c0001007387 */ /* 0x0001e80000100800 */
[----:B------:R-:W2:Y:S01]  /*17d840*/  LDL.LU R26, [R1+0x51c0] ;  /* 0x0051c000011a7983 */ /* 0x000ea20000300800 */
[----:B------:R-:W-:-:S03]  /*17d850*/  ULDC UR59, c[0x0][0x228] ;  /* 0x00008a00003b7ab9 */ /* 0x000fc60000000800 */
        /* <DEDUP_REMOVED lines=69> */
[----:B------:R-:W-:Y:S01]  /*17dcb0*/  VIADD R24, R4, 0x62 ;  /* 0x0000006204187836 */ /* 0x000fe20000000000 */
[----:B------:R-:W-:-:S02]  /*17dcc0*/  ULDC UR60, c[0x0][0x228] ;  /* 0x00008a00003c7ab9 */ /* 0x000fc40000000800 */
        /* <DEDUP_REMOVED lines=13> */
[----:B---3--:R-:W-:Y:S01]  /*17dda0*/  ISETP.GE.AND P0, PT, R11, UR13, PT ;  /* 0x0000000d0b007c0c */ /* 0x008fe2000bf06270 */
[----:B------:R-:W-:-:S03]  /*17ddb0*/  ULDC.64 UR12, c[0x0][0x228] ;  /* 0x00008a00000c7ab9 */ /* 0x000fc60000000a00 */
[----:B------:R-:W-:Y:S02]  /*17ddc0*/  ISETP.LT.AND P1, PT, R29, UR10, !P0 ;  /* 0x0000000a1d007c0c */ /* 0x000fe4000c721270 */
[----:B------:R-:W-:Y:S02]  /*17ddd0*/  ISETP.LT.AND P0, PT, R2, UR56, !P0 ;  /* 0x0000003802007c0c */ /* 0x000fe4000c701270 */
[----:B------:R-:W-:Y:S01]  /*17dde0*/  LOP3.LUT R22, R22, 0xffffefff, RZ, 0xc0, !PT ;  /* 0xffffefff16167812 */ /* 0x000fe200078ec0ff */
[----:B------:R0:W-:Y:S04]  /*17ddf0*/  STL [R1+0x190], R0 ;  /* 0x0001900001007387 */ /* 0x0001e80000100800 */
[----:B------:R-:W3:Y:S01]  /*17de00*/  LDL.LU R12, [R1+0x51b4] ;  /* 0x0051b400010c7983 */ /* 0x000ee20000300800 */
[----:B------:R-:W-:-:S03]  /*17de10*/  ULDC UR56, c[0x0][0x228] ;  /* 0x00008a0000387ab9 */ /* 0x000fc60000000800 */
[----:B------:R-:W-:-:S04]  /*17de20*/  @P1 LOP3.LUT R22, R22, 0x1000, RZ, 0xfc, !PT ;  /* 0x0000100016161812 */ /* 0x000fc800078efcff */
[----:B------:R-:W-:-:S04]  /*17de30*/  LOP3.LUT R22, R22, 0xfffff7ff, RZ, 0xc0, !PT ;  /* 0xfffff7ff16167812 */ /* 0x000fc800078ec0ff */
[----:B------:R-:W-:Y:S02]  /*17de40*/  @P0 LOP3.LUT R22, R22, 0x800, RZ, 0xfc, !PT ;  /* 0x0000080016160812 */ /* 0x000fe400078efcff */
[----:B----4-:R-:W-:Y:S01]  /*17de50*/  ISETP.GE.AND P0, PT, R7, UR15, PT ;  /* 0x0000000f07007c0c */ /* 0x010fe2000bf06270 */
        /* <DEDUP_REMOVED lines=10> */
[----:B------:R0:W-:Y:S04]  /*17df00*/  STL [R1+0x18c], R0 ;  /* 0x00018c0001007387 */ /* 0x0001e80000100800 */
[----:B------:R-:W4:Y:S01]  /*17df10*/  LDL.LU R10, [R1+0x51b0] ;  /* 0x0051b000010a7983 */ /* 0x000f220000300800 */
[----:B------:R-:W-:Y:S02]  /*17df20*/  LOP3.LUT R22, R22, 0xfffffeff, RZ, 0xc0, !PT ;  /* 0xfffffeff16167812 */ /* 0x000fe400078ec0ff */
[----:B------:R-:W-:-:S02]  /*17df30*/  ISETP.LT.AND P1, PT, R29, UR14, !P0 ;  /* 0x0000000e1d007c0c */ /* 0x000fc4000c721270 */
[----:B------:R-:W-:Y:S01]  /*17df40*/  ISETP.LT.AND P0, PT, R2, UR54, !P0 ;  /* 0x0000003602007c0c */ /* 0x000fe2000c701270 */
[----:B------:R-:W-:Y:S01]  /*17df50*/  ULDC.64 UR16, c[0x0][0x228] ;  /* 0x00008a0000107ab9 */ /* 0x000fe20000000a00 */
[----:B------:R-:W-:Y:S01]  /*17df60*/  ULDC UR54, c[0x0][0x228] ;  /* 0x00008a0000367ab9 */ /* 0x000fe20000000800 */
[----:B0-----:R-:W-:-:S05]  /*17df70*/  VIADD R0, R4, 0x168 ;  /* 0x0000016804007836 */ /* 0x001fca0000000000 */
[----:B------:R0:W-:Y:S03]  /*17df80*/  STL [R1+0x188], R0 ;  /* 0x0001880001007387 */ /* 0x0001e60000100800 */
[----:B------:R-:W-:Y:S01]  /*17df90*/  @P1 LOP3.LUT R22, R22, 0x100, RZ, 0xfc, !PT ;  /* 0x0000010016161812 */ /* 0x000fe200078efcff */
[----:B------:R-:W4:Y:S03]  /*17dfa0*/  LDL.LU R9, [R1+0x51ac] ;  /* 0x0051ac0001097983 */ /* 0x000f260000300800 */
[----:B------:R-:W-:Y:S01]  /*17dfb0*/  LOP3.LUT R22, R22, 0xffffff7f, RZ, 0xc0, !PT ;  /* 0xffffff7f16167812 */ /* 0x000fe200078ec0ff */
[----:B0-----:R-:W-:-:S03]  /*17dfc0*/  VIADD R0, R4, 0x169 ;  /* 0x0000016904007836 */ /* 0x001fc60000000000 */
[----:B------:R-:W-:Y:S02]  /*17dfd0*/  @P0 LOP3.LUT R22, R22, 0x80, RZ, 0xfc, !PT ;  /* 0x0000008016160812 */ /* 0x000fe400078efcff */
[----:B------:R-:W-:Y:S01]  /*17dfe0*/  ISETP.GE.AND P0, PT, R5, UR5, PT ;  /* 0x0000000505007c0c */ /* 0x000fe2000bf06270 */
[----:B------:R-:W-:Y:S01]  /*17dff0*/  ULDC.64 UR4, c[0x0][0x228] ;  /* 0x00008a0000047ab9 */ /* 0x000fe20000000a00 */
[----:B------:R0:W-:Y:S04]  /*17e000*/  STL [R1+0x184], R0 ;  /* 0x0001840001007387 */ /* 0x0001e80000100800 */
[----:B------:R-:W4:Y:S01]  /*17e010*/  LDL.LU R17, [R1+0x51a8] ;  /* 0x0051a80001117983 */ /* 0x000f220000300800 */
[----:B------:R-:W-:Y:S01]  /*17e020*/  ISETP.LT.AND P1, PT, R29, UR16, !P0 ;  /* 0x000000101d007c0c */ /* 0x000fe2000c721270 */
[----:B0-----:R-:W-:-:S05]  /*17e030*/  VIADD R0, R4, 0x16a ;  /* 0x0000016a04007836 */ /* 0x001fca0000000000 */
[----:B------:R0:W-:Y:S04]  /*17e040*/  STL [R1+0x180], R0 ;  /* 0x0001800001007387 */ /* 0x0001e80000100800 */
[----:B------:R-:W4:Y:S01]  /*17e050*/  LDL.LU R15, [R1+0x51a4] ;  /* 0x0051a400010f7983 */ /* 0x000f220000300800 */
[----:B------:R-:W-:Y:S02]  /*17e060*/  ISETP.LT.AND P0, PT, R2, UR53, !P0 ;  /* 0x0000003502007c0c */ /* 0x000fe4000c701270 */
[----:B------:R-:W-:Y:S01]  /*17e070*/  LOP3.LUT R22, R22, 0xffffffbf, RZ, 0xc0, !PT ;  /* 0xffffffbf16167812 */ /* 0x000fe200078ec0ff */
[----:B------:R-:W-:Y:S01]  /*17e080*/  ULDC UR53, c[0x0][0x228] ;  /* 0x00008a0000357ab9 */ /* 0x000fe20000000800 */
[----:B0-----:R-:W-:-:S05]  /*17e090*/  VIADD R0, R4, 0x16b ;  /* 0x0000016b04007836 */ /* 0x001fca0000000000 */
[----:B------:R0:W-:Y:S01]  /*17e0a0*/  STL [R1+0x17c], R0 ;  /* 0x00017c0001007387 */ /* 0x0001e20000100800 */
[----:B------:R-:W-:Y:S01]  /*17e0b0*/  @P1 LOP3.LUT R22, R22, 0x40, RZ, 0xfc, !PT ;  /* 0x0000004016161812 */ /* 0x000fe200078efcff */
[----:B0-----:R-:W-:-:S05]  /*17e0c0*/  VIADD R0, R4, 0x16c ;  /* 0x0000016c04007836 */ /* 0x001fca0000000000 */
[----:B------:R0:W-:Y:S04]  /*17e0d0*/  STL [R1+0x178], R0 ;  /* 0x0001780001007387 */ /* 0x0001e80000100800 */
[----:B------:R-:W4:Y:S01]  /*17e0e0*/  LDL.LU R13, [R1+0x51a0] ;  /* 0x0051a000010d7983 */ /* 0x000f220000300800 */
        /* <DEDUP_REMOVED lines=30> */
[----:B------:R-:W3:Y:S01]  /*17e2d0*/  LDL.LU R25, [R1+0x5188] ;  /* 0x0051880001197983 */ /* 0x000ee20000300800 */
[----:B------:R-:W-:Y:S02]  /*17e2e0*/  ISETP.LT.AND P1, PT, R29, UR6, !P0 ;  /* 0x000000061d007c0c */ /* 0x000fe4000c721270 */
[----:B------:R-:W-:Y:S02]  /*17e2f0*/  ISETP.LT.AND P0, PT, R2, UR50, !P0 ;  /* 0x0000003202007c0c */ /* 0x000fe4000c701270 */
[----:B------:R-:W-:Y:S01]  /*17e300*/  LOP3.LUT R22, R22, 0xfffffffb, RZ, 0xc0, !PT ;  /* 0xfffffffb16167812 */ /* 0x000fe200078ec0ff */
[----:B------:R-:W-:-:S08]  /*17e310*/  ULDC UR50, c[0x0][0x228] ;  /* 0x00008a0000327ab9 */ /* 0x000fd00000000800 */
[----:B------:R-:W-:-:S04]  /*17e320*/  @P1 LOP3.LUT R22, R22, 0x4, RZ, 0xfc, !PT ;  /* 0x0000000416161812 */ /* 0x000fc800078efcff */
[----:B------:R-:W-:-:S04]  /*17e330*/  LOP3.LUT R22, R22, 0xfffffffd, RZ, 0xc0, !PT ;  /* 0xfffffffd16167812 */ /* 0x000fc800078ec0ff */
[----:B------:R-:W-:Y:S02]  /*17e340*/  @P0 LOP3.LUT R22, R22, 0x2, RZ, 0xfc, !PT ;  /* 0x0000000216160812 */ /* 0x000fe400078efcff */
[----:B--2---:R-:W-:Y:S01]  /*17e350*/  ISETP.GE.AND P0, PT, R26, UR11, PT ;  /* 0x0000000b1a007c0c */ /* 0x004fe2000bf06270 */
[----:B------:R-:W-:-:S03]  /*17e360*/  ULDC.64 UR10, c[0x0][0x228] ;  /* 0x00008a00000a7ab9 */ /* 0x000fc60000000a00 */
[----:B------:R-:W-:Y:S02]  /*17e370*/  ISETP.LT.AND P1, PT, R29, UR8, !P0 ;  /* 0x000000081d007c0c */ /* 0x000fe4000c721270 */
[----:B------:R-:W-:Y:S02]  /*17e380*/  ISETP.LT.AND P0, PT, R2, UR49, !P0 ;  /* 0x0000003102007c0c */ /* 0x000fe4000c701270 */
[----:B------:R-:W-:Y:S01]  /*17e390*/  LOP3.LUT R22, R22, 0xfffffffe, RZ, 0xc0, !PT ;  /* 0xfffffffe16167812 */ /* 0x000fe200078ec0ff */
[----:B0-----:R-:W-:Y:S01]  /*17e3a0*/  VIADD R0, R4, 0x173 ;  /* 0x0000017304007836 */ /* 0x001fe20000000000 */
[----:B------:R-:W-:-:S07]  /*17e3b0*/  ULDC UR49, c[0x0][0x228] ;  /* 0x00008a0000317ab9 */ /* 0x000fce0000000800 */
[----:B------:R-:W-:Y:S01]  /*17e3c0*/  @P1 LOP3.LUT R22, R22, 0x1, RZ, 0xfc, !PT ;  /* 0x0000000116161812 */ /* 0x000fe200078efcff */
[----:B------:R0:W-:Y:S04]  /*17e3d0*/  STL [R1+0x15c], R0 ;  /* 0x00015c0001007387 */ /* 0x0001e80000100800 */
[----:B------:R-:W2:Y:S01]  /*17e3e0*/  LDL.LU R26, [R1+0x5184] ;  /* 0x00518400011a7983 */ /* 0x000ea20000300800 */
[----:B---3--:R-:W-:-:S04]  /*17e3f0*/  LOP3.LUT R25, R25, 0x7fffffff, RZ, 0xc0, !PT ;  /* 0x7fffffff19197812 */ /* 0x008fc800078ec0ff */
        /* <DEDUP_REMOVED lines=38> */
[----:B------:R0:W-:Y:S04]  /*17e660*/  STL [R1+0x154], R0 ;  /* 0x0001540001007387 */ /* 0x0001e80000100800 */
[----:B------:R-:W4:Y:S01]  /*17e670*/  LDL.LU R27, [R1+0x517c] ;  /* 0x00517c00011b7983 */ /* 0x000f220000300800 */
        /* <DEDUP_REMOVED lines=51> */
[C---:B0-----:R-:W-:Y:S02]  /*17e9b0*/  VIADD R0, R4.reuse, 0x178 ;  /* 0x0000017804007836 */ /* 0x041fe40000000000 */
[C---:B------:R-:W-:Y:S02]  /*17e9c0*/  VIADD R22, R4.reuse, 0x19a ;  /* 0x0000019a04167836 */ /* 0x040fe40000000000 */
[C---:B------:R-:W-:Y:S02]  /*17e9d0*/  VIADD R21, R4.reuse, 0x19b ;  /* 0x0000019b04157836 */ /* 0x040fe40000000000 */
[----:B------:R-:W-:-:S02]  /*17e9e0*/  VIADD R20, R4, 0x19c ;  /* 0x0000019c04147836 */ /* 0x000fc40000000000 */
[C---:B------:R-:W-:Y:S02]  /*17e9f0*/  VIADD R19, R4.reuse, 0x19d ;  /* 0x0000019d04137836 */ /* 0x040fe40000000000 */
        /* <DEDUP_REMOVED lines=28> */
[----:B------:R0:W-:Y:S01]  /*17ebc0*/  STL [R1+0x144], R0 ;  /* 0x0001440001007387 */ /* 0x0001e20000100800 */
[----:B------:R-:W-:Y:S01]  /*17ebd0*/  ULDC.64 UR6, c[0x0][0x228] ;  /* 0x00008a0000067ab9 */ /* 0x000fe20000000a00 */
[----:B------:R-:W-:Y:S02]  /*17ebe0*/  LOP3.LUT R25, R25, 0xfffffeff, RZ, 0xc0, !PT ;  /* 0xfffffeff19197812 */ /* 0x000fe400078ec0ff */
[----:B------:R-:W-:Y:S02]  /*17ebf0*/  ISETP.LT.AND P1, PT, R29, UR4, !P0 ;  /* 0x000000041d007c0c */ /* 0x000fe4000c721270 */
[----:B------:R-:W-:Y:S01]  /*17ec00*/  ISETP.LT.AND P0, PT, R2, UR20, !P0 ;  /* 0x0000001402007c0c */ /* 0x000fe2000c701270 */
[----:B------:R-:W4:Y:S01]  /*17ec10*/  LDL.LU R17, [R1+0x516c] ;  /* 0x00516c0001117983 */ /* 0x000f220000300800 */
[----:B------:R-:W-:Y:S01]  /*17ec20*/  ULDC UR4, c[0x0][0x228] ;  /* 0x00008a0000047ab9 */ /* 0x000fe20000000800 */
[----:B------:R-:W-:-:S08]  /*17ec30*/  ULDC UR20, c[0x0][0x228] ;  /* 0x00008a0000147ab9 */ /* 0x000fd00000000800 */
[----:B------:R-:W-:-:S04]  /*17ec40*/  @P1 LOP3.LUT R25, R25, 0x100, RZ, 0xfc, !PT ;  /* 0x0000010019191812 */ /* 0x000fc800078efcff */
[----:B------:R-:W-:Y:S01]  /*17ec50*/  LOP3.LUT R25, R25, 0xffffff7f, RZ, 0xc0, !PT ;  /* 0xffffff7f19197812 */ /* 0x000fe200078ec0ff */
[----:B0-----:R-:W-:-:S03]  /*17ec60*/  VIADD R0, R4, 0x17a ;  /* 0x0000017a04007836 */ /* 0x001fc60000000000 */
[----:B------:R-:W-:Y:S02]  /*17ec70*/  @P0 LOP3.LUT R25, R25, 0x80, RZ, 0xfc, !PT ;  /* 0x0000008019190812 */ /* 0x000fe400078efcff */
[----:B------:R-:W-:Y:S01]  /*17ec80*/  ISETP.GE.AND P0, PT, R8, UR9, PT ;  /* 0x0000000908007c0c */ /* 0x000fe2000bf06270 */
[----:B------:R0:W-:Y:S04]  /*17ec90*/  STL [R1+0x140], R0 ;  /* 0x0001400001007387 */ /* 0x0001e80000100800 */
[----:B------:R-:W4:Y:S01]  /*17eca0*/  LDL.LU R15, [R1+0x5168] ;  /* 0x00516800010f7983 */ /* 0x000f220000300800 */
[----:B------:R-:W-:Y:S02]  /*17ecb0*/  LOP3.LUT R25, R25, 0xffffffbf, RZ, 0xc0, !PT ;  /* 0xffffffbf19197812 */ /* 0x000fe400078ec0ff */
[----:B------:R-:W-:Y:S01]  /*17ecc0*/  ISETP.LT.AND P1, PT, R29, UR6, !P0 ;  /* 0x000000061d007c0c */ /* 0x000fe2000c721270 */
[----:B------:R-:W-:Y:S01]  /*17ecd0*/  ULDC.64 UR8, c[0x0][0x228] ;  /* 0x00008a0000087ab9 */ /* 0x000fe20000000a00 */
[----:B0-----:R-:W-:Y:S01]  /*17ece0*/  VIADD R0, R4, 0x17b ;  /* 0x0000017b04007836 */ /* 0x001fe20000000000 */
[----:B------:R-:W-:Y:S01]  /*17ecf0*/  ISETP.LT.AND P0, PT, R2, UR19, !P0 ;  /* 0x0000001302007c0c */ /* 0x000fe2000c701270 */
[----:B------:R-:W-:Y:S01]  /*17ed00*/  ULDC UR6, c[0x0][0x228] ;  /* 0x00008a0000067ab9 */ /* 0x000fe20000000800 */
[----:B------:R-:W-:-:S02]  /*17ed10*/  ULDC UR19, c[0x0][0x228] ;  /* 0x00008a0000137ab9 */ /* 0x000fc40000000800 */
[----:B------:R0:W-:Y:S04]  /*17ed20*/  STL [R1+0x13c], R0 ;  /* 0x00013c0001007387 */ /* 0x0001e80000100800 */
[----:B------:R-:W4:Y:S02]  /*17ed30*/  LDL.LU R13, [R1+0x5164] ;  /* 0x00516400010d7983 */ /* 0x000f240000300800 */
        /* <DEDUP_REMOVED lines=16> */
[----:B------:R-:W-:Y:S01]  /*17ee40*/  ULDC UR8, c[0x0][0x228] ;  /* 0x00008a0000087ab9 */ /* 0x000fe20000000800 */
[----:B0-----:R-:W-:Y:S01]  /*17ee50*/  VIADD R0, R4, 0x17f ;  /* 0x0000017f04007836 */ /* 0x001fe20000000000 */
[----:B------:R-:W-:Y:S02]  /*17ee60*/  ISETP.LT.AND P0, PT, R2, UR18, !P0 ;  /* 0x0000001202007c0c */ /* 0x000fe4000c701270 */
[----:B------:R-:W-:Y:S01]  /*17ee70*/  @P1 LOP3.LUT R25, R25, 0x10, RZ, 0xfc, !PT ;  /* 0x0000001019191812 */ /* 0x000fe200078efcff */
[C---:B------:R-:W-:Y:S01]  /*17ee80*/  VIADD R24, R4.reuse, 0x53 ;  /* 0x0000005304187836 */ /* 0x040fe20000000000 */
        /* <DEDUP_REMOVED lines=8> */
[----:B------:R0:W-:Y:S01]  /*17ef10*/  STL [R1+0x124], R0 ;  /* 0x0001240001007387 */ /* 0x0001e20000100800 */
[----:B------:R-:W-:Y:S02]  /*17ef20*/  @P0 LOP3.LUT R25, R25, 0x8, RZ, 0xfc, !PT ;  /* 0x0000000819190812 */ /* 0x000fe400078efcff */
[----:B--2---:R-:W-:Y:S01]  /*17ef30*/  ISETP.GE.AND P0, PT, R26, UR13, PT ;  /* 0x0000000d1a007c0c */ /* 0x004fe2000bf06270 */
[----:B------:R-:W-:Y:S01]  /*17ef40*/  ULDC.64 UR12, c[0x0][0x228] ;  /* 0x00008a00000c7ab9 */ /* 0x000fe20000000a00 */
[----:B0-----:R-:W-:-:S05]  /*17ef50*/  VIADD R0, R4, 0x182 ;  /* 0x0000018204007836 */ /* 0x001fca0000000000 */
[----:B------:R0:W-:Y:S04]  /*17ef60*/  STL [R1+0x120], R0 ;  /* 0x0001200001007387 */ /* 0x0001e80000100800 */
[----:B------:R-:W2:Y:S01]  /*17ef70*/  LDL.LU R26, [R1+0x514c] ;  /* 0x00514c00011a7983 */ /* 0x000ea20000300800 */
[----:B------:R-:W-:Y:S02]  /*17ef80*/  ISETP.LT.AND P1, PT, R29, UR10, !P0 ;  /* 0x0000000a1d007c0c */ /* 0x000fe4000c721270 */
[----:B------:R-:W-:Y:S02]  /*17ef90*/  ISETP.LT.AND P0, PT, R2, UR32, !P0 ;  /* 0x0000002002007c0c */ /* 0x000fe4000c701270 */
[----:B------:R-:W-:Y:S01]  /*17efa0*/  LOP3.LUT R25, R25, 0xfffffffb, RZ, 0xc0, !PT ;  /* 0xfffffffb19197812 */ /* 0x000fe200078ec0ff */
[----:B------:R-:W-:Y:S01]  /*17efb0*/  ULDC UR10, c[0x0][0x228] ;  /* 0x00008a00000a7ab9 */ /* 0x000fe20000000800 */
[----:B------:R-:W-:-:S02]  /*17efc0*/  VIADD R14, R4, 0x1a0 ;  /* 0x000001a0040e7836 */ /* 0x000fc40000000000 */
[C---:B------:R-:W-:Y:S02]  /*17efd0*/  VIADD R28, R4.reuse, 0x1a8 ;  /* 0x000001a8041c7836 */ /* 0x040fe40000000000 */
[----:B------:R-:W-:Y:S01]  /*17efe0*/  VIADD R23, R4, 0x1aa ;  /* 0x000001aa04177836 */ /* 0x000fe20000000000 */
[----:B------:R-:W-:Y:S02]  /*17eff0*/  ULDC UR32, c[0x0][0x228] ;  /* 0x00008a0000207ab9 */ /* 0x000fe40000000800 */
        /* <DEDUP_REMOVED lines=12> */
[----:B------:R-:W3:Y:S04]  /*17f0c0*/  LDL.LU R3, [R1+0x5148] ;  /* 0x0051480001037983 */ /* 0x000ee80000300800 */
[----:B------:R-:W-:Y:S01]  /*17f0d0*/  STL [R1+0x5020], R25 ;  /* 0x0050201901007387 */ /* 0x000fe20000100800 */
[----:B0-----:R-:W-:-:S05]  /*17f0e0*/  VIADD R0, R4, 0x184 ;  /* 0x0000018404007836 */ /* 0x001fca0000000000 */
[----:B------:R0:W-:Y:S01]  /*17f0f0*/  STL [R1+0x118], R0 ;  /* 0x0001180001007387 */ /* 0x0001e20000100800 */
[----:B--2---:R-:W-:-:S04]  /*17f100*/  LOP3.LUT R26, R26, 0x7fffffff, RZ, 0xc0, !PT ;  /* 0x7fffffff1a1a7812 */ /* 0x004fc800078ec0ff */
[----:B------:R-:W-:Y:S02]  /*17f110*/  @P0 LOP3.LUT R26, R26, 0x80000000, RZ, 0xfc, !PT ;  /* 0x800000001a1a0812 */ /* 0x000fe400078efcff */
[----:B----4-:R-:W-:Y:S01]  /*17f120*/  ISETP.GE.AND P0, PT, R27, UR17, PT ;  /* 0x000000111b007c0c */ /* 0x010fe2000bf06270 */
[----:B------:R-:W-:Y:S01]  /*17f130*/  ULDC.64 UR16, c[0x0][0x228] ;  /* 0x00008a0000107ab9 */ /* 0x000fe20000000a00 */
[----:B------:R-:W2:Y:S02]  /*17f140*/  LDL.LU R27, [R1+0x5144] ;  /* 0x00514400011b7983 */ /* 0x000ea40000300800 */
[----:B------:R-:W-:Y:S02]  /*17f150*/  ISETP.LT.AND P1, PT, R29, UR14, !P0 ;  /* 0x0000000e1d007c0c */ /* 0x000fe4000c721270 */
[----:B------:R-:W-:Y:S02]  /*17f160*/  ISETP.LT.AND P0, PT, R2, UR58, !P0 ;  /* 0x0000003a02007c0c */ /* 0x000fe4000c701270 */
[----:B------:R-:W-:Y:S01]  /*17f170*/  LOP3.LUT R26, R26, 0xbfffffff, RZ, 0xc0, !PT ;  /* 0xbfffffff1a1a7812 */ /* 0x000fe200078ec0ff */
[----:B0-----:R-:W-:-:S02]  /*17f180*/  VIADD R0, R4, 0x185 ;  /* 0x0000018504007836 */ /* 0x001fc40000000000 */
[----:B------:R-:W-:Y:S01]  /*17f190*/  VIADD R25, R4, 0x199 ;  /* 0x0000019904197836 */ /* 0x000fe20000000000 */
[----:B------:R-:W-:-:S05]  /*17f1a0*/  ULDC UR58, c[0x0][0x228] ;  /* 0x00008a00003a7ab9 */ /* 0x000fca0000000800 */
        /* <DEDUP_REMOVED lines=106> */
[----:B0-----:R-:W-:-:S08]  /*17f850*/  VIADD R0, R4, 0x189 ;  /* 0x0000018904007836 */ /* 0x001fd00000000000 */
[----:B------:R-:W-:Y:S01]  /*17f860*/  @P1 LOP3.LUT R26, R26, 0x100, RZ, 0xfc, !PT ;  /* 0x000001001a1a1812 */ /* 0x000fe200078efcff */
[----:B------:R0:W-:Y:S04]  /*17f870*/  STL [R1+0x104], R0 ;  /* 0x0001040001007387 */ /* 0x0001e80000100800 */
[----:B------:R-:W4:Y:S01]  /*17f880*/  LDL.LU R15, [R1+0x5130] ;  /* 0x00513000010f7983 */ /* 0x000f220000300800 */
[----:B------:R-:W-:-:S04]  /*17f890*/  LOP3.LUT R26, R26, 0xffffff7f, RZ, 0xc0, !PT ;  /* 0xffffff7f1a1a7812 */ /* 0x000fc800078ec0ff */
[----:B------:R-:W-:Y:S02]  /*17f8a0*/  @P0 LOP3.LUT R26, R26, 0x80, RZ, 0xfc, !PT ;  /* 0x000000801a1a0812 */ /* 0x000fe400078efcff */
[----:B------:R-:W-:Y:S01]  /*17f8b0*/  ISETP.GE.AND P0, PT, R24, UR13, PT ;  /* 0x0000000d18007c0c */ /* 0x000fe2000bf06270 */
[----:B------:R-:W-:Y:S01]  /*17f8c0*/  ULDC.64 UR12, c[0x0][0x228] ;  /* 0x00008a00000c7ab9 */ /* 0x000fe20000000a00 */
[----:B0-----:R-:W-:Y:S02]  /*17f8d0*/  VIADD R0, R4, 0x18a ;  /* 0x0000018a04007836 */ /* 0x001fe40000000000 */
[----:B------:R-:W-:-:S03]  /*17f8e0*/  ISETP.LT.AND P1, PT, R29, UR10, !P0 ;  /* 0x0000000a1d007c0c */ /* 0x000fc6000c721270 */
[----:B------:R0:W-:Y:S04]  /*17f8f0*/  STL [R1+0x100], R0 ;  /* 0x0001000001007387 */ /* 0x0001e80000100800 */
[----:B------:R-:W4:Y:S01]  /*17f900*/  LDL.LU R13, [R1+0x512c] ;  /* 0x00512c00010d7983 */ /* 0x000f220000300800 */
[----:B------:R-:W-:Y:S02]  /*17f910*/  ISETP.LT.AND P0, PT, R2, UR53, !P0 ;  /* 0x0000003502007c0c */ /* 0x000fe4000c701270 */
[----:B------:R-:W-:Y:S01]  /*17f920*/  LOP3.LUT R26, R26, 0xffffffbf, RZ, 0xc0, !PT ;  /* 0xffffffbf1a1a7812 */ /* 0x000fe200078ec0ff */
[C---:B------:R-:W-:Y:S01]  /*17f930*/  VIADD R24, R4.reuse, 0x45 ;  /* 0x0000004504187836 */ /* 0x040fe20000000000 */
[----:B------:R-:W-:Y:S01]  /*17f940*/  ULDC UR53, c[0x0][0x228] ;  /* 0x00008a0000357ab9 */ /* 0x000fe20000000800 */
[----:B0-----:R-:W-:-:S05]  /*17f950*/  VIADD R0, R4, 0x18b ;  /* 0x0000018b04007836 */ /* 0x001fca0000000000 */
[----:B------:R0:W-:Y:S04]  /*17f960*/  STL [R1+0xfc], R0 ;  /* 0x0000fc0001007387 */ /* 0x0001e80000100800 */
[----:B------:R-:W4:Y:S01]  /*17f970*/  LDL.LU R11, [R1+0x5128] ;  /* 0x00512800010b7983 */ /* 0x000f220000300800 */
        /* <DEDUP_REMOVED lines=8> */
[----:B---3--:R-:W-:-:S03]  /*17fa00*/  ISETP.GE.AND P0, PT, R3, UR15, PT ;  /* 0x0000000f03007c0c */ /* 0x008fc6000bf06270 */
[----:B------:R-:W3:Y:S01]  /*17fa10*/  LDL.LU R6, [R1+0x5120] ;  /* 0x0051200001067983 */ /* 0x000ee20000300800 */
[----:B------:R-:W-:Y:S01]  /*17fa20*/  LOP3.LUT R26, R26, 0xffffffef, RZ, 0xc0, !PT ;  /* 0xffffffef1a1a7812 */ /* 0x000fe200078ec0ff */
[----:B------:R-:W-:Y:S01]  /*17fa30*/  ULDC.64 UR14, c[0x0][0x228] ;  /* 0x00008a00000e7ab9 */ /* 0x000fe20000000a00 */
[----:B0-----:R-:W-:Y:S01]  /*17fa40*/  VIADD R0, R4, 0x18e ;  /* 0x0000018e04007836 */ /* 0x001fe20000000000 */
[----:B------:R-:W-:-:S04]  /*17fa50*/  ISETP.LT.AND P1, PT, R29, UR12, !P0 ;  /* 0x0000000c1d007c0c */ /* 0x000fc8000c721270 */
[----:B------:R0:W-:Y:S04]  /*17fa60*/  STL [R1+0xf0], R0 ;  /* 0x0000f00001007387 */ /* 0x0001e80000100800 */
[----:B------:R-:W3:Y:S01]  /*17fa70*/  LDL.LU R5, [R1+0x511c] ;  /* 0x00511c0001057983 */ /* 0x000ee20000300800 */
[----:B0-----:R-:W-:Y:S01]  /*17fa80*/  VIADD R0, R4, 0x18f ;  /* 0x0000018f04007836 */ /* 0x001fe20000000000 */
[----:B------:R-:W-:-:S03]  /*17fa90*/  ISETP.LT.AND P0, PT, R2, UR52, !P0 ;  /* 0x0000003402007c0c */ /* 0x000fc6000c701270 */
[----:B------:R-:W-:Y:S01]  /*17faa0*/  @P1 LOP3.LUT R26, R26, 0x10, RZ, 0xfc, !PT ;  /* 0x000000101a1a1812 */ /* 0x000fe200078efcff */
[----:B------:R-:W-:Y:S01]  /*17fab0*/  ULDC UR52, c[0x0][0x228] ;  /* 0x00008a0000347ab9 */ /* 0x000fe20000000800 */
[----:B------:R0:W-:Y:S04]  /*17fac0*/  STL [R1+0xec], R0 ;  /* 0x0000ec0001007387 */ /* 0x0001e80000100800 */
[----:B------:R-:W3:Y:S01]  /*17fad0*/  LDL.LU R8, [R1+0x5118] ;  /* 0x0051180001087983 */ /* 0x000ee20000300800 */
[----:B0-----:R-:W-:-:S05]  /*17fae0*/  VIADD R0, R4, 0x190 ;  /* 0x0000019004007836 */ /* 0x001fca0000000000 */
[----:B------:R0:W-:Y:S01]  /*17faf0*/  STL [R1+0xe8], R0 ;  /* 0x0000e80001007387 */ /* 0x0001e20000100800 */
[----:B------:R-:W-:Y:S01]  /*17fb00*/  LOP3.LUT R26, R26, 0xfffffff7, RZ, 0xc0, !PT ;  /* 0xfffffff71a1a7812 */ /* 0x000fe200078ec0ff */
[----:B0-----:R-:W-:-:S05]  /*17fb10*/  VIADD R0, R4, 0x191 ;  /* 0x0000019104007836 */ /* 0x001fca0000000000 */
[----:B------:R0:W-:Y:S04]  /*17fb20*/  STL [R1+0xe4], R0 ;  /* 0x0000e40001007387 */ /* 0x0001e80000100800 */
[----:B------:R-:W3:Y:S01]  /*17fb30*/  LDL.LU R3, [R1+0x5114] ;  /* 0x0051140001037983 */ /* 0x000ee20000300800 */
        /* <DEDUP_REMOVED lines=22> */
[----:B------:R-:W4:Y:S04]  /*17fca0*/  LDL.LU R12, [R1+0x510c] ;  /* 0x00510c00010c7983 */ /* 0x000f280000300800 */
[----:B------:R-:W-:Y:S01]  /*17fcb0*/  STL [R1+0x5024], R26 ;  /* 0x0050241a01007387 */ /* 0x000fe20000100800 */
[----:B0-----:R-:W-:-:S05]  /*17fcc0*/  VIADD R0, R4, 0x194 ;  /* 0x0000019404007836 */ /* 0x001fca0000000000 */
[----:B------:R0:W-:Y:S01]  /*17fcd0*/  STL [R1+0xcc], R0 ;  /* 0x0000cc0001007387 */ /* 0x0001e20000100800 */
[----:B--2---:R-:W-:-:S04]  /*17fce0*/  LOP3.LUT R27, R27, 0x7fffffff, RZ, 0xc0, !PT ;  /* 0x7fffffff1b1b7812 */ /* 0x004fc800078ec0ff */
[----:B------:R-:W-:Y:S02]  /*17fcf0*/  @P0 LOP3.LUT R27, R27, 0x80000000, RZ, 0xfc, !PT ;  /* 0x800000001b1b0812 */ /* 0x000fe400078efcff */
[----:B------:R-:W-:Y:S01]  /*17fd00*/  ISETP.GE.AND P0, PT, R10, UR7, PT ;  /* 0x000000070a007c0c */ /* 0x000fe2000bf06270 */
        /* <DEDUP_REMOVED lines=71> */
[----:B0-----:R-:W-:Y:S01]  /*180180*/  VIADD R0, R4, 0x1ab ;  /* 0x000001ab04007836 */ /* 0x001fe20000000000 */
[----:B------:R-:W-:-:S02]  /*180190*/  ULDC UR34, c[0x0][0x228] ;  /* 0x00008a0000227ab9 */ /* 0x000fc40000000800 */
        /* <DEDUP_REMOVED lines=19> */
[----:B------:R-:W-:Y:S04]  /*1802d0*/  STL [R1+0x5030], R22 ;  /* 0x0050301601007387 */ /* 0x000fe80000100800 */
        /* <DEDUP_REMOVED lines=17> */
[----:B------:R-:W-:Y:S04]  /*1803f0*/  STL [R1+0x5038], R20 ;  /* 0x0050381401007387 */ /* 0x000fe80000100800 */
[----:B------:R-:W3:Y:S01]  /*180400*/  LDL.LU R5, [R1+0x50e8] ;  /* 0x0050e80001057983 */ /* 0x000ee20000300800 */
[----:B------:R-:W-:Y:S02]  /*180410*/  LOP3.LUT R27, R27, 0xfffffbff, RZ, 0xc0, !PT ;  /* 0xfffffbff1b1b7812 */ /* 0x000fe400078ec0ff */
[----:B------:R-:W-:-:S02]  /*180420*/  ISETP.LT.AND P1, PT, R29, UR10, !P0 ;  /* 0x0000000a1d007c0c */ /* 0x000fc4000c721270 */
[----:B------:R-:W-:Y:S01]  /*180430*/  ISETP.LT.AND P0, PT, R2, UR24, !P0 ;  /* 0x0000001802007c0c */ /* 0x000fe2000c701270 */
[----:B------:R0:W-:Y:S04]  /*180440*/  STL [R1+0x503c], R19 ;  /* 0x00503c1301007387 */ /* 0x0001e80000100800 */
[----:B------:R-:W3:Y:S04]  /*180450*/  LDL.LU R8, [R1+0x50e4] ;  /* 0x0050e40001087983 */ /* 0x000ee80000300800 */
[----:B------:R-:W-:Y:S01]  /*180460*/  STL [R1+0x5040], R18 ;  /* 0x0050401201007387 */ /* 0x000fe20000100800 */
[----:B------:R-:W-:Y:S01]  /*180470*/  ULDC.64 UR12, c[0x0][0x228] ;  /* 0x00008a00000c7ab9 */ /* 0x000fe20000000a00 */
[----:B------:R-:W-:Y:S01]  /*180480*/  @P1 LOP3.LUT R27, R27, 0x400, RZ, 0xfc, !PT ;  /* 0x000004001b1b1812 */ /* 0x000fe200078efcff */
[----:B------:R-:W-:-:S03]  /*180490*/  ULDC UR24, c[0x0][0x228] ;  /* 0x00008a0000187ab9 */ /* 0x000fc60000000800 */
[----:B------:R-:W-:Y:S01]  /*1804a0*/  LOP3.LUT R27, R27, 0xfffffdff, RZ, 0xc0, !PT ;  /* 0xfffffdff1b1b7812 */ /* 0x000fe200078ec0ff */
[----:B------:R-:W-:Y:S03]  /*1804b0*/  STL [R1+0x5044], R16 ;  /* 0x0050441001007387 */ /* 0x000fe60000100800 */
[----:B------:R-:W-:Y:S02]  /*1804c0*/  @P0 LOP3.LUT R27, R27, 0x200, RZ, 0xfc, !PT ;  /* 0x000002001b1b0812 */ /* 0x000fe400078efcff */
[----:B------:R-:W-:Y:S01]  /*1804d0*/  ISETP.GE.AND P0, PT, R3, UR15, PT ;  /* 0x0000000f03007c0c */ /* 0x000fe2000bf06270 */
[----:B------:R-:W-:Y:S01]  /*1804e0*/  ULDC.64 UR14, c[0x0][0x228] ;  /* 0x00008a00000e7ab9 */ /* 0x000fe20000000a00 */
[----:B------:R-:W3:Y:S02]  /*1804f0*/  LDL.LU R3, [R1+0x50e0] ;  /* 0x0050e00001037983 */ /* 0x000ee40000300800 */
[----:B------:R-:W-:-:S02]  /*180500*/  ISETP.LT.AND P1, PT, R29, UR12, !P0 ;  /* 0x0000000c1d007c0c */ /* 0x000fc4000c721270 */
[----:B------:R-:W-:Y:S02]  /*180510*/  ISETP.LT.AND P0, PT, R2, UR23, !P0 ;  /* 0x0000001702007c0c */ /* 0x000fe4000c701270 */
[----:B------:R-:W-:Y:S01]  /*180520*/  LOP3.LUT R27, R27, 0xfffffeff, RZ, 0xc0, !PT ;  /* 0xfffffeff1b1b7812 */ /* 0x000fe200078ec0ff */
[----:B------:R-:W-:Y:S01]  /*180530*/  STL [R1+0x5048], R14 ;  /* 0x0050480e01007387 */ /* 0x000fe20000100800 */
        /* <DEDUP_REMOVED lines=19> */
[C---:B------:R-:W-:Y:S01]  /*180670*/  VIADD R10, R4.reuse, 0x1a2 ;  /* 0x000001a2040a7836 */ /* 0x040fe20000000000 */
[----:B------:R2:W-:Y:S01]  /*180680*/  STL [R1+0x504c], R12 ;  /* 0x00504c0c01007387 */ /* 0x0005e20000100800 */
        /* <DEDUP_REMOVED lines=11> */
[----:B---3--:R-:W-:-:S07]  /*180740*/  LOP3.LUT R3, R3, 0x7fffffff, RZ, 0xc0, !PT ;  /* 0x7fffffff03037812 */ /* 0x008fce00078ec0ff */
[----:B------:R-:W-:Y:S01]  /*180750*/  @P1 LOP3.LUT R27, R27, 0x4, RZ, 0xfc, !PT ;  /* 0x000000041b1b1812 */ /* 0x000fe200078efcff */
[----:B------:R-:W-:Y:S01]  /*180760*/  VIADD R9, R4, 0x1a3 ;  /* 0x000001a304097836 */ /* 0x000fe20000000000 */
[----:B------:R-:W-:Y:S02]  /*180770*/  ULDC UR20, c[0x0][0x228] ;  /* 0x00008a0000147ab9 */ /* 0x000fe40000000800 */
        /* <DEDUP_REMOVED lines=42> */
[----:B------:R-:W-:Y:S01]  /*180a20*/  ULDC.64 UR16, c[0x0][0x228] ;  /* 0x00008a0000107ab9 */ /* 0x000fe20000000a00 */
[----:B------:R-:W3:Y:S02]  /*180a30*/  LDL.LU R7, [R1+0x50dc] ;  /* 0x0050dc0001077983 */ /* 0x000ee40000300800 */
        /* <DEDUP_REMOVED lines=8> */
[----:B------:R-:W-:Y:S01]  /*180ac0*/  ULDC.64 UR4, c[0x0][0x228] ;  /* 0x00008a0000047ab9 */ /* 0x000fe20000000a00 */
[----:B------:R-:W4:Y:S04]  /*180ad0*/  LDL.LU R6, [R1+0x50d8] ;  /* 0x0050d80001067983 */ /* 0x000f280000300800 */
[----:B-1----:R-:W2:Y:S01]  /*180ae0*/  LDL.LU R26, [R1+0x270] ;  /* 0x00027000011a7983 */ /* 0x002ea20000300800 */
[----:B------:R-:W-:Y:S02]  /*180af0*/  ISETP.LT.AND P1, PT, R29, UR16, !P0 ;  /* 0x000000101d007c0c */ /* 0x000fe4000c721270 */
[----:B------:R-:W-:-:S02]  /*180b00*/  ISETP.LT.AND P0, PT, R2, UR23, !P0 ;  /* 0x0000001702007c0c */ /* 0x000fc4000c701270 */
[----:B------:R-:W-:Y:S01]  /*180b10*/  LOP3.LUT R3, R3, 0xffbfffff, RZ, 0xc0, !PT ;  /* 0xffbfffff03037812 */ /* 0x000fe200078ec0ff */
[----:B------:R-:W-:-:S08]  /*180b20*/  ULDC UR23, c[0x0][0x228] ;  /* 0x00008a0000177ab9 */ /* 0x000fd00000000800 */
[----:B------:R-:W-:-:S04]  /*180b30*/  @P1 LOP3.LUT R3, R3, 0x400000, RZ, 0xfc, !PT ;  /* 0x0040000003031812 */ /* 0x000fc800078efcff */
[----:B------:R-:W-:-:S04]  /*180b40*/  LOP3.LUT R3, R3, 0xffdfffff, RZ, 0xc0, !PT ;  /* 0xffdfffff03037812 */ /* 0x000fc800078ec0ff */
[----:B------:R-:W-:Y:S02]  /*180b50*/  @P0 LOP3.LUT R3, R3, 0x200000, RZ, 0xfc, !PT ;  /* 0x0020000003030812 */ /* 0x000fe400078efcff */
[----:B------:R-:W-:Y:S01]  /*180b60*/  ISETP.GE.AND P0, PT, R5, UR7, PT ;  /* 0x0000000705007c0c */ /* 0x000fe2000bf06270 */
[----:B------:R-:W-:Y:S01]  /*180b70*/  ULDC.64 UR6, c[0x0][0x228] ;  /* 0x00008a0000067ab9 */ /* 0x000fe20000000a00 */
[----:B------:R-:W4:Y:S02]  /*180b80*/  LDL.LU R5, [R1+0x50d4] ;  /* 0x0050d40001057983 */ /* 0x000f240000300800 */
        /* <DEDUP_REMOVED lines=10> */
[----:B------:R-:W4:Y:S01]  /*180c30*/  LDL.LU R4, [R1+0x50cc] ;  /* 0x0050cc0001047983 */ /* 0x000f220000300800 */
[----:B------:R-:W-:Y:S02]  /*180c40*/  ISETP.LT.AND P1, PT, R29, UR6, !P0 ;  /* 0x000000061d007c0c */ /* 0x000fe4000c721270 */
[----:B------:R-:W-:-:S02]  /*180c50*/  ISETP.LT.AND P0, PT, R2, UR21, !P0 ;  /* 0x0000001502007c0c */ /* 0x000fc4000c701270 */
[----:B------:R-:W-:Y:S01]  /*180c60*/  LOP3.LUT R3, R3, 0xfffbffff, RZ, 0xc0, !PT ;  /* 0xfffbffff03037812 */ /* 0x000fe200078ec0ff */
[----:B------:R-:W-:-:S08]  /*180c70*/  ULDC UR21, c[0x0][0x228] ;  /* 0x00008a0000157ab9 */ /* 0x000fd00000000800 */
[----:B------:R-:W-:-:S04]  /*180c80*/  @P1 LOP3.LUT R3, R3, 0x40000, RZ, 0xfc, !PT ;  /* 0x0004000003031812 */ /* 0x000fc800078efcff */
[----:B------:R-:W-:-:S04]  /*180c90*/  LOP3.LUT R3, R3, 0xfffdffff, RZ, 0xc0, !PT ;  /* 0xfffdffff03037812 */ /* 0x000fc800078ec0ff */
[----:B------:R-:W-:-:S04]  /*180ca0*/  @P0 LOP3.LUT R3, R3, 0x20000, RZ, 0xfc, !PT ;  /* 0x0002000003030812 */ /* 0x000fc800078efcff */
[----:B------:R-:W-:Y:S02]  /*180cb0*/  LOP3.LUT R3, R3, 0xfffeffff, RZ, 0xc0, !PT ;  /* 0xfffeffff03037812 */ /* 0x000fe400078ec0ff */
[----:B--2---:R-:W-:Y:S01]  /*180cc0*/  ISETP.GE.AND P0, PT, R26, UR11, PT ;  /* 0x0000000b1a007c0c */ /* 0x004fe2000bf06270 */
[----:B------:R-:W-:-:S03]  /*180cd0*/  ULDC.64 UR10, c[0x0][0x228] ;  /* 0x00008a00000a7ab9 */ /* 0x000fc60000000a00 */
[----:B------:R-:W-:Y:S02]  /*180ce0*/  ISETP.LT.AND P1, PT, R29, UR8, !P0 ;  /* 0x000000081d007c0c */ /* 0x000fe4000c721270 */
[----:B------:R-:W-:Y:S01]  /*180cf0*/  ISETP.LT.AND P0, PT, R2, UR20, !P0 ;  /* 0x0000001402007c0c */ /* 0x000fe2000c701270 */
[----:B------:R-:W-:-:S10]  /*180d00*/  ULDC UR20, c[0x0][0x228] ;  /* 0x00008a0000147ab9 */ /* 0x000fd40000000800 */
[----:B------:R-:W-:-:S04]  /*180d10*/  @P1 LOP3.LUT R3, R3, 0x10000, RZ, 0xfc, !PT ;  /* 0x0001000003031812 */ /* 0x000fc800078efcff */
[----:B------:R-:W-:-:S04]  /*180d20*/  LOP3.LUT R3, R3, 0xffff7fff, RZ, 0xc0, !PT ;  /* 0xffff7fff03037812 */ /* 0x000fc800078ec0ff */
[----:B------:R-:W-:Y:S02]  /*180d30*/  @P0 LOP3.LUT R3, R3, 0x8000, RZ, 0xfc, !PT ;  /* 0x0000800003030812 */ /* 0x000fe400078efcff */
[----:B---3--:R-:W-:Y:S01]  /*180d40*/  ISETP.GE.AND P0, PT, R7, UR13, PT ;  /* 0x0000000d07007c0c */ /* 0x008fe2000bf06270 */
[----:B------:R-:W-:Y:S01]  /*180d50*/  ULDC.64 UR12, c[0x0][0x228] ;  /* 0x00008a00000c7ab9 */ /* 0x000fe20000000a00 */
[----:B------:R-:W2:Y:S02]  /*180d60*/  LDL.LU R7, [R1+0x50c8] ;  /* 0x0050c80001077983 */ /* 0x000ea40000300800 */
        /* <DEDUP_REMOVED lines=8> */
[----:B------:R-:W-:Y:S01]  /*180df0*/  ULDC.64 UR14, c[0x0][0x228] ;  /* 0x00008a00000e7ab9 */ /* 0x000fe20000000a00 */
[----:B------:R-:W3:Y:S01]  /*180e00*/  LDL.LU R6, [R1+0x50c4] ;  /* 0x0050c40001067983 */ /* 0x000ee20000300800 */
[----:B------:R-:W-:Y:S02]  /*180e10*/  LOP3.LUT R3, R3, 0xffffefff, RZ, 0xc0, !PT ;  /* 0xffffefff03037812 */ /* 0x000fe400078ec0ff */
[----:B------:R-:W-:Y:S02]  /*180e20*/  ISETP.LT.AND P1, PT, R29, UR12, !P0 ;  /* 0x0000000c1d007c0c */ /* 0x000fe4000c721270 */
[----:B------:R-:W-:Y:S01]  /*180e30*/  ISETP.LT.AND P0, PT, R2, UR18, !P0 ;  /* 0x0000001202007c0c */ /* 0x000fe2000c701270 */
[----:B------:R-:W4:Y:S01]  /*180e40*/  LDL.LU R26, [R1+0x288] ;  /* 0x00028800011a7983 */ /* 0x000f220000300800 */
[----:B------:R-:W-:-:S09]  /*180e50*/  ULDC UR18, c[0x0][0x228] ;  /* 0x00008a0000127ab9 */ /* 0x000fd20000000800 */
        /* <DEDUP_REMOVED lines=32> */
[----:B------:R-:W-:-:S04]  /*181060*/  @P0 LOP3.LUT R3, R3, 0x2, RZ, 0xfc, !PT ;  /* 0x0000000203030812 */ /* 0x000fc800078efcff */
[----:B------:R-:W-:Y:S02]  /*181070*/  LOP3.LUT R3, R3, 0xfffffffe, RZ, 0xc0, !PT ;  /* 0xfffffffe03037812 */ /* 0x000fe400078ec0ff */
[----:B----4-:R-:W-:Y:S01]  /*181080*/  ISETP.GE.AND P0, PT, R26, UR9, PT ;  /* 0x000000091a007c0c */ /* 0x010fe2000bf06270 */
[----:B------:R-:W-:-:S03]  /*181090*/  ULDC.64 UR8, c[0x0][0x228] ;  /* 0x00008a0000087ab9 */ /* 0x000fc60000000a00 */
[----:B------:R-:W-:Y:S02]  /*1810a0*/  ISETP.LT.AND P1, PT, R29, UR6, !P0 ;  /* 0x000000061d007c0c */ /* 0x000fe4000c721270 */
[----:B------:R-:W-:Y:S01]  /*1810b0*/  ISETP.LT.AND P0, PT, R2, UR58, !P0 ;  /* 0x0000003a02007c0c */ /* 0x000fe2000c701270 */
[----:B------:R-:W-:-:S10]  /*1810c0*/  ULDC UR58, c[0x0][0x228] ;  /* 0x00008a00003a7ab9 */ /* 0x000fd40000000800 */
[----:B------:R-:W-:Y:S02]  /*1810d0*/  @P1 LOP3.LUT R3, R3, 0x1, RZ, 0xfc, !PT ;  /* 0x0000000103031812 */ /* 0x000fe400078efcff */
[----:B--2---:R-:W-:-:S04]  /*1810e0*/  LOP3.LUT R4, R4, 0xbfffffff, RZ, 0xc0, !PT ;  /* 0xbfffffff04047812 */ /* 0x004fc800078ec0ff */
[----:B------:R-:W-:Y:S02]  /*1810f0*/  @P0 LOP3.LUT R4, R4, 0x40000000, RZ, 0xfc, !PT ;  /* 0x4000000004040812 */ /* 0x000fe400078efcff */
[----:B------:R-:W-:Y:S01]  /*181100*/  ISETP.GE.AND P0, PT, R7, UR11, PT ;  /* 0x0000000b07007c0c */ /* 0x000fe2000bf06270 */
[----:B------:R-:W-:Y:S01]  /*181110*/  ULDC.64 UR10, c[0x0][0x228] ;  /* 0x00008a00000a7ab9 */ /* 0x000fe20000000a00 */
[----:B------:R-:W2:Y:S04]  /*181120*/  LDL.LU R7, [R1+0x50b4] ;  /* 0x0050b40001077983 */ /* 0x000ea80000300800 */
[----:B------:R-:W4:Y:S01]  /*181130*/  LDL.LU R26, [R1+0x29c] ;  /* 0x00029c00011a7983 */ /* 0x000f220000300800 */
[----:B------:R-:W-:Y:S02]  /*181140*/  ISETP.LT.AND P1, PT, R29, UR8, !P0 ;  /* 0x000000081d007c0c */ /* 0x000fe4000c721270 */
[----:B------:R-:W-:-:S02]  /*181150*/  ISETP.LT.AND P0, PT, R2, UR57, !P0 ;  /* 0x0000003902007c0c */ /* 0x000fc4000c701270 */
[----:B------:R-:W-:Y:S01]  /*181160*/  LOP3.LUT R4, R4, 0xefffffff, RZ, 0xc0, !PT ;  /* 0xefffffff04047812 */ /* 0x000fe200078ec0ff */
[----:B------:R-:W-:-:S08]  /*181170*/  ULDC UR57, c[0x0][0x228] ;  /* 0x00008a0000397ab9 */ /* 0x000fd00000000800 */
[----:B------:R-:W-:-:S04]  /*181180*/  @P1 LOP3.LUT R4, R4, 0x10000000, RZ, 0xfc, !PT ;  /* 0x1000000004041812 */ /* 0x000fc800078efcff */
[----:B------:R-:W-:-:S04]  /*181190*/  LOP3.LUT R4, R4, 0xfbffffff, RZ, 0xc0, !PT ;  /* 0xfbffffff04047812 */ /* 0x000fc800078ec0ff */
[----:B------:R-:W-:Y:S02]  /*1811a0*/  @P0 LOP3.LUT R4, R4, 0x4000000, RZ, 0xfc, !PT ;  /* 0x0400000004040812 */ /* 0x000fe400078efcff */
[----:B---3--:R-:W-:Y:S01]  /*1811b0*/  ISETP.GE.AND P0, PT, R6, UR13, PT ;  /* 0x0000000d06007c0c */ /* 0x008fe2000bf06270 */
        /* <DEDUP_REMOVED lines=35> */
[----:B------:R-:W-:-:S04]  /*1813f0*/  @P1 LOP3.LUT R4, R4, 0x2000, RZ, 0xfc, !PT ;  /* 0x0000200004041812 */ /* 0x000fc800078efcff */
[----:B------:R-:W-:-:S04]  /*181400*/  LOP3.LUT R4, R4, 0xfffff7ff, RZ, 0xc0, !PT ;  /* 0xfffff7ff04047812 */ /* 0x000fc800078ec0ff */
[----:B------:R-:W-:Y:S02]  /*181410*/  @P0 LOP3.LUT R4, R4, 0x800, RZ, 0xfc, !PT ;  /* 0x0000080004040812 */ /* 0x000fe400078efcff */
[----:B--2---:R-:W-:Y:S01]  /*181420*/  ISETP.GE.AND P0, PT, R7, UR7, PT ;  /* 0x0000000707007c0c */ /* 0x004fe2000bf06270 */
[----:B------:R-:W-:Y:S01]  /*181430*/  ULDC.64 UR6, c[0x0][0x228] ;  /* 0x00008a0000067ab9 */ /* 0x000fe20000000a00 */
[----:B------:R-:W2:Y:S01]  /*181440*/  LDL.LU R7, [R1+0x50a4] ;  /* 0x0050a40001077983 */ /* 0x000ea20000300800 */
        /* <DEDUP_REMOVED lines=32> */
[----:B------:R-:W-:Y:S01]  /*181650*/  ISETP.LT.AND P0, PT, R2, UR49, !P0 ;  /* 0x0000003102007c0c */ /* 0x000fe2000c701270 */
[----:B------:R-:W-:Y:S01]  /*181660*/  ULDC UR49, c[0x0][0x228] ;  /* 0x00008a0000317ab9 */ /* 0x000fe20000000800 */
[----:B--2---:R-:W-:-:S09]  /*181670*/  LOP3.LUT R5, R5, 0xbfffffff, RZ, 0xc0, !PT ;  /* 0xbfffffff05057812 */ /* 0x004fd200078ec0ff */
[----:B------:R-:W-:-:S04]  /*181680*/  @P1 LOP3.LUT R5, R5, 0x40000000, RZ, 0xfc, !PT ;  /* 0x4000000005051812 */ /* 0x000fc800078efcff */
[----:B------:R-:W-:-:S04]  /*181690*/  LOP3.LUT R5, R5, 0xefffffff, RZ, 0xc0, !PT ;  /* 0xefffffff05057812 */ /* 0x000fc800078ec0ff */
[----:B------:R-:W-:Y:S02]  /*1816a0*/  @P0 LOP3.LUT R5, R5, 0x10000000, RZ, 0xfc, !PT ;  /* 0x1000000005050812 */ /* 0x000fe400078efcff */
[----:B----4-:R-:W-:Y:S01]  /*1816b0*/  ISETP.GE.AND P0, PT, R26, UR15, PT ;  /* 0x0000000f1a007c0c */ /* 0x010fe2000bf06270 */
        /* <DEDUP_REMOVED lines=34> */
[----:B------:R-:W-:-:S09]  /*1818e0*/  LOP3.LUT R5, R5, 0xfffeffff, RZ, 0xc0, !PT ;  /* 0xfffeffff05057812 */ /* 0x000fd200078ec0ff */
[----:B------:R-:W-:-:S04]  /*1818f0*/  @P2 LOP3.LUT R5, R5, 0x10000, RZ, 0xfc, !PT ;  /* 0x0001000005052812 */ /* 0x000fc800078efcff */
[----:B------:R-:W-:-:S04]  /*181900*/  LOP3.LUT R5, R5, 0xffffbfff, RZ, 0xc0, !PT ;  /* 0xffffbfff05057812 */ /* 0x000fc800078ec0ff */
[----:B------:R-:W-:-:S04]  /*181910*/  @P1 LOP3.LUT R5, R5, 0x4000, RZ, 0xfc, !PT ;  /* 0x0000400005051812 */ /* 0x000fc800078efcff */
[----:B------:R-:W-:Y:S02]  /*181920*/  LOP3.LUT R5, R5, 0xffffefff, RZ, 0xc0, !PT ;  /* 0xffffefff05057812 */ /* 0x000fe400078ec0ff */
[----:B--2---:R-:W-:Y:S01]  /*181930*/  ISETP.GE.AND P0, PT, R26, UR9, PT ;  /* 0x000000091a007c0c */ /* 0x004fe2000bf06270 */
[----:B------:R-:W-:Y:S01]  /*181940*/  ULDC.64 UR8, c[0x0][0x228] ;  /* 0x00008a0000087ab9 */ /* 0x000fe20000000a00 */
[----:B------:R-:W2:Y:S02]  /*181950*/  LDL.LU R26, [R1+0x2d0] ;  /* 0x0002d000011a7983 */ /* 0x000ea40000300800 */
[----:B------:R-:W-:Y:S02]  /*181960*/  ISETP.LT.AND P2, PT, R29, UR6, !P0 ;  /* 0x000000061d007c0c */ /* 0x000fe4000c741270 */
[----:B------:R-:W-:-:S11]  /*181970*/  ISETP.LT.AND P1, PT, R2, UR38, !P0 ;  /* 0x0000002602007c0c */ /* 0x000fd6000c721270 */
[----:B------:R-:W-:-:S04]  /*181980*/  @P2 LOP3.LUT R5, R5, 0x1000, RZ, 0xfc, !PT ;  /* 0x0000100005052812 */ /* 0x000fc800078efcff */
[----:B------:R-:W-:Y:S02]  /*181990*/  LOP3.LUT R5, R5, 0xfffffbff, RZ, 0xc0, !PT ;  /* 0xfffffbff05057812 */ /* 0x000fe400078ec0ff */
[----:B----4-:R-:W-:Y:S02]  /*1819a0*/  ISETP.GE.AND P0, PT, R7, UR11, PT ;  /* 0x0000000b07007c0c */ /* 0x010fe4000bf06270 */
[----:B------:R-:W-:Y:S01]  /*1819b0*/  @P1 LOP3.LUT R5, R5, 0x400, RZ, 0xfc, !PT ;  /* 0x0000040005051812 */ /* 0x000fe200078efcff */
[----:B------:R-:W4:Y:S01]  /*1819c0*/  LDL.LU R7, [R1+0x5088] ;  /* 0x0050880001077983 */ /* 0x000f220000300800 */
[----:B------:R-:W-:Y:S01]  /*1819d0*/  ULDC.64 UR10, c[0x0][0x228] ;  /* 0x00008a00000a7ab9 */ /* 0x000fe20000000a00 */
[----:B------:R-:W-:Y:S02]  /*1819e0*/  ISETP.LT.AND P2, PT, R29, UR8, !P0 ;  /* 0x000000081d007c0c */ /* 0x000fe4000c741270 */
[----:B------:R-:W-:Y:S02]  /*1819f0*/  ISETP.LT.AND P1, PT, R2, UR36, !P0 ;  /* 0x0000002402007c0c */ /* 0x000fe4000c721270 */
[----:B------:R-:W-:-:S02]  /*181a00*/  LOP3.LUT R5, R5, 0xfffffeff, RZ, 0xc0, !PT ;  /* 0xfffffeff05057812 */ /* 0x000fc400078ec0ff */
[----:B---3--:R-:W-:-:S07]  /*181a10*/  ISETP.GE.AND P0, PT, R6, UR13, PT ;  /* 0x0000000d06007c0c */ /* 0x008fce000bf06270 */
[----:B------:R-:W-:Y:S01]  /*181a20*/  @P2 LOP3.LUT R5, R5, 0x100, RZ, 0xfc, !PT ;  /* 0x0000010005052812 */ /* 0x000fe200078efcff */
[----:B------:R-:W3:Y:S01]  /*181a30*/  LDL.LU R6, [R1+0x5084] ;  /* 0x0050840001067983 */ /* 0x000ee20000300800 */
[----:B------:R-:W-:Y:S02]  /*181a40*/  ULDC.64 UR12, c[0x0][0x228] ;  /* 0x00008a00000c7ab9 */ /* 0x000fe40000000a00 */
[----:B------:R-:W-:Y:S02]  /*181a50*/  LOP3.LUT R5, R5, 0xffffffbf, RZ, 0xc0, !PT ;  /* 0xffffffbf05057812 */ /* 0x000fe400078ec0ff */
[----:B------:R-:W-:Y:S02]  /*181a60*/  ISETP.LT.AND P2, PT, R29, UR10, !P0 ;  /* 0x0000000a1d007c0c */ /* 0x000fe4000c741270 */
[----:B------:R-:W-:Y:S02]  /*181a70*/  @P1 LOP3.LUT R5, R5, 0x40, RZ, 0xfc, !PT ;  /* 0x0000004005051812 */ /* 0x000fe400078efcff */
[----:B------:R-:W-:-:S02]  /*181a80*/  ISETP.LT.AND P1, PT, R2, UR34, !P0 ;  /* 0x0000002202007c0c */ /* 0x000fc4000c721270 */
[----:B------:R-:W-:Y:S02]  /*181a90*/  ISETP.GE.AND P0, PT, R8, UR15, PT ;  /* 0x0000000f08007c0c */ /* 0x000fe4000bf06270 */
[----:B------:R-:W-:Y:S01]  /*181aa0*/  LOP3.LUT R5, R5, 0xffffffdf, RZ, 0xc0, !PT ;  /* 0xffffffdf05057812 */ /* 0x000fe200078ec0ff */
[----:B------:R-:W4:Y:S04]  /*181ab0*/  LDL.LU R8, [R1+0x5080] ;  /* 0x0050800001087983 */ /* 0x000f280000300800 */
[----:B0-----:R-:W4:Y:S01]  /*181ac0*/  LDL.LU R25, [R1+0x2dc] ;  /* 0x0002dc0001197983 */ /* 0x001f220000300800 */
[----:B------:R-:W-:Y:S01]  /*181ad0*/  ULDC.64 UR14, c[0x0][0x228] ;  /* 0x00008a00000e7ab9 */ /* 0x000fe20000000a00 */
[----:B------:R-:W-:Y:S02]  /*181ae0*/  @P2 LOP3.LUT R5, R5, 0x20, RZ, 0xfc, !PT ;  /* 0x0000002005052812 */ /* 0x000fe400078efcff */
[----:B------:R-:W-:-:S02]  /*181af0*/  ISETP.LT.AND P2, PT, R29, UR12, !P0 ;  /* 0x0000000c1d007c0c */ /* 0x000fc4000c741270 */
[----:B------:R-:W-:-:S04]  /*181b00*/  LOP3.LUT R5, R5, 0xfffffffb, RZ, 0xc0, !PT ;  /* 0xfffffffb05057812 */ /* 0x000fc800078ec0ff */
[----:B------:R-:W-:Y:S02]  /*181b10*/  @P1 LOP3.LUT R5, R5, 0x4, RZ, 0xfc, !PT ;  /* 0x0000000405051812 */ /* 0x000fe400078efcff */
[----:B------:R-:W-:Y:S02]  /*181b20*/  ISETP.LT.AND P1, PT, R2, UR32, !P0 ;  /* 0x0000002002007c0c */ /* 0x000fe4000c721270 */
[----:B------:R-:W-:Y:S01]  /*181b30*/  LOP3.LUT R4, R4, 0xfffffffd, RZ, 0xc0, !PT ;  /* 0xfffffffd04047812 */ /* 0x000fe200078ec0ff */
[----:B------:R-:W-:Y:S01]  /*181b40*/  ULDC UR32, c[0x0][0x22c] ;  /* 0x00008b0000207ab9 */ /* 0x000fe20000000800 */
[----:B------:R-:W-:-:S04]  /*181b50*/  LOP3.LUT R5, R5, 0xfffffffd, RZ, 0xc0, !PT ;  /* 0xfffffffd05057812 */ /* 0x000fc800078ec0ff */
[----:B------:R-:W-:Y:S02]  /*181b60*/  @P2 LOP3.LUT R5, R5, 0x2, RZ, 0xfc, !PT ;  /* 0x0000000205052812 */ /* 0x000fe400078efcff */
[----:B--2---:R-:W-:Y:S01]  /*181b70*/  ISETP.GE.AND P0, PT, R26, UR17, PT ;  /* 0x000000111a007c0c */ /* 0x004fe2000bf06270 */
[----:B------:R-:W-:-:S03]  /*181b80*/  ULDC.64 UR16, c[0x0][0x228] ;  /* 0x00008a0000107ab9 */ /* 0x000fc60000000a00 */
[----:B------:R-:W-:Y:S02]  /*181b90*/  ISETP.LT.AND P2, PT, R29, UR14, !P0 ;  /* 0x0000000e1d007c0c */ /* 0x000fe4000c741270 */
[----:B---3--:R-:W-:-:S04]  /*181ba0*/  LOP3.LUT R6, R6, 0x7fffffff, RZ, 0xc0, !PT ;  /* 0x7fffffff06067812 */ /* 0x008fc800078ec0ff */
[----:B------:R-:W-:Y:S02]  /*181bb0*/  @P1 LOP3.LUT R6, R6, 0x80000000, RZ, 0xfc, !PT ;  /* 0x8000000006061812 */ /* 0x000fe400078efcff */
[----:B------:R-:W-:Y:S02]  /*181bc0*/  ISETP.LT.AND P1, PT, R2, UR30, !P0 ;  /* 0x0000001e02007c0c */ /* 0x000fe4000c721270 */
[----:B------:R-:W-:Y:S02]  /*181bd0*/  LOP3.LUT R6, R6, 0xbfffffff, RZ, 0xc0, !PT ;  /* 0xbfffffff06067812 */ /* 0x000fe400078ec0ff */
[----:B------:R-:W-:Y:S01]  /*181be0*/  LOP3.LUT R5, R5, 0xfffffffe, RZ, 0xc0, !PT ;  /* 0xfffffffe05057812 */ /* 0x000fe200078ec0ff */
[----:B------:R-:W-:Y:S01]  /*181bf0*/  ULDC UR30, c[0x0][0x22c] ;  /* 0x00008b00001e7ab9 */ /* 0x000fe20000000800 */
[----:B------:R-:W-:Y:S02]  /*181c00*/  @P2 LOP3.LUT R6, R6, 0x40000000, RZ, 0xfc, !PT ;  /* 0x4000000006062812 */ /* 0x000fe400078efcff */
[----:B----4-:R-:W-:Y:S01]  /*181c10*/  ISETP.GE.AND P0, PT, R7, UR5, PT ;  /* 0x0000000507007c0c */ /* 0x010fe2000bf06270 */
[----:B------:R-:W-:Y:S01]  /*181c20*/  ULDC.64 UR4, c[0x0][0x228] ;  /* 0x00008a0000047ab9 */ /* 0x000fe20000000a00 */
[----:B------:R-:W2:Y:S01]  /*181c30*/  LDL.LU R7, [R1+0x507c] ;  /* 0x00507c0001077983 */ /* 0x000ea20000300800 */
[----:B------:R-:W-:-:S02]  /*181c40*/  LOP3.LUT R6, R6, 0xefffffff, RZ, 0xc0, !PT ;  /* 0xefffffff06067812 */ /* 0x000fc400078ec0ff */
[----:B------:R-:W-:Y:S02]  /*181c50*/  ISETP.LT.AND P2, PT, R29, UR16, !P0 ;  /* 0x000000101d007c0c */ /* 0x000fe4000c741270 */
[----:B------:R-:W-:Y:S02]  /*181c60*/  @P1 LOP3.LUT R6, R6, 0x10000000, RZ, 0xfc, !PT ;  /* 0x1000000006061812 */ /* 0x000fe400078efcff */
[----:B------:R-:W-:Y:S01]  /*181c70*/  ISETP.LT.AND P1, PT, R2, UR28, !P0 ;  /* 0x0000001c02007c0c */ /* 0x000fe2000c721270 */
[----:B------:R-:W-:Y:S01]  /*181c80*/  ULDC UR28, c[0x0][0x22c] ;  /* 0x00008b00001c7ab9 */ /* 0x000fe20000000800 */
[----:B------:R-:W-:Y:S02]  /*181c90*/  ISETP.GE.AND P0, PT, R8, UR7, PT ;  /* 0x0000000708007c0c */ /* 0x000fe4000bf06270 */
[----:B------:R-:W-:Y:S01]  /*181ca0*/  LOP3.LUT R6, R6, 0xfbffffff, RZ, 0xc0, !PT ;  /* 0xfbffffff06067812 */ /* 0x000fe200078ec0ff */
[----:B------:R-:W3:Y:S04]  /*181cb0*/  LDL.LU R8, [R1+0x5078] ;  /* 0x0050780001087983 */ /* 0x000ee80000300800 */
[----:B------:R-:W4:Y:S01]  /*181cc0*/  LDL.LU R26, [R1+0x2e8] ;  /* 0x0002e800011a7983 */ /* 0x000f220000300800 */
[----:B------:R-:W-:Y:S01]  /*181cd0*/  ULDC.64 UR6, c[0x0][0x228] ;  /* 0x00008a0000067ab9 */ /* 0x000fe20000000a00 */
[----:B------:R-:W-:-:S02]  /*181ce0*/  @P2 LOP3.LUT R6, R6, 0x4000000, RZ, 0xfc, !PT ;  /* 0x0400000006062812 */ /* 0x000fc400078efcff */
[----:B------:R-:W-:Y:S02]  /*181cf0*/  ISETP.LT.AND P2, PT, R29, UR4, !P0 ;  /* 0x000000041d007c0c */ /* 0x000fe4000c741270 */
[----:B------:R-:W-:-:S04]  /*181d00*/  LOP3.LUT R6, R6, 0xfeffffff, RZ, 0xc0, !PT ;  /* 0xfeffffff06067812 */ /* 0x000fc800078ec0ff */
[----:B------:R-:W-:Y:S02]  /*181d10*/  @P1 LOP3.LUT R6, R6, 0x1000000, RZ, 0xfc, !PT ;  /* 0x0100000006061812 */ /* 0x000fe400078efcff */
[----:B------:R-:W-:Y:S02]  /*181d20*/  ISETP.LT.AND P1, PT, R2, UR26, !P0 ;  /* 0x0000001a02007c0c */ /* 0x000fe4000c721270 */
[----:B------:R-:W-:Y:S02]  /*181d30*/  LOP3.LUT R6, R6, 0xffbfffff, RZ, 0xc0, !PT ;  /* 0xffbfffff06067812 */ /* 0x000fe400078ec0ff */
[----:B------:R-:W-:Y:S01]  /*181d40*/  ISETP.GE.AND P0, PT, R25, UR9, PT ;  /* 0x0000000919007c0c */ /* 0x000fe2000bf06270 */
[----:B------:R-:W-:Y:S01]  /*181d50*/  ULDC.64 UR8, c[0x0][0x228] ;  /* 0x00008a0000087ab9 */ /* 0x000fe20000000a00 */
[----:B------:R-:W-:Y:S01]  /*181d60*/  ULDC UR26, c[0x0][0x22c] ;  /* 0x00008b00001a7ab9 */ /* 0x000fe20000000800 */
[----:B------:R-:W-:Y:S02]  /*181d70*/  @P2 LOP3.LUT R6, R6, 0x400000, RZ, 0xfc, !PT ;  /* 0x0040000006062812 */ /* 0x000fe400078efcff */
[----:B------:R-:W-:-:S02]  /*181d80*/  ISETP.LT.AND P2, PT, R29, UR6, !P0 ;  /* 0x000000061d007c0c */ /* 0x000fc4000c741270 */
        /* <DEDUP_REMOVED lines=8> */
[----:B--2---:R-:W-:Y:S02]  /*181e10*/  ISETP.GE.AND P0, PT, R7, UR11, PT ;  /* 0x0000000b07007c0c */ /* 0x004fe4000bf06270 */
[----:B------:R-:W-:Y:S01]  /*181e20*/  LOP3.LUT R6, R6, 0xffff7fff, RZ, 0xc0, !PT ;  /* 0xffff7fff06067812 */ /* 0x000fe200078ec0ff */
[----:B------:R-:W2:Y:S01]  /*181e30*/  LDL.LU R7, [R1+0x5074] ;  /* 0x0050740001077983 */ /* 0x000ea20000300800 */
[----:B------:R-:W-:Y:S01]  /*181e40*/  ULDC.64 UR10, c[0x0][0x228] ;  /* 0x00008a00000a7ab9 */ /* 0x000fe20000000a00 */
[----:B------:R-:W-:Y:S02]  /*181e50*/  ISETP.LT.AND P2, PT, R29, UR8, !P0 ;  /* 0x000000081d007c0c */ /* 0x000fe4000c741270 */
[----:B------:R-:W-:Y:S01]  /*181e60*/  ISETP.LT.AND P1, PT, R2, UR23, !P0 ;  /* 0x0000001702007c0c */ /* 0x000fe2000c721270 */
[----:B------:R-:W-:Y:S01]  /*181e70*/  ULDC UR23, c[0x0][0x22c] ;  /* 0x00008b0000177ab9 */ /* 0x000fe20000000800 */
[----:B---3--:R-:W-:Y:S01]  /*181e80*/  ISETP.GE.AND P0, PT, R8, UR13, PT ;  /* 0x0000000d08007c0c */ /* 0x008fe2000bf06270 */
[----:B------:R-:W-:Y:S01]  /*181e90*/  ULDC.64 UR12, c[0x0][0x228] ;  /* 0x00008a00000c7ab9 */ /* 0x000fe20000000a00 */
[----:B------:R-:W3:Y:S04]  /*181ea0*/  LDL.LU R8, [R1+0x5070] ;  /* 0x0050700001087983 */ /* 0x000ee80000300800 */
[----:B------:R-:W3:Y:S03]  /*181eb0*/  LDL.LU R25, [R1+0x2f4] ;  /* 0x0002f40001197983 */ /* 0x000ee60000300800 */
[----:B------:R-:W-:-:S02]  /*181ec0*/  @P2 LOP3.LUT R6, R6, 0x8000, RZ, 0xfc, !PT ;  /* 0x0000800006062812 */ /* 0x000fc400078efcff */
[----:B------:R-:W-:Y:S02]  /*181ed0*/  ISETP.LT.AND P2, PT, R29, UR10, !P0 ;  /* 0x0000000a1d007c0c */ /* 0x000fe4000c741270 */
[----:B------:R-:W-:-:S04]  /*181ee0*/  LOP3.LUT R6, R6, 0xffffefff, RZ, 0xc0, !PT ;  /* 0xffffefff06067812 */ /* 0x000fc800078ec0ff */
[----:B------:R-:W-:Y:S02]  /*181ef0*/  @P1 LOP3.LUT R6, R6, 0x1000, RZ, 0xfc, !PT ;  /* 0x0000100006061812 */ /* 0x000fe400078efcff */
[----:B------:R-:W-:Y:S02]  /*181f00*/  ISETP.LT.AND P1, PT, R2, UR22, !P0 ;  /* 0x0000001602007c0c */ /* 0x000fe4000c721270 */
[----:B------:R-:W-:Y:S02]  /*181f10*/  LOP3.LUT R6, R6, 0xfffff7ff, RZ, 0xc0, !PT ;  /* 0xfffff7ff06067812 */ /* 0x000fe400078ec0ff */
[----:B----4-:R-:W-:Y:S01]  /*181f20*/  ISETP.GE.AND P0, PT, R26, UR15, PT ;  /* 0x0000000f1a007c0c */ /* 0x010fe2000bf06270 */
        /* <DEDUP_REMOVED lines=14> */
[----:B------:R-:W2:Y:S04]  /*182010*/  LDL.LU R7, [R1+0x506c] ;  /* 0x00506c0001077983 */ /* 0x000ea80000300800 */
[----:B------:R-:W4:Y:S01]  /*182020*/  LDL.LU R26, [R1+0x2fc] ;  /* 0x0002fc00011a7983 */ /* 0x000f220000300800 */
[----:B------:R-:W-:-:S02]  /*182030*/  ISETP.LT.AND P2, PT, R29, UR14, !P0 ;  /* 0x0000000e1d007c0c */ /* 0x000fc4000c741270 */
[----:B------:R-:W-:Y:S01]  /*182040*/  ISETP.LT.AND P1, PT, R2, UR20, !P0 ;  /* 0x0000001402007c0c */ /* 0x000fe2000c721270 */
[----:B------:R-:W-:Y:S01]  /*182050*/  ULDC.64 UR16, c[0x0][0x228] ;  /* 0x00008a0000107ab9 */ /* 0x000fe20000000a00 */
[----:B------:R-:W-:Y:S01]  /*182060*/  ULDC UR20, c[0x0][0x22c] ;  /* 0x00008b0000147ab9 */ /* 0x000fe20000000800 */
[----:B---3--:R-:W-:Y:S01]  /*182070*/  ISETP.GE.AND P0, PT, R8, UR5, PT ;  /* 0x0000000508007c0c */ /* 0x008fe2000bf06270 */
[----:B------:R-:W-:Y:S01]  /*182080*/  ULDC.64 UR4, c[0x0][0x228] ;  /* 0x00008a0000047ab9 */ /* 0x000fe20000000a00 */
[----:B------:R-:W3:Y:S06]  /*182090*/  LDL.LU R8, [R1+0x5068] ;  /* 0x0050680001087983 */ /* 0x000eec0000300800 */
[----:B------:R-:W-:-:S04]  /*1820a0*/  @P2 LOP3.LUT R6, R6, 0x10, RZ, 0xfc, !PT ;  /* 0x0000001006062812 */ /* 0x000fc800078efcff */
[----:B------:R-:W-:Y:S02]  /*1820b0*/  LOP3.LUT R6, R6, 0xfffffffb, RZ, 0xc0, !PT ;  /* 0xfffffffb06067812 */ /* 0x000fe400078ec0ff */
[----:B------:R-:W-:Y:S02]  /*1820c0*/  ISETP.LT.AND P2, PT, R29, UR16, !P0 ;  /* 0x000000101d007c0c */ /* 0x000fe4000c741270 */
[----:B------:R-:W-:Y:S02]  /*1820d0*/  @P1 LOP3.LUT R6, R6, 0x4, RZ, 0xfc, !PT ;  /* 0x0000000406061812 */ /* 0x000fe400078efcff */
[----:B------:R-:W-:Y:S02]  /*1820e0*/  ISETP.LT.AND P1, PT, R2, UR19, !P0 ;  /* 0x0000001302007c0c */ /* 0x000fe4000c721270 */
[----:B------:R-:W-:Y:S01]  /*1820f0*/  ISETP.GE.AND P0, PT, R25, UR7, PT ;  /* 0x0000000719007c0c */ /* 0x000fe2000bf06270 */
[----:B------:R-:W-:Y:S01]  /*182100*/  ULDC.64 UR6, c[0x0][0x228] ;  /* 0x00008a0000067ab9 */ /* 0x000fe20000000a00 */
[----:B------:R-:W-:Y:S01]  /*182110*/  LOP3.LUT R6, R6, 0xfffffffe, RZ, 0xc0, !PT ;  /* 0xfffffffe06067812 */ /* 0x000fe200078ec0ff */
[----:B------:R-:W4:Y:S01]  /*182120*/  LDL.LU R25, [R1+0x304] ;  /* 0x0003040001197983 */ /* 0x000f220000300800 */
[----:B------:R-:W-:-:S03]  /*182130*/  ULDC UR19, c[0x0][0x22c] ;  /* 0x00008b0000137ab9 */ /* 0x000fc60000000800 */
[----:B------:R-:W-:Y:S02]  /*182140*/  @P2 LOP3.LUT R6, R6, 0x1, RZ, 0xfc, !PT ;  /* 0x0000000106062812 */ /* 0x000fe400078efcff */
[----:B------:R-:W-:Y:S02]  /*182150*/  ISETP.LT.AND P2, PT, R29, UR4, !P0 ;  /* 0x000000041d007c0c */ /* 0x000fe4000c741270 */
[----:B--2---:R-:W-:-:S04]  /*182160*/  LOP3.LUT R7, R7, 0xbfffffff, RZ, 0xc0, !PT ;  /* 0xbfffffff07077812 */ /* 0x004fc800078ec0ff */
[----:B------:R-:W-:Y:S02]  /*182170*/  @P1 LOP3.LUT R7, R7, 0x40000000, RZ, 0xfc, !PT ;  /* 0x4000000007071812 */ /* 0x000fe400078efcff */
[----:B------:R-:W-:Y:S02]  /*182180*/  ISETP.LT.AND P1, PT, R2, UR18, !P0 ;  /* 0x0000001202007c0c */ /* 0x000fe4000c721270 */
[----:B------:R-:W-:Y:S01]  /*182190*/  LOP3.LUT R6, R6, 0xfffffffd, RZ, 0xc0, !PT ;  /* 0xfffffffd06067812 */ /* 0x000fe200078ec0ff */
[----:B------:R-:W-:Y:S01]  /*1821a0*/  ULDC UR18, c[0x0][0x22c] ;  /* 0x00008b0000127ab9 */ /* 0x000fe20000000800 */
[----:B---3--:R-:W-:Y:S02]  /*1821b0*/  ISETP.GE.AND P0, PT, R8, UR9, PT ;  /* 0x0000000908007c0c */ /* 0x008fe4000bf06270 */
[----:B------:R-:W-:Y:S01]  /*1821c0*/  LOP3.LUT R7, R7, 0xefffffff, RZ, 0xc0, !PT ;  /* 0xefffffff07077812 */ /* 0x000fe200078ec0ff */
[----:B------:R-:W2:Y:S01]  /*1821d0*/  LDL.LU R8, [R1+0x5064] ;  /* 0x0050640001087983 */ /* 0x000ea20000300800 */
[----:B------:R-:W-:-:S03]  /*1821e0*/  ULDC.64 UR8, c[0x0][0x228] ;  /* 0x00008a0000087ab9 */ /* 0x000fc60000000a00 */
[----:B------:R-:W3:Y:S01]  /*1821f0*/  LDL.LU R21, [R1+0x2e84] ;  /* 0x002e840001157983 */ /* 0x000ee20000300800 */
[----:B------:R-:W-:Y:S02]  /*182200*/  @P2 LOP3.LUT R7, R7, 0x10000000, RZ, 0xfc, !PT ;  /* 0x1000000007072812 */ /* 0x000fe400078efcff */
[----:B------:R-:W-:Y:S02]  /*182210*/  ISETP.LT.AND P2, PT, R29, UR6, !P0 ;  /* 0x000000061d007c0c */ /* 0x000fe4000c741270 */
[----:B------:R-:W-:-:S04]  /*182220*/  LOP3.LUT R7, R7, 0xfbffffff, RZ, 0xc0, !PT ;  /* 0xfbffffff07077812 */ /* 0x000fc800078ec0ff */
[----:B------:R-:W-:Y:S02]  /*182230*/  @P1 LOP3.LUT R7, R7, 0x4000000, RZ, 0xfc, !PT ;  /* 0x0400000007071812 */ /* 0x000fe400078efcff */
[----:B------:R-:W-:Y:S02]  /*182240*/  ISETP.LT.AND P1, PT, R2, UR61, !P0 ;  /* 0x0000003d02007c0c */ /* 0x000fe4000c721270 */
[----:B------:R-:W-:Y:S01]  /*182250*/  LOP3.LUT R7, R7, 0xfdffffff, RZ, 0xc0, !PT ;  /* 0xfdffffff07077812 */ /* 0x000fe200078ec0ff */
[----:B------:R-:W-:-:S03]  /*182260*/  ULDC UR61, c[0x0][0x22c] ;  /* 0x00008b00003d7ab9 */ /* 0x000fc60000000800 */
[----:B------:R-:W-:Y:S02]  /*182270*/  @P2 LOP3.LUT R7, R7, 0x2000000, RZ, 0xfc, !PT ;  /* 0x0200000007072812 */ /* 0x000fe400078efcff */
[----:B----4-:R-:W-:Y:S01]  /*182280*/  ISETP.GE.AND P0, PT, R26, UR11, PT ;  /* 0x0000000b1a007c0c */ /* 0x010fe2000bf06270 */
[----:B------:R-:W-:Y:S01]  /*182290*/  ULDC.64 UR10, c[0x0][0x228] ;  /* 0x00008a00000a7ab9 */ /* 0x000fe20000000a00 */
[----:B------:R-:W-:Y:S02]  /*1822a0*/  LOP3.LUT R7, R7, 0xffbfffff, RZ, 0xc0, !PT ;  /* 0xffbfffff07077812 */ /* 0x000fe400078ec0ff */
[----:B------:R-:W-:Y:S02]  /*1822b0*/  ISETP.LT.AND P2, PT, R29, UR8, !P0 ;  /* 0x000000081d007c0c */ /* 0x000fe4000c741270 */
[----:B------:R-:W-:Y:S02]  /*1822c0*/  @P1 LOP3.LUT R7, R7, 0x400000, RZ, 0xfc, !PT ;  /* 0x0040000007071812 */ /* 0x000fe400078efcff */
[----:B------:R-:W-:Y:S01]  /*1822d0*/  ISETP.LT.AND P1, PT, R2, UR60, !P0 ;  /* 0x0000003c02007c0c */ /* 0x000fe2000c721270 */
[----:B------:R-:W-:Y:S01]  /*1822e0*/  ULDC UR60, c[0x0][0x22c] ;  /* 0x00008b00003c7ab9 */ /* 0x000fe20000000800 */
[----:B--2---:R-:W-:-:S02]  /*1822f0*/  ISETP.GE.AND P0, PT, R8, UR13, PT ;  /* 0x0000000d08007c0c */ /* 0x004fc4000bf06270 */
[----:B------:R-:W-:Y:S01]  /*182300*/  LOP3.LUT R7, R7, 0xffdfffff, RZ, 0xc0, !PT ;  /* 0xffdfffff07077812 */ /* 0x000fe200078ec0ff */
[----:B------:R-:W2:Y:S04]  /*182310*/  LDL.LU R8, [R1+0x5060] ;  /* 0x0050600001087983 */ /* 0x000ea80000300800 */
[----:B------:R-:W4:Y:S01]  /*182320*/  LDL.LU R22, [R1+0x30c] ;  /* 0x00030c0001167983 */ /* 0x000f220000300800 */
[----:B------:R-:W-:Y:S01]  /*182330*/  ULDC.64 UR12, c[0x0][0x228] ;  /* 0x00008a00000c7ab9 */ /* 0x000fe20000000a00 */
[----:B------:R-:W-:Y:S02]  /*182340*/  @P2 LOP3.LUT R7, R7, 0x200000, RZ, 0xfc, !PT ;  /* 0x0020000007072812 */ /* 0x000fe400078efcff */
[----:B------:R-:W-:Y:S01]  /*182350*/  ISETP.LT.AND P2, PT, R29, UR10, !P0 ;  /* 0x0000000a1d007c0c */ /* 0x000fe2000c741270 */
[----:B------:R-:W4:Y:S04]  /*182360*/  LDL.LU R26, [R1+0x2e80] ;  /* 0x002e8000011a7983 */ /* 0x000f280000300800 */
[----:B------:R-:W4:Y:S01]  /*182370*/  LDL.LU R19, [R1+0x2e7c] ;  /* 0x002e7c0001137983 */ /* 0x000f220000300800 */
[----:B------:R-:W-:-:S04]  /*182380*/  LOP3.LUT R7, R7, 0xfff7ffff, RZ, 0xc0, !PT ;  /* 0xfff7ffff07077812 */ /* 0x000fc800078ec0ff */
[----:B------:R-:W-:Y:S02]  /*182390*/  @P1 LOP3.LUT R7, R7, 0x80000, RZ, 0xfc, !PT ;  /* 0x0008000007071812 */ /* 0x000fe400078efcff */
[----:B------:R-:W-:Y:S02]  /*1823a0*/  ISETP.LT.AND P1, PT, R2, UR59, !P0 ;  /* 0x0000003b02007c0c */ /* 0x000fe4000c721270 */
[----:B------:R-:W-:Y:S02]  /*1823b0*/  LOP3.LUT R7, R7, 0xfffbffff, RZ, 0xc0, !PT ;  /* 0xfffbffff07077812 */ /* 0x000fe400078ec0ff */
[----:B---3--:R-:W-:Y:S02]  /*1823c0*/  R2UR UR34, R21 ;  /* 0x00000000152272ca */ /* 0x008fe400000e0000 */
[----:B------:R-:W-:Y:S01]  /*1823d0*/  LOP3.LUT R3, R3, 0xfffffffb, RZ, 0xc0, !PT ;  /* 0xfffffffb03037812 */ /* 0x000fe200078ec0ff */
[----:B------:R-:W-:Y:S01]  /*1823e0*/  ULDC UR59, c[0x0][0x22c] ;  /* 0x00008b00003b7ab9 */ /* 0x000fe20000000800 */
[----:B------:R-:W-:-:S02]  /*1823f0*/  @P2 LOP3.LUT R7, R7, 0x40000, RZ, 0xfc, !PT ;  /* 0x0004000007072812 */ /* 0x000fc400078efcff */
[----:B------:R-:W-:Y:S01]  /*182400*/  ISETP.GE.AND P0, PT, R25, UR15, PT ;  /* 0x0000000f19007c0c */ /* 0x000fe2000bf06270 */
[----:B------:R-:W-:Y:S01]  /*182410*/  ULDC.64 UR14, c[0x0][0x228] ;  /* 0x00008a00000e7ab9 */ /* 0x000fe20000000a00 */
[----:B------:R-:W-:Y:S02]  /*182420*/  LOP3.LUT R7, R7, 0xfffeffff, RZ, 0xc0, !PT ;  /* 0xfffeffff07077812 */ /* 0x000fe400078ec0ff */
[----:B------:R-:W-:Y:S01]  /*182430*/  ISETP.LT.AND P2, PT, R29, UR12, !P0 ;  /* 0x0000000c1d007c0c */ /* 0x000fe2000c741270 */
[----:B------:R-:W-:Y:S01]  /*182440*/  ULDC UR12, c[0x0][0x22c] ;  /* 0x00008b00000c7ab9 */ /* 0x000fe20000000800 */
[----:B------:R-:W-:Y:S02]  /*182450*/  @P1 LOP3.LUT R7, R7, 0x10000, RZ, 0xfc, !PT ;  /* 0x0001000007071812 */ /* 0x000fe400078efcff */
[----:B------:R-:W-:Y:S01]  /*182460*/  ISETP.LT.AND P1, PT, R2, UR58, !P0 ;  /* 0x0000003a02007c0c */ /* 0x000fe2000c721270 */
[----:B------:R-:W-:Y:S01]  /*182470*/  ULDC UR58, c[0x0][0x22c] ;  /* 0x00008b00003a7ab9 */ /* 0x000fe20000000800 */
[----:B------:R-:W-:-:S07]  /*182480*/  LOP3.LUT R7, R7, 0xffffbfff, RZ, 0xc0, !PT ;  /* 0xffffbfff07077812 */ /* 0x000fce00078ec0ff */
[----:B------:R-:W-:-:S04]  /*182490*/  @P2 LOP3.LUT R7, R7, 0x4000, RZ, 0xfc, !PT ;  /* 0x0000400007072812 */ /* 0x000fc800078efcff */
[----:B------:R-:W-:-:S04]  /*1824a0*/  LOP3.LUT R7, R7, 0xffffefff, RZ, 0xc0, !PT ;  /* 0xffffefff07077812 */ /* 0x000fc800078ec0ff */
[----:B------:R-:W-:Y:S02]  /*1824b0*/  @P1 LOP3.LUT R7, R7, 0x1000, RZ, 0xfc, !PT ;  /* 0x0000100007071812 */ /* 0x000fe400078efcff */
[----:B--2---:R-:W-:Y:S02]  /*1824c0*/  ISETP.GE.AND P0, PT, R8, UR17, PT ;  /* 0x0000001108007c0c */ /* 0x004fe4000bf06270 */
[----:B------:R-:W-:Y:S01]  /*1824d0*/  LOP3.LUT R7, R7, 0xfffffbff, RZ, 0xc0, !PT ;  /* 0xfffffbff07077812 */ /* 0x000fe200078ec0ff */
[----:B------:R-:W2:Y:S04]  /*1824e0*/  LDL.LU R8, [R1+0x505c] ;  /* 0x00505c0001087983 */ /* 0x000ea80000300800 */
[----:B------:R-:W3:Y:S04]  /*1824f0*/  LDL.LU R20, [R1+0x314] ;  /* 0x0003140001147983 */ /* 0x000ee80000300800 */
[----:B------:R-:W3:Y:S01]  /*182500*/  LDL.LU R25, [R1+0x2e78] ;  /* 0x002e780001197983 */ /* 0x000ee20000300800 */
[----:B------:R-:W-:-:S02]  /*182510*/  ISETP.LT.AND P1, PT, R29, UR14, !P0 ;  /* 0x0000000e1d007c0c */ /* 0x000fc4000c721270 */
[----:B------:R-:W-:Y:S01]  /*182520*/  ISETP.LT.AND P0, PT, R2, UR57, !P0 ;  /* 0x0000003902007c0c */ /* 0x000fe2000c701270 */
[----:B------:R-:W-:Y:S01]  /*182530*/  ULDC.64 UR16, c[0x0][0x228] ;  /* 0x00008a0000107ab9 */ /* 0x000fe20000000a00 */
[----:B------:R-:W3:Y:S01]  /*182540*/  LDL.LU R21, [R1+0x318] ;  /* 0x0003180001157983 */ /* 0x000ee20000300800 */
[----:B----4-:R-:W-:-:S03]  /*182550*/  R2UR UR36, R26 ;  /* 0x000000001a2472ca */ /* 0x010fc600000e0000 */
[----:B------:R-:W4:Y:S01]  /*182560*/  LDL.LU R26, [R1+0x31c] ;  /* 0x00031c00011a7983 */ /* 0x000f220000300800 */
[----:B------:R-:W-:Y:S01]  /*182570*/  R2UR UR38, R19 ;  /* 0x00000000132672ca */ /* 0x000fe200000e0000 */
[----:B------:R-:W-:Y:S01]  /*182580*/  ULDC UR14, c[0x0][0x22c] ;  /* 0x00008b00000e7ab9 */ /* 0x000fe20000000800 */
[----:B------:R-:W-:Y:S02]  /*182590*/  ULDC UR57, c[0x0][0x22c] ;  /* 0x00008b0000397ab9 */ /* 0x000fe40000000800 */
        /* <DEDUP_REMOVED lines=8> */
[----:B------:R-:W-:Y:S01]  /*182620*/  ULDC UR16, c[0x0][0x22c] ;  /* 0x00008b0000107ab9 */ /* 0x000fe20000000800 */
[----:B------:R-:W-:-:S07]  /*182630*/  ULDC UR56, c[0x0][0x22c] ;  /* 0x00008b0000387ab9 */ /* 0x000fce0000000800 */
[----:B------:R-:W-:-:S04]  /*182640*/  @P1 LOP3.LUT R7, R7, 0x40, RZ, 0xfc, !PT ;  /* 0x0000004007071812 */ /* 0x000fc800078efcff */
[----:B------:R-:W-:-:S04]  /*182650*/  LOP3.LUT R7, R7, 0xffffffef, RZ, 0xc0, !PT ;  /* 0xffffffef07077812 */ /* 0x000fc800078ec0ff */
[----:B------:R-:W-:Y:S02]  /*182660*/  @P0 LOP3.LUT R7, R7, 0x10, RZ, 0xfc, !PT ;  /* 0x0000001007070812 */ /* 0x000fe400078efcff */
[----:B--2---:R-:W-:Y:S02]  /*182670*/  ISETP.GE.AND P0, PT, R8, UR7, PT ;  /* 0x0000000708007c0c */ /* 0x004fe4000bf06270 */
[----:B---3--:R-:W-:Y:S01]  /*182680*/  R2UR UR40, R25 ;  /* 0x00000000192872ca */ /* 0x008fe200000e0000 */
[----:B------:R-:W2:Y:S04]  /*182690*/  LDL.LU R8, [R1+0x5058] ;  /* 0x0050580001087983 */ /* 0x000ea80000300800 */
[----:B------:R-:W3:Y:S04]  /*1826a0*/  LDL.LU R22, [R1+0x320] ;  /* 0x0003200001167983 */ /* 0x000ee80000300800 */
[----:B------:R-:W3:Y:S01]  /*1826b0*/  LDL.LU R25, [R1+0x324] ;  /* 0x0003240001197983 */ /* 0x000ee20000300800 */
[----:B------:R-:W-:-:S02]  /*1826c0*/  ISETP.LT.AND P1, PT, R29, UR4, !P0 ;  /* 0x000000041d007c0c */ /* 0x000fc4000c721270 */
[----:B------:R-:W-:Y:S02]  /*1826d0*/  ISETP.LT.AND P0, PT, R2, UR55, !P0 ;  /* 0x0000003702007c0c */ /* 0x000fe4000c701270 */
[----:B------:R-:W-:Y:S01]  /*1826e0*/  LOP3.LUT R7, R7, 0xfffffff7, RZ, 0xc0, !PT ;  /* 0xfffffff707077812 */ /* 0x000fe200078ec0ff */
[----:B------:R-:W-:Y:S01]  /*1826f0*/  ULDC.64 UR6, c[0x0][0x228] ;  /* 0x00008a0000067ab9 */ /* 0x000fe20000000a00 */
[----:B------:R-:W-:Y:S01]  /*182700*/  ULDC UR4, c[0x0][0x22c] ;  /* 0x00008b0000047ab9 */ /* 0x000fe20000000800 */
        /* <DEDUP_REMOVED lines=8> */
[----:B--2---:R-:W-:Y:S02]  /*182790*/  LOP3.LUT R8, R8, 0x7fffffff, RZ, 0xc0, !PT ;  /* 0x7fffffff08087812 */ /* 0x004fe400078ec0ff */
[----:B------:R-:W-:Y:S01]  /*1827a0*/  LOP3.LUT R7, R7, 0xfffffffd, RZ, 0xc0, !PT ;  /* 0xfffffffd07077812 */ /* 0x000fe200078ec0ff */
[----:B------:R-:W-:Y:S01]  /*1827b0*/  ULDC UR6, c[0x0][0x22c] ;  /* 0x00008b0000067ab9 */ /* 0x000fe20000000800 */
        /* <DEDUP_REMOVED lines=8> */
[----:B----4-:R-:W-:Y:S02]  /*182840*/  ISETP.GE.AND P0, PT, R26, UR13, PT ;  /* 0x0000000d1a007c0c */ /* 0x010fe4000bf06270 */
[----:B------:R-:W-:Y:S01]  /*182850*/  LOP3.LUT R8, R8, 0xefffffff, RZ, 0xc0, !PT ;  /* 0xefffffff08087812 */ /* 0x000fe200078ec0ff */
[----:B------:R-:W2:Y:S04]  /*182860*/  LDL.LU R26, [R1+0x328] ;  /* 0x00032800011a7983 */ /* 0x000ea80000300800 */
[----:B------:R-:W4:Y:S04]  /*182870*/  LDL.LU R20, [R1+0x32c] ;  /* 0x00032c0001147983 */ /* 0x000f280000300800 */
[----:B------:R-:W4:Y:S01]  /*182880*/  LDL.LU R21, [R1+0x330] ;  /* 0x0003300001157983 */ /* 0x000f220000300800 */
[----:B------:R-:W-:Y:S01]  /*182890*/  ULDC UR8, c[0x0][0x22c] ;  /* 0x00008b0000087ab9 */ /* 0x000fe20000000800 */
[----:B------:R-:W-:Y:S01]  /*1828a0*/  ULDC UR13, c[0x0][0x22c] ;  /* 0x00008b00000d7ab9 */ /* 0x000fe20000000800 */
[----:B------:R-:W-:Y:S01]  /*1828b0*/  ULDC UR53, c[0x0][0x22c] ;  /* 0x00008b0000357ab9 */ /* 0x000fe20000000800 */
[----:B------:R-:W-:-:S04]  /*1828c0*/  @P2 LOP3.LUT R8, R8, 0x10000000, RZ, 0xfc, !PT ;  /* 0x1000000008082812 */ /* 0x000fc800078efcff */
[----:B------:R-:W-:-:S04]  /*1828d0*/  LOP3.LUT R8, R8, 0xfbffffff, RZ, 0xc0, !PT ;  /* 0xfbffffff08087812 */ /* 0x000fc800078ec0ff */
[----:B------:R-:W-:Y:S02]  /*1828e0*/  @P1 LOP3.LUT R8, R8, 0x4000000, RZ, 0xfc, !PT ;  /* 0x0400000008081812 */ /* 0x000fe400078efcff */
[----:B------:R-:W-:Y:S02]  /*1828f0*/  ISETP.LT.AND P1, PT, R29, UR10, !P0 ;  /* 0x0000000a1d007c0c */ /* 0x000fe4000c721270 */
[----:B------:R-:W-:Y:S02]  /*182900*/  ISETP.LT.AND P2, PT, R2, UR52, !P0 ;  /* 0x0000003402007c0c */ /* 0x000fe4000c741270 */
[----:B------:R-:W-:Y:S02]  /*182910*/  LOP3.LUT R8, R8, 0xfeffffff, RZ, 0xc0, !PT ;  /* 0xfeffffff08087812 */ /* 0x000fe400078ec0ff */
[----:B---3--:R-:W-:Y:S01]  /*182920*/  ISETP.GE.AND P0, PT, R22, UR15, PT ;  /* 0x0000000f16007c0c */ /* 0x008fe2000bf06270 */
[----:B------:R-:W-:Y:S01]  /*182930*/  ULDC UR10, c[0x0][0x22c] ;  /* 0x00008b00000a7ab9 */ /* 0x000fe20000000800 */
[----:B------:R-:W3:Y:S01]  /*182940*/  LDL.LU R22, [R1+0x2ec4] ;  /* 0x002ec40001167983 */ /* 0x000ee20000300800 */
[----:B------:R-:W-:Y:S01]  /*182950*/  ULDC UR15, c[0x0][0x22c] ;  /* 0x00008b00000f7ab9 */ /* 0x000fe20000000800 */
[----:B------:R-:W-:-:S03]  /*182960*/  ULDC UR52, c[0x0][0x22c] ;  /* 0x00008b0000347ab9 */ /* 0x000fc60000000800 */
[----:B------:R-:W-:Y:S02]  /*182970*/  @P1 LOP3.LUT R8, R8, 0x1000000, RZ, 0xfc, !PT ;  /* 0x0100000008081812 */ /* 0x000fe400078efcff */
[----:B------:R-:W-:Y:S02]  /*182980*/  ISETP.LT.AND P1, PT, R29, UR34, !P0 ;  /* 0x000000221d007c0c */ /* 0x000fe4000c721270 */
[----:B------:R-:W-:Y:S02]  /*182990*/  LOP3.LUT R8, R8, 0xffbfffff, RZ, 0xc0, !PT ;  /* 0xffbfffff08087812 */ /* 0x000fe400078ec0ff */
[----:B------:R-:W-:Y:S01]  /*1829a0*/  ISETP.LT.AND P0, PT, R2, UR51, !P0 ;  /* 0x0000003302007c0c */ /* 0x000fe2000c701270 */
[----:B------:R-:W-:Y:S01]  /*1829b0*/  ULDC UR34, c[0x0][0x22c] ;  /* 0x00008b0000227ab9 */ /* 0x000fe20000000800 */
[----:B------:R-:W-:Y:S01]  /*1829c0*/  ULDC UR51, c[0x0][0x22c] ;  /* 0x00008b0000337ab9 */ /* 0x000fe20000000800 */
[----:B------:R-:W-:-:S04]  /*1829d0*/  @P2 LOP3.LUT R8, R8, 0x400000, RZ, 0xfc, !PT ;  /* 0x0040000008082812 */ /* 0x000fc800078efcff */
[----:B------:R-:W-:-:S04]  /*1829e0*/  LOP3.LUT R8, R8, 0xffefffff, RZ, 0xc0, !PT ;  /* 0xffefffff08087812 */ /* 0x000fc800078ec0ff */
[----:B------:R-:W-:-:S04]  /*1829f0*/  @P1 LOP3.LUT R8, R8, 0x100000, RZ, 0xfc, !PT ;  /* 0x0010000008081812 */ /* 0x000fc800078efcff */
[----:B------:R-:W-:-:S04]  /*182a00*/  LOP3.LUT R8, R8, 0xfffbffff, RZ, 0xc0, !PT ;  /* 0xfffbffff08087812 */ /* 0x000fc800078ec0ff */
[----:B------:R-:W-:Y:S02]  /*182a10*/  @P0 LOP3.LUT R8, R8, 0x40000, RZ, 0xfc, !PT ;  /* 0x0004000008080812 */ /* 0x000fe400078efcff */
[----:B------:R-:W-:Y:S01]  /*182a20*/  ISETP.GE.AND P0, PT, R25, UR17, PT ;  /* 0x0000001119007c0c */ /* 0x000fe2000bf06270 */
[----:B------:R-:W-:Y:S01]  /*182a30*/  ULDC UR17, c[0x0][0x22c] ;  /* 0x00008b0000117ab9 */ /* 0x000fe20000000800 */
[----:B------:R-:W3:Y:S02]  /*182a40*/  LDL.LU R25, [R1+0x334] ;  /* 0x0003340001197983 */ /* 0x000ee40000300800 */
[----:B------:R-:W-:Y:S02]  /*182a50*/  ISETP.LT.AND P1, PT, R29, UR36, !P0 ;  /* 0x000000241d007c0c */ /* 0x000fe4000c721270 */
[----:B------:R-:W-:Y:S02]  /*182a60*/  ISETP.LT.AND P0, PT, R2, UR50, !P0 ;  /* 0x0000003202007c0c */ /* 0x000fe4000c701270 */
[----:B------:R-:W-:Y:S01]  /*182a70*/  LOP3.LUT R8, R8, 0xfffeffff, RZ, 0xc0, !PT ;  /* 0xfffeffff08087812 */ /* 0x000fe200078ec0ff */
[----:B------:R-:W-:Y:S01]  /*182a80*/  ULDC UR36, c[0x0][0x22c] ;  /* 0x00008b0000247ab9 */ /* 0x000fe20000000800 */
[----:B------:R-:W-:-:S07]  /*182a90*/  ULDC UR50, c[0x0][0x22c] ;  /* 0x00008b0000327ab9 */ /* 0x000fce0000000800 */
[----:B------:R-:W-:-:S04]  /*182aa0*/  @P1 LOP3.LUT R8, R8, 0x10000, RZ, 0xfc, !PT ;  /* 0x0001000008081812 */ /* 0x000fc800078efcff */
[----:B------:R-:W-:-:S04]  /*182ab0*/  LOP3.LUT R8, R8, 0xffffbfff, RZ, 0xc0, !PT ;  /* 0xffffbfff08087812 */ /* 0x000fc800078ec0ff */
[----:B------:R-:W-:-:S04]  /*182ac0*/  @P0 LOP3.LUT R8, R8, 0x4000, RZ, 0xfc, !PT ;  /* 0x0000400008080812 */ /* 0x000fc800078efcff */
[----:B------:R-:W-:Y:S02]  /*182ad0*/  LOP3.LUT R8, R8, 0xffffdfff, RZ, 0xc0, !PT ;  /* 0xffffdfff08087812 */ /* 0x000fe400078ec0ff */
[----:B--2---:R-:W-:Y:S01]  /*182ae0*/  ISETP.GE.AND P0, PT, R26, UR5, PT ;  /* 0x000000051a007c0c */ /* 0x004fe2000bf06270 */
[----:B------:R-:W-:Y:S01]  /*182af0*/  ULDC UR5, c[0x0][0x22c] ;  /* 0x00008b0000057ab9 */ /* 0x000fe20000000800 */
[----:B------:R-:W2:Y:S02]  /*182b00*/  LDL.LU R26, [R1+0x308c] ;  /* 0x00308c00011a7983 */ /* 0x000ea40000300800 */
[----:B------:R-:W-:Y:S02]  /*182b10*/  ISETP.LT.AND P1, PT, R29, UR38, !P0 ;  /* 0x000000261d007c0c */ /* 0x000fe4000c721270 */
[----:B------:R-:W-:Y:S01]  /*182b20*/  ISETP.LT.AND P0, PT, R2, UR49, !P0 ;  /* 0x0000003102007c0c */ /* 0x000fe2000c701270 */
[----:B------:R-:W-:Y:S01]  /*182b30*/  ULDC UR38, c[0x0][0x22c] ;  /* 0x00008b0000267ab9 */ /* 0x000fe20000000800 */
[----:B------:R-:W-:-:S09]  /*182b40*/  ULDC UR49, c[0x0][0x22c] ;  /* 0x00008b0000317ab9 */ /* 0x000fd20000000800 */
[----:B------:R-:W-:-:S04]  /*182b50*/  @P1 LOP3.LUT R8, R8, 0x2000, RZ, 0xfc, !PT ;  /* 0x0000200008081812 */ /* 0x000fc800078efcff */
[----:B------:R-:W-:-:S04]  /*182b60*/  LOP3.LUT R8, R8, 0xfffffbff, RZ, 0xc0, !PT ;  /* 0xfffffbff08087812 */ /* 0x000fc800078ec0ff */
[----:B------:R-:W-:Y:S02]  /*182b70*/  @P0 LOP3.LUT R8, R8, 0x400, RZ, 0xfc, !PT ;  /* 0x0000040008080812 */ /* 0x000fe400078efcff */
[----:B----4-:R-:W-:Y:S01]  /*182b80*/  ISETP.GE.AND P0, PT, R20, UR7, PT ;  /* 0x0000000714007c0c */ /* 0x010fe2000bf06270 */
[----:B------:R-:W-:-:S03]  /*182b90*/  ULDC UR7, c[0x0][0x22c] ;  /* 0x00008b0000077ab9 */ /* 0x000fc60000000800 */
        /* <DEDUP_REMOVED lines=8> */
[----:B------:R-:W-:Y:S01]  /*182c20*/  ISETP.GE.AND P0, PT, R21, UR9, PT ;  /* 0x0000000915007c0c */ /* 0x000fe2000bf06270 */
[----:B------:R-:W-:-:S03]  /*182c30*/  ULDC UR9, c[0x0][0x22c] ;  /* 0x00008b0000097ab9 */ /* 0x000fc60000000800 */
[----:B------:R-:W-:Y:S02]  /*182c40*/  ISETP.LT.AND P1, PT, R29, UR46, !P0 ;  /* 0x0000002e1d007c0c */ /* 0x000fe4000c721270 */
[----:B------:R-:W-:Y:S02]  /*182c50*/  ISETP.LT.AND P0, PT, R2, UR44, !P0 ;  /* 0x0000002c02007c0c */ /* 0x000fe4000c701270 */
[----:B------:R-:W-:Y:S02]  /*182c60*/  LOP3.LUT R8, R8, 0xffffffbf, RZ, 0xc0, !PT ;  /* 0xffffffbf08087812 */ /* 0x000fe400078ec0ff */
[----:B---3--:R-:W-:Y:S01]  /*182c70*/  R2UR UR46, R22 ;  /* 0x00000000162e72ca */ /* 0x008fe200000e0000 */
[----:B------:R-:W-:-:S06]  /*182c80*/  ULDC UR44, c[0x0][0x22c] ;  /* 0x00008b00002c7ab9 */ /* 0x000fcc0000000800 */
[----:B------:R-:W-:-:S04]  /*182c90*/  @P1 LOP3.LUT R8, R8, 0x40, RZ, 0xfc, !PT ;  /* 0x0000004008081812 */ /* 0x000fc800078efcff */
[----:B------:R-:W-:-:S04]  /*182ca0*/  LOP3.LUT R8, R8, 0xffffffdf, RZ, 0xc0, !PT ;  /* 0xffffffdf08087812 */ /* 0x000fc800078ec0ff */
[----:B------:R-:W-:Y:S02]  /*182cb0*/  @P0 LOP3.LUT R8, R8, 0x20, RZ, 0xfc, !PT ;  /* 0x0000002008080812 */ /* 0x000fe400078efcff */
[----:B------:R-:W-:Y:S01]  /*182cc0*/  ISETP.GE.AND P0, PT, R25, UR11, PT ;  /* 0x0000000b19007c0c */ /* 0x000fe2000bf06270 */
[----:B------:R-:W-:-:S03]  /*182cd0*/  ULDC UR11, c[0x0][0x22c] ;  /* 0x00008b00000b7ab9 */ /* 0x000fc60000000800 */
[----:B------:R-:W-:Y:S02]  /*182ce0*/  ISETP.LT.AND P1, PT, R29, UR47, !P0 ;  /* 0x0000002f1d007c0c */ /* 0x000fe4000c721270 */
        /* <DEDUP_REMOVED lines=10> */
[----:B--2---:R-:W-:-:S03]  /*182d90*/  R2UR UR47, R26 ;  /* 0x000000001a2f72ca */ /* 0x004fc600000e0000 */
[----:B------:R-:W2:Y:S01]  /*182da0*/  LDL.LU R26, [R1+0x1a0] ;  /* 0x0001a000011a7983 */ /* 0x000ea20000300800 */
[----:B------:R-:W-:Y:S02]  /*182db0*/  ISETP.LT.AND P0, PT, R2, UR42, !P0 ;  /* 0x0000002a02007c0c */ /* 0x000fe4000c701270 */
[----:B------:R-:W-:Y:S01]  /*182dc0*/  LOP3.LUT R8, R8, 0xffffffef, RZ, 0xc0, !PT ;  /* 0xffffffef08087812 */ /* 0x000fe200078ec0ff */
[----:B------:R-:W-:-:S03]  /*182dd0*/  ULDC UR42, c[0x0][0x22c] ;  /* 0x00008b00002a7ab9 */ /* 0x000fc60000000800 */
[----:B------:R-:W-:-:S04]  /*182de0*/  @P1 LOP3.LUT R8, R8, 0x10, RZ, 0xfc, !PT ;  /* 0x0000001008081812 */ /* 0x000fc800078efcff */
[----:B------:R-:W-:-:S04]  /*182df0*/  LOP3.LUT R8, R8, 0xfffffffb, RZ, 0xc0, !PT ;  /* 0xfffffffb08087812 */ /* 0x000fc800078ec0ff */
[----:B------:R-:W-:-:S04]  /*182e00*/  @P0 LOP3.LUT R8, R8, 0x4, RZ, 0xfc, !PT ;  /* 0x0000000408080812 */ /* 0x000fc800078efcff */
[----:B------:R-:W-:Y:S02]  /*182e10*/  LOP3.LUT R8, R8, 0xfffffffe, RZ, 0xc0, !PT ;  /* 0xfffffffe08087812 */ /* 0x000fe400078ec0ff */
[----:B----4-:R-:W-:Y:S02]  /*182e20*/  ISETP.GE.AND P1, PT, R12, UR25, PT ;  /* 0x000000190c007c0c */ /* 0x010fe4000bf26270 */
[----:B---3--:R-:W-:Y:S02]  /*182e30*/  ISETP.GE.AND P0, PT, R14, UR27, PT ;  /* 0x0000001b0e007c0c */ /* 0x008fe4000bf06270 */
[----:B------:R-:W-:Y:S01]  /*182e40*/  LOP3.LUT R29, R29, 0xbfffffff, RZ, 0xc0, !PT ;  /* 0xbfffffff1d1d7812 */ /* 0x000fe200078ec0ff */
[----:B------:R-:W-:Y:S01]  /*182e50*/  ULDC UR27, c[0x0][0x22c] ;  /* 0x00008b00001b7ab9 */ /* 0x000fe20000000800 */
[----:B------:R-:W-:Y:S01]  /*182e60*/  ISETP.GE.AND P2, PT, R19, UR33, PT ;  /* 0x0000002113007c0c */ /* 0x000fe2000bf46270 */
[----:B------:R-:W-:-:S06]  /*182e70*/  ULDC UR25, c[0x0][0x22c] ;  /* 0x00008b0000197ab9 */ /* 0x000fcc0000000800 */
[----:B------:R-:W-:Y:S02]  /*182e80*/  @P1 LOP3.LUT R8, R8, 0x1, RZ, 0xfc, !PT ;  /* 0x0000000108081812 */ /* 0x000fe400078efcff */
[----:B------:R-:W-:Y:S02]  /*182e90*/  ISETP.GE.AND P1, PT, R16, UR29, PT ;  /* 0x0000001d10007c0c */ /* 0x000fe4000bf26270 */
[----:B------:R-:W-:Y:S01]  /*182ea0*/  @P0 LOP3.LUT R29, R29, 0x40000000, RZ, 0xfc, !PT ;  /* 0x400000001d1d0812 */ /* 0x000fe200078efcff */
[----:B------:R-:W3:Y:S01]  /*182eb0*/  LDL.LU R16, [R1+0x19c] ;  /* 0x00019c0001107983 */ /* 0x000ee20000300800 */
[----:B------:R-:W-:-:S03]  /*182ec0*/  ISETP.GE.AND P0, PT, R18, UR31, PT ;  /* 0x0000001f12007c0c */ /* 0x000fc6000bf06270 */
[----:B------:R-:W4:Y:S01]  /*182ed0*/  LDL.LU R18, [R1+0x198] ;  /* 0x0001980001127983 */ /* 0x000f220000300800 */
[----:B------:R-:W-:-:S03]  /*182ee0*/  LOP3.LUT R8, R8, 0xfffffff7, RZ, 0xc0, !PT ;  /* 0xfffffff708087812 */ /* 0x000fc600078ec0ff */
[----:B------:R-:W4:Y:S01]  /*182ef0*/  LDL.LU R19, [R1+0x194] ;  /* 0x0001940001137983 */ /* 0x000f220000300800 */
[----:B------:R-:W-:Y:S01]  /*182f00*/  ULDC UR29, c[0x0][0x22c] ;  /* 0x00008b00001d7ab9 */ /* 0x000fe20000000800 */
[----:B------:R-:W-:Y:S01]  /*182f10*/  ULDC UR31, c[0x0][0x22c] ;  /* 0x00008b00001f7ab9 */ /* 0x000fe20000000800 */
[----:B------:R-:W-:Y:S02]  /*182f20*/  @P1 LOP3.LUT R8, R8, 0x8, RZ, 0xfc, !PT ;  /* 0x0000000808081812 */ /* 0x000fe400078efcff */
[----:B------:R-:W-:Y:S02]  /*182f30*/  ISETP.GE.AND P1, PT, R20, UR35, PT ;  /* 0x0000002314007c0c */ /* 0x000fe4000bf26270 */
[----:B------:R-:W4:Y:S01]  /*182f40*/  LDL.LU R20, [R1+0x190] ;  /* 0x0001900001147983 */ /* 0x000f220000300800 */
[----:B------:R-:W-:-:S04]  /*182f50*/  LOP3.LUT R8, R8, 0xffffff7f, RZ, 0xc0, !PT ;  /* 0xffffff7f08087812 */ /* 0x000fc800078ec0ff */
[----:B------:R-:W-:-:S04]  /*182f60*/  @P0 LOP3.LUT R8, R8, 0x80, RZ, 0xfc, !PT ;  /* 0x0000008008080812 */ /* 0x000fc800078efcff */
[----:B------:R-:W-:Y:S02]  /*182f70*/  LOP3.LUT R8, R8, 0xfffff7ff, RZ, 0xc0, !PT ;  /* 0xfffff7ff08087812 */ /* 0x000fe400078ec0ff */
[----:B------:R-:W-:Y:S02]  /*182f80*/  ISETP.GE.AND P0, PT, R21, UR37, PT ;  /* 0x0000002515007c0c */ /* 0x000fe4000bf06270 */
[----:B------:R-:W4:Y:S01]  /*182f90*/  LDL.LU R21, [R1+0x18c] ;  /* 0x00018c0001157983 */ /* 0x000f220000300800 */
[----:B------:R-:W-:-:S04]  /*182fa0*/  @P2 LOP3.LUT R8, R8, 0x800, RZ, 0xfc, !PT ;  /* 0x0000080008082812 */ /* 0x000fc800078efcff */
[----:B------:R-:W-:-:S04]  /*182fb0*/  LOP3.LUT R8, R8, 0xffffefff, RZ, 0xc0, !PT ;  /* 0xffffefff08087812 */ /* 0x000fc800078ec0ff */
[----:B------:R-:W-:Y:S02]  /*182fc0*/  @P1 LOP3.LUT R8, R8, 0x1000, RZ, 0xfc, !PT ;  /* 0x0000100008081812 */ /* 0x000fe400078efcff */
[----:B------:R-:W-:Y:S02]  /*182fd0*/  ISETP.GE.AND P2, PT, R22, UR39, PT ;  /* 0x0000002716007c0c */ /* 0x000fe4000bf46270 */
[----:B------:R-:W-:Y:S01]  /*182fe0*/  ISETP.GE.AND P1, PT, R25, UR41, PT ;  /* 0x0000002919007c0c */ /* 0x000fe2000bf26270 */
[----:B------:R-:W4:Y:S01]  /*182ff0*/  LDL.LU R22, [R1+0x188] ;  /* 0x0001880001167983 */ /* 0x000f220000300800 */
[----:B------:R-:W-:-:S03]  /*183000*/  LOP3.LUT R8, R8, 0xffff7fff, RZ, 0xc0, !PT ;  /* 0xffff7fff08087812 */ /* 0x000fc600078ec0ff */
[----:B------:R-:W4:Y:S01]  /*183010*/  LDL.LU R25, [R1+0x184] ;  /* 0x0001840001197983 */ /* 0x000f220000300800 */
[----:B------:R-:W-:Y:S02]  /*183020*/  @P0 LOP3.LUT R8, R8, 0x8000, RZ, 0xfc, !PT ;  /* 0x0000800008080812 */ /* 0x000fe400078efcff */
[----:B--2---:R-:W-:Y:S02]  /*183030*/  ISETP.GE.AND P0, PT, R26, UR43, PT ;  /* 0x0000002b1a007c0c */ /* 0x004fe4000bf06270 */
[----:B------:R-:W2:Y:S01]  /*183040*/  LDL.LU R26, [R1+0x180] ;  /* 0x00018000011a7983 */ /* 0x000ea20000300800 */
[----:B------:R-:W-:-:S04]  /*183050*/  LOP3.LUT R8, R8, 0xfffdffff, RZ, 0xc0, !PT ;  /* 0xfffdffff08087812 */ /* 0x000fc800078ec0ff */
[----:B------:R-:W-:-:S04]  /*183060*/  @P2 LOP3.LUT R8, R8, 0x20000, RZ, 0xfc, !PT ;  /* 0x0002000008082812 */ /* 0x000fc800078efcff */
[----:B------:R-:W-:-:S04]  /*183070*/  LOP3.LUT R8, R8, 0xffdfffff, RZ, 0xc0, !PT ;  /* 0xffdfffff08087812 */ /* 0x000fc800078ec0ff */
[----:B------:R-:W-:-:S04]  /*183080*/  LOP3.LUT R8, R8, 0xfff7ffff, RZ, 0xc0, !PT ;  /* 0xfff7ffff08087812 */ /* 0x000fc800078ec0ff */
[----:B------:R-:W-:-:S04]  /*183090*/  @P1 LOP3.LUT R8, R8, 0x80000, RZ, 0xfc, !PT ;  /* 0x0008000008081812 */ /* 0x000fc800078efcff */
[----:B------:R-:W-:-:S04]  /*1830a0*/  @P0 LOP3.LUT R8, R8, 0x200000, RZ, 0xfc, !PT ;  /* 0x0020000008080812 */ /* 0x000fc800078efcff */
[----:B------:R-:W-:Y:S02]  /*1830b0*/  LOP3.LUT R8, R8, 0xff7fffff, RZ, 0xc0, !PT ;  /* 0xff7fffff08087812 */ /* 0x000fe400078ec0ff */
[----:B---3--:R-:W-:Y:S02]  /*1830c0*/  ISETP.GE.AND P0, PT, R16, UR45, PT ;  /* 0x0000002d10007c0c */ /* 0x008fe4000bf06270 */
[----:B------:R-:W3:Y:S01]  /*1830d0*/  LDL.LU R16, [R1+0x17c] ;  /* 0x00017c0001107983 */ /* 0x000ee20000300800 */
[----:B----4-:R-:W-:-:S03]  /*1830e0*/  ISETP.GE.AND P2, PT, R18, UR29, PT ;  /* 0x0000001d12007c0c */ /* 0x010fc6000bf46270 */
[----:B------:R-:W4:Y:S01]  /*1830f0*/  LDL.LU R18, [R1+0x178] ;  /* 0x0001780001127983 */ /* 0x000f220000300800 */
[----:B------:R-:W-:Y:S01]  /*183100*/  ISETP.GE.AND P1, PT, R19, UR27, PT ;  /* 0x0000001b13007c0c */ /* 0x000fe2000bf26270 */
[----:B------:R-:W-:Y:S02]  /*183110*/  ULDC UR29, c[0x0][0x22c] ;  /* 0x00008b00001d7ab9 */ /* 0x000fe40000000800 */
[----:B------:R-:W4:Y:S01]  /*183120*/  LDL.LU R19, [R1+0x174] ;  /* 0x0001740001137983 */ /* 0x000f220000300800 */
[----:B------:R-:W-:Y:S02]  /*183130*/  ULDC UR27, c[0x0][0x22c] ;  /* 0x00008b00001b7ab9 */ /* 0x000fe40000000800 */
[----:B------:R-:W-:-:S04]  /*183140*/  @P0 LOP3.LUT R8, R8, 0x800000, RZ, 0xfc, !PT ;  /* 0x0080000008080812 */ /* 0x000fc800078efcff */
[----:B------:R-:W-:Y:S02]  /*183150*/  LOP3.LUT R8, R8, 0xfdffffff, RZ, 0xc0, !PT ;  /* 0xfdffffff08087812 */ /* 0x000fe400078ec0ff */
[----:B------:R-:W-:Y:S01]  /*183160*/  ISETP.GE.AND P0, PT, R20, UR25, PT ;  /* 0x0000001914007c0c */ /* 0x000fe2000bf06270 */
[----:B------:R-:W-:Y:S01]  /*183170*/  ULDC UR25, c[0x0][0x22c] ;  /* 0x00008b0000197ab9 */ /* 0x000fe20000000800 */
[----:B------:R-:W4:Y:S01]  /*183180*/  LDL.LU R20, [R1+0x170] ;  /* 0x0001700001147983 */ /* 0x000f220000300800 */
[----:B------:R-:W-:-:S04]  /*183190*/  @P2 LOP3.LUT R8, R8, 0x2000000, RZ, 0xfc, !PT ;  /* 0x0200000008082812 */ /* 0x000fc800078efcff */
[----:B------:R-:W-:-:S04]  /*1831a0*/  LOP3.LUT R8, R8, 0xf7ffffff, RZ, 0xc0, !PT ;  /* 0xf7ffffff08087812 */ /* 0x000fc800078ec0ff */
[----:B------:R-:W-:-:S04]  /*1831b0*/  @P1 LOP3.LUT R8, R8, 0x8000000, RZ, 0xfc, !PT ;  /* 0x0800000008081812 */ /* 0x000fc800078efcff */
[----:B------:R-:W-:-:S04]  /*1831c0*/  LOP3.LUT R8, R8, 0xbfffffff, RZ, 0xc0, !PT ;  /* 0xbfffffff08087812 */ /* 0x000fc800078ec0ff */
[----:B------:R-:W-:Y:S02]  /*1831d0*/  @P0 LOP3.LUT R8, R8, 0x40000000, RZ, 0xfc, !PT ;  /* 0x4000000008080812 */ /* 0x000fe400078efcff */
[----:B------:R-:W-:Y:S02]  /*1831e0*/  ISETP.GE.AND P0, PT, R21, UR31, PT ;  /* 0x0000001f15007c0c */ /* 0x000fe4000bf06270 */
[----:B------:R-:W-:Y:S01]  /*1831f0*/  ISETP.GE.AND P2, PT, R22, UR29, PT ;  /* 0x0000001d16007c0c */ /* 0x000fe2000bf46270 */
[----:B------:R-:W4:Y:S01]  /*183200*/  LDL.LU R21, [R1+0x16c] ;  /* 0x00016c0001157983 */ /* 0x000f220000300800 */
[----:B------:R-:W-:-:S03]  /*183210*/  ISETP.GE.AND P1, PT, R25, UR27, PT ;  /* 0x0000001b19007c0c */ /* 0x000fc6000bf26270 */
[----:B------:R-:W4:Y:S04]  /*183220*/  LDL.LU R22, [R1+0x168] ;  /* 0x0001680001167983 */ /* 0x000f280000300800 */
[----:B------:R-:W4:Y:S01]  /*183230*/  LDL.LU R25, [R1+0x164] ;  /* 0x0001640001197983 */ /* 0x000f220000300800 */
[----:B------:R-:W-:Y:S01]  /*183240*/  ULDC UR31, c[0x0][0x22c] ;  /* 0x00008b00001f7ab9 */ /* 0x000fe20000000800 */
[----:B------:R-:W-:Y:S01]  /*183250*/  ULDC UR29, c[0x0][0x22c] ;  /* 0x00008b00001d7ab9 */ /* 0x000fe20000000800 */
[----:B------:R-:W-:Y:S01]  /*183260*/  ULDC UR27, c[0x0][0x22c] ;  /* 0x00008b00001b7ab9 */ /* 0x000fe20000000800 */
[----:B------:R-:W-:Y:S02]  /*183270*/  @P0 LOP3.LUT R7, R7, 0x2, RZ, 0xfc, !PT ;  /* 0x0000000207070812 */ /* 0x000fe400078efcff */
[----:B--2---:R-:W-:-:S02]  /*183280*/  ISETP.GE.AND P0, PT, R26, UR25, PT ;  /* 0x000000191a007c0c */ /* 0x004fc4000bf06270 */
[----:B------:R-:W-:Y:S01]  /*183290*/  LOP3.LUT R7, R7, 0xfffffffb, RZ, 0xc0, !PT ;  /* 0xfffffffb07077812 */ /* 0x000fe200078ec0ff */
[----:B------:R-:W2:Y:S01]  /*1832a0*/  LDL.LU R26, [R1+0x160] ;  /* 0x00016000011a7983 */ /* 0x000ea20000300800 */
[----:B------:R-:W-:Y:S02]  /*1832b0*/  ULDC UR25, c[0x0][0x22c] ;  /* 0x00008b0000197ab9 */ /* 0x000fe40000000800 */
[----:B------:R-:W-:-:S04]  /*1832c0*/  @P2 LOP3.LUT R7, R7, 0x4, RZ, 0xfc, !PT ;  /* 0x0000000407072812 */ /* 0x000fc800078efcff */
[----:B------:R-:W-:-:S04]  /*1832d0*/  LOP3.LUT R7, R7, 0xffffffdf, RZ, 0xc0, !PT ;  /* 0xffffffdf07077812 */ /* 0x000fc800078ec0ff */
[----:B------:R-:W-:-:S04]  /*1832e0*/  @P1 LOP3.LUT R7, R7, 0x20, RZ, 0xfc, !PT ;  /* 0x0000002007071812 */ /* 0x000fc800078efcff */
[----:B------:R-:W-:-:S04]  /*1832f0*/  LOP3.LUT R7, R7, 0xffffff7f, RZ, 0xc0, !PT ;  /* 0xffffff7f07077812 */ /* 0x000fc800078ec0ff */
[----:B------:R-:W-:-:S04]  /*183300*/  @P0 LOP3.LUT R7, R7, 0x80, RZ, 0xfc, !PT ;  /* 0x0000008007070812 */ /* 0x000fc800078efcff */
[----:B------:R-:W-:Y:S02]  /*183310*/  LOP3.LUT R7, R7, 0xfffffdff, RZ, 0xc0, !PT ;  /* 0xfffffdff07077812 */ /* 0x000fe400078ec0ff */
[----:B---3--:R-:W-:Y:S01]  /*183320*/  ISETP.GE.AND P0, PT, R16, UR31, PT ;  /* 0x0000001f10007c0c */ /* 0x008fe2000bf06270 */
[----:B------:R-:W-:Y:S01]  /*183330*/  ULDC UR31, c[0x0][0x22c] ;  /* 0x00008b00001f7ab9 */ /* 0x000fe20000000800 */
        /* <DEDUP_REMOVED lines=17> */
[----:B------:R-:W-:Y:S01]  /*183450*/  ISETP.GE.AND P0, PT, R21, UR31, PT ;  /* 0x0000001f15007c0c */ /* 0x000fe2000bf06270 */
[----:B------:R-:W-:Y:S01]  /*183460*/  ULDC UR31, c[0x0][0x22c] ;  /* 0x00008b00001f7ab9 */ /* 0x000fe20000000800 */
[----:B------:R-:W4:Y:S01]  /*183470*/  LDL.LU R21, [R1+0x14c] ;  /* 0x00014c0001157983 */ /* 0x000f220000300800 */
[----:B------:R-:W-:Y:S02]  /*183480*/  LOP3.LUT R7, R7, 0xfffdffff, RZ, 0xc0, !PT ;  /* 0xfffdffff07077812 */ /* 0x000fe400078ec0ff */
[----:B------:R-:W-:Y:S02]  /*183490*/  ISETP.GE.AND P2, PT, R22, UR29, PT ;  /* 0x0000001d16007c0c */ /* 0x000fe4000bf46270 */
[----:B------:R-:W-:Y:S01]  /*1834a0*/  ISETP.GE.AND P1, PT, R25, UR27, PT ;  /* 0x0000001b19007c0c */ /* 0x000fe2000bf26270 */
[----:B------:R-:W4:Y:S04]  /*1834b0*/  LDL.LU R22, [R1+0x148] ;  /* 0x0001480001167983 */ /* 0x000f280000300800 */
[----:B------:R-:W4:Y:S01]  /*1834c0*/  LDL.LU R25, [R1+0x144] ;  /* 0x0001440001197983 */ /* 0x000f220000300800 */
[----:B------:R-:W-:Y:S01]  /*1834d0*/  ULDC UR29, c[0x0][0x22c] ;  /* 0x00008b00001d7ab9 */ /* 0x000fe20000000800 */
[----:B------:R-:W-:Y:S01]  /*1834e0*/  ULDC UR27, c[0x0][0x22c] ;  /* 0x00008b00001b7ab9 */ /* 0x000fe20000000800 */
[----:B------:R-:W-:-:S02]  /*1834f0*/  @P0 LOP3.LUT R7, R7, 0x20000, RZ, 0xfc, !PT ;  /* 0x0002000007070812 */ /* 0x000fc400078efcff */
[----:B--2---:R-:W-:Y:S02]  /*183500*/  ISETP.GE.AND P0, PT, R26, UR25, PT ;  /* 0x000000191a007c0c */ /* 0x004fe4000bf06270 */
[----:B------:R-:W-:Y:S01]  /*183510*/  LOP3.LUT R7, R7, 0xffefffff, RZ, 0xc0, !PT ;  /* 0xffefffff07077812 */ /* 0x000fe200078ec0ff */
[----:B------:R-:W2:Y:S04]  /*183520*/  LDL.LU R26, [R1+0x140] ;  /* 0x00014000011a7983 */ /* 0x000ea80000300800 */
[----:B------:R-:W2:Y:S01]  /*183530*/  LDL.LU R12, [R1+0x13c] ;  /* 0x00013c00010c7983 */ /* 0x000ea20000300800 */
[----:B------:R-:W-:Y:S01]  /*183540*/  ULDC UR25, c[0x0][0x22c] ;  /* 0x00008b0000197ab9 */ /* 0x000fe20000000800 */
        /* <DEDUP_REMOVED lines=10> */
[----:B------:R-:W4:Y:S04]  /*1835f0*/  LDL.LU R18, [R1+0x134] ;  /* 0x0001340001127983 */ /* 0x000f280000300800 */
[----:B------:R-:W4:Y:S01]  /*183600*/  LDL.LU R14, [R1+0x130] ;  /* 0x00013000010e7983 */ /* 0x000f220000300800 */
[----:B------:R-:W-:Y:S01]  /*183610*/  ISETP.GE.AND P1, PT, R19, UR27, PT ;  /* 0x0000001b13007c0c */ /* 0x000fe2000bf26270 */
[----:B------:R-:W-:Y:S02]  /*183620*/  ULDC UR29, c[0x0][0x22c] ;  /* 0x00008b00001d7ab9 */ /* 0x000fe40000000800 */
[----:B------:R-:W4:Y:S01]  /*183630*/  LDL.LU R19, [R1+0x12c] ;  /* 0x00012c0001137983 */ /* 0x000f220000300800 */
[----:B------:R-:W-:Y:S01]  /*183640*/  ULDC UR27, c[0x0][0x22c] ;  /* 0x00008b00001b7ab9 */ /* 0x000fe20000000800 */
[----:B------:R-:W-:-:S02]  /*183650*/  @P0 LOP3.LUT R7, R7, 0x8000000, RZ, 0xfc, !PT ;  /* 0x0800000007070812 */ /* 0x000fc400078efcff */
[----:B------:R-:W-:Y:S02]  /*183660*/  ISETP.GE.AND P0, PT, R20, UR25, PT ;  /* 0x0000001914007c0c */ /* 0x000fe4000bf06270 */
[----:B------:R-:W-:Y:S01]  /*183670*/  LOP3.LUT R7, R7, 0xdfffffff, RZ, 0xc0, !PT ;  /* 0xdfffffff07077812 */ /* 0x000fe200078ec0ff */
[----:B------:R-:W4:Y:S01]  /*183680*/  LDL.LU R20, [R1+0x128] ;  /* 0x0001280001147983 */ /* 0x000f220000300800 */
[----:B------:R-:W-:Y:S02]  /*183690*/  ULDC UR25, c[0x0][0x22c] ;  /* 0x00008b0000197ab9 */ /* 0x000fe40000000800 */
[----:B------:R-:W-:-:S07]  /*1836a0*/  @P2 LOP3.LUT R7, R7, 0x20000000, RZ, 0xfc, !PT ;  /* 0x2000000007072812 */ /* 0x000fce00078efcff */
[----:B------:R-:W-:Y:S02]  /*1836b0*/  @P0 LOP3.LUT R6, R6, 0x2, RZ, 0xfc, !PT ;  /* 0x0000000206060812 */ /* 0x000fe400078efcff */
[----:B------:R-:W-:Y:S02]  /*1836c0*/  ISETP.GE.AND P0, PT, R21, UR31, PT ;  /* 0x0000001f15007c0c */ /* 0x000fe4000bf06270 */
[----:B------:R-:W-:Y:S01]  /*1836d0*/  LOP3.LUT R7, R7, 0x7fffffff, RZ, 0xc0, !PT ;  /* 0x7fffffff07077812 */ /* 0x000fe200078ec0ff */
[----:B------:R-:W4:Y:S01]  /*1836e0*/  LDL.LU R21, [R1+0x124] ;  /* 0x0001240001157983 */ /* 0x000f220000300800 */
[----:B------:R-:W-:Y:S02]  /*1836f0*/  LOP3.LUT R6, R6, 0xfffffff7, RZ, 0xc0, !PT ;  /* 0xfffffff706067812 */ /* 0x000fe400078ec0ff */
[----:B------:R-:W-:Y:S02]  /*183700*/  ISETP.GE.AND P2, PT, R22, UR29, PT ;  /* 0x0000001d16007c0c */ /* 0x000fe4000bf46270 */
[----:B------:R-:W-:-:S02]  /*183710*/  @P1 LOP3.LUT R7, R7, 0x80000000, RZ, 0xfc, !PT ;  /* 0x8000000007071812 */ /* 0x000fc400078efcff */
[----:B------:R-:W-:Y:S01]  /*183720*/  ISETP.GE.AND P1, PT, R25, UR27, PT ;  /* 0x0000001b19007c0c */ /* 0x000fe2000bf26270 */
        /* <DEDUP_REMOVED lines=14> */
[----:B------:R-:W-:Y:S02]  /*183810*/  @P0 LOP3.LUT R6, R6, 0x400, RZ, 0xfc, !PT ;  /* 0x0000040006060812 */ /* 0x000fe400078efcff */
[----:B------:R-:W-:Y:S02]  /*183820*/  ISETP.GE.AND P0, PT, R12, UR31, PT ;  /* 0x0000001f0c007c0c */ /* 0x000fe4000bf06270 */
[----:B------:R-:W-:-:S11]  /*183830*/  LOP3.LUT R6, R6, 0xffffdfff, RZ, 0xc0, !PT ;  /* 0xffffdfff06067812 */ /* 0x000fd600078ec0ff */
[----:B------:R-:W-:-:S04]  /*183840*/  @P0 LOP3.LUT R6, R6, 0x2000, RZ, 0xfc, !PT ;  /* 0x0000200006060812 */ /* 0x000fc800078efcff */
[----:B------:R-:W-:Y:S02]  /*183850*/  LOP3.LUT R6, R6, 0xffffbfff, RZ, 0xc0, !PT ;  /* 0xffffbfff06067812 */ /* 0x000fe400078ec0ff */
[----:B---3--:R-:W-:Y:S02]  /*183860*/  ISETP.GE.AND P1, PT, R16, UR29, PT ;  /* 0x0000001d10007c0c */ /* 0x008fe4000bf26270 */
[----:B----4-:R-:W-:Y:S01]  /*183870*/  ISETP.GE.AND P2, PT, R18, UR27, PT ;  /* 0x0000001b12007c0c */ /* 0x010fe2000bf46270 */
[----:B------:R-:W3:Y:S01]  /*183880*/  LDL.LU R16, [R1+0x114] ;  /* 0x0001140001107983 */ /* 0x000ee20000300800 */
[----:B------:R-:W-:-:S03]  /*183890*/  ISETP.GE.AND P0, PT, R14, UR25, PT ;  /* 0x000000190e007c0c */ /* 0x000fc6000bf06270 */
[----:B------:R-:W4:Y:S06]  /*1838a0*/  LDL.LU R18, [R1+0x110] ;  /* 0x0001100001127983 */ /* 0x000f2c0000300800 */
[----:B------:R-:W-:-:S04]  /*1838b0*/  @P1 LOP3.LUT R6, R6, 0x4000, RZ, 0xfc, !PT ;  /* 0x0000400006061812 */ /* 0x000fc800078efcff */
[----:B------:R-:W-:Y:S02]  /*1838c0*/  LOP3.LUT R6, R6, 0xfffdffff, RZ, 0xc0, !PT ;  /* 0xfffdffff06067812 */ /* 0x000fe400078ec0ff */
[----:B------:R-:W-:Y:S02]  /*1838d0*/  ISETP.GE.AND P1, PT, R19, UR61, PT ;  /* 0x0000003d13007c0c */ /* 0x000fe4000bf26270 */
[----:B------:R-:W4:Y:S01]  /*1838e0*/  LDL.LU R19, [R1+0x10c] ;  /* 0x00010c0001137983 */ /* 0x000f220000300800 */
        /* <DEDUP_REMOVED lines=8> */
[----:B------:R-:W4:Y:S01]  /*183970*/  LDL.LU R21, [R1+0x104] ;  /* 0x0001040001157983 */ /* 0x000f220000300800 */
        /* <DEDUP_REMOVED lines=9> */
[----:B------:R-:W2:Y:S04]  /*183a10*/  LDL.LU R26, [R1+0xf8] ;  /* 0x0000f800011a7983 */ /* 0x000ea80000300800 */
[----:B------:R-:W2:Y:S01]  /*183a20*/  LDL.LU R10, [R1+0xf4] ;  /* 0x0000f400010a7983 */ /* 0x000ea20000300800 */
[----:B------:R-:W-:-:S03]  /*183a30*/  LOP3.LUT R6, R6, 0xf7ffffff, RZ, 0xc0, !PT ;  /* 0xf7ffffff06067812 */ /* 0x000fc600078ec0ff */
[----:B------:R-:W2:Y:S04]  /*183a40*/  LDL.LU R12, [R1+0xf0] ;  /* 0x0000f000010c7983 */ /* 0x000ea80000300800 */
[----:B------:R-:W2:Y:S01]  /*183a50*/  LDL.LU R14, [R1+0xec] ;  /* 0x0000ec00010e7983 */ /* 0x000ea20000300800 */
[----:B------:R-:W-:-:S04]  /*183a60*/  @P1 LOP3.LUT R6, R6, 0x8000000, RZ, 0xfc, !PT ;  /* 0x0800000006061812 */ /* 0x000fc800078efcff */
[----:B------:R-:W-:Y:S02]  /*183a70*/  LOP3.LUT R6, R6, 0xdfffffff, RZ, 0xc0, !PT ;  /* 0xdfffffff06067812 */ /* 0x000fe400078ec0ff */
[----:B------:R-:W-:Y:S02]  /*183a80*/  @P0 LOP3.LUT R5, R5, 0x1, RZ, 0xfc, !PT ;  /* 0x0000000105050812 */ /* 0x000fe400078efcff */
[----:B------:R-:W-:Y:S02]  /*183a90*/  @P2 LOP3.LUT R6, R6, 0x20000000, RZ, 0xfc, !PT ;  /* 0x2000000006062812 */ /* 0x000fe400078efcff */
[----:B------:R-:W-:Y:S02]  /*183aa0*/  LOP3.LUT R5, R5, 0xfffffff7, RZ, 0xc0, !PT ;  /* 0xfffffff705057812 */ /* 0x000fe400078ec0ff */
[----:B---3--:R-:W-:Y:S02]  /*183ab0*/  ISETP.GE.AND P1, PT, R16, UR13, PT ;  /* 0x0000000d10007c0c */ /* 0x008fe4000bf26270 */
[----:B----4-:R-:W-:Y:S01]  /*183ac0*/  ISETP.GE.AND P2, PT, R18, UR12, PT ;  /* 0x0000000c12007c0c */ /* 0x010fe2000bf46270 */
[----:B------:R-:W3:Y:S04]  /*183ad0*/  LDL.LU R16, [R1+0xe8] ;  /* 0x0000e80001107983 */ /* 0x000ee80000300800 */
[----:B------:R-:W4:Y:S06]  /*183ae0*/  LDL.LU R18, [R1+0xe4] ;  /* 0x0000e40001127983 */ /* 0x000f2c0000300800 */
[----:B------:R-:W-:-:S02]  /*183af0*/  @P1 LOP3.LUT R5, R5, 0x8, RZ, 0xfc, !PT ;  /* 0x0000000805051812 */ /* 0x000fc400078efcff */
[----:B------:R-:W-:Y:S02]  /*183b00*/  ISETP.GE.AND P0, PT, R19, UR5, PT ;  /* 0x0000000513007c0c */ /* 0x000fe4000bf06270 */
[----:B------:R-:W-:Y:S01]  /*183b10*/  LOP3.LUT R5, R5, 0xffffffef, RZ, 0xc0, !PT ;  /* 0xffffffef05057812 */ /* 0x000fe200078ec0ff */
[----:B------:R-:W4:Y:S03]  /*183b20*/  LDL.LU R19, [R1+0xe0] ;  /* 0x0000e00001137983 */ /* 0x000f260000300800 */
[----:B------:R-:W-:Y:S02]  /*183b30*/  @P2 LOP3.LUT R5, R5, 0x10, RZ, 0xfc, !PT ;  /* 0x0000001005052812 */ /* 0x000fe400078efcff */
[----:B------:R-:W-:Y:S02]  /*183b40*/  ISETP.GE.AND P1, PT, R20, UR15, PT ;  /* 0x0000000f14007c0c */ /* 0x000fe4000bf26270 */
[----:B------:R-:W-:Y:S01]  /*183b50*/  LOP3.LUT R5, R5, 0xffffff7f, RZ, 0xc0, !PT ;  /* 0xffffff7f05057812 */ /* 0x000fe200078ec0ff */
[----:B------:R-:W4:Y:S03]  /*183b60*/  LDL.LU R20, [R1+0xdc] ;  /* 0x0000dc0001147983 */ /* 0x000f260000300800 */
[----:B------:R-:W-:-:S04]  /*183b70*/  @P0 LOP3.LUT R5, R5, 0x80, RZ, 0xfc, !PT ;  /* 0x0000008005050812 */ /* 0x000fc800078efcff */
[----:B------:R-:W-:Y:S02]  /*183b80*/  LOP3.LUT R5, R5, 0xfffffdff, RZ, 0xc0, !PT ;  /* 0xfffffdff05057812 */ /* 0x000fe400078ec0ff */
[----:B------:R-:W-:Y:S02]  /*183b90*/  ISETP.GE.AND P2, PT, R21, UR14, PT ;  /* 0x0000000e15007c0c */ /* 0x000fe4000bf46270 */
[----:B------:R-:W4:Y:S01]  /*183ba0*/  LDL.LU R21, [R1+0xcc] ;  /* 0x0000cc0001157983 */ /* 0x000f220000300800 */
[----:B------:R-:W-:-:S04]  /*183bb0*/  @P1 LOP3.LUT R5, R5, 0x200, RZ, 0xfc, !PT ;  /* 0x0000020005051812 */ /* 0x000fc800078efcff */
[----:B------:R-:W-:Y:S02]  /*183bc0*/  LOP3.LUT R5, R5, 0xfffff7ff, RZ, 0xc0, !PT ;  /* 0xfffff7ff05057812 */ /* 0x000fe400078ec0ff */
[----:B------:R-:W-:Y:S02]  /*183bd0*/  ISETP.GE.AND P0, PT, R22, UR7, PT ;  /* 0x0000000716007c0c */ /* 0x000fe4000bf06270 */
[----:B------:R-:W-:Y:S01]  /*183be0*/  ISETP.GE.AND P1, PT, R25, UR17, PT ;  /* 0x0000001119007c0c */ /* 0x000fe2000bf26270 */
[----:B------:R-:W4:Y:S04]  /*183bf0*/  LDL.LU R22, [R1+0xbc] ;  /* 0x0000bc0001167983 */ /* 0x000f280000300800 */
[----:B------:R-:W4:Y:S01]  /*183c00*/  LDL.LU R25, [R1+0xac] ;  /* 0x0000ac0001197983 */ /* 0x000f220000300800 */
[----:B------:R-:W-:-:S02]  /*183c10*/  @P2 LOP3.LUT R5, R5, 0x800, RZ, 0xfc, !PT ;  /* 0x0000080005052812 */ /* 0x000fc400078efcff */
[----:B--2---:R-:W-:Y:S02]  /*183c20*/  ISETP.GE.AND P2, PT, R26, UR16, PT ;  /* 0x000000101a007c0c */ /* 0x004fe4000bf46270 */
[----:B------:R-:W2:Y:S01]  /*183c30*/  LDL.LU R26, [R1+0x8c] ;  /* 0x00008c00011a7983 */ /* 0x000ea20000300800 */
[----:B------:R-:W-:-:S04]  /*183c40*/  LOP3.LUT R5, R5, 0xffffdfff, RZ, 0xc0, !PT ;  /* 0xffffdfff05057812 */ /* 0x000fc800078ec0ff */
[----:B------:R-:W-:-:S04]  /*183c50*/  @P0 LOP3.LUT R5, R5, 0x2000, RZ, 0xfc, !PT ;  /* 0x0000200005050812 */ /* 0x000fc800078efcff */
[----:B------:R-:W-:Y:S02]  /*183c60*/  LOP3.LUT R5, R5, 0xffff7fff, RZ, 0xc0, !PT ;  /* 0xffff7fff05057812 */ /* 0x000fe400078ec0ff */
[----:B------:R-:W-:Y:S02]  /*183c70*/  ISETP.GE.AND P0, PT, R10, UR9, PT ;  /* 0x000000090a007c0c */ /* 0x000fe4000bf06270 */
[----:B------:R-:W2:Y:S01]  /*183c80*/  LDL.LU R10, [R1+0x5050] ;  /* 0x00505000010a7983 */ /* 0x000ea20000300800 */
        /* <DEDUP_REMOVED lines=9> */
[----:B------:R-:W-:-:S04]  /*183d20*/  LOP3.LUT R5, R5, 0xffbfffff, RZ, 0xc0, !PT ;  /* 0xffbfffff05057812 */ /* 0x000fc800078ec0ff */
[----:B------:R-:W-:-:S04]  /*183d30*/  @P1 LOP3.LUT R5, R5, 0x400000, RZ, 0xfc, !PT ;  /* 0x0040000005051812 */ /* 0x000fc800078efcff */
[----:B------:R-:W-:-:S04]  /*183d40*/  LOP3.LUT R5, R5, 0xfdffffff, RZ, 0xc0, !PT ;  /* 0xfdffffff05057812 */ /* 0x000fc800078ec0ff */
[----:B------:R-:W-:-:S04]  /*183d50*/  @P2 LOP3.LUT R5, R5, 0x2000000, RZ, 0xfc, !PT ;  /* 0x0200000005052812 */ /* 0x000fc800078efcff */
[----:B------:R-:W-:Y:S02]  /*183d60*/  LOP3.LUT R5, R5, 0xfbffffff, RZ, 0xc0, !PT ;  /* 0xfbffffff05057812 */ /* 0x000fe400078ec0ff */
[----:B---3--:R-:W-:Y:S02]  /*183d70*/  ISETP.GE.AND P0, PT, R16, UR19, PT ;  /* 0x0000001310007c0c */ /* 0x008fe4000bf06270 */
[----:B----4-:R-:W-:Y:S01]  /*183d80*/  ISETP.GE.AND P1, PT, R18, UR20, PT ;  /* 0x0000001412007c0c */ /* 0x010fe2000bf26270 */
[----:B------:R-:W3:Y:S04]  /*183d90*/  LDL.LU R16, [R1+0x5044] ;  /* 0x0050440001107983 */ /* 0x000ee80000300800 */
[----:B------:R-:W4:Y:S06]  /*183da0*/  LDL.LU R18, [R1+0x5040] ;  /* 0x0050400001127983 */ /* 0x000f2c0000300800 */
[----:B------:R-:W-:-:S04]  /*183db0*/  @P0 LOP3.LUT R5, R5, 0x4000000, RZ, 0xfc, !PT ;  /* 0x0400000005050812 */ /* 0x000fc800078efcff */
[----:B------:R-:W-:Y:S02]  /*183dc0*/  LOP3.LUT R5, R5, 0xdfffffff, RZ, 0xc0, !PT ;  /* 0xdfffffff05057812 */ /* 0x000fe400078ec0ff */
[----:B------:R-:W-:Y:S02]  /*183dd0*/  ISETP.GE.AND P2, PT, R19, UR21, PT ;  /* 0x0000001513007c0c */ /* 0x000fe4000bf46270 */
[----:B------:R-:W3:Y:S01]  /*183de0*/  LDL.LU R19, [R1+0x503c] ;  /* 0x00503c0001137983 */ /* 0x000ee20000300800 */
[----:B------:R-:W-:Y:S02]  /*183df0*/  ISETP.GE.AND P0, PT, R20, UR22, PT ;  /* 0x0000001614007c0c */ /* 0x000fe4000bf06270 */
[----:B------:R-:W-:Y:S01]  /*183e00*/  @P1 LOP3.LUT R5, R5, 0x20000000, RZ, 0xfc, !PT ;  /* 0x2000000005051812 */ /* 0x000fe200078efcff */
[----:B------:R-:W4:Y:S03]  /*183e10*/  LDL.LU R20, [R1+0x5038] ;  /* 0x0050380001147983 */ /* 0x000f260000300800 */
[----:B------:R-:W-:-:S02]  /*183e20*/  LOP3.LUT R5, R5, 0x7fffffff, RZ, 0xc0, !PT ;  /* 0x7fffffff05057812 */ /* 0x000fc400078ec0ff */
[----:B------:R-:W-:-:S05]  /*183e30*/  ISETP.GE.AND P1, PT, R21, UR23, PT ;  /* 0x0000001715007c0c */ /* 0x000fca000bf26270 */
[----:B------:R-:W-:Y:S02]  /*183e40*/  @P0 LOP3.LUT R4, R4, 0x2, RZ, 0xfc, !PT ;  /* 0x0000000204040812 */ /* 0x000fe400078efcff */
[----:B------:R-:W-:Y:S01]  /*183e50*/  @P2 LOP3.LUT R5, R5, 0x80000000, RZ, 0xfc, !PT ;  /* 0x8000000005052812 */ /* 0x000fe200078efcff */
[----:B------:R-:W3:Y:S01]  /*183e60*/  LDL.LU R21, [R1+0x5034] ;  /* 0x0050340001157983 */ /* 0x000ee20000300800 */
[----:B------:R-:W-:Y:S02]  /*183e70*/  LOP3.LUT R4, R4, 0xfffffff7, RZ, 0xc0, !PT ;  /* 0xfffffff704047812 */ /* 0x000fe400078ec0ff */
[----:B------:R-:W-:Y:S02]  /*183e80*/  ISETP.GE.AND P2, PT, R22, UR24, PT ;  /* 0x0000001816007c0c */ /* 0x000fe4000bf46270 */
[----:B------:R-:W-:Y:S01]  /*183e90*/  ISETP.GE.AND P0, PT, R25, UR26, PT ;  /* 0x0000001a19007c0c */ /* 0x000fe2000bf06270 */
[----:B------:R-:W4:Y:S04]  /*183ea0*/  LDL.LU R22, [R1+0x5030] ;  /* 0x0050300001167983 */ /* 0x000f280000300800 */
[----:B------:R-:W3:Y:S01]  /*183eb0*/  LDL.LU R25, [R1+0x502c] ;  /* 0x00502c0001197983 */ /* 0x000ee20000300800 */
[----:B------:R-:W-:-:S02]  /*183ec0*/  @P1 LOP3.LUT R4, R4, 0x8, RZ, 0xfc, !PT ;  /* 0x0000000804041812 */ /* 0x000fc400078efcff */
[----:B--2---:R-:W-:Y:S02]  /*183ed0*/  ISETP.GE.AND P1, PT, R26, UR28, PT ;  /* 0x0000001c1a007c0c */ /* 0x004fe4000bf26270 */
[----:B------:R-:W2:Y:S01]  /*183ee0*/  LDL.LU R26, [R1+0x5028] ;  /* 0x00502800011a7983 */ /* 0x000ea20000300800 */
[----:B------:R-:W-:-:S04]  /*183ef0*/  LOP3.LUT R4, R4, 0xffffffdf, RZ, 0xc0, !PT ;  /* 0xffffffdf04047812 */ /* 0x000fc800078ec0ff */
[----:B------:R-:W-:-:S04]  /*183f00*/  @P2 LOP3.LUT R4, R4, 0x20, RZ, 0xfc, !PT ;  /* 0x0000002004042812 */ /* 0x000fc800078efcff */
[----:B------:R-:W-:-:S04]  /*183f10*/  LOP3.LUT R4, R4, 0xffffff7f, RZ, 0xc0, !PT ;  /* 0xffffff7f04047812 */ /* 0x000fc800078ec0ff */
[----:B------:R-:W-:-:S04]  /*183f20*/  @P0 LOP3.LUT R4, R4, 0x80, RZ, 0xfc, !PT ;  /* 0x0000008004040812 */ /* 0x000fc800078efcff */
[----:B------:R-:W-:-:S04]  /*183f30*/  LOP3.LUT R4, R4, 0xfffffdff, RZ, 0xc0, !PT ;  /* 0xfffffdff04047812 */ /* 0x000fc800078ec0ff */
[----:B------:R-:W-:-:S04]  /*183f40*/  @P1 LOP3.LUT R4, R4, 0x200, RZ, 0xfc, !PT ;  /* 0x0000020004041812 */ /* 0x000fc800078efcff */
[----:B------:R-:W-:Y:S02]  /*183f50*/  LOP3.LUT R4, R4, 0xffffefff, RZ, 0xc0, !PT ;  /* 0xffffefff04047812 */ /* 0x000fe400078ec0ff */
[----:B------:R-:W-:Y:S02]  /*183f60*/  ISETP.GE.AND P3, PT, R28, UR56, PT ;  /* 0x000000381c007c0c */ /* 0x000fe4000bf66270 */
[----:B---3--:R-:W-:Y:S02]  /*183f70*/  ISETP.GE.AND P0, PT, R25, UR32, PT ;  /* 0x0000002019007c0c */ /* 0x008fe4000bf06270 */
[----:B----4-:R-:W-:Y:S02]  /*183f80*/  ISETP.GE.AND P1, PT, R22, UR34, PT ;  /* 0x0000002216007c0c */ /* 0x010fe4000bf26270 */
[----:B--2---:R-:W-:Y:S02]  /*183f90*/  ISETP.GE.AND P2, PT, R26, UR30, PT ;  /* 0x0000001e1a007c0c */ /* 0x004fe4000bf46270 */
[----:B------:R-:W2:Y:S04]  /*183fa0*/  LDL.LU R26, [R1+0x5024] ;  /* 0x00502400011a7983 */ /* 0x000ea80000300800 */
[----:B------:R-:W3:Y:S04]  /*183fb0*/  LDL.LU R25, [R1+0x5020] ;  /* 0x0050200001197983 */ /* 0x000ee80000300800 */
        /* <DEDUP_REMOVED lines=29> */
[----:B------:R-:W-:Y:S02]  /*184190*/  @P0 LOP3.LUT R4, R4, 0x8000000, RZ, 0xfc, !PT ;  /* 0x0800000004040812 */ /* 0x000fe400078efcff */
[----:B------:R-:W-:Y:S02]  /*1841a0*/  ISETP.GE.AND P0, PT, R10, UR50, PT ;  /* 0x000000320a007c0c */ /* 0x000fe4000bf06270 */
[----:B------:R-:W4:Y:S01]  /*1841b0*/  LDL.LU R10, [R1+0x4ffc] ;  /* 0x004ffc00010a7983 */ /* 0x000f220000300800 */
[----:B------:R-:W-:-:S04]  /*1841c0*/  LOP3.LUT R4, R4, 0xdfffffff, RZ, 0xc0, !PT ;  /* 0xdfffffff04047812 */ /* 0x000fc800078ec0ff */
[----:B------:R-:W-:Y:S02]  /*1841d0*/  @P1 LOP3.LUT R4, R4, 0x20000000, RZ, 0xfc, !PT ;  /* 0x2000000004041812 */ /* 0x000fe400078efcff */
[----:B------:R-:W-:Y:S02]  /*1841e0*/  ISETP.GE.AND P1, PT, R9, UR51, PT ;  /* 0x0000003309007c0c */ /* 0x000fe4000bf26270 */
[----:B------:R-:W4:Y:S01]  /*1841f0*/  LDL.LU R9, [R1+0x4ff8] ;  /* 0x004ff80001097983 */ /* 0x000f220000300800 */
[----:B------:R-:W-:Y:S02]  /*184200*/  LOP3.LUT R4, R4, 0x7fffffff, RZ, 0xc0, !PT ;  /* 0x7fffffff04047812 */ /* 0x000fe400078ec0ff */
[----:B------:R-:W-:Y:S02]  /*184210*/  @P0 LOP3.LUT R3, R3, 0x4, RZ, 0xfc, !PT ;  /* 0x0000000403030812 */ /* 0x000fe400078efcff */
[----:B------:R-:W-:Y:S02]  /*184220*/  @P2 LOP3.LUT R4, R4, 0x80000000, RZ, 0xfc, !PT ;  /* 0x8000000004042812 */ /* 0x000fe400078efcff */
[----:B------:R-:W-:-:S02]  /*184230*/  ISETP.GE.AND P2, PT, R17, UR52, PT ;  /* 0x0000003411007c0c */ /* 0x000fc4000bf46270 */
[----:B------:R-:W-:Y:S01]  /*184240*/  LOP3.LUT R3, R3, 0xffffffdf, RZ, 0xc0, !PT ;  /* 0xffffffdf03037812 */ /* 0x000fe200078ec0ff */
[----:B------:R-:W4:Y:S03]  /*184250*/  LDL.LU R17, [R1+0x4ff4] ;  /* 0x004ff40001117983 */ /* 0x000f260000300800 */
[----:B------:R-:W-:Y:S02]  /*184260*/  @P1 LOP3.LUT R3, R3, 0x20, RZ, 0xfc, !PT ;  /* 0x0000002003031812 */ /* 0x000fe400078efcff */
[----:B------:R-:W-:Y:S02]  /*184270*/  ISETP.GE.AND P0, PT, R15, UR53, PT ;  /* 0x000000350f007c0c */ /* 0x000fe4000bf06270 */
[----:B------:R-:W-:Y:S01]  /*184280*/  ISETP.GE.AND P1, PT, R13, UR54, PT ;  /* 0x000000360d007c0c */ /* 0x000fe2000bf26270 */
[----:B------:R-:W4:Y:S01]  /*184290*/  LDL.LU R15, [R1+0x4ff0] ;  /* 0x004ff000010f7983 */ /* 0x000f220000300800 */
[----:B------:R-:W-:-:S03]  /*1842a0*/  LOP3.LUT R3, R3, 0xffffffbf, RZ, 0xc0, !PT ;  /* 0xffffffbf03037812 */ /* 0x000fc600078ec0ff */
[----:B------:R-:W4:Y:S01]  /*1842b0*/  LDL.LU R13, [R1+0x4fec] ;  /* 0x004fec00010d7983 */ /* 0x000f220000300800 */
[----:B------:R-:W-:Y:S02]  /*1842c0*/  @P2 LOP3.LUT R3, R3, 0x40, RZ, 0xfc, !PT ;  /* 0x0000004003032812 */ /* 0x000fe400078efcff */
[----:B------:R-:W-:Y:S02]  /*1842d0*/  ISETP.GE.AND P2, PT, R11, UR55, PT ;  /* 0x000000370b007c0c */ /* 0x000fe4000bf46270 */
[----:B------:R-:W4:Y:S04]  /*1842e0*/  LDL.LU R11, [R1+0x4fe8] ;  /* 0x004fe800010b7983 */ /* 0x000f280000300800 */
[----:B------:R-:W2:Y:S01]  /*1842f0*/  LDL.LU R28, [R1+0x3088] ;  /* 0x00308800011c7983 */ /* 0x000ea20000300800 */
[----:B------:R-:W-:-:S04]  /*184300*/  LOP3.LUT R3, R3, 0xfffffdff, RZ, 0xc0, !PT ;  /* 0xfffffdff03037812 */ /* 0x000fc800078ec0ff */
[----:B------:R-:W-:Y:S02]  /*184310*/  @P0 LOP3.LUT R3, R3, 0x200, RZ, 0xfc, !PT ;  /* 0x0000020003030812 */ /* 0x000fe400078efcff */
[----:B------:R-:W-:Y:S02]  /*184320*/  ISETP.GE.AND P0, PT, R2, UR46, PT ;  /* 0x0000002e02007c0c */ /* 0x000fe4000bf06270 */
[----:B------:R-:W3:Y:S01]  /*184330*/  LDL.LU R2, [R1+0x4fe4] ;  /* 0x004fe40001027983 */ /* 0x000ee20000300800 */
[----:B------:R-:W-:Y:S02]  /*184340*/  LOP3.LUT R8, R8, 0xfffffffd, RZ, 0xc0, !PT ;  /* 0xfffffffd08087812 */ /* 0x000fe400078ec0ff */
[----:B------:R-:W-:Y:S02]  /*184350*/  ISETP.GE.AND P4, PT, R24, UR57, PT ;  /* 0x0000003918007c0c */ /* 0x000fe4000bf86270 */
[----:B------:R-:W-:Y:S02]  /*184360*/  ISETP.GE.AND P5, PT, R23, UR58, PT ;  /* 0x0000003a17007c0c */ /* 0x000fe4000bfa6270 */
[----:B------:R-:W-:-:S04]  /*184370*/  ISETP.GE.AND P6, PT, R0, UR59, PT ;  /* 0x0000003b00007c0c */ /* 0x000fc8000bfc6270 */
[----:B------:R-:W-:Y:S02]  /*184380*/  @P0 LOP3.LUT R8, R8, 0x2, RZ, 0xfc, !PT ;  /* 0x0000000208080812 */ /* 0x000fe400078efcff */
[----:B------:R-:W-:Y:S02]  /*184390*/  LOP3.LUT P0, RZ, R29, 0x40000000, RZ, 0xc0, !PT ;  /* 0x400000001dff7812 */ /* 0x000fe4000780c0ff */
[----:B--2---:R-:W-:Y:S01]  /*1843a0*/  R2UR UR46, R28 ;  /* 0x000000001c2e72ca */ /* 0x004fe200000e0000 */
[----:B------:R0:W-:Y:S01]  /*1843b0*/  STL [R1+0x53b0], R23 ;  /* 0x0053b01701007387 */ /* 0x0001e20000100800 */
[----:B------:R-:W-:Y:S01]  /*1843c0*/  LOP3.LUT R0, R0, 0xffffffef, RZ, 0xc0, !PT ;  /* 0xffffffef00007812 */ /* 0x000fe200078ec0ff */
[----:B------:R-:W-:Y:S01]  /*1843d0*/  ULDC.64 UR26, c[0x0][0x228] ;  /* 0x00008a00001a7ab9 */ /* 0x000fe20000000a00 */
[----:B---3--:R-:W-:Y:S01]  /*1843e0*/  LOP3.LUT R2, R2, 0x7fffffff, RZ, 0xc0, !PT ;  /* 0x7fffffff02027812 */ /* 0x008fe200078ec0ff */
[----:B------:R-:W1:Y:S01]  /*1843f0*/  S2R R28, SR_TID.X ;  /* 0x00000000001c7919 */ /* 0x000e620000002100 */
[----:B------:R-:W-:Y:S01]  /*184400*/  ULDC.64 UR22, c[0x0][0x228] ;  /* 0x00008a0000167ab9 */ /* 0x000fe20000000a00 */
[----:B------:R-:W-:Y:S01]  /*184410*/  ULDC.64 UR20, c[0x0][0x228] ;  /* 0x00008a0000147ab9 */ /* 0x000fe20000000a00 */
[----:B------:R-:W-:Y:S01]  /*184420*/  ULDC.64 UR18, c[0x0][0x228] ;  /* 0x00008a0000127ab9 */ /* 0x000fe20000000a00 */
[----:B------:R-:W-:Y:S01]  /*184430*/  ULDC.64 UR16, c[0x0][0x228] ;  /* 0x00008a0000107ab9 */ /* 0x000fe20000000a00 */
[----:B------:R-:W-:Y:S01]  /*184440*/  ULDC.64 UR14, c[0x0][0x228] ;  /* 0x00008a00000e7ab9 */ /* 0x000fe20000000a00 */
[----:B0-----:R-:W2:Y:S01]  /*184450*/  LDL.LU R23, [R1+0x3098] ;  /* 0x0030980001177983 */ /* 0x001ea20000300800 */
[----:B------:R-:W-:Y:S01]  /*184460*/  ULDC.64 UR12, c[0x0][0x228] ;  /* 0x00008a00000c7ab9 */ /* 0x000fe20000000a00 */
[----:B------:R-:W-:Y:S01]  /*184470*/  ULDC.64 UR10, c[0x0][0x228] ;  /* 0x00008a00000a7ab9 */ /* 0x000fe20000000a00 */
[----:B------:R-:W-:Y:S01]  /*184480*/  ULDC.64 UR8, c[0x0][0x228] ;  /* 0x00008a0000087ab9 */ /* 0x000fe20000000a00 */
[----:B------:R0:W-:Y:S01]  /*184490*/  STL [R1+0x5380], R29 ;  /* 0x0053801d01007387 */ /* 0x0001e20000100800 */
[----:B------:R-:W-:Y:S01]  /*1844a0*/  @P0 LOP3.LUT R0, R0, 0x10, RZ, 0xfc, !PT ;  /* 0x0000001000000812 */ /* 0x000fe200078efcff */
[----:B------:R-:W-:Y:S01]  /*1844b0*/  ULDC.64 UR6, c[0x0][0x228] ;  /* 0x00008a0000067ab9 */ /* 0x000fe20000000a00 */
[----:B------:R-:W-:Y:S01]  /*1844c0*/  ULDC.64 UR24, c[0x0][0x228] ;  /* 0x00008a0000187ab9 */ /* 0x000fe20000000a00 */
[----:B0-----:R-:W3:Y:S04]  /*1844d0*/  LDL.LU R29, [R1+0x1a80] ;  /* 0x001a8000011d7983 */ /* 0x001ee80000300800 */
[----:B------:R0:W-:Y:S04]  /*1844e0*/  STL [R1+0x5358], R7 ;  /* 0x0053580701007387 */ /* 0x0001e80000100800 */
[----:B0-----:R-:W2:Y:S04]  /*1844f0*/  LDL.LU R7, [R1+0x17a0] ;  /* 0x0017a00001077983 */ /* 0x001ea80000300800 */
[----:B------:R0:W-:Y:S01]  /*184500*/  STL [R1+0x5338], R6 ;  /* 0x0053380601007387 */ /* 0x0001e20000100800 */
[----:B------:R-:W-:-:S03]  /*184510*/  LOP3.LUT R0, R0, 0xfffffff7, RZ, 0xc0, !PT ;  /* 0xfffffff700007812 */ /* 0x000fc600078ec0ff */
[----:B0-----:R-:W3:Y:S04]  /*184520*/  LDL.LU R6, [R1+0x3094] ;  /* 0x0030940001067983 */ /* 0x001ee80000300800 */
[----:B------:R0:W-:Y:S04]  /*184530*/  STL [R1+0x5318], R5 ;  /* 0x0053180501007387 */ /* 0x0001e80000100800 */
[----:B0-----:R-:W2:Y:S04]  /*184540*/  LDL.LU R5, [R1+0x400] ;  /* 0x0004000001057983 */ /* 0x001ea80000300800 */
[----:B------:R0:W-:Y:S01]  /*184550*/  STL [R1+0x52f0], R4 ;  /* 0x0052f00401007387 */ /* 0x0001e20000100800 */
[----:B------:R-:W-:-:S03]  /*184560*/  @P1 LOP3.LUT R0, R0, 0x8, RZ, 0xfc, !PT ;  /* 0x0000000800001812 */ /* 0x000fc600078efcff */
[----:B0-----:R-:W2:Y:S04]  /*184570*/  LDL.LU R4, [R1+0x348] ;  /* 0x0003480001047983 */ /* 0x001ea80000300800 */
[----:B------:R0:W-:Y:S04]  /*184580*/  STL [R1+0x52ec], R24 ;  /* 0x0052ec1801007387 */ /* 0x0001e80000100800 */
[----:B0-----:R-:W3:Y:S04]  /*184590*/  LDL.LU R24, [R1+0x10bc] ;  /* 0x0010bc0001187983 */ /* 0x001ee80000300800 */
        /* <DEDUP_REMOVED lines=9> */
[----:B0-----:R-:W2:Y:S04]  /*184630*/  LDL.LU R25, [R1+0xf5c] ;  /* 0x000f5c0001197983 */ /* 0x001ea80000300800 */
[----:B----4-:R0:W-:Y:S01]  /*184640*/  STL [R1+0x5228], R22 ;  /* 0x0052281601007387 */ /* 0x0101e20000100800 */
[----:B------:R-:W-:-:S03]  /*184650*/  LOP3.LUT R0, R0, 0xfffffffd, RZ, 0xc0, !PT ;  /* 0xfffffffd00007812 */ /* 0x000fc600078ec0ff */
[----:B0-----:R-:W2:Y:S04]  /*184660*/  LDL.LU R22, [R1+0x338] ;  /* 0x0003380001167983 */ /* 0x001ea80000300800 */
[----:B------:R0:W-:Y:S04]  /*184670*/  STL [R1+0x51f8], R21 ;  /* 0x0051f81501007387 */ /* 0x0001e80000100800 */
[----:B0-----:R-:W4:Y:S04]  /*184680*/  LDL.LU R21, [R1+0x14c0] ;  /* 0x0014c00001157983 */ /* 0x001f280000300800 */
[----:B------:R0:W-:Y:S01]  /*184690*/  STL [R1+0x51e0], R20 ;  /* 0x0051e01401007387 */ /* 0x0001e20000100800 */
[----:B------:R-:W-:-:S03]  /*1846a0*/  @P3 LOP3.LUT R0, R0, 0x2, RZ, 0xfc, !PT ;  /* 0x0000000200003812 */ /* 0x000fc600078efcff */
[----:B0-----:R-:W4:Y:S04]  /*1846b0*/  LDL.LU R20, [R1+0x344] ;  /* 0x0003440001147983 */ /* 0x001f280000300800 */
[----:B------:R0:W-:Y:S01]  /*1846c0*/  STL [R1+0x51a8], R19 ;  /* 0x0051a81301007387 */ /* 0x0001e20000100800 */
[----:B------:R-:W-:-:S03]  /*1846d0*/  @P5 LOP3.LUT R2, R2, 0x80000000, RZ, 0xfc, !PT ;  /* 0x8000000002025812 */ /* 0x000fc600078efcff */
[----:B0-----:R-:W2:Y:S04]  /*1846e0*/  LDL.LU R19, [R1+0x14c8] ;  /* 0x0014c80001137983 */ /* 0x001ea80000300800 */
[----:B------:R0:W-:Y:S01]  /*1846f0*/  STL [R1+0x5178], R18 ;  /* 0x0051781201007387 */ /* 0x0001e20000100800 */
[----:B------:R-:W-:-:S03]  /*184700*/  LOP3.LUT R0, R0, 0xfffffffe, RZ, 0xc0, !PT ;  /* 0xfffffffe00007812 */ /* 0x000fc600078ec0ff */
[----:B0-----:R-:W2:Y:S04]  /*184710*/  LDL.LU R18, [R1+0x33c] ;  /* 0x00033c0001127983 */ /* 0x001ea80000300800 */
[----:B------:R0:W-:Y:S01]  /*184720*/  STL [R1+0x5160], R17 ;  /* 0x0051601101007387 */ /* 0x0001e20000100800 */
[----:B------:R-:W-:-:S03]  /*184730*/  LOP3.LUT R2, R2, 0xbfffffff, RZ, 0xc0, !PT ;  /* 0xbfffffff02027812 */ /* 0x000fc600078ec0ff */
[----:B0-----:R-:W4:Y:S04]  /*184740*/  LDL.LU R17, [R1+0x16ec] ;  /* 0x0016ec0001117983 */ /* 0x001f280000300800 */
[----:B------:R0:W-:Y:S01]  /*184750*/  STL [R1+0x5148], R16 ;  /* 0x0051481001007387 */ /* 0x0001e20000100800 */
[----:B------:R-:W-:-:S03]  /*184760*/  @P4 LOP3.LUT R0, R0, 0x1, RZ, 0xfc, !PT ;  /* 0x0000000100004812 */ /* 0x000fc600078efcff */
[----:B0-----:R-:W4:Y:S04]  /*184770*/  LDL.LU R16, [R1+0x14d8] ;  /* 0x0014d80001107983 */ /* 0x001f280000300800 */
[----:B------:R0:W-:Y:S01]  /*184780*/  STL [R1+0x5110], R15 ;  /* 0x0051100f01007387 */ /* 0x0001e20000100800 */
[----:B------:R-:W-:-:S03]  /*184790*/  @P6 LOP3.LUT R2, R2, 0x40000000, RZ, 0xfc, !PT ;  /* 0x4000000002026812 */ /* 0x000fc600078efcff */
[----:B0-----:R-:W4:Y:S04]  /*1847a0*/  LDL.LU R15, [R1+0x16f4] ;  /* 0x0016f400010f7983 */ /* 0x001f280000300800 */
[----:B------:R0:W-:Y:S04]  /*1847b0*/  STL [R1+0x50f8], R14 ;  /* 0x0050f80e01007387 */ /* 0x0001e80000100800 */
[----:B0-----:R-:W4:Y:S04]  /*1847c0*/  LDL.LU R14, [R1+0x14dc] ;  /* 0x0014dc00010e7983 */ /* 0x001f280000300800 */
[----:B------:R0:W-:Y:S04]  /*1847d0*/  STL [R1+0x50d0], R13 ;  /* 0x0050d00d01007387 */ /* 0x0001e80000100800 */
[----:B0-----:R-:W2:Y:S04]  /*1847e0*/  LDL.LU R13, [R1+0x16fc] ;  /* 0x0016fc00010d7983 */ /* 0x001ea80000300800 */
[----:B------:R0:W-:Y:S04]  /*1847f0*/  STL [R1+0x50b8], R12 ;  /* 0x0050b80c01007387 */ /* 0x0001e80000100800 */
[----:B0-----:R-:W2:Y:S04]  /*184800*/  LDL.LU R12, [R1+0x14e0] ;  /* 0x0014e000010c7983 */ /* 0x001ea80000300800 */
[----:B------:R0:W-:Y:S04]  /*184810*/  STL [R1+0x5088], R11 ;  /* 0x0050880b01007387 */ /* 0x0001e80000100800 */
[----:B0-----:R-:W4:Y:S04]  /*184820*/  LDL.LU R11, [R1+0x1700] ;  /* 0x00170000010b7983 */ /* 0x001f280000300800 */
[----:B------:R0:W-:Y:S04]  /*184830*/  STL [R1+0x5070], R10 ;  /* 0x0050700a01007387 */ /* 0x0001e80000100800 */
[----:B0-----:R-:W4:Y:S01]  /*184840*/  LDL.LU R10, [R1+0x14e8] ;  /* 0x0014e800010a7983 */ /* 0x001f220000300800 */
[----:B-1----:R-:W-:Y:S01]  /*184850*/  IMAD.SHL.U32 R28, R28, 0x10, RZ ;  /* 0x000000101c1c7824 */ /* 0x002fe200078e00ff */
[----:B------:R-:W-:-:S02]  /*184860*/  LOP3.LUT P0, RZ, R9, 0x20000, RZ, 0xc0, !PT ;  /* 0x0002000009ff7812 */ /* 0x000fc4000780c0ff */
[----:B------:R0:W-:Y:S01]  /*184870*/  STL [R1+0x5040], R0 ;  /* 0x0050400001007387 */ /* 0x0001e20000100800 */
[C---:B------:R-:W-:Y:S01]  /*184880*/  LOP3.LUT P1, RZ, R9.reuse, 0x10000, RZ, 0xc0, !PT ;  /* 0x0001000009ff7812 */ /* 0x040fe2000782c0ff */
[----:B------:R-:W-:Y:S01]  /*184890*/  BAR.SYNC.DEFER_BLOCKING 0x0 ;  /* 0x0000000000007b1d */ /* 0x000fe20000010000 */
[C---:B------:R-:W-:Y:S02]  /*1848a0*/  LOP3.LUT P2, RZ, R9.reuse, 0x8000, RZ, 0xc0, !PT ;  /* 0x0000800009ff7812 */ /* 0x040fe4000784c0ff */
[----:B------:R-:W-:-:S03]  /*1848b0*/  LOP3.LUT P3, RZ, R9, 0x4000, RZ, 0xc0, !PT ;  /* 0x0000400009ff7812 */ /* 0x000fc6000786c0ff */
[----:B0-----:R-:W4:Y:S01]  /*1848c0*/  LDL.LU R0, [R1+0x4fe0] ;  /* 0x004fe00001007983 */ /* 0x001f220000300800 */
[C---:B------:R-:W-:Y:S02]  /*1848d0*/  LOP3.LUT P4, RZ, R9.reuse, 0x1000, RZ, 0xc0, !PT ;  /* 0x0000100009ff7812 */ /* 0x040fe4000788c0ff */
[----:B------:R-:W-:Y:S01]  /*1848e0*/  LOP3.LUT P5, RZ, R9, 0x1000000, RZ, 0xc0, !PT ;  /* 0x0100000009ff7812 */ /* 0x000fe200078ac0ff */
[----:B------:R0:W-:Y:S04]  /*1848f0*/  STL [R1+0x5028], R2 ;  /* 0x0050280201007387 */ /* 0x0001e80000100800 */
[----:B0-----:R-:W4:Y:S01]  /*184900*/  LDL.LU R2, [R1+0x3090] ;  /* 0x0030900001027983 */ /* 0x001f220000300800 */
[----:B------:R-:W-:Y:S02]  /*184910*/  LOP3.LUT R28, R28, 0x1f0, RZ, 0xc0, !PT ;  /* 0x000001f01c1c7812 */ /* 0x000fe400078ec0ff */
[----:B------:R-:W-:Y:S01]  /*184920*/  LOP3.LUT P6, RZ, R8, 0x2, RZ, 0xc0, !PT ;  /* 0x0000000208ff7812 */ /* 0x000fe200078cc0ff */
[----:B------:R3:W-:Y:S02]  /*184930*/  STL.64 [R1+0x5738], R8 ;  /* 0x0057380801007387 */ /* 0x0007e40000100a00 */
[----:B---3--:R-:W-:-:S02]  /*184940*/  PRMT R9, R24, 0x5410, R3 ;  /* 0x0000541018097816 */ /* 0x008fc40000000003 */
[----:B--2---:R-:W-:Y:S02]  /*184950*/  PRMT R8, R13, 0x5410, R12 ;  /* 0x000054100d087816 */ /* 0x004fe4000000000c */
[----:B------:R-:W-:Y:S02]  /*184960*/  PRMT R12, R19, 0x5410, R18 ;  /* 0x00005410130c7816 */ /* 0x000fe40000000012 */
[----:B----4-:R-:W-:Y:S02]  /*184970*/  PRMT R13, R21, 0x5410, R20 ;  /* 0x00005410150d7816 */ /* 0x010fe40000000014 */
[----:B------:R-:W-:Y:S02]  /*184980*/  R2UR UR4, R2 ;  /* 0x00000000020472ca */ /* 0x000fe400000e0000 */
[----:B------:R-:W-:Y:S02]  /*184990*/  PRMT R2, R15, 0x5410, R14 ;  /* 0x000054100f027816 */ /* 0x000fe4000000000e */
[----:B------:R-:W-:-:S09]  /*1849a0*/  PRMT R14, R25, 0x5410, R22 ;  /* 0x00005410190e7816 */ /* 0x000fd20000000016 */
[----:B------:R-:W-:Y:S02]  /*1849b0*/  IADD3 R28, R28, UR4, R0 ;  /* 0x000000041c1c7c10 */ /* 0x000fe4000fffe000 */
[----:B------:R-:W-:Y:S02]  /*1849c0*/  PRMT R0, R11, 0x5410, R10 ;  /* 0x000054100b007816 */ /* 0x000fe4000000000a */
[----:B------:R-:W-:Y:S01]  /*1849d0*/  PRMT R10, R5, 0x5410, R4 ;  /* 0x00005410050a7816 */ /* 0x000fe20000000004 */
[----:B------:R-:W-:Y:S04]  /*1849e0*/  STL [R1+0x5740], R28 ;  /* 0x0057401c01007387 */ /* 0x000fe80000100800 */
[----:B------:R0:W-:Y:S04]  /*1849f0*/  STL [R1+0x60], R0 ;  /* 0x0000600001007387 */ /* 0x0001e80000100800 */
[----:B------:R1:W-:Y:S04]  /*184a00*/  STL [R1+0x64], R8 ;  /* 0x0000640801007387 */ /* 0x0003e80000100800 */
[----:B------:R2:W-:Y:S01]  /*184a10*/  STL [R1+0x68], R2 ;  /* 0x0000680201007387 */ /* 0x0005e20000100800 */
[----:B0-----:R-:W-:-:S03]  /*184a20*/  PRMT R0, R17, 0x5410, R16 ;  /* 0x0000541011007816 */ /* 0x001fc60000000010 */
[----:B------:R0:W-:Y:S01]  /*184a30*/  STL [R1+0x5744], R12 ;  /* 0x0057440c01007387 */ /* 0x0001e20000100800 */
[----:B-1----:R-:W-:-:S03]  /*184a40*/  PRMT R8, R27, 0x5410, R26 ;  /* 0x000054101b087816 */ /* 0x002fc6000000001a */
[----:B------:R1:W-:Y:S01]  /*184a50*/  STL [R1+0x6c], R0 ;  /* 0x00006c0001007387 */ /* 0x0003e20000100800 */
[----:B--2---:R-:W-:-:S03]  /*184a60*/  LOP3.LUT R2, R6, 0xffff, RZ, 0xc0, !PT ;  /* 0x0000ffff06027812 */ /* 0x004fc600078ec0ff */
[----:B------:R-:W-:Y:S01]  /*184a70*/  STL [R1+0x5748], R13 ;  /* 0x0057480d01007387 */ /* 0x000fe20000100800 */
[----:B0-----:R-:W-:-:S03]  /*184a80*/  LOP3.LUT R12, R7, 0xffff, RZ, 0xc0, !PT ;  /* 0x0000ffff070c7812 */ /* 0x001fc600078ec0ff */
[----:B------:R0:W-:Y:S01]  /*184a90*/  STL [R1+0x574c], R14 ;  /* 0x00574c0e01007387 */ /* 0x0001e20000100800 */
[----:B-1----:R-:W-:-:S03]  /*184aa0*/  LOP3.LUT R0, R29, 0xffff, RZ, 0xc0, !PT ;  /* 0x0000ffff1d007812 */ /* 0x002fc600078ec0ff */
[----:B------:R1:W-:Y:S04]  /*184ab0*/  STL [R1+0x5750], R8 ;  /* 0x0057500801007387 */ /* 0x0003e80000100800 */
[----:B0-----:R-:W2:Y:S04]  /*184ac0*/  LDL.LU R14, [R1+0x350] ;  /* 0x00035000010e7983 */ /* 0x001ea80000300800 */
[----:B------:R-:W2:Y:S01]  /*184ad0*/  LDL.LU R11, [R1+0xf7c] ;  /* 0x000f7c00010b7983 */ /* 0x000ea20000300800 */
[----:B-1----:R-:W-:-:S03]  /*184ae0*/  LOP3.LUT R8, R23, 0xffff, RZ, 0xc0, !PT ;  /* 0x0000ffff17087812 */ /* 0x002fc600078ec0ff */
        /* <DEDUP_REMOVED lines=11> */
[----:B------:R-:W-:-:S03]  /*184ba0*/  SHF.R.U32.HI R28, RZ, 0x8, R2 ;  /* 0x00000008ff1c7819 */ /* 0x000fc60000011602 */
[----:B------:R-:W4:Y:S01]  /*184bb0*/  LDL.LU R7, [R1+0x151c] ;  /* 0x00151c0001077983 */ /* 0x000f220000300800 */
[----:B------:R-:W-:-:S03]  /*184bc0*/  PRMT R2, R2, 0x3340, R12 ;  /* 0x0000334002027816 */ /* 0x000fc6000000000c */
[----:B------:R-:W4:Y:S04]  /*184bd0*/  LDL.LU R6, [R1+0x368] ;  /* 0x0003680001067983 */ /* 0x000f280000300800 */
[----:B------:R-:W4:Y:S04]  /*184be0*/  LDL.LU R23, [R1+0x152c] ;  /* 0x00152c0001177983 */ /* 0x000f280000300800 */
[----:B------:R-:W4:Y:S04]  /*184bf0*/  LDL.LU R27, [R1+0x370] ;  /* 0x00037000011b7983 */ /* 0x000f280000300800 */
[----:B------:R-:W4:Y:S04]  /*184c00*/  LDL.LU R5, [R1+0x1504] ;  /* 0x0015040001057983 */ /* 0x000f280000300800 */
[----:B------:R-:W4:Y:S01]  /*184c10*/  LDL.LU R3, [R1+0x374] ;  /* 0x0003740001037983 */ /* 0x000f220000300800 */
[----:B------:R-:W-:-:S03]  /*184c20*/  SHF.R.U32.HI R12, RZ, 0x8, R12 ;  /* 0x00000008ff0c7819 */ /* 0x000fc6000001160c */
[----:B------:R-:W4:Y:S04]  /*184c30*/  LDL.LU R4, [R1+0x14fc] ;  /* 0x0014fc0001047983 */ /* 0x000f280000300800 */
[----:B------:R-:W4:Y:S04]  /*184c40*/  LDL.LU R24, [R1+0x36c] ;  /* 0x00036c0001187983 */ /* 0x000f280000300800 */
[----:B------:R-:W4:Y:S04]  /*184c50*/  LDL.LU R29, [R1+0x10b0] ;  /* 0x0010b000011d7983 */ /* 0x000f280000300800 */
[----:B------:R0:W-:Y:S01]  /*184c60*/  STL [R1+0xf5c], R2 ;  /* 0x000f5c0201007387 */ /* 0x0001e20000100800 */
[----:B------:R-:W-:-:S02]  /*184c70*/  LOP3.LUT R28, R28, 0xffff, RZ, 0xc0, !PT ;  /* 0x0000ffff1c1c7812 */ /* 0x000fc400078ec0ff */
[----:B------:R-:W-:Y:S02]  /*184c80*/  LOP3.LUT R12, R12, 0xffff, RZ, 0xc0, !PT ;  /* 0x0000ffff0c0c7812 */ /* 0x000fe400078ec0ff */
[--C-:B0-----:R-:W-:Y:S02]  /*184c90*/  SHF.R.U32.HI R2, RZ, 0x8, R0.reuse ;  /* 0x00000008ff027819 */ /* 0x101fe40000011600 */
[----:B------:R-:W-:Y:S02]  /*184ca0*/  PRMT R0, R8, 0x3340, R0 ;  /* 0x0000334008007816 */ /* 0x000fe40000000000 */
[----:B------:R-:W-:-:S03]  /*184cb0*/  PRMT R28, R28, 0x3340, R12 ;  /* 0x000033401c1c7816 */ /* 0x000fc6000000000c */
[----:B------:R0:W-:Y:S02]  /*184cc0*/  STL [R1+0x5618], R0 ;  /* 0x0056180001007387 */ /* 0x0001e40000100800 */
[----:B0-----:R-:W-:Y:S02]  /*184cd0*/  SHF.R.U32.HI R0, RZ, 0x8, R8 ;  /* 0x00000008ff007819 */ /* 0x001fe40000011608 */
[----:B------:R-:W4:Y:S01]  /*184ce0*/  LDL.LU R8, [R1+0x5750] ;  /* 0x0057500001087983 */ /* 0x000f220000300800 */
[----:B--2---:R-:W-:-:S03]  /*184cf0*/  PRMT R11, R11, 0x5410, R14 ;  /* 0x000054100b0b7816 */ /* 0x004fc6000000000e */
[----:B------:R-:W2:Y:S01]  /*184d00*/  LDL.LU R14, [R1+0x574c] ;  /* 0x00574c00010e7983 */ /* 0x000ea20000300800 */
[----:B---3--:R-:W-:-:S03]  /*184d10*/  PRMT R15, R15, 0x5410, R13 ;  /* 0x000054100f0f7816 */ /* 0x008fc6000000000d */
[----:B------:R-:W2:Y:S04]  /*184d20*/  LDL.LU R13, [R1+0x5748] ;  /* 0x00574800010d7983 */ /* 0x000ea80000300800 */
[----:B------:R-:W2:Y:S04]  /*184d30*/  LDL.LU R12, [R1+0x5744] ;  /* 0x00574400010c7983 */ /* 0x000ea80000300800 */
[----:B------:R0:W-:Y:S04]  /*184d40*/  STL [R1+0x3ec], R28 ;  /* 0x0003ec1c01007387 */ /* 0x0001e80000100800 */
[----:B0-----:R-:W4:Y:S01]  /*184d50*/  LDL.LU R28, [R1+0x5740] ;  /* 0x00574000011c7983 */ /* 0x001f220000300800 */
[----:B------:R-:W-:-:S02]  /*184d60*/  LOP3.LUT R2, R2, 0xffff, RZ, 0xc0, !PT ;  /* 0x0000ffff02027812 */ /* 0x000fc400078ec0ff */
[----:B------:R-:W-:-:S04]  /*184d70*/  LOP3.LUT R0, R0, 0xffff, RZ, 0xc0, !PT ;  /* 0x0000ffff00007812 */ /* 0x000fc800078ec0ff */
[----:B------:R-:W-:-:S05]  /*184d80*/  PRMT R2, R0, 0x3340, R2 ;  /* 0x0000334000027816 */ /* 0x000fca0000000002 */
[----:B------:R-:W-:Y:S04]  /*184d90*/  STL [R1+0x561c], R2 ;  /* 0x00561c0201007387 */ /* 0x000fe80000100800 */
[----:B----4-:R0:W-:Y:S04]  /*184da0*/  STSM.16.M88.4 [R28], R8 ;  /* 0x000000081c007844 */ /* 0x0101e80000000200 */
[----:B0-----:R-:W3:Y:S01]  /*184db0*/  LDL.LU.64 R8, [R1+0x5738] ;  /* 0x0057380001087983 */ /* 0x001ee20000300a00 */
[----:B------:R-:W-:Y:S02]  /*184dc0*/  PRMT R10, R21, 0x5410, R16 ;  /* 0x00005410150a7816 */ /* 0x000fe40000000010 */
[----:B------:R-:W0:Y:S01]  /*184dd0*/  S2R R21, SR_TID.X ;  /* 0x0000000000157919 */ /* 0x000e220000002100 */
[----:B--2---:R-:W-:Y:S01]  /*184de0*/  STSM.16.M88.4 [R28+0x200], R12 ;  /* 0x0002000c1c007844 */ /* 0x004fe20000000200 */
[----:B------:R-:W-:-:S03]  /*184df0*/  PRMT R6, R23, 0x5410, R6 ;  /* 0x0000541017067816 */ /* 0x000fc60000000006 */
[----:B------:R-:W-:Y:S01]  /*184e00*/  STL [R1+0x55b8], R10 ;  /* 0x0055b80a01007387 */ /* 0x000fe20000100800 */
[----:B0-----:R-:W-:-:S04]  /*184e10*/  LOP3.LUT R0, R21, 0x3f, RZ, 0xc0, !PT ;  /* 0x0000003f15007812 */ /* 0x001fc800078ec0ff */
[----:B------:R-:W-:Y:S01]  /*184e20*/  LEA R23, R0, UR4, 0x4 ;  /* 0x0000000400177c11 */ /* 0x000fe2000f8e20ff */
[----:B------:R-:W-:Y:S01]  /*184e30*/  ULDC.64 UR4, c[0x0][0x228] ;  /* 0x00008a0000047ab9 */ /* 0x000fe20000000a00 */
[----:B------:R-:W-:Y:S02]  /*184e40*/  PRMT R4, R4, 0x5410, R3 ;  /* 0x0000541004047816 */ /* 0x000fe40000000003 */
[----:B------:R-:W-:Y:S01]  /*184e50*/  PRMT R3, R29, 0x5410, R24 ;  /* 0x000054101d037816 */ /* 0x000fe20000000018 */
[----:B------:R-:W-:Y:S06]  /*184e60*/  BAR.SYNC.DEFER_BLOCKING 0x0 ;  /* 0x0000000000007b1d */ /* 0x000fec0000010000 */
[----:B---3--:R-:W-:Y:S04]  /*184e70*/  STL.64 [R1+0x55b0], R8 ;  /* 0x0055b00801007387 */ /* 0x008fe80000100a00 */
[----:B------:R-:W0:Y:S04]  /*184e80*/  LDS.128 R8, [R23] ;  /* 0x0000000017087984 */ /* 0x000e280000000c00 */
[----:B------:R-:W-:Y:S04]  /*184e90*/  STL [R1+0x400], R23 ;  /* 0x0004001701007387 */ /* 0x000fe80000100800 */
[----:B0-----:R0:W-:Y:S01]  /*184ea0*/  STL [R1+0x3c4], R9 ;  /* 0x0003c40901007387 */ /* 0x0011e20000100800 */
[----:B------:R-:W-:-:S03]  /*184eb0*/  IMAD.MOV.U32 R29, RZ, RZ, R8 ;  /* 0x000000ffff1d7224 */ /* 0x000fc600078e0008 */
[----:B------:R1:W-:Y:S04]  /*184ec0*/  STL.64 [R1+0x3c8], R10 ;  /* 0x0003c80a01007387 */ /* 0x0003e80000100a00 */
[----:B------:R-:W2:Y:S04]  /*184ed0*/  LDL.LU R8, [R1+0x1598] ;  /* 0x0015980001087983 */ /* 0x000ea80000300800 */
[----:B0-----:R-:W2:Y:S04]  /*184ee0*/  LDL.LU R9, [R1+0x1594] ;  /* 0x0015940001097983 */ /* 0x001ea80000300800 */
[----:B-1----:R-:W3:Y:S04]  /*184ef0*/  LDL.LU R10, [R1+0x158c] ;  /* 0x00158c00010a7983 */ /* 0x002ee80000300800 */
[----:B------:R-:W4:Y:S04]  /*184f00*/  LDL.LU R12, [R1+0x15a0] ;  /* 0x0015a000010c7983 */ /* 0x000f280000300800 */
[----:B------:R-:W4:Y:S04]  /*184f10*/  LDL.LU R2, [R1+0x1570] ;  /* 0x0015700001027983 */ /* 0x000f280000300800 */
[----:B------:R-:W4:Y:S04]  /*184f20*/  LDL.LU R0, [R1+0x384] ;  /* 0x0003840001007983 */ /* 0x000f280000300800 */
[----:B------:R-:W3:Y:S01]  /*184f30*/  LDL.LU R11, [R1+0x156c] ;  /* 0x00156c00010b7983 */ /* 0x000ee20000300800 */
[----:B------:R-:W-:-:S02]  /*184f40*/  PRMT R13, R25, 0x5410, R22 ;  /* 0x00005410190d7816 */ /* 0x000fc40000000016 */
[----:B------:R-:W-:Y:S02]  /*184f50*/  PRMT R7, R7, 0x5410, R26 ;  /* 0x0000541007077816 */ /* 0x000fe4000000001a */
[----:B------:R-:W-:Y:S02]  /*184f60*/  PRMT R15, R18, 0x5410, R17 ;  /* 0x00005410120f7816 */ /* 0x000fe40000000011 */
[----:B------:R-:W-:Y:S02]  /*184f70*/  PRMT R14, R20, 0x5410, R19 ;  /* 0x00005410140e7816 */ /* 0x000fe40000000013 */
[----:B------:R-:W-:Y:S01]  /*184f80*/  PRMT R5, R5, 0x5410, R27 ;  /* 0x0000541005057816 */ /* 0x000fe2000000001b */
[----:B---3--:R0:W-:Y:S04]  /*184f90*/  STL.64 [R1+0x5710], R10 ;  /* 0x0057100a01007387 */ /* 0x0081e80000100a00 */
[----:B--2---:R1:W-:Y:S01]  /*184fa0*/  STL.64 [R1+0x5708], R8 ;  /* 0x0057080801007387 */ /* 0x0043e20000100a00 */
[----:B0-----:R-:W-:-:S02]  /*184fb0*/  IMAD.MOV.U32 R10, RZ, RZ, R13 ;  /* 0x000000ffff0a7224 */ /* 0x001fc400078e000d */
[----:B------:R-:W-:Y:S02]  /*184fc0*/  IMAD.MOV.U32 R11, RZ, RZ, R7 ;  /* 0x000000ffff0b7224 */ /* 0x000fe400078e0007 */
[----:B-1----:R-:W-:Y:S02]  /*184fd0*/  IMAD.MOV.U32 R8, RZ, RZ, R15 ;  /* 0x000000ffff087224 */ /* 0x002fe400078e000f */
[----:B------:R-:W-:Y:S01]  /*184fe0*/  IMAD.MOV.U32 R9, RZ, RZ, R14 ;  /* 0x000000ffff097224 */ /* 0x000fe200078e000e */
[----:B------:R0:W-:Y:S04]  /*184ff0*/  STL.64 [R1+0x5720], R10 ;  /* 0x0057200a01007387 */ /* 0x0001e80000100a00 */
[----:B------:R1:W-:Y:S01]  /*185000*/  STL.64 [R1+0x5718], R8 ;  /* 0x0057180801007387 */ /* 0x0003e20000100a00 */
[----:B0-----:R-:W-:-:S02]  /*185010*/  IMAD.MOV.U32 R10, RZ, RZ, R4 ;  /* 0x000000ffff0a7224 */ /* 0x001fc400078e0004 */
[----:B------:R-:W-:Y:S02]  /*185020*/  IMAD.MOV.U32 R11, RZ, RZ, R3 ;  /* 0x000000ffff0b7224 */ /* 0x000fe400078e0003 */
[----:B-1----:R-:W-:Y:S02]  /*185030*/  IMAD.MOV.U32 R8, RZ, RZ, R6 ;  /* 0x000000ffff087224 */ /* 0x002fe400078e0006 */
[----:B------:R-:W-:Y:S01]  /*185040*/  IMAD.MOV.U32 R9, RZ, RZ, R5 ;  /* 0x000000ffff097224 */ /* 0x000fe200078e0005 */
[----:B------:R-:W-:Y:S04]  /*185050*/  STL.64 [R1+0x5730], R10 ;  /* 0x0057300a01007387 */ /* 0x000fe80000100a00 */
[----:B------:R-:W-:Y:S04]  /*185060*/  STL.64 [R1+0x5728], R8 ;  /* 0x0057280801007387 */ /* 0x000fe80000100a00 */
[----:B------:R-:W2:Y:S04]  /*185070*/  LDL.LU R5, [R1+0x378] ;  /* 0x0003780001057983 */ /* 0x000ea80000300800 */
[----:B------:R-:W2:Y:S04]  /*185080*/  LDL.LU R6, [R1+0x144c] ;  /* 0x00144c0001067983 */ /* 0x000ea80000300800 */
[----:B------:R-:W3:Y:S04]  /*185090*/  LDL.LU R13, [R1+0xed4] ;  /* 0x000ed400010d7983 */ /* 0x000ee80000300800 */
[----:B------:R-:W2:Y:S04]  /*1850a0*/  LDL.LU R20, [R1+0x15f4] ;  /* 0x0015f40001147983 */ /* 0x000ea80000300800 */
[----:B------:R-:W4:Y:S04]  /*1850b0*/  LDL.LU R14, [R1+0xed0] ;  /* 0x000ed000010e7983 */ /* 0x000f280000300800 */
[----:B------:R-:W2:Y:S04]  /*1850c0*/  LDL.LU R19, [R1+0x15f0] ;  /* 0x0015f00001137983 */ /* 0x000ea80000300800 */
[----:B------:R-:W4:Y:S04]  /*1850d0*/  LDL.LU R15, [R1+0xecc] ;  /* 0x000ecc00010f7983 */ /* 0x000f280000300800 */
[----:B------:R-:W0:Y:S04]  /*1850e0*/  LDS.128 R8, [R23+0x400] ;  /* 0x0004000017087984 */ /* 0x000e280000000c00 */
[----:B----4-:R1:W-:Y:S04]  /*1850f0*/  STL.64 [R1+0x56f0], R14 ;  /* 0x0056f00e01007387 */ /* 0x0103e80000100a00 */
[----:B-1----:R-:W4:Y:S04]  /*185100*/  LDL.LU R14, [R1+0x1574] ;  /* 0x00157400010e7983 */ /* 0x002f280000300800 */
[----:B------:R-:W4:Y:S04]  /*185110*/  LDL.LU R15, [R1+0x380] ;  /* 0x00038000010f7983 */ /* 0x000f280000300800 */
[----:B---3--:R1:W-:Y:S04]  /*185120*/  STL [R1+0x56e8], R13 ;  /* 0x0056e80d01007387 */ /* 0x0083e80000100800 */
[----:B-1----:R-:W4:Y:S04]  /*185130*/  LDL.LU R13, [R1+0x37c] ;  /* 0x00037c00010d7983 */ /* 0x002f280000300800 */
[----:B------:R-:W2:Y:S04]  /*185140*/  LDL.LU R18, [R1+0x15e8] ;  /* 0x0015e80001127983 */ /* 0x000ea80000300800 */
[----:B------:R-:W3:Y:S04]  /*185150*/  LDL.LU R16, [R1+0x3f4] ;  /* 0x0003f40001107983 */ /* 0x000ee80000300800 */
[----:B------:R-:W3:Y:S01]  /*185160*/  LDL.LU R17, [R1+0x15d0] ;  /* 0x0015d00001117983 */ /* 0x000ee20000300800 */
[----:B0-----:R-:W-:Y:S01]  /*185170*/  IMAD.MOV.U32 R7, RZ, RZ, R9 ;  /* 0x000000ffff077224 */ /* 0x001fe200078e0009 */
[----:B------:R-:W-:Y:S06]  /*185180*/  BAR.SYNC.DEFER_BLOCKING 0x0 ;  /* 0x0000000000007b1d */ /* 0x000fec0000010000 */
[----:B--2---:R0:W-:Y:S04]  /*185190*/  STL.64 [R1+0x5700], R18 ;  /* 0x0057001201007387 */ /* 0x0041e80000100a00 */
[----:B0-----:R-:W2:Y:S04]  /*1851a0*/  LDL.LU R18, [R1+0x3b8] ;  /* 0x0003b80001127983 */ /* 0x001ea80000300800 */
[----:B------:R-:W4:Y:S04]  /*1851b0*/  LDL.LU R19, [R1+0x3b4] ;  /* 0x0003b40001137983 */ /* 0x000f280000300800 */
[----:B---3--:R0:W-:Y:S04]  /*1851c0*/  STL.64 [R1+0x56f8], R16 ;  /* 0x0056f81001007387 */ /* 0x0081e80000100a00 */
        /* <DEDUP_REMOVED lines=11> */
[----:B------:R-:W-:Y:S04]  /*185280*/  STL [R1+0x3a0], R8 ;  /* 0x0003a00801007387 */ /* 0x000fe80000100800 */
[----:B------:R0:W-:Y:S04]  /*185290*/  STL.64 [R1+0x3a8], R10 ;  /* 0x0003a80a01007387 */ /* 0x0001e80000100a00 */
[----:B0-----:R-:W2:Y:S04]  /*1852a0*/  LDL.LU.64 R10, [R1+0x5730] ;  /* 0x00573000010a7983 */ /* 0x001ea80000300a00 */
[----:B------:R-:W2:Y:S04]  /*1852b0*/  LDL.LU.64 R8, [R1+0x5728] ;  /* 0x0057280001087983 */ /* 0x000ea80000300a00 */
[----:B--2---:R0:W-:Y:S04]  /*1852c0*/  STSM.16.M88.4 [R28], R8 ;  /* 0x000000081c007844 */ /* 0x0041e80000000200 */
[----:B0-----:R-:W2:Y:S04]  /*1852d0*/  LDL.LU.64 R10, [R1+0x5720] ;  /* 0x00572000010a7983 */ /* 0x001ea80000300a00 */
[----:B------:R-:W2:Y:S04]  /*1852e0*/  LDL.LU.64 R8, [R1+0x5718] ;  /* 0x0057180001087983 */ /* 0x000ea80000300a00 */
[----:B--2---:R0:W-:Y:S04]  /*1852f0*/  STSM.16.M88.4 [R28+0x200], R8 ;  /* 0x000200081c007844 */ /* 0x0041e80000000200 */
[----:B0-----:R-:W2:Y:S04]  /*185300*/  LDL.LU.64 R10, [R1+0x5710] ;  /* 0x00571000010a7983 */ /* 0x001ea80000300a00 */
[----:B------:R-:W3:Y:S01]  /*185310*/  LDL.LU.64 R8, [R1+0x5708] ;  /* 0x0057080001087983 */ /* 0x000ee20000300a00 */
[----:B----4-:R-:W-:-:S02]  /*185320*/  PRMT R12, R12, 0x5410, R19 ;  /* 0x000054100c0c7816 */ /* 0x010fc40000000013 */
[----:B------:R-:W-:Y:S02]  /*185330*/  PRMT R13, R14, 0x5410, R13 ;  /* 0x000054100e0d7816 */ /* 0x000fe4000000000d */
[----:B------:R-:W-:Y:S01]  /*185340*/  PRMT R14, R2, 0x5410, R15 ;  /* 0x00005410020e7816 */ /* 0x000fe2000000000f */
[----:B------:R-:W-:Y:S01]  /*185350*/  BAR.SYNC.DEFER_BLOCKING 0x0 ;  /* 0x0000000000007b1d */ /* 0x000fe20000010000 */
[----:B--2---:R-:W-:Y:S02]  /*185360*/  PRMT R10, R10, 0x5410, R18 ;  /* 0x000054100a0a7816 */ /* 0x004fe40000000012 */
[----:B---3--:R-:W-:Y:S02]  /*185370*/  PRMT R8, R8, 0x5410, R16 ;  /* 0x0000541008087816 */ /* 0x008fe40000000010 */
[----:B------:R-:W-:Y:S02]  /*185380*/  PRMT R9, R9, 0x5410, R17 ;  /* 0x0000541009097816 */ /* 0x000fe40000000011 */
[----:B------:R-:W0:Y:S01]  /*185390*/  LDS.128 R16, [R23] ;  /* 0x0000000017107984 */ /* 0x000e220000000c00 */
[----:B------:R-:W-:-:S02]  /*1853a0*/  PRMT R15, R11, 0x5410, R0 ;  /* 0x000054100b0f7816 */ /* 0x000fc40000000000 */
[----:B------:R-:W-:Y:S01]  /*1853b0*/  PRMT R11, R6, 0x5410, R5 ;  /* 0x00005410060b7816 */ /* 0x000fe20000000005 */
[----:B0-----:R-:W-:Y:S01]  /*1853c0*/  STL.64 [R1+0x310], R16 ;  /* 0x0003101001007387 */ /* 0x001fe20000100a00 */
[----:B------:R-:W-:-:S03]  /*1853d0*/  IMAD.MOV.U32 R6, RZ, RZ, R18 ;  /* 0x000000ffff067224 */ /* 0x000fc600078e0012 */
[----:B------:R-:W-:Y:S04]  /*1853e0*/  STL [R1+0x31c], R19 ;  /* 0x00031c1301007387 */ /* 0x000fe80000100800 */
[----:B------:R-:W0:Y:S01]  /*1853f0*/  LDS.128 R16, [R23+0x400] ;  /* 0x0004000017107984 */ /* 0x000e220000000c00 */
[----:B------:R-:W-:Y:S06]  /*185400*/  BAR.SYNC.DEFER_BLOCKING 0x0 ;  /* 0x0000000000007b1d */ /* 0x000fec0000010000 */
[----:B------:R-:W-:Y:S04]  /*185410*/  STL.64 [R1+0x5360], R6 ;  /* 0x0053600601007387 */ /* 0x000fe80000100a00 */
[----:B------:R-:W-:Y:S04]  /*185420*/  STSM.16.M88.4 [R28], R12 ;  /* 0x0000000c1c007844 */ /* 0x000fe80000000200 */
[----:B0-----:R-:W-:Y:S01]  /*185430*/  STL.64 [R1+0x300], R16 ;  /* 0x0003001001007387 */ /* 0x001fe20000100a00 */
[----:B------:R-:W-:-:S03]  /*185440*/  IMAD.MOV.U32 R5, RZ, RZ, R19 ;  /* 0x000000ffff057224 */ /* 0x000fc600078e0013 */
[----:B------:R0:W-:Y:S04]  /*185450*/  STL [R1+0x308], R18 ;  /* 0x0003081201007387 */ /* 0x0001e80000100800 */
[----:B0-----:R-:W2:Y:S04]  /*185460*/  LDL.LU.64 R18, [R1+0x5700] ;  /* 0x0057000001127983 */ /* 0x001ea80000300a00 */
[----:B------:R-:W3:Y:S04]  /*185470*/  LDL.LU.64 R16, [R1+0x56f8] ;  /* 0x0056f80001107983 */ /* 0x000ee80000300a00 */
[----:B------:R-:W2:Y:S04]  /*185480*/  LDL.LU.64 R14, [R1+0x56f0] ;  /* 0x0056f000010e7983 */ /* 0x000ea80000300a00 */
[----:B------:R-:W-:Y:S01]  /*185490*/  STSM.16.M88.4 [R28+0x200], R8 ;  /* 0x000200081c007844 */ /* 0x000fe20000000200 */
[----:B------:R-:W-:Y:S01]  /*1854a0*/  BAR.SYNC.DEFER_BLOCKING 0x0 ;  /* 0x0000000000007b1d */ /* 0x000fe20000010000 */
[----:B------:R-:W-:-:S05]  /*1854b0*/  PRMT R12, R3, 0x5410, R27 ;  /* 0x00005410030c7816 */ /* 0x000fca000000001b */
[----:B------:R-:W4:Y:S04]  /*1854c0*/  LDL.LU R13, [R1+0x56e8] ;  /* 0x0056e800010d7983 */ /* 0x000f280000300800 */
[----:B------:R-:W0:Y:S01]  /*1854d0*/  LDS.128 R8, [R23] ;  /* 0x0000000017087984 */ /* 0x000e220000000c00 */
[----:B------:R-:W-:Y:S01]  /*1854e0*/  PRMT R3, R4, 0x5410, R24 ;  /* 0x0000541004037816 */ /* 0x000fe20000000018 */
[----:B0-----:R-:W-:Y:S02]  /*1854f0*/  IMAD.MOV.U32 R24, RZ, RZ, R11 ;  /* 0x000000ffff187224 */ /* 0x001fe400078e000b */
[----:B------:R-:W-:Y:S04]  /*185500*/  STL.64 [R1+0x2f0], R8 ;  /* 0x0002f00801007387 */ /* 0x000fe80000100a00 */
[----:B------:R0:W-:Y:S01]  /*185510*/  STL [R1+0x56b0], R24 ;  /* 0x0056b01801007387 */ /* 0x0001e20000100800 */
[----:B------:R-:W-:-:S03]  /*185520*/  IMAD.MOV.U32 R4, RZ, RZ, R10 ;  /* 0x000000ffff047224 */ /* 0x000fc600078e000a */
        /* <DEDUP_REMOVED lines=9> */
[----:B---3--:R-:W-:-:S03]  /*1855c0*/  PRMT R17, R17, 0x5410, R16 ;  /* 0x0000541011117816 */ /* 0x008fc60000000010 */
[----:B------:R-:W3:Y:S01]  /*1855d0*/  LDL.LU R16, [R1+0x162c] ;  /* 0x00162c0001107983 */ /* 0x000ee20000300800 */
[----:B--2---:R-:W-:-:S03]  /*1855e0*/  PRMT R18, R18, 0x5410, R15 ;  /* 0x0000541012127816 */ /* 0x004fc6000000000f */
[----:B------:R-:W2:Y:S04]  /*1855f0*/  LDL.LU R0, [R1+0xf1c] ;  /* 0x000f1c0001007983 */ /* 0x000ea80000300800 */
[----:B------:R-:W3:Y:S04]  /*185600*/  LDL.LU R15, [R1+0x1624] ;  /* 0x00162400010f7983 */ /* 0x000ee80000300800 */
[----:B------:R-:W4:Y:S01]  /*185610*/  LDL.LU R11, [R1+0xf18] ;  /* 0x000f1800010b7983 */ /* 0x000f220000300800 */
[----:B------:R-:W-:-:S03]  /*185620*/  PRMT R19, R19, 0x5410, R14 ;  /* 0x0000541013137816 */ /* 0x000fc6000000000e */
[----:B----4-:R0:W-:Y:S04]  /*185630*/  STL [R1+0x5698], R11 ;  /* 0x0056980b01007387 */ /* 0x0101e80000100800 */
[----:B0-----:R-:W4:Y:S01]  /*185640*/  LDL.LU R11, [R1+0x15f8] ;  /* 0x0015f800010b7983 */ /* 0x001f220000300800 */
[----:B------:R-:W-:Y:S02]  /*185650*/  PRMT R20, R20, 0x5410, R13 ;  /* 0x0000541014147816 */ /* 0x000fe4000000000d */
[----:B------:R-:W-:Y:S02]  /*185660*/  PRMT R14, R22, 0x5410, R21 ;  /* 0x00005410160e7816 */ /* 0x000fe40000000015 */
[----:B------:R-:W-:Y:S01]  /*185670*/  PRMT R13, R26, 0x5410, R25 ;  /* 0x000054101a0d7816 */ /* 0x000fe20000000019 */
[----:B----4-:R0:W-:Y:S04]  /*185680*/  STL.64 [R1+0x56c0], R10 ;  /* 0x0056c00a01007387 */ /* 0x0101e80000100a00 */
[----:B------:R1:W-:Y:S01]  /*185690*/  STL.64 [R1+0x56b8], R8 ;  /* 0x0056b80801007387 */ /* 0x0003e20000100a00 */
        /* <DEDUP_REMOVED lines=12> */
[----:B------:R-:W3:Y:S04]  /*185760*/  LDL.LU R14, [R1+0x1620] ;  /* 0x00162000010e7983 */ /* 0x000ee80000300800 */
[----:B------:R-:W4:Y:S04]  /*185770*/  LDL.LU R12, [R1+0xf14] ;  /* 0x000f1400010c7983 */ /* 0x000f280000300800 */
[----:B------:R-:W4:Y:S04]  /*185780*/  LDL.LU R13, [R1+0x161c] ;  /* 0x00161c00010d7983 */ /* 0x000f280000300800 */
[----:B------:R-:W0:Y:S02]  /*185790*/  LDS.128 R8, [R23+0x400] ;  /* 0x0004000017087984 */ /* 0x000e240000000c00 */
[----:B0-----:R-:W-:Y:S01]  /*1857a0*/  IMAD.MOV.U32 R3, RZ, RZ, R8 ;  /* 0x000000ffff037224 */ /* 0x001fe200078e0008 */
[----:B------:R-:W-:Y:S06]  /*1857b0*/  BAR.SYNC.DEFER_BLOCKING 0x0 ;  /* 0x0000000000007b1d */ /* 0x000fec0000010000 */
[----:B---3--:R0:W-:Y:S04]  /*1857c0*/  STL.64 [R1+0x56a8], R14 ;  /* 0x0056a80e01007387 */ /* 0x0081e80000100a00 */
[----:B0-----:R-:W3:Y:S04]  /*1857d0*/  LDL.LU R14, [R1+0xef0] ;  /* 0x000ef000010e7983 */ /* 0x001ee80000300800 */
[----:B------:R-:W2:Y:S04]  /*1857e0*/  LDL.LU R15, [R1+0xee4] ;  /* 0x000ee400010f7983 */ /* 0x000ea80000300800 */
[----:B----4-:R0:W-:Y:S04]  /*1857f0*/  STL.64 [R1+0x56a0], R12 ;  /* 0x0056a00c01007387 */ /* 0x0101e80000100a00 */
        /* <DEDUP_REMOVED lines=11> */
[----:B0-----:R-:W3:Y:S04]  /*1858b0*/  LDL.LU R5, [R1+0x160c] ;  /* 0x00160c0001057983 */ /* 0x001ee80000300800 */
[----:B------:R-:W2:Y:S04]  /*1858c0*/  LDL.LU R4, [R1+0xefc] ;  /* 0x000efc0001047983 */ /* 0x000ea80000300800 */
[----:B------:R-:W-:Y:S04]  /*1858d0*/  STL [R1+0x2e4], R9 ;  /* 0x0002e40901007387 */ /* 0x000fe80000100800 */
[----:B------:R0:W-:Y:S04]  /*1858e0*/  STL.64 [R1+0x2e8], R10 ;  /* 0x0002e80a01007387 */ /* 0x0001e80000100a00 */
[----:B0-----:R-:W4:Y:S04]  /*1858f0*/  LDL.LU.64 R10, [R1+0x56e0] ;  /* 0x0056e000010a7983 */ /* 0x001f280000300a00 */
[----:B------:R-:W4:Y:S04]  /*185900*/  LDL.LU.64 R8, [R1+0x56d8] ;  /* 0x0056d80001087983 */ /* 0x000f280000300a00 */
[----:B------:R0:W-:Y:S04]  /*185910*/  STL [R1+0x5500], R3 ;  /* 0x0055000301007387 */ /* 0x0001e80000100800 */
[----:B0-----:R-:W3:Y:S04]  /*185920*/  LDL.LU R3, [R1+0xf00] ;  /* 0x000f000001037983 */ /* 0x001ee80000300800 */
[----:B----4-:R0:W-:Y:S04]  /*185930*/  STSM.16.M88.4 [R28], R8 ;  /* 0x000000081c007844 */ /* 0x0101e80000000200 */
[----:B0-----:R-:W4:Y:S04]  /*185940*/  LDL.LU.64 R10, [R1+0x56d0] ;  /* 0x0056d000010a7983 */ /* 0x001f280000300a00 */
[----:B------:R-:W4:Y:S04]  /*185950*/  LDL.LU.64 R8, [R1+0x56c8] ;  /* 0x0056c80001087983 */ /* 0x000f280000300a00 */
[----:B----4-:R0:W-:Y:S04]  /*185960*/  STSM.16.M88.4 [R28+0x200], R8 ;  /* 0x000200081c007844 */ /* 0x0101e80000000200 */
[----:B0-----:R-:W4:Y:S04]  /*185970*/  LDL.LU.64 R10, [R1+0x56c0] ;  /* 0x0056c000010a7983 */ /* 0x001f280000300a00 */
[----:B------:R-:W4:Y:S01]  /*185980*/  LDL.LU.64 R8, [R1+0x56b8] ;  /* 0x0056b80001087983 */ /* 0x000f220000300a00 */
[----:B------:R-:W-:-:S03]  /*185990*/  PRMT R7, R7, 0x5410, R24 ;  /* 0x0000541007077816 */ /* 0x000fc60000000018 */
[----:B------:R-:W4:Y:S01]  /*1859a0*/  LDL.LU R24, [R1+0x56b0] ;  /* 0x0056b00001187983 */ /* 0x000f220000300800 */
[----:B--2---:R-:W-:Y:S02]  /*1859b0*/  PRMT R6, R6, 0x5410, R4 ;  /* 0x0000541006067816 */ /* 0x004fe40000000004 */
[----:B---3--:R-:W-:Y:S02]  /*1859c0*/  PRMT R5, R5, 0x5410, R3 ;  /* 0x0000541005057816 */ /* 0x008fe40000000003 */
[----:B------:R-:W-:Y:S01]  /*1859d0*/  PRMT R3, R27, 0x5410, R29 ;  /* 0x000054101b037816 */ /* 0x000fe2000000001d */
[----:B------:R-:W-:Y:S01]  /*1859e0*/  BAR.SYNC.DEFER_BLOCKING 0x0 ;  /* 0x0000000000007b1d */ /* 0x000fe20000010000 */
[----:B----4-:R-:W-:Y:S02]  /*1859f0*/  PRMT R10, R10, 0x5410, R14 ;  /* 0x000054100a0a7816 */ /* 0x010fe4000000000e */
[----:B------:R-:W-:Y:S02]  /*185a00*/  PRMT R11, R11, 0x5410, R15 ;  /* 0x000054100b0b7816 */ /* 0x000fe4000000000f */
[----:B------:R-:W-:-:S02]  /*185a10*/  PRMT R8, R8, 0x5410, R12 ;  /* 0x0000541008087816 */ /* 0x000fc4000000000c */
[----:B------:R-:W-:Y:S02]  /*185a20*/  PRMT R9, R9, 0x5410, R13 ;  /* 0x0000541009097816 */ /* 0x000fe4000000000d */
[----:B------:R-:W0:Y:S04]  /*185a30*/  LDS.128 R12, [R23] ;  /* 0x00000000170c7984 */ /* 0x000e280000000c00 */
[----:B0-----:R-:W-:Y:S04]  /*185a40*/  STL.64 [R1+0x2d0], R12 ;  /* 0x0002d00c01007387 */ /* 0x001fe80000100a00 */
[----:B------:R-:W-:Y:S04]  /*185a50*/  STL.64 [R1+0x2d8], R14 ;  /* 0x0002d80e01007387 */ /* 0x000fe80000100a00 */
[----:B------:R-:W0:Y:S01]  /*185a60*/  LDS.128 R12, [R23+0x400] ;  /* 0x00040000170c7984 */ /* 0x000e220000000c00 */
[----:B------:R-:W-:Y:S06]  /*185a70*/  BAR.SYNC.DEFER_BLOCKING 0x0 ;  /* 0x0000000000007b1d */ /* 0x000fec0000010000 */
[----:B------:R-:W-:Y:S01]  /*185a80*/  STSM.16.M88.4 [R28], R8 ;  /* 0x000000081c007844 */ /* 0x000fe20000000200 */
[----:B0-----:R-:W-:-:S03]  /*185a90*/  IMAD.MOV.U32 R4, RZ, RZ, R15 ;  /* 0x000000ffff047224 */ /* 0x001fc600078e000f */
[----:B------:R-:W-:Y:S01]  /*185aa0*/  STL [R1+0x2c0], R12 ;  /* 0x0002c00c01007387 */ /* 0x000fe20000100800 */
[----:B------:R-:W-:-:S03]  /*185ab0*/  IMAD.MOV.U32 R27, RZ, RZ, R13 ;  /* 0x000000ffff1b7224 */ /* 0x000fc600078e000d */
[----:B------:R0:W-:Y:S04]  /*185ac0*/  STL [R1+0x2c8], R14 ;  /* 0x0002c80e01007387 */ /* 0x0001e80000100800 */
[----:B0-----:R-:W2:Y:S04]  /*185ad0*/  LDL.LU.64 R14, [R1+0x56a8] ;  /* 0x0056a800010e7983 */ /* 0x001ea80000300a00 */
[----:B------:R-:W3:Y:S04]  /*185ae0*/  LDL.LU.64 R12, [R1+0x56a0] ;  /* 0x0056a000010c7983 */ /* 0x000ee80000300a00 */
[----:B------:R0:W-:Y:S04]  /*185af0*/  STL [R1+0x5504], R4 ;  /* 0x0055040401007387 */ /* 0x0001e80000100800 */
[----:B------:R-:W-:Y:S04]  /*185b00*/  STL [R1+0x52d8], R27 ;  /* 0x0052d81b01007387 */ /* 0x000fe80000100800 */
[----:B------:R-:W4:Y:S01]  /*185b10*/  LDL.LU R11, [R1+0x5698] ;  /* 0x00569800010b7983 */ /* 0x000f220000300800 */
[----:B0-----:R-:W-:-:S02]  /*185b20*/  IMAD.MOV.U32 R4, RZ, RZ, R7 ;  /* 0x000000ffff047224 */ /* 0x001fc400078e0007 */
[----:B------:R-:W-:-:S05]  /*185b30*/  IMAD.MOV.U32 R7, RZ, RZ, R3 ;  /* 0x000000ffff077224 */ /* 0x000fca00078e0003 */
[----:B------:R0:W-:Y:S04]  /*185b40*/  STSM.16.M88.4 [R28+0x200], R4 ;  /* 0x000200041c007844 */ /* 0x0001e80000000200 */
        /* <DEDUP_REMOVED lines=9> */
[----:B------:R-:W-:-:S02]  /*185be0*/  PRMT R16, R16, 0x5410, R2 ;  /* 0x0000541010107816 */ /* 0x000fc40000000002 */
[----:B------:R-:W-:Y:S01]  /*185bf0*/  PRMT R2, R22, 0x5410, R21 ;  /* 0x0000541016027816 */ /* 0x000fe20000000015 */
[----:B------:R-:W-:Y:S01]  /*185c00*/  BAR.SYNC.DEFER_BLOCKING 0x0 ;  /* 0x0000000000007b1d */ /* 0x000fe20000010000 */
[----:B--2---:R-:W-:Y:S02]  /*185c10*/  PRMT R15, R15, 0x5410, R0 ;  /* 0x000054100f0f7816 */ /* 0x004fe40000000000 */
[----:B---3--:R-:W-:Y:S02]  /*185c20*/  PRMT R13, R13, 0x5410, R12 ;  /* 0x000054100d0d7816 */ /* 0x008fe4000000000c */
[----:B------:R-:W-:Y:S02]  /*185c30*/  PRMT R0, R26, 0x5410, R25 ;  /* 0x000054101a007816 */ /* 0x000fe40000000019 */
[----:B------:R-:W-:Y:S02]  /*185c40*/  PRMT R12, R18, 0x5410, R17 ;  /* 0x00005410120c7816 */ /* 0x000fe40000000011 */
[----:B----4-:R-:W-:-:S02]  /*185c50*/  PRMT R14, R14, 0x5410, R11 ;  /* 0x000054100e0e7816 */ /* 0x010fc4000000000b */
[----:B------:R-:W-:Y:S01]  /*185c60*/  PRMT R11, R20, 0x5410, R19 ;  /* 0x00005410140b7816 */ /* 0x000fe20000000013 */
[----:B------:R0:W-:Y:S04]  /*185c70*/  STL.64 [R1+0x5670], R6 ;  /* 0x0056700601007387 */ /* 0x0001e80000100a00 */
[----:B------:R1:W-:Y:S01]  /*185c80*/  STL.64 [R1+0x5668], R4 ;  /* 0x0056680401007387 */ /* 0x0003e20000100a00 */
[----:B0-----:R-:W-:Y:S02]  /*185c90*/  IMAD.MOV.U32 R6, RZ, RZ, R14 ;  /* 0x000000ffff067224 */ /* 0x001fe400078e000e */
[----:B------:R-:W-:Y:S02]  /*185ca0*/  IMAD.MOV.U32 R7, RZ, RZ, R13 ;  /* 0x000000ffff077224 */ /* 0x000fe400078e000d */
[----:B-1----:R-:W-:-:S02]  /*185cb0*/  IMAD.MOV.U32 R4, RZ, RZ, R16 ;  /* 0x000000ffff047224 */ /* 0x002fc400078e0010 */
[----:B------:R-:W-:Y:S01]  /*185cc0*/  IMAD.MOV.U32 R5, RZ, RZ, R15 ;  /* 0x000000ffff057224 */ /* 0x000fe200078e000f */
[----:B------:R0:W-:Y:S04]  /*185cd0*/  STL.64 [R1+0x5680], R6 ;  /* 0x0056800601007387 */ /* 0x0001e80000100a00 */
[----:B------:R1:W-:Y:S01]  /*185ce0*/  STL.64 [R1+0x5678], R4 ;  /* 0x0056780401007387 */ /* 0x0003e20000100a00 */
[----:B0-----:R-:W-:Y:S02]  /*185cf0*/  IMAD.MOV.U32 R6, RZ, RZ, R2 ;  /* 0x000000ffff067224 */ /* 0x001fe400078e0002 */
[----:B------:R-:W-:Y:S02]  /*185d00*/  IMAD.MOV.U32 R7, RZ, RZ, R0 ;  /* 0x000000ffff077224 */ /* 0x000fe400078e0000 */
[----:B-1----:R-:W-:-:S02]  /*185d10*/  IMAD.MOV.U32 R4, RZ, RZ, R12 ;  /* 0x000000ffff047224 */ /* 0x002fc400078e000c */
[----:B------:R-:W-:Y:S01]  /*185d20*/  IMAD.MOV.U32 R5, RZ, RZ, R11 ;  /* 0x000000ffff057224 */ /* 0x000fe200078e000b */
[----:B------:R-:W-:Y:S04]  /*185d30*/  STL.64 [R1+0x5690], R6 ;  /* 0x0056900601007387 */ /* 0x000fe80000100a00 */
[----:B------:R-:W-:Y:S04]  /*185d40*/  STL.64 [R1+0x5688], R4 ;  /* 0x0056880401007387 */ /* 0x000fe80000100a00 */
[----:B------:R-:W2:Y:S04]  /*185d50*/  LDL.LU R29, [R1+0x394] ;  /* 0x00039400011d7983 */ /* 0x000ea80000300800 */
[----:B------:R-:W2:Y:S04]  /*185d60*/  LDL.LU R25, [R1+0x14ec] ;  /* 0x0014ec0001197983 */ /* 0x000ea80000300800 */
[----:B------:R-:W3:Y:S04]  /*185d70*/  LDL.LU R2, [R1+0xf58] ;  /* 0x000f580001027983 */ /* 0x000ee80000300800 */
[----:B------:R-:W4:Y:S04]  /*185d80*/  LDL.LU R11, [R1+0x1664] ;  /* 0x00166400010b7983 */ /* 0x000f280000300800 */
[----:B------:R-:W0:Y:S04]  /*185d90*/  LDS.128 R4, [R23] ;  /* 0x0000000017047984 */ /* 0x000e280000000c00 */
[----:B----4-:R1:W-:Y:S04]  /*185da0*/  STL [R1+0x5650], R11 ;  /* 0x0056500b01007387 */ /* 0x0103e80000100800 */
[----:B-1----:R-:W4:Y:S04]  /*185db0*/  LDL.LU R11, [R1+0xf2c] ;  /* 0x000f2c00010b7983 */ /* 0x002f280000300800 */
[----:B------:R-:W3:Y:S04]  /*185dc0*/  LDL.LU R0, [R1+0xf54] ;  /* 0x000f540001007983 */ /* 0x000ee80000300800 */
[----:B------:R-:W2:Y:S04]  /*185dd0*/  LDL.LU R12, [R1+0x1660] ;  /* 0x00166000010c7983 */ /* 0x000ea80000300800 */
[----:B------:R-:W2:Y:S04]  /*185de0*/  LDL.LU R13, [R1+0xf50] ;  /* 0x000f5000010d7983 */ /* 0x000ea80000300800 */
[----:B------:R-:W4:Y:S04]  /*185df0*/  LDL.LU R14, [R1+0x165c] ;  /* 0x00165c00010e7983 */ /* 0x000f280000300800 */
[----:B------:R-:W4:Y:S04]  /*185e00*/  LDL.LU R15, [R1+0xf4c] ;  /* 0x000f4c00010f7983 */ /* 0x000f280000300800 */
[----:B----4-:R1:W-:Y:S04]  /*185e10*/  STL.64 [R1+0x5660], R14 ;  /* 0x0056600e01007387 */ /* 0x0103e80000100a00 */
[----:B-1----:R-:W4:Y:S04]  /*185e20*/  LDL.LU R14, [R1+0xf34] ;  /* 0x000f3400010e7983 */ /* 0x002f280000300800 */
[----:B------:R-:W3:Y:S04]  /*185e30*/  LDL.LU R15, [R1+0xf30] ;  /* 0x000f3000010f7983 */ /* 0x000ee80000300800 */
[----:B--2---:R1:W-:Y:S04]  /*185e40*/  STL.64 [R1+0x5658], R12 ;  /* 0x0056580c01007387 */ /* 0x0043e80000100a00 */
        /* <DEDUP_REMOVED lines=9> */
[----:B0-----:R-:W-:Y:S04]  /*185ee0*/  STL.64 [R1+0x2b0], R4 ;  /* 0x0002b00401007387 */ /* 0x001fe80000100a00 */
[----:B------:R-:W-:Y:S04]  /*185ef0*/  STL.64 [R1+0x2b8], R6 ;  /* 0x0002b80601007387 */ /* 0x000fe80000100a00 */
[----:B------:R-:W0:Y:S04]  /*185f00*/  LDS.128 R4, [R23+0x400] ;  /* 0x0004000017047984 */ /* 0x000e280000000c00 */
[----:B0-----:R-:W-:Y:S01]  /*185f10*/  STL.64 [R1+0x2a0], R4 ;  /* 0x0002a00401007387 */ /* 0x001fe20000100a00 */
[----:B------:R-:W-:-:S03]  /*185f20*/  IMAD.MOV.U32 R26, RZ, RZ, R6 ;  /* 0x000000ffff1a7224 */ /* 0x000fc600078e0006 */
[----:B------:R0:W-:Y:S04]  /*185f30*/  STL [R1+0x2ac], R7 ;  /* 0x0002ac0701007387 */ /* 0x0001e80000100800 */
[----:B0-----:R-:W4:Y:S04]  /*185f40*/  LDL.LU.64 R6, [R1+0x5690] ;  /* 0x0056900001067983 */ /* 0x001f280000300a00 */
[----:B------:R-:W4:Y:S01]  /*185f50*/  LDL.LU.64 R4, [R1+0x5688] ;  /* 0x0056880001047983 */ /* 0x000f220000300a00 */
[----:B------:R-:W-:Y:S06]  /*185f60*/  BAR.SYNC.DEFER_BLOCKING 0x0 ;  /* 0x0000000000007b1d */ /* 0x000fec0000010000 */
[----:B------:R-:W-:Y:S04]  /*185f70*/  STL [R1+0x5290], R26 ;  /* 0x0052901a01007387 */ /* 0x000fe80000100800 */
[----:B----4-:R0:W-:Y:S04]  /*185f80*/  STSM.16.M88.4 [R28], R4 ;  /* 0x000000041c007844 */ /* 0x0101e80000000200 */
[----:B0-----:R-:W4:Y:S04]  /*185f90*/  LDL.LU.64 R6, [R1+0x5680] ;  /* 0x0056800001067983 */ /* 0x001f280000300a00 */
[----:B------:R-:W4:Y:S04]  /*185fa0*/  LDL.LU.64 R4, [R1+0x5678] ;  /* 0x0056780001047983 */ /* 0x000f280000300a00 */
[----:B----4-:R0:W-:Y:S04]  /*185fb0*/  STSM.16.M88.4 [R28+0x200], R4 ;  /* 0x000200041c007844 */ /* 0x0101e80000000200 */
[----:B0-----:R-:W4:Y:S04]  /*185fc0*/  LDL.LU.64 R6, [R1+0x5670] ;  /* 0x0056700001067983 */ /* 0x001f280000300a00 */
[----:B------:R-:W2:Y:S01]  /*185fd0*/  LDL.LU.64 R4, [R1+0x5668] ;  /* 0x0056680001047983 */ /* 0x000ea20000300a00 */
[----:B---3--:R-:W-:-:S02]  /*185fe0*/  PRMT R10, R10, 0x5410, R15 ;  /* 0x000054100a0a7816 */ /* 0x008fc4000000000f */
[----:B------:R-:W-:Y:S02]  /*185ff0*/  PRMT R9, R9, 0x5410, R11 ;  /* 0x0000541009097816 */ /* 0x000fe4000000000b */
[----:B------:R-:W-:-:S05]  /*186000*/  PRMT R8, R8, 0x5410, R27 ;  /* 0x0000541008087816 */ /* 0x000fca000000001b */
[----:B------:R-:W-:Y:S01]  /*186010*/  IMAD.MOV.U32 R26, RZ, RZ, R8 ;  /* 0x000000ffff1a7224 */ /* 0x000fe200078e0008 */
[----:B------:R-:W-:Y:S01]  /*186020*/  BAR.SYNC.DEFER_BLOCKING 0x0 ;  /* 0x0000000000007b1d */ /* 0x000fe20000010000 */
[----:B----4-:R-:W-:Y:S02]  /*186030*/  PRMT R6, R6, 0x5410, R14 ;  /* 0x0000541006067816 */ /* 0x010fe4000000000e */
[----:B--2---:R-:W-:Y:S02]  /*186040*/  PRMT R4, R4, 0x5410, R12 ;  /* 0x0000541004047816 */ /* 0x004fe4000000000c */
[----:B------:R-:W-:Y:S02]  /*186050*/  PRMT R5, R5, 0x5410, R13 ;  /* 0x0000541005057816 */ /* 0x000fe4000000000d */
[----:B------:R-:W0:Y:S01]  /*186060*/  LDS.128 R12, [R23] ;  /* 0x00000000170c7984 */ /* 0x000e220000000c00 */
[----:B------:R-:W-:Y:S02]  /*186070*/  PRMT R3, R7, 0x5410, R3 ;  /* 0x0000541007037816 */ /* 0x000fe40000000003 */
[----:B------:R-:W-:Y:S01]  /*186080*/  PRMT R7, R25, 0x5410, R29 ;  /* 0x0000541019077816 */ /* 0x000fe2000000001d */
[----:B0-----:R-:W-:Y:S01]  /*186090*/  IMAD.MOV.U32 R25, RZ, RZ, R15 ;  /* 0x000000ffff197224 */ /* 0x001fe200078e000f */
[----:B------:R-:W-:Y:S04]  /*1860a0*/  STL.64 [R1+0x290], R12 ;  /* 0x0002900c01007387 */ /* 0x000fe80000100a00 */
[----:B------:R0:W-:Y:S04]  /*1860b0*/  STL [R1+0x298], R14 ;  /* 0x0002980e01007387 */ /* 0x0001e80000100800 */
[----:B0-----:R-:W2:Y:S04]  /*1860c0*/  LDL.LU.64 R14, [R1+0x5660] ;  /* 0x00566000010e7983 */ /* 0x001ea80000300a00 */
[----:B------:R-:W3:Y:S04]  /*1860d0*/  LDL.LU.64 R12, [R1+0x5658] ;  /* 0x00565800010c7983 */ /* 0x000ee80000300a00 */
[----:B------:R0:W-:Y:S02]  /*1860e0*/  STL.64 [R1+0x52f8], R24 ;  /* 0x0052f81801007387 */ /* 0x0001e40000100a00 */
[----:B0-----:R-:W-:-:S02]  /*1860f0*/  IMAD.MOV.U32 R24, RZ, RZ, R10 ;  /* 0x000000ffff187224 */ /* 0x001fc400078e000a */
[----:B------:R-:W-:Y:S02]  /*186100*/  IMAD.MOV.U32 R25, RZ, RZ, R9 ;  /* 0x000000ffff197224 */ /* 0x000fe400078e0009 */
[----:B------:R-:W0:Y:S04]  /*186110*/  LDS.128 R8, [R23+0x400] ;  /* 0x0004000017087984 */ /* 0x000e280000000c00 */
[----:B0-----:R-:W-:Y:S04]  /*186120*/  STL.64 [R1+0x280], R8 ;  /* 0x0002800801007387 */ /* 0x001fe80000100a00 */
[----:B------:R0:W-:Y:S04]  /*186130*/  STL.64 [R1+0x288], R10 ;  /* 0x0002880a01007387 */ /* 0x0001e80000100a00 */
[----:B0-----:R-:W4:Y:S01]  /*186140*/  LDL.LU R11, [R1+0x5650] ;  /* 0x00565000010b7983 */ /* 0x001f220000300800 */
[----:B------:R-:W-:Y:S01]  /*186150*/  IMAD.MOV.U32 R27, RZ, RZ, R3 ;  /* 0x000000ffff1b7224 */ /* 0x000fe200078e0003 */
[----:B------:R-:W-:Y:S06]  /*186160*/  BAR.SYNC.DEFER_BLOCKING 0x0 ;  /* 0x0000000000007b1d */ /* 0x000fec0000010000 */
[----:B------:R0:W-:Y:S04]  /*186170*/  STSM.16.M88.4 [R28], R24 ;  /* 0x000000181c007844 */ /* 0x0001e80000000200 */
[----:B------:R1:W-:Y:S01]  /*186180*/  STSM.16.M88.4 [R28+0x200], R4 ;  /* 0x000200041c007844 */ /* 0x0003e20000000200 */
[----:B---3--:R-:W-:-:S02]  /*186190*/  PRMT R10, R12, 0x5410, R0 ;  /* 0x000054100c0a7816 */ /* 0x008fc40000000000 */
[----:B----4-:R-:W-:Y:S02]  /*1861a0*/  PRMT R11, R11, 0x5410, R2 ;  /* 0x000054100b0b7816 */ /* 0x010fe40000000002 */
[----:B------:R-:W3:Y:S04]  /*1861b0*/  LDL.LU R2, [R1+0xf78] ;  /* 0x000f780001027983 */ /* 0x000ee80000300800 */
[----:B0-----:R-:W4:Y:S04]  /*1861c0*/  LDL.LU R24, [R1+0x169c] ;  /* 0x00169c0001187983 */ /* 0x001f280000300800 */
[----:B------:R-:W3:Y:S04]  /*1861d0*/  LDL.LU R0, [R1+0xf74] ;  /* 0x000f740001007983 */ /* 0x000ee80000300800 */
[----:B------:R-:W4:Y:S04]  /*1861e0*/  LDL.LU R25, [R1+0x1698] ;  /* 0x0016980001197983 */ /* 0x000f280000300800 */
[----:B------:R-:W3:Y:S04]  /*1861f0*/  LDL.LU R26, [R1+0x1680] ;  /* 0x00168000011a7983 */ /* 0x000ee80000300800 */
[----:B-1----:R-:W4:Y:S04]  /*186200*/  LDL.LU R4, [R1+0x168c] ;  /* 0x00168c0001047983 */ /* 0x002f280000300800 */
[----:B------:R-:W4:Y:S04]  /*186210*/  LDL.LU R5, [R1+0x1688] ;  /* 0x0016880001057983 */ /* 0x000f280000300800 */
[----:B------:R-:W3:Y:S01]  /*186220*/  LDL.LU R27, [R1+0x166c] ;  /* 0x00166c00011b7983 */ /* 0x000ee20000300800 */
[----:B--2---:R-:W-:-:S02]  /*186230*/  PRMT R9, R14, 0x5410, R13 ;  /* 0x000054100e097816 */ /* 0x004fc4000000000d */
[----:B------:R-:W-:Y:S02]  /*186240*/  PRMT R8, R16, 0x5410, R15 ;  /* 0x0000541010087816 */ /* 0x000fe4000000000f */
[----:B------:R-:W-:Y:S02]  /*186250*/  PRMT R3, R22, 0x5410, R21 ;  /* 0x0000541016037816 */ /* 0x000fe40000000015 */
[----:B------:R-:W-:Y:S02]  /*186260*/  PRMT R6, R20, 0x5410, R19 ;  /* 0x0000541014067816 */ /* 0x000fe40000000013 */
[----:B------:R-:W-:Y:S01]  /*186270*/  PRMT R7, R18, 0x5410, R17 ;  /* 0x0000541012077816 */ /* 0x000fe20000000011 */
[----:B------:R-:W-:Y:S06]  /*186280*/  BAR.SYNC.DEFER_BLOCKING 0x0 ;  /* 0x0000000000007b1d */ /* 0x000fec0000010000 */
[----:B---3--:R0:W-:Y:S04]  /*186290*/  STL.64 [R1+0x5628], R26 ;  /* 0x0056281a01007387 */ /* 0x0081e80000100a00 */
[----:B----4-:R1:W-:Y:S04]  /*1862a0*/  STL.64 [R1+0x5620], R24 ;  /* 0x0056201801007387 */ /* 0x0103e80000100a00 */
[----:B------:R-:W2:Y:S01]  /*1862b0*/  LDL.LU R22, [R1+0x14d4] ;  /* 0x0014d40001167983 */ /* 0x000ea20000300800 */
[----:B0-----:R-:W-:-:S02]  /*1862c0*/  IMAD.MOV.U32 R26, RZ, RZ, R9 ;  /* 0x000000ffff1a7224 */ /* 0x001fc400078e0009 */
[----:B------:R-:W-:Y:S02]  /*1862d0*/  IMAD.MOV.U32 R27, RZ, RZ, R8 ;  /* 0x000000ffff1b7224 */ /* 0x000fe400078e0008 */
[----:B-1----:R-:W-:Y:S02]  /*1862e0*/  IMAD.MOV.U32 R24, RZ, RZ, R11 ;  /* 0x000000ffff187224 */ /* 0x002fe400078e000b */
[----:B------:R-:W-:Y:S01]  /*1862f0*/  IMAD.MOV.U32 R25, RZ, RZ, R10 ;  /* 0x000000ffff197224 */ /* 0x000fe200078e000a */
[----:B------:R0:W-:Y:S04]  /*186300*/  STL.64 [R1+0x5638], R26 ;  /* 0x0056381a01007387 */ /* 0x0001e80000100a00 */
[----:B0-----:R-:W2:Y:S01]  /*186310*/  LDL.LU R27, [R1+0x398] ;  /* 0x00039800011b7983 */ /* 0x001ea20000300800 */
[----:B------:R-:W-:-:S03]  /*186320*/  IMAD.MOV.U32 R26, RZ, RZ, R3 ;  /* 0x000000ffff1a7224 */ /* 0x000fc600078e0003 */
[----:B------:R0:W-:Y:S04]  /*186330*/  STL.64 [R1+0x5630], R24 ;  /* 0x0056301801007387 */ /* 0x0001e80000100a00 */
[----:B------:R-:W3:Y:S04]  /*186340*/  LDL.LU R3, [R1+0x39c] ;  /* 0x00039c0001037983 */ /* 0x000ee80000300800 */
[----:B------:R-:W3:Y:S01]  /*186350*/  LDL.LU R21, [R1+0x14f4] ;  /* 0x0014f40001157983 */ /* 0x000ee20000300800 */
[----:B0-----:R-:W-:-:S03]  /*186360*/  IMAD.MOV.U32 R25, RZ, RZ, R6 ;  /* 0x000000ffff197224 */ /* 0x001fc600078e0006 */
[----:B------:R-:W4:Y:S01]  /*186370*/  LDL.LU R6, [R1+0x14cc] ;  /* 0x0014cc0001067983 */ /* 0x000f220000300800 */
[----:B------:R-:W-:-:S03]  /*186380*/  IMAD.MOV.U32 R24, RZ, RZ, R7 ;  /* 0x000000ffff187224 */ /* 0x000fc600078e0007 */
[----:B------:R-:W3:Y:S04]  /*186390*/  LDL.LU R10, [R1+0x16d4] ;  /* 0x0016d400010a7983 */ /* 0x000ee80000300800 */
[----:B------:R-:W4:Y:S04]  /*1863a0*/  LDL.LU R7, [R1+0x14bc] ;  /* 0x0014bc0001077983 */ /* 0x000f280000300800 */
[----:B----4-:R0:W-:Y:S04]  /*1863b0*/  STL.64 [R1+0x5600], R6 ;  /* 0x0056000601007387 */ /* 0x0101e80000100a00 */
[----:B0-----:R-:W4:Y:S04]  /*1863c0*/  LDL.LU R6, [R1+0x1684] ;  /* 0x0016840001067983 */ /* 0x001f280000300800 */
[----:B------:R-:W4:Y:S04]  /*1863d0*/  LDL.LU R7, [R1+0xf60] ;  /* 0x000f600001077983 */ /* 0x000f280000300800 */
[----:B----4-:R-:W-:Y:S04]  /*1863e0*/  STL.64 [R1+0x5648], R6 ;  /* 0x0056480601007387 */ /* 0x010fe80000100a00 */
[----:B------:R-:W-:Y:S04]  /*1863f0*/  STL.64 [R1+0x5640], R4 ;  /* 0x0056400401007387 */ /* 0x000fe80000100a00 */
[----:B------:R-:W4:Y:S04]  /*186400*/  LDL.LU R9, [R1+0x16c8] ;  /* 0x0016c80001097983 */ /* 0x000f280000300800 */
[----:B------:R-:W4:Y:S04]  /*186410*/  LDL.LU R29, [R1+0x14b8] ;  /* 0x0014b800011d7983 */ /* 0x000f280000300800 */
[----:B------:R-:W4:Y:S04]  /*186420*/  LDL.LU R8, [R1+0x16c4] ;  /* 0x0016c40001087983 */ /* 0x000f280000300800 */
[----:B------:R-:W3:Y:S04]  /*186430*/  LDL.LU R11, [R1+0x14b4] ;  /* 0x0014b400010b7983 */ /* 0x000ee80000300800 */
[----:B------:R-:W0:Y:S01]  /*186440*/  LDS.128 R4, [R23] ;  /* 0x0000000017047984 */ /* 0x000e220000000c00 */
[----:B--2---:R-:W-:-:S03]  /*186450*/  PRMT R27, R22, 0x5410, R27 ;  /* 0x00005410161b7816 */ /* 0x004fc6000000001b */
[----:B---3--:R1:W-:Y:S04]  /*186460*/  STL.64 [R1+0x5610], R10 ;  /* 0x0056100a01007387 */ /* 0x0083e80000100a00 */
[----:B-1----:R-:W2:Y:S04]  /*186470*/  LDL.LU R10, [R1+0xf68] ;  /* 0x000f6800010a7983 */ /* 0x002ea80000300800 */
[----:B------:R-:W3:Y:S04]  /*186480*/  LDL.LU R11, [R1+0xf64] ;  /* 0x000f6400010b7983 */ /* 0x000ee80000300800 */
[----:B----4-:R1:W-:Y:S04]  /*186490*/  STL.64 [R1+0x5608], R8 ;  /* 0x0056080801007387 */ /* 0x0103e80000100a00 */
[----:B-1----:R-:W4:Y:S04]  /*1864a0*/  LDL.LU R8, [R1+0xf70] ;  /* 0x000f700001087983 */ /* 0x002f280000300800 */
        /* <DEDUP_REMOVED lines=10> */
[----:B0-----:R-:W-:Y:S04]  /*186550*/  STL.64 [R1+0x270], R4 ;  /* 0x0002700401007387 */ /* 0x001fe80000100a00 */
[----:B------:R-:W-:Y:S04]  /*186560*/  STL.64 [R1+0x278], R6 ;  /* 0x0002780601007387 */ /* 0x000fe80000100a00 */
[----:B------:R-:W0:Y:S01]  /*186570*/  LDS.128 R4, [R23+0x400] ;  /* 0x0004000017047984 */ /* 0x000e220000000c00 */
[----:B------:R-:W-:Y:S06]  /*186580*/  BAR.SYNC.DEFER_BLOCKING 0x0 ;  /* 0x0000000000007b1d */ /* 0x000fec0000010000 */
[----:B------:R-:W-:Y:S04]  /*186590*/  STSM.16.M88.4 [R28], R24 ;  /* 0x000000181c007844 */ /* 0x000fe80000000200 */
[----:B0-----:R-:W-:Y:S01]  /*1865a0*/  STL [R1+0x260], R4 ;  /* 0x0002600401007387 */ /* 0x001fe20000100800 */
[----:B------:R-:W-:-:S03]  /*1865b0*/  IMAD.MOV.U32 R22, RZ, RZ, R5 ;  /* 0x000000ffff167224 */ /* 0x000fc600078e0005 */
[----:B------:R0:W-:Y:S04]  /*1865c0*/  STL.64 [R1+0x268], R6 ;  /* 0x0002680601007387 */ /* 0x0001e80000100a00 */
[----:B0-----:R-:W3:Y:S04]  /*1865d0*/  LDL.LU.64 R6, [R1+0x5648] ;  /* 0x0056480001067983 */ /* 0x001ee80000300a00 */
[----:B------:R-:W2:Y:S04]  /*1865e0*/  LDL.LU.64 R4, [R1+0x5640] ;  /* 0x0056400001047983 */ /* 0x000ea80000300a00 */
[----:B------:R-:W4:Y:S04]  /*1865f0*/  LDL.LU.64 R26, [R1+0x5638] ;  /* 0x00563800011a7983 */ /* 0x000f280000300a00 */
[----:B------:R-:W4:Y:S04]  /*186600*/  LDL.LU.64 R24, [R1+0x5630] ;  /* 0x0056300001187983 */ /* 0x000f280000300a00 */
[----:B----4-:R0:W-:Y:S04]  /*186610*/  STSM.16.M88.4 [R28+0x200], R24 ;  /* 0x000200181c007844 */ /* 0x0101e80000000200 */
[----:B0-----:R-:W4:Y:S04]  /*186620*/  LDL.LU.64 R26, [R1+0x5628] ;  /* 0x00562800011a7983 */ /* 0x001f280000300a00 */
[----:B------:R-:W4:Y:S01]  /*186630*/  LDL.LU.64 R24, [R1+0x5620] ;  /* 0x0056200001187983 */ /* 0x000f220000300a00 */
[----:B--2---:R-:W-:-:S02]  /*186640*/  PRMT R4, R4, 0x5410, R9 ;  /* 0x0000541004047816 */ /* 0x004fc40000000009 */
[----:B------:R-:W-:Y:S02]  /*186650*/  PRMT R5, R5, 0x5410, R10 ;  /* 0x0000541005057816 */ /* 0x000fe4000000000a */
[----:B---3--:R-:W-:Y:S01]  /*186660*/  PRMT R6, R6, 0x5410, R11 ;  /* 0x0000541006067816 */ /* 0x008fe2000000000b */
[----:B------:R-:W-:Y:S01]  /*186670*/  BAR.SYNC.DEFER_BLOCKING 0x0 ;  /* 0x0000000000007b1d */ /* 0x000fe20000010000 */
[----:B----4-:R-:W-:-:S05]  /*186680*/  PRMT R26, R26, 0x5410, R8 ;  /* 0x000054101a1a7816 */ /* 0x010fca0000000008 */
[----:B------:R-:W0:Y:S01]  /*186690*/  LDS.128 R8, [R23] ;  /* 0x0000000017087984 */ /* 0x000e220000000c00 */
[----:B------:R-:W-:-:S03]  /*1866a0*/  PRMT R24, R24, 0x5410, R2 ;  /* 0x0000541018187816 */ /* 0x000fc60000000002 */
[----:B------:R-:W2:Y:S01]  /*1866b0*/  LDL.LU R2, [R1+0x561c] ;  /* 0x00561c0001027983 */ /* 0x000ea20000300800 */
[----:B------:R-:W-:-:S03]  /*1866c0*/  PRMT R25, R25, 0x5410, R0 ;  /* 0x0000541019197816 */ /* 0x000fc60000000000 */
[----:B------:R-:W2:Y:S04]  /*1866d0*/  LDL.LU R0, [R1+0x5618] ;  /* 0x0056180001007983 */ /* 0x000ea80000300800 */
[----:B0-----:R-:W-:Y:S04]  /*1866e0*/  STL.64 [R1+0x250], R8 ;  /* 0x0002500801007387 */ /* 0x001fe80000100a00 */
[----:B------:R-:W-:Y:S04]  /*1866f0*/  STL.64 [R1+0x258], R10 ;  /* 0x0002580a01007387 */ /* 0x000fe80000100a00 */
[----:B------:R-:W0:Y:S01]  /*186700*/  LDS.128 R8, [R23+0x400] ;  /* 0x0004000017087984 */ /* 0x000e220000000c00 */
[----:B------:R-:W-:-:S02]  /*186710*/  PRMT R7, R27, 0x5410, R7 ;  /* 0x000054101b077816 */ /* 0x000fc40000000007 */
[----:B------:R-:W-:Y:S01]  /*186720*/  PRMT R27, R21, 0x5410, R3 ;  /* 0x00005410151b7816 */ /* 0x000fe20000000003 */
[----:B------:R-:W-:Y:S06]  /*186730*/  BAR.SYNC.DEFER_BLOCKING 0x0 ;  /* 0x0000000000007b1d */ /* 0x000fec0000010000 */
[----:B0-----:R-:W-:Y:S01]  /*186740*/  STL.64 [R1+0x240], R8 ;  /* 0x0002400801007387 */ /* 0x001fe20000100a00 */
[----:B------:R-:W-:-:S03]  /*186750*/  IMAD.MOV.U32 R21, RZ, RZ, R10 ;  /* 0x000000ffff157224 */ /* 0x000fc600078e000a */
[----:B------:R0:W-:Y:S04]  /*186760*/  STL [R1+0x24c], R11 ;  /* 0x00024c0b01007387 */ /* 0x0001e80000100800 */
[----:B0-----:R-:W3:Y:S04]  /*186770*/  LDL.LU.64 R10, [R1+0x5610] ;  /* 0x00561000010a7983 */ /* 0x001ee80000300a00 */
[----:B------:R-:W4:Y:S04]  /*186780*/  LDL.LU.64 R8, [R1+0x5608] ;  /* 0x0056080001087983 */ /* 0x000f280000300a00 */
[----:B------:R0:W-:Y:S04]  /*186790*/  STSM.16.M88.4 [R28], R4 ;  /* 0x000000041c007844 */ /* 0x0001e80000000200 */
[----:B0-----:R-:W4:Y:S04]  /*1867a0*/  LDL.LU.64 R6, [R1+0x5600] ;  /* 0x0056000001067983 */ /* 0x001f280000300a00 */
[----:B------:R-:W-:Y:S01]  /*1867b0*/  STSM.16.M88.4 [R28+0x200], R24 ;  /* 0x000200181c007844 */ /* 0x000fe20000000200 */
[----:B------:R-:W-:-:S02]  /*1867c0*/  PRMT R4, R14, 0x5410, R13 ;  /* 0x000054100e047816 */ /* 0x000fc4000000000d */
[----:B------:R-:W-:Y:S01]  /*1867d0*/  PRMT R5, R16, 0x5410, R15 ;  /* 0x0000541010057816 */ /* 0x000fe2000000000f */
[----:B------:R-:W-:Y:S01]  /*1867e0*/  BAR.SYNC.DEFER_BLOCKING 0x0 ;  /* 0x0000000000007b1d */ /* 0x000fe20000010000 */
[----:B---3--:R-:W-:-:S05]  /*1867f0*/  PRMT R3, R12, 0x5410, R11 ;  /* 0x000054100c037816 */ /* 0x008fca000000000b */
[----:B------:R-:W0:Y:S01]  /*186800*/  LDS.128 R12, [R23] ;  /* 0x00000000170c7984 */ /* 0x000e220000000c00 */
[----:B----4-:R-:W-:Y:S02]  /*186810*/  PRMT R9, R9, 0x5410, R7 ;  /* 0x0000541009097816 */ /* 0x010fe40000000007 */
[----:B------:R-:W-:Y:S01]  /*186820*/  PRMT R7, R20, 0x5410, R19 ;  /* 0x0000541014077816 */ /* 0x000fe20000000013 */
[----:B0-----:R-:W-:Y:S01]  /*186830*/  STL.64 [R1+0x230], R12 ;  /* 0x0002300c01007387 */ /* 0x001fe20000100a00 */
[----:B------:R-:W-:-:S03]  /*186840*/  IMAD.MOV.U32 R20, RZ, RZ, R15 ;  /* 0x000000ffff147224 */ /* 0x000fc600078e000f */
[----:B------:R-:W-:Y:S04]  /*186850*/  STL [R1+0x238], R14 ;  /* 0x0002380e01007387 */ /* 0x000fe80000100800 */
[----:B------:R-:W0:Y:S04]  /*186860*/  LDS.128 R12, [R23+0x400] ;  /* 0x00040000170c7984 */ /* 0x000e280000000c00 */
[----:B------:R1:W-:Y:S04]  /*186870*/  STL.64 [R1+0x5200], R20 ;  /* 0x0052001401007387 */ /* 0x0003e80000100a00 */
[----:B------:R-:W3:Y:S04]  /*186880*/  LDL.LU R24, [R1+0x171c] ;  /* 0x00171c0001187983 */ /* 0x000ee80000300800 */
[----:B------:R-:W4:Y:S04]  /*186890*/  LDL.LU R25, [R1+0x1718] ;  /* 0x0017180001197983 */ /* 0x000f280000300800 */
[----:B0-----:R-:W-:Y:S04]  /*1868a0*/  STL.64 [R1+0x220], R12 ;  /* 0x0002200c01007387 */ /* 0x001fe80000100a00 */
[----:B------:R-:W-:Y:S04]  /*1868b0*/  STL.64 [R1+0x228], R14 ;  /* 0x0002280e01007387 */ /* 0x000fe80000100a00 */
[----:B------:R-:W2:Y:S04]  /*1868c0*/  LDL.LU R26, [R1+0x1714] ;  /* 0x00171400011a7983 */ /* 0x000ea80000300800 */
[----:B-1----:R-:W3:Y:S04]  /*1868d0*/  LDL.LU R20, [R1+0x16f0] ;  /* 0x0016f00001147983 */ /* 0x002ee80000300800 */
[----:B------:R-:W3:Y:S01]  /*1868e0*/  LDL.LU R21, [R1+0x14f0] ;  /* 0x0014f00001157983 */ /* 0x000ee20000300800 */
[----:B------:R-:W-:-:S03]  /*1868f0*/  PRMT R10, R10, 0x5410, R6 ;  /* 0x000054100a0a7816 */ /* 0x000fc60000000006 */
[----:B------:R0:W-:Y:S01]  /*186900*/  STL.64 [R1+0x55f8], R22 ;  /* 0x0055f81601007387 */ /* 0x0001e20000100a00 */
[----:B------:R-:W-:Y:S01]  /*186910*/  PRMT R6, R18, 0x5410, R17 ;  /* 0x0000541012067816 */ /* 0x000fe20000000011 */
[----:B------:R-:W-:Y:S06]  /*186920*/  BAR.SYNC.DEFER_BLOCKING 0x0 ;  /* 0x0000000000007b1d */ /* 0x000fec0000010000 */
[----:B---3--:R-:W-:Y:S04]  /*186930*/  STL.64 [R1+0x55f0], R20 ;  /* 0x0055f01401007387 */ /* 0x008fe80000100a00 */
[----:B------:R-:W3:Y:S04]  /*186940*/  LDL.LU R16, [R1+0x16e4] ;  /* 0x0016e40001107983 */ /* 0x000ee80000300800 */
[----:B------:R-:W4:Y:S04]  /*186950*/  LDL.LU R17, [R1+0x3d4] ;  /* 0x0003d40001117983 */ /* 0x000f280000300800 */
[----:B------:R-:W4:Y:S04]  /*186960*/  LDL.LU R19, [R1+0x1530] ;  /* 0x0015300001137983 */ /* 0x000f280000300800 */
[----:B------:R-:W2:Y:S01]  /*186970*/  LDL.LU R27, [R1+0x1580] ;  /* 0x00158000011b7983 */ /* 0x000ea20000300800 */
[----:B------:R-:W-:Y:S01]  /*186980*/  PRMT R8, R8, 0x5410, R29 ;  /* 0x0000541008087816 */ /* 0x000fe2000000001d */
[----:B0-----:R-:W-:-:S02]  /*186990*/  IMAD.MOV.U32 R23, RZ, RZ, R3 ;  /* 0x000000ffff177224 */ /* 0x001fc400078e0003 */
[----:B------:R-:W-:Y:S02]  /*1869a0*/  STSM.16.M88.4 [R28], R4 ;  /* 0x000000041c007844 */ /* 0x000fe40000000200 */
[----:B------:R-:W-:Y:S02]  /*1869b0*/  IMAD.MOV.U32 R22, RZ, RZ, R8 ;  /* 0x000000ffff167224 */ /* 0x000fe400078e0008 */
[----:B--2---:R0:W-:Y:S04]  /*1869c0*/  STL [R1+0x55cc], R27 ;  /* 0x0055cc1b01007387 */ /* 0x0041e80000100800 */
[----:B0-----:R-:W2:Y:S04]  /*1869d0*/  LDL.LU R27, [R1+0x14f8] ;  /* 0x0014f800011b7983 */ /* 0x001ea80000300800 */
[----:B------:R-:W3:Y:S04]  /*1869e0*/  LDL.LU R4, [R1+0x175c] ;  /* 0x00175c0001047983 */ /* 0x000ee80000300800 */
[----:B------:R-:W4:Y:S04]  /*1869f0*/  LDL.LU R3, [R1+0x157c] ;  /* 0x00157c0001037983 */ /* 0x000f280000300800 */
[----:B------:R-:W3:Y:S04]  /*186a00*/  LDL.LU R5, [R1+0x1758] ;  /* 0x0017580001057983 */ /* 0x000ee80000300800 */
[----:B------:R-:W2:Y:S04]  /*186a10*/  LDL.LU R6, [R1+0x1578] ;  /* 0x0015780001067983 */ /* 0x000ea80000300800 */
[----:B------:R-:W4:Y:S04]  /*186a20*/  LDL.LU R8, [R1+0x1754] ;  /* 0x0017540001087983 */ /* 0x000f280000300800 */
[----:B------:R-:W3:Y:S04]  /*186a30*/  LDL.LU R12, [R1+0x155c] ;  /* 0x00155c00010c7983 */ /* 0x000ee80000300800 */
[----:B------:R-:W3:Y:S04]  /*186a40*/  LDL.LU R13, [R1+0x1734] ;  /* 0x00173400010d7983 */ /* 0x000ee80000300800 */
[----:B------:R-:W2:Y:S04]  /*186a50*/  LDL.LU R14, [R1+0x1554] ;  /* 0x00155400010e7983 */ /* 0x000ea80000300800 */
[----:B------:R-:W2:Y:S01]  /*186a60*/  LDL.LU R15, [R1+0x174c] ;  /* 0x00174c00010f7983 */ /* 0x000ea20000300800 */
[----:B------:R-:W-:-:S02]  /*186a70*/  IMAD.MOV.U32 R20, RZ, RZ, R10 ;  /* 0x000000ffff147224 */ /* 0x000fc400078e000a */
[----:B------:R-:W-:-:S05]  /*186a80*/  IMAD.MOV.U32 R21, RZ, RZ, R9 ;  /* 0x000000ffff157224 */ /* 0x000fca00078e0009 */
[----:B------:R-:W-:Y:S01]  /*186a90*/  STSM.16.M88.4 [R28+0x200], R20 ;  /* 0x000200141c007844 */ /* 0x000fe20000000200 */
[----:B------:R-:W-:Y:S06]  /*186aa0*/  BAR.SYNC.DEFER_BLOCKING 0x0 ;  /* 0x0000000000007b1d */ /* 0x000fec0000010000 */
[----:B--2---:R0:W-:Y:S04]  /*186ab0*/  STL.64 [R1+0x55d8], R14 ;  /* 0x0055d80e01007387 */ /* 0x0041e80000100a00 */
[----:B0-----:R-:W2:Y:S04]  /*186ac0*/  LDL.LU R14, [R1+0x1500] ;  /* 0x00150000010e7983 */ /* 0x001ea80000300800 */
[----:B------:R-:W2:Y:S04]  /*186ad0*/  LDL.LU R15, [R1+0x16f8] ;  /* 0x0016f800010f7983 */ /* 0x000ea80000300800 */
[----:B---3--:R0:W-:Y:S04]  /*186ae0*/  STL.64 [R1+0x55d0], R12 ;  /* 0x0055d00c01007387 */ /* 0x0081e80000100a00 */
[----:B0-----:R-:W3:Y:S04]  /*186af0*/  LDL.LU R12, [R1+0x150c] ;  /* 0x00150c00010c7983 */ /* 0x001ee80000300800 */
[----:B------:R-:W3:Y:S04]  /*186b00*/  LDL.LU R13, [R1+0x1720] ;  /* 0x00172000010d7983 */ /* 0x000ee80000300800 */
[----:B------:R-:W4:Y:S04]  /*186b10*/  LDL.LU.64 R22, [R1+0x55f8] ;  /* 0x0055f80001167983 */ /* 0x000f280000300a00 */
[----:B------:R-:W4:Y:S04]  /*186b20*/  LDL.LU.64 R20, [R1+0x55f0] ;  /* 0x0055f00001147983 */ /* 0x000f280000300a00 */
[----:B------:R-:W2:Y:S04]  /*186b30*/  LDL.LU R7, [R1+0x1550] ;  /* 0x0015500001077983 */ /* 0x000ea80000300800 */
[----:B--2---:R0:W-:Y:S04]  /*186b40*/  STL.64 [R1+0x55e8], R6 ;  /* 0x0055e80601007387 */ /* 0x0041e80000100a00 */
[----:B0-----:R-:W2:Y:S04]  /*186b50*/  LDL.LU R6, [R1+0x1514] ;  /* 0x0015140001067983 */ /* 0x001ea80000300800 */
[----:B------:R-:W2:Y:S04]  /*186b60*/  LDL.LU R7, [R1+0x1510] ;  /* 0x0015100001077983 */ /* 0x000ea80000300800 */
[----:B------:R0:W-:Y:S04]  /*186b70*/  STL.64 [R1+0x55e0], R4 ;  /* 0x0055e00401007387 */ /* 0x0001e80000100a00 */
[----:B0-----:R-:W2:Y:S01]  /*186b80*/  LDL.LU R5, [R1+0x1518] ;  /* 0x0015180001057983 */ /* 0x001ea20000300800 */
[----:B---3--:R-:W-:-:S03]  /*186b90*/  PRMT R12, R13, 0x5410, R12 ;  /* 0x000054100d0c7816 */ /* 0x008fc6000000000c */
[----:B------:R-:W3:Y:S01]  /*186ba0*/  LDL.LU R9, [R1+0x1740] ;  /* 0x0017400001097983 */ /* 0x000ee20000300800 */
[----:B------:R-:W-:-:S03]  /*186bb0*/  PRMT R13, R15, 0x5410, R14 ;  /* 0x000054100f0d7816 */ /* 0x000fc6000000000e */
[----:B------:R-:W3:Y:S01]  /*186bc0*/  LDL.LU R29, [R1+0x154c] ;  /* 0x00154c00011d7983 */ /* 0x000ee20000300800 */
[----:B----4-:R-:W-:-:S03]  /*186bd0*/  PRMT R14, R20, 0x5410, R27 ;  /* 0x00005410140e7816 */ /* 0x010fc6000000001b */
[----:B------:R-:W4:Y:S01]  /*186be0*/  LDL.LU R10, [R1+0x1738] ;  /* 0x00173800010a7983 */ /* 0x000f220000300800 */
[----:B------:R-:W-:-:S03]  /*186bf0*/  PRMT R15, R16, 0x5410, R21 ;  /* 0x00005410100f7816 */ /* 0x000fc60000000015 */
[----:B------:R-:W3:Y:S01]  /*186c00*/  LDL.LU R11, [R1+0x3d8] ;  /* 0x0003d800010b7983 */ /* 0x000ee20000300800 */
[----:B------:R-:W-:-:S03]  /*186c10*/  PRMT R27, R19, 0x5410, R17 ;  /* 0x00005410131b7816 */ /* 0x000fc60000000011 */
[----:B------:R-:W3:Y:S04]  /*186c20*/  LDL.LU R18, [R1+0x1528] ;  /* 0x0015280001127983 */ /* 0x000ee80000300800 */
[----:B------:R-:W4:Y:S04]  /*186c30*/  LDL.LU R16, [R1+0x15c4] ;  /* 0x0015c40001107983 */ /* 0x000f280000300800 */
[----:B------:R-:W4:Y:S01]  /*186c40*/  LDL.LU R17, [R1+0x179c] ;  /* 0x00179c0001117983 */ /* 0x000f220000300800 */
[----:B--2---:R-:W-:Y:S02]  /*186c50*/  PRMT R25, R25, 0x5410, R6 ;  /* 0x0000541019197816 */ /* 0x004fe40000000006 */
[----:B------:R-:W-:-:S02]  /*186c60*/  PRMT R26, R26, 0x5410, R7 ;  /* 0x000054101a1a7816 */ /* 0x000fc40000000007 */
[----:B------:R-:W-:Y:S02]  /*186c70*/  PRMT R24, R24, 0x5410, R5 ;  /* 0x0000541018187816 */ /* 0x000fe40000000005 */
[----:B------:R-:W0:Y:S04]  /*186c80*/  LDS.128 R4, [R23] ;  /* 0x0000000017047984 */ /* 0x000e280000000c00 */
[----:B0-----:R-:W-:Y:S04]  /*186c90*/  STL.64 [R1+0x210], R4 ;  /* 0x0002100401007387 */ /* 0x001fe80000100a00 */
[----:B------:R-:W-:Y:S04]  /*186ca0*/  STL.64 [R1+0x218], R6 ;  /* 0x0002180601007387 */ /* 0x000fe80000100a00 */
[----:B------:R-:W0:Y:S01]  /*186cb0*/  LDS.128 R4, [R23+0x400] ;  /* 0x0004000017047984 */ /* 0x000e220000000c00 */
[----:B------:R-:W-:Y:S06]  /*186cc0*/  BAR.SYNC.DEFER_BLOCKING 0x0 ;  /* 0x0000000000007b1d */ /* 0x000fec0000010000 */
[----:B------:R-:W-:Y:S04]  /*186cd0*/  STSM.16.M88.4 [R28], R12 ;  /* 0x0000000c1c007844 */ /* 0x000fe80000000200 */
[----:B------:R-:W-:Y:S01]  /*186ce0*/  STSM.16.M88.4 [R28+0x200], R24 ;  /* 0x000200181c007844 */ /* 0x000fe20000000200 */
[----:B0-----:R-:W-:-:S03]  /*186cf0*/  IMAD.MOV.U32 R19, RZ, RZ, R4 ;  /* 0x000000ffff137224 */ /* 0x001fc600078e0004 */
[----:B------:R-:W-:Y:S04]  /*186d00*/  STL [R1+0x204], R5 ;  /* 0x0002040501007387 */ /* 0x000fe80000100800 */
[----:B------:R0:W-:Y:S04]  /*186d10*/  STL.64 [R1+0x208], R6 ;  /* 0x0002080601007387 */ /* 0x0001e80000100a00 */
[----:B0-----:R-:W2:Y:S04]  /*186d20*/  LDL.LU.64 R6, [R1+0x55e8] ;  /* 0x0055e80001067983 */ /* 0x001ea80000300a00 */
[----:B------:R-:W2:Y:S04]  /*186d30*/  LDL.LU.64 R4, [R1+0x55e0] ;  /* 0x0055e00001047983 */ /* 0x000ea80000300a00 */
[----:B------:R-:W-:Y:S04]  /*186d40*/  STL [R1+0x55c8], R19 ;  /* 0x0055c81301007387 */ /* 0x000fe80000100800 */
[----:B----4-:R-:W-:Y:S04]  /*186d50*/  STL.64 [R1+0x55c0], R16 ;  /* 0x0055c01001007387 */ /* 0x010fe80000100a00 */
[----:B------:R-:W4:Y:S04]  /*186d60*/  LDL.LU.64 R14, [R1+0x55d8] ;  /* 0x0055d800010e7983 */ /* 0x000f280000300a00 */
[----:B------:R-:W4:Y:S04]  /*186d70*/  LDL.LU.64 R12, [R1+0x55d0] ;  /* 0x0055d000010c7983 */ /* 0x000f280000300a00 */
[----:B------:R-:W4:Y:S01]  /*186d80*/  LDL.LU R27, [R1+0x55cc] ;  /* 0x0055cc00011b7983 */ /* 0x000f220000300800 */
[----:B---3--:R-:W-:Y:S01]  /*186d90*/  PRMT R11, R18, 0x5410, R11 ;  /* 0x00005410120b7816 */ /* 0x008fe2000000000b */
[----:B------:R-:W-:Y:S06]  /*186da0*/  BAR.SYNC.DEFER_BLOCKING 0x0 ;  /* 0x0000000000007b1d */ /* 0x000fec0000010000 */
[----:B------:R-:W0:Y:S01]  /*186db0*/  LDS.128 R16, [R23] ;  /* 0x0000000017107984 */ /* 0x000e220000000c00 */
[----:B--2---:R-:W-:-:S02]  /*186dc0*/  PRMT R26, R8, 0x5410, R6 ;  /* 0x00005410081a7816 */ /* 0x004fc40000000006 */
[----:B------:R-:W-:Y:S02]  /*186dd0*/  PRMT R9, R9, 0x5410, R7 ;  /* 0x0000541009097816 */ /* 0x000fe40000000007 */
[----:B------:R-:W-:Y:S02]  /*186de0*/  PRMT R25, R5, 0x5410, R3 ;  /* 0x0000541005197816 */ /* 0x000fe40000000003 */
[----:B----4-:R-:W-:Y:S02]  /*186df0*/  PRMT R8, R15, 0x5410, R14 ;  /* 0x000054100f087816 */ /* 0x010fe4000000000e */
[----:B------:R-:W-:Y:S02]  /*186e00*/  PRMT R24, R4, 0x5410, R27 ;  /* 0x0000541004187816 */ /* 0x000fe4000000001b */
[----:B------:R-:W-:Y:S02]  /*186e10*/  PRMT R27, R13, 0x5410, R12 ;  /* 0x000054100d1b7816 */ /* 0x000fe4000000000c */
[----:B------:R-:W2:Y:S04]  /*186e20*/  LDL.LU R12, [R1+0x15c0] ;  /* 0x0015c000010c7983 */ /* 0x000ea80000300800 */
[----:B------:R-:W2:Y:S04]  /*186e30*/  LDL.LU R15, [R1+0x1794] ;  /* 0x00179400010f7983 */ /* 0x000ea80000300800 */
[----:B------:R-:W3:Y:S04]  /*186e40*/  LDL.LU R13, [R1+0x15b4] ;  /* 0x0015b400010d7983 */ /* 0x000ee80000300800 */
[----:B------:R-:W3:Y:S04]  /*186e50*/  LDL.LU R14, [R1+0x177c] ;  /* 0x00177c00010e7983 */ /* 0x000ee80000300800 */
[----:B------:R-:W4:Y:S04]  /*186e60*/  LDL.LU R4, [R1+0x15b0] ;  /* 0x0015b00001047983 */ /* 0x000f280000300800 */
[----:B------:R-:W4:Y:S04]  /*186e70*/  LDL.LU R5, [R1+0x1788] ;  /* 0x0017880001057983 */ /* 0x000f280000300800 */
[----:B------:R-:W4:Y:S04]  /*186e80*/  LDL.LU R6, [R1+0x15ac] ;  /* 0x0015ac0001067983 */ /* 0x000f280000300800 */
[----:B------:R-:W4:Y:S04]  /*186e90*/  LDL.LU R7, [R1+0x1784] ;  /* 0x0017840001077983 */ /* 0x000f280000300800 */
[----:B0-----:R-:W-:Y:S04]  /*186ea0*/  STL.64 [R1+0x1f0], R16 ;  /* 0x0001f01001007387 */ /* 0x001fe80000100a00 */
[----:B------:R-:W-:Y:S04]  /*186eb0*/  STL.64 [R1+0x1f8], R18 ;  /* 0x0001f81201007387 */ /* 0x000fe80000100a00 */
[----:B------:R-:W0:Y:S04]  /*186ec0*/  LDS.128 R16, [R23+0x400] ;  /* 0x0004000017107984 */ /* 0x000e280000000c00 */
[----:B0-----:R-:W-:Y:S04]  /*186ed0*/  STL.64 [R1+0x1e0], R16 ;  /* 0x0001e01001007387 */ /* 0x001fe80000100a00 */
[----:B------:R0:W-:Y:S04]  /*186ee0*/  STL [R1+0x1ec], R19 ;  /* 0x0001ec1301007387 */ /* 0x0001e80000100800 */
[----:B0-----:R-:W4:Y:S04]  /*186ef0*/  LDL.LU R19, [R1+0x55c8] ;  /* 0x0055c80001137983 */ /* 0x001f280000300800 */
[----:B------:R-:W3:Y:S01]  /*186f00*/  LDL.LU.64 R16, [R1+0x55c0] ;  /* 0x0055c00001107983 */ /* 0x000ee20000300a00 */
[----:B------:R-:W-:Y:S01]  /*186f10*/  PRMT R10, R10, 0x5410, R29 ;  /* 0x000054100a0a7816 */ /* 0x000fe2000000001d */
[----:B------:R-:W-:Y:S06]  /*186f20*/  BAR.SYNC.DEFER_BLOCKING 0x0 ;  /* 0x0000000000007b1d */ /* 0x000fec0000010000 */
[----:B------:R-:W-:Y:S04]  /*186f30*/  STL [R1+0x5198], R18 ;  /* 0x0051981201007387 */ /* 0x000fe80000100800 */
[----:B------:R0:W-:Y:S04]  /*186f40*/  STSM.16.M88.4 [R28], R8 ;  /* 0x000000081c007844 */ /* 0x0001e80000000200 */
[----:B------:R1:W-:Y:S04]  /*186f50*/  STSM.16.M88.4 [R28+0x200], R24 ;  /* 0x000200181c007844 */ /* 0x0003e80000000200 */
[----:B0-----:R-:W4:Y:S04]  /*186f60*/  LDL.LU R10, [R1+0x55b8] ;  /* 0x0055b800010a7983 */ /* 0x001f280000300800 */
[----:B------:R-:W4:Y:S04]  /*186f70*/  LDL.LU.64 R8, [R1+0x55b0] ;  /* 0x0055b00001087983 */ /* 0x000f280000300a00 */
[----:B------:R-:W4:Y:S04]  /*186f80*/  LDL.LU R21, [R1+0x15a8] ;  /* 0x0015a80001157983 */ /* 0x000f280000300800 */
[----:B-1----:R-:W4:Y:S04]  /*186f90*/  LDL.LU R27, [R1+0x1780] ;  /* 0x00178000011b7983 */ /* 0x002f280000300800 */
[----:B------:R-:W4:Y:S04]  /*186fa0*/  LDL.LU R3, [R1+0x1590] ;  /* 0x0015900001037983 */ /* 0x000f280000300800 */
[----:B------:R-:W4:Y:S01]  /*186fb0*/  LDL.LU R29, [R1+0x1770] ;  /* 0x00177000011d7983 */ /* 0x000f220000300800 */
[----:B--2---:R-:W-:-:S02]  /*186fc0*/  PRMT R15, R15, 0x5410, R12 ;  /* 0x000054100f0f7816 */ /* 0x004fc4000000000c */
[----:B---3--:R-:W-:Y:S02]  /*186fd0*/  PRMT R18, R17, 0x5410, R16 ;  /* 0x0000541011127816 */ /* 0x008fe40000000010 */
[----:B------:R-:W2:Y:S04]  /*186fe0*/  LDL.LU R16, [R1+0x3dc] ;  /* 0x0003dc0001107983 */ /* 0x000ea80000300800 */
[----:B------:R-:W2:Y:S04]  /*186ff0*/  LDL.LU R17, [R1+0x1534] ;  /* 0x0015340001117983 */ /* 0x000ea80000300800 */
[----:B------:R-:W3:Y:S04]  /*187000*/  LDL.LU R24, [R1+0x80] ;  /* 0x0000800001187983 */ /* 0x000ee80000300800 */
[----:B------:R-:W3:Y:S04]  /*187010*/  LDL.LU R25, [R1+0x84] ;  /* 0x0000840001197983 */ /* 0x000ee80000300800 */
[----:B------:R-:W4:Y:S01]  /*187020*/  LDL.LU R26, [R1+0x88] ;  /* 0x00008800011a7983 */ /* 0x000f220000300800 */
[----:B------:R-:W-:Y:S01]  /*187030*/  PRMT R13, R14, 0x5410, R13 ;  /* 0x000054100e0d7816 */ /* 0x000fe2000000000d */
[----:B------:R-:W-:Y:S06]  /*187040*/  BAR.SYNC.DEFER_BLOCKING 0x0 ;  /* 0x0000000000007b1d */ /* 0x000fec0000010000 */
[----:B----4-:R-:W-:Y:S04]  /*187050*/  STL [R1+0x5580], R26 ;  /* 0x0055801a01007387 */ /* 0x010fe80000100800 */
[----:B---3--:R0:W-:Y:S02]  /*187060*/  STL.64 [R1+0x5578], R24 ;  /* 0x0055781801007387 */ /* 0x0081e40000100a00 */
[----:B0-----:R-:W-:-:S05]  /*187070*/  IMAD.MOV.U32 R24, RZ, RZ, R10 ;  /* 0x000000ffff187224 */ /* 0x001fca00078e000a */
[----:B------:R0:W-:Y:S04]  /*187080*/  STL [R1+0x5598], R24 ;  /* 0x0055981801007387 */ /* 0x0001e80000100800 */
[----:B------:R-:W3:Y:S04]  /*187090*/  LDL.LU R10, [R1+0x15d8] ;  /* 0x0015d800010a7983 */ /* 0x000ee80000300800 */
[----:B------:R-:W3:Y:S01]  /*1870a0*/  LDL.LU R11, [R1+0x17b4] ;  /* 0x0017b400010b7983 */ /* 0x000ee20000300800 */
[----:B0-----:R-:W-:Y:S02]  /*1870b0*/  PRMT R24, R5, 0x5410, R4 ;  /* 0x0000541005187816 */ /* 0x001fe40000000004 */
[----:B------:R-:W-:Y:S01]  /*1870c0*/  PRMT R25, R7, 0x5410, R6 ;  /* 0x0000541007197816 */ /* 0x000fe20000000006 */
[----:B---3--:R-:W-:Y:S04]  /*1870d0*/  STL.64 [R1+0x55a8], R10 ;  /* 0x0055a80a01007387 */ /* 0x008fe80000100a00 */
[----:B------:R-:W-:Y:S04]  /*1870e0*/  STL.64 [R1+0x55a0], R8 ;  /* 0x0055a00801007387 */ /* 0x000fe80000100a00 */
[----:B------:R-:W3:Y:S04]  /*1870f0*/  LDL.LU R12, [R1+0x3e0] ;  /* 0x0003e000010c7983 */ /* 0x000ee80000300800 */
[----:B------:R-:W3:Y:S04]  /*187100*/  LDL.LU R14, [R1+0x1544] ;  /* 0x00154400010e7983 */ /* 0x000ee80000300800 */
[----:B------:R-:W4:Y:S04]  /*187110*/  LDL.LU R4, [R1+0x60] ;  /* 0x0000600001047983 */ /* 0x000f280000300800 */
[----:B------:R-:W4:Y:S04]  /*187120*/  LDL.LU R5, [R1+0x64] ;  /* 0x0000640001057983 */ /* 0x000f280000300800 */
[----:B------:R-:W2:Y:S04]  /*187130*/  LDL.LU R6, [R1+0x68] ;  /* 0x0000680001067983 */ /* 0x000ea80000300800 */
[----:B------:R-:W2:Y:S04]  /*187140*/  LDL.LU R7, [R1+0x6c] ;  /* 0x00006c0001077983 */ /* 0x000ea80000300800 */
[----:B------:R-:W0:Y:S01]  /*187150*/  LDS.128 R8, [R23] ;  /* 0x0000000017087984 */ /* 0x000e220000000c00 */
[----:B------:R-:W-:-:S02]  /*187160*/  PRMT R26, R27, 0x5410, R21 ;  /* 0x000054101b1a7816 */ /* 0x000fc40000000015 */
[----:B------:R-:W-:Y:S01]  /*187170*/  PRMT R27, R29, 0x5410, R3 ;  /* 0x000054101d1b7816 */ /* 0x000fe20000000003 */
[----:B--2---:R1:W-:Y:S04]  /*187180*/  STL.64 [R1+0x5590], R6 ;  /* 0x0055900601007387 */ /* 0x0043e80000100a00 */
[----:B----4-:R2:W-:Y:S01]  /*187190*/  STL.64 [R1+0x5588], R4 ;  /* 0x0055880401007387 */ /* 0x0105e20000100a00 */
[----:B-1----:R-:W-:-:S03]  /*1871a0*/  IMAD.MOV.U32 R6, RZ, RZ, R13 ;  /* 0x000000ffff067224 */ /* 0x002fc600078e000d */
[----:B------:R-:W4:Y:S01]  /*1871b0*/  LDL.LU R13, [R1+0x3fc] ;  /* 0x0003fc00010d7983 */ /* 0x000f220000300800 */
[----:B--2---:R-:W-:Y:S01]  /*1871c0*/  IMAD.MOV.U32 R5, RZ, RZ, R15 ;  /* 0x000000ffff057224 */ /* 0x004fe200078e000f */
[----:B------:R-:W-:Y:S02]  /*1871d0*/  PRMT R7, R17, 0x5410, R16 ;  /* 0x0000541011077816 */ /* 0x000fe40000000010 */
[----:B------:R-:W4:Y:S01]  /*1871e0*/  LDL.LU R15, [R1+0x1548] ;  /* 0x00154800010f7983 */ /* 0x000f220000300800 */
[----:B------:R-:W-:Y:S02]  /*1871f0*/  IMAD.MOV.U32 R4, RZ, RZ, R18 ;  /* 0x000000ffff047224 */ /* 0x000fe400078e0012 */
[----:B0-----:R-:W-:Y:S01]  /*187200*/  IMAD.MOV.U32 R18, RZ, RZ, R8 ;  /* 0x000000ffff127224 */ /* 0x001fe200078e0008 */
[----:B------:R-:W-:Y:S01]  /*187210*/  STL [R1+0x1d4], R9 ;  /* 0x0001d40901007387 */ /* 0x000fe20000100800 */
[----:B------:R-:W-:-:S03]  /*187220*/  IMAD.MOV.U32 R17, RZ, RZ, R11 ;  /* 0x000000ffff117224 */ /* 0x000fc600078e000b */
[----:B------:R-:W-:Y:S04]  /*187230*/  STL [R1+0x1d8], R10 ;  /* 0x0001d80a01007387 */ /* 0x000fe80000100800 */
[----:B------:R-:W0:Y:S04]  /*187240*/  LDS.128 R8, [R23+0x400] ;  /* 0x0004000017087984 */ /* 0x000e280000000c00 */
[----:B------:R-:W-:Y:S01]  /*187250*/  STL.64 [R1+0x51b0], R18 ;  /* 0x0051b01201007387 */ /* 0x000fe20000100a00 */
[----:B------:R-:W-:Y:S06]  /*187260*/  BAR.SYNC.DEFER_BLOCKING 0x0 ;  /* 0x0000000000007b1d */ /* 0x000fec0000010000 */
[----:B0-----:R-:W-:Y:S01]  /*187270*/  STL.64 [R1+0x1c0], R8 ;  /* 0x0001c00801007387 */ /* 0x001fe20000100a00 */
[----:B------:R-:W-:-:S03]  /*187280*/  IMAD.MOV.U32 R16, RZ, RZ, R11 ;  /* 0x000000ffff107224 */ /* 0x000fc600078e000b */
[----:B------:R0:W-:Y:S04]  /*187290*/  STL [R1+0x1c8], R10 ;  /* 0x0001c80a01007387 */ /* 0x0001e80000100800 */
[----:B0-----:R-:W2:Y:S04]  /*1872a0*/  LDL.LU.64 R10, [R1+0x55a8] ;  /* 0x0055a800010a7983 */ /* 0x001ea80000300a00 */
[----:B------:R3:W-:Y:S04]  /*1872b0*/  STSM.16.M88.4 [R28], R24 ;  /* 0x000000181c007844 */ /* 0x0007e80000000200 */
[----:B------:R-:W-:Y:S01]  /*1872c0*/  STSM.16.M88.4 [R28+0x200], R4 ;  /* 0x000200041c007844 */ /* 0x000fe20000000200 */
[----:B------:R-:W-:Y:S06]  /*1872d0*/  BAR.SYNC.DEFER_BLOCKING 0x0 ;  /* 0x0000000000007b1d */ /* 0x000fec0000010000 */
[----:B------:R-:W4:Y:S04]  /*1872e0*/  LDL.LU.64 R8, [R1+0x55a0] ;  /* 0x0055a00001087983 */ /* 0x000f280000300a00 */
[----:B------:R-:W0:Y:S04]  /*1872f0*/  LDS.128 R4, [R23] ;  /* 0x0000000017047984 */ /* 0x000e280000000c00 */
[----:B------:R1:W-:Y:S04]  /*187300*/  STL [R1+0x515c], R16 ;  /* 0x00515c1001007387 */ /* 0x0003e80000100800 */
[----:B------:R1:W-:Y:S01]  /*187310*/  STL [R1+0x52ac], R17 ;  /* 0x0052ac1101007387 */ /* 0x0003e20000100800 */
[----:B---3--:R-:W-:-:S03]  /*187320*/  PRMT R27, R14, 0x5410, R12 ;  /* 0x000054100e1b7816 */ /* 0x008fc6000000000c */
[----:B-1----:R-:W3:Y:S04]  /*187330*/  LDL.LU R16, [R1+0x20] ;  /* 0x0000200001107983 */ /* 0x002ee80000300800 */
[----:B------:R-:W3:Y:S04]  /*187340*/  LDL.LU R17, [R1+0x24] ;  /* 0x0000240001117983 */ /* 0x000ee80000300800 */
[----:B------:R-:W3:Y:S04]  /*187350*/  LDL.LU R18, [R1+0x28] ;  /* 0x0000280001127983 */ /* 0x000ee80000300800 */
[----:B------:R-:W3:Y:S04]  /*187360*/  LDL.LU R19, [R1+0x2c] ;  /* 0x00002c0001137983 */ /* 0x000ee80000300800 */
[----:B------:R-:W4:Y:S01]  /*187370*/  LDL.LU R24, [R1+0x5598] ;  /* 0x0055980001187983 */ /* 0x000f220000300800 */
[----:B--2---:R-:W-:-:S03]  /*187380*/  PRMT R26, R11, 0x5410, R10 ;  /* 0x000054100b1a7816 */ /* 0x004fc6000000000a */
[----:B------:R-:W2:Y:S04]  /*187390*/  LDL.LU R11, [R1+0x3f8] ;  /* 0x0003f800010b7983 */ /* 0x000ea80000300800 */
[----:B------:R-:W2:Y:S04]  /*1873a0*/  LDL.LU R14, [R1+0x1538] ;  /* 0x00153800010e7983 */ /* 0x000ea80000300800 */
[----:B0-----:R-:W-:Y:S04]  /*1873b0*/  STL.64 [R1+0x1b0], R4 ;  /* 0x0001b00401007387 */ /* 0x001fe80000100a00 */
[----:B------:R-:W-:Y:S04]  /*1873c0*/  STL.64 [R1+0x1b8], R6 ;  /* 0x0001b80601007387 */ /* 0x000fe80000100a00 */
[----:B------:R-:W0:Y:S04]  /*1873d0*/  LDS.128 R4, [R23+0x400] ;  /* 0x0004000017047984 */ /* 0x000e280000000c00 */
[----:B0-----:R-:W-:Y:S04]  /*1873e0*/  STL.64 [R1+0x1a0], R4 ;  /* 0x0001a00401007387 */ /* 0x001fe80000100a00 */
[----:B------:R0:W-:Y:S04]  /*1873f0*/  STL.64 [R1+0x1a8], R6 ;  /* 0x0001a80601007387 */ /* 0x0001e80000100a00 */
[----:B0-----:R-:W3:Y:S04]  /*187400*/  LDL.LU.64 R6, [R1+0x5590] ;  /* 0x0055900001067983 */ /* 0x001ee80000300a00 */
[----:B------:R-:W3:Y:S01]  /*187410*/  LDL.LU.64 R4, [R1+0x5588] ;  /* 0x0055880001047983 */ /* 0x000ee20000300a00 */
[----:B------:R-:W-:Y:S01]  /*187420*/  PRMT R25, R0, 0x5410, R2 ;  /* 0x0000541000197816 */ /* 0x000fe20000000002 */
[----:B------:R-:W-:Y:S06]  /*187430*/  BAR.SYNC.DEFER_BLOCKING 0x0 ;  /* 0x0000000000007b1d */ /* 0x000fec0000010000 */
[----:B----4-:R0:W-:Y:S04]  /*187440*/  STSM.16.M88.4 [R28], R24 ;  /* 0x000000181c007844 */ /* 0x0101e80000000200 */
[----:B0-----:R-:W4:Y:S04]  /*187450*/  LDL.LU R26, [R1+0x5580] ;  /* 0x00558000011a7983 */ /* 0x001f280000300800 */
[----:B------:R-:W4:Y:S01]  /*187460*/  LDL.LU.64 R24, [R1+0x5578] ;  /* 0x0055780001187983 */ /* 0x000f220000300a00 */
[----:B------:R-:W-:-:S03]  /*187470*/  PRMT R27, R15, 0x5410, R13 ;  /* 0x000054100f1b7816 */ /* 0x000fc6000000000d */
[----:B---3--:R-:W-:Y:S01]  /*187480*/  STSM.16.M88.4 [R28+0x200], R4 ;  /* 0x000200041c007844 */ /* 0x008fe20000000200 */
[----:B------:R-:W-:Y:S06]  /*187490*/  BAR.SYNC.DEFER_BLOCKING 0x0 ;  /* 0x0000000000007b1d */ /* 0x000fec0000010000 */
[----:B------:R-:W0:Y:S04]  /*1874a0*/  LDS.128 R4, [R23] ;  /* 0x0000000017047984 */ /* 0x000e280000000c00 */
[----:B0-----:R-:W-:Y:S04]  /*1874b0*/  STL.64 [R1+0x190], R4 ;  /* 0x0001900401007387 */ /* 0x001fe80000100a00 */
[----:B------:R-:W-:Y:S04]  /*1874c0*/  STL.64 [R1+0x198], R6 ;  /* 0x0001980601007387 */ /* 0x000fe80000100a00 */
[----:B------:R-:W0:Y:S01]  /*1874d0*/  LDS.128 R4, [R23+0x400] ;  /* 0x0004000017047984 */ /* 0x000e220000000c00 */
[----:B------:R-:W-:Y:S06]  /*1874e0*/  BAR.SYNC.DEFER_BLOCKING 0x0 ;  /* 0x0000000000007b1d */ /* 0x000fec0000010000 */
[----:B0-----:R0:W-:Y:S01]  /*1874f0*/  STL.64 [R1+0x180], R4 ;  /* 0x0001800401007387 */ /* 0x0011e20000100a00 */
[----:B------:R-:W-:-:S03]  /*187500*/  IMAD.MOV.U32 R15, RZ, RZ, R6 ;  /* 0x000000ffff0f7224 */ /* 0x000fc600078e0006 */
[----:B------:R-:W-:Y:S04]  /*187510*/  STL [R1+0x18c], R7 ;  /* 0x00018c0701007387 */ /* 0x000fe80000100800 */
[----:B0-----:R-:W3:Y:S04]  /*187520*/  LDL.LU R4, [R1+0xd0] ;  /* 0x0000d00001047983 */ /* 0x001ee80000300800 */
[----:B------:R-:W3:Y:S04]  /*187530*/  LDL.LU R5, [R1+0xd4] ;  /* 0x0000d40001057983 */ /* 0x000ee80000300800 */
[----:B------:R-:W2:Y:S04]  /*187540*/  LDL.LU R6, [R1+0xd8] ;  /* 0x0000d80001067983 */ /* 0x000ea80000300800 */
[----:B--2---:R-:W-:Y:S04]  /*187550*/  STL [R1+0x5540], R6 ;  /* 0x0055400601007387 */ /* 0x004fe80000100800 */
[----:B---3--:R0:W-:Y:S04]  /*187560*/  STL.64 [R1+0x5538], R4 ;  /* 0x0055380401007387 */ /* 0x0081e80000100a00 */
[----:B0-----:R-:W2:Y:S04]  /*187570*/  LDL.LU R4, [R1+0xb0] ;  /* 0x0000b00001047983 */ /* 0x001ea80000300800 */
[----:B------:R-:W2:Y:S04]  /*187580*/  LDL.LU R5, [R1+0xb4] ;  /* 0x0000b40001057983 */ /* 0x000ea80000300800 */
[----:B------:R-:W3:Y:S04]  /*187590*/  LDL.LU R6, [R1+0xb8] ;  /* 0x0000b80001067983 */ /* 0x000ee80000300800 */
[----:B------:R-:W3:Y:S04]  /*1875a0*/  LDL.LU R7, [R1+0x404] ;  /* 0x0004040001077983 */ /* 0x000ee80000300800 */
[----:B------:R-:W-:Y:S04]  /*1875b0*/  STSM.16.M88.4 [R28], R16 ;  /* 0x000000101c007844 */ /* 0x000fe80000000200 */
[----:B---3--:R-:W-:Y:S04]  /*1875c0*/  STL.64 [R1+0x5570], R6 ;  /* 0x0055700601007387 */ /* 0x008fe80000100a00 */
[----:B--2---:R0:W-:Y:S04]  /*1875d0*/  STL.64 [R1+0x5568], R4 ;  /* 0x0055680401007387 */ /* 0x0041e80000100a00 */
[----:B0-----:R-:W2:Y:S04]  /*1875e0*/  LDL.LU R4, [R1+0xa0] ;  /* 0x0000a00001047983 */ /* 0x001ea80000300800 */
[----:B------:R-:W2:Y:S04]  /*1875f0*/  LDL.LU R5, [R1+0xa4] ;  /* 0x0000a40001057983 */ /* 0x000ea80000300800 */
[----:B------:R-:W2:Y:S04]  /*187600*/  LDL.LU R6, [R1+0xa8] ;  /* 0x0000a80001067983 */ /* 0x000ea80000300800 */
        /* <DEDUP_REMOVED lines=13> */
[----:B------:R-:W-:Y:S01]  /*1876e0*/  STSM.16.M88.4 [R28+0x200], R24 ;  /* 0x000200181c007844 */ /* 0x000fe20000000200 */
[----:B------:R-:W-:Y:S06]  /*1876f0*/  BAR.SYNC.DEFER_BLOCKING 0x0 ;  /* 0x0000000000007b1d */ /* 0x000fec0000010000 */
[----:B------:R-:W0:Y:S01]  /*187700*/  LDS.128 R24, [R23] ;  /* 0x0000000017187984 */ /* 0x000e220000000c00 */
[----:B------:R-:W-:Y:S01]  /*187710*/  PRMT R7, R14, 0x5410, R11 ;  /* 0x000054100e077816 */ /* 0x000fe2000000000b */
[----:B0-----:R-:W-:-:S02]  /*187720*/  IMAD.MOV.U32 R14, RZ, RZ, R25 ;  /* 0x000000ffff0e7224 */ /* 0x001fc400078e0019 */
        /* <DEDUP_REMOVED lines=8> */
[----:B------:R-:W-:Y:S04]  /*1877b0*/  STL [R1+0x170], R24 ;  /* 0x0001701801007387 */ /* 0x000fe80000100800 */
[----:B------:R-:W-:Y:S04]  /*1877c0*/  STL.64 [R1+0x178], R26 ;  /* 0x0001781a01007387 */ /* 0x000fe80000100a00 */
[----:B------:R-:W0:Y:S01]  /*1877d0*/  LDS.128 R24, [R23+0x400] ;  /* 0x0004000017187984 */ /* 0x000e220000000c00 */
[----:B------:R-:W-:Y:S06]  /*1877e0*/  BAR.SYNC.DEFER_BLOCKING 0x0 ;  /* 0x0000000000007b1d */ /* 0x000fec0000010000 */
[----:B------:R-:W-:Y:S04]  /*1877f0*/  STL.64 [R1+0x5118], R14 ;  /* 0x0051180e01007387 */ /* 0x000fe80000100a00 */
[----:B------:R-:W-:Y:S04]  /*187800*/  STSM.16.M88.4 [R28], R4 ;  /* 0x000000041c007844 */ /* 0x000fe80000000200 */
[----:B0-----:R0:W-:Y:S04]  /*187810*/  STL.64 [R1+0x160], R24 ;  /* 0x0001601801007387 */ /* 0x0011e80000100a00 */
[----:B------:R1:W-:Y:S04]  /*187820*/  STL.64 [R1+0x168], R26 ;  /* 0x0001681a01007387 */ /* 0x0003e80000100a00 */
[----:B0-----:R-:W4:Y:S04]  /*187830*/  LDL.LU R24, [R1+0x90] ;  /* 0x0000900001187983 */ /* 0x001f280000300800 */
[----:B------:R-:W4:Y:S04]  /*187840*/  LDL.LU R25, [R1+0x94] ;  /* 0x0000940001197983 */ /* 0x000f280000300800 */
[----:B-1----:R-:W4:Y:S04]  /*187850*/  LDL.LU R26, [R1+0x98] ;  /* 0x00009800011a7983 */ /* 0x002f280000300800 */
[----:B------:R-:W4:Y:S04]  /*187860*/  LDL.LU R27, [R1+0x9c] ;  /* 0x00009c00011b7983 */ /* 0x000f280000300800 */
[----:B------:R-:W4:Y:S04]  /*187870*/  LDL.LU R2, [R1+0x1694] ;  /* 0x0016940001027983 */ /* 0x000f280000300800 */
[----:B------:R-:W4:Y:S04]  /*187880*/  LDL.LU R0, [R1+0x18b8] ;  /* 0x0018b80001007983 */ /* 0x000f280000300800 */
[----:B------:R-:W3:Y:S04]  /*187890*/  LDL.LU.64 R6, [R1+0x5570] ;  /* 0x0055700001067983 */ /* 0x000ee80000300a00 */
[----:B------:R-:W4:Y:S04]  /*1878a0*/  LDL.LU.64 R4, [R1+0x5568] ;  /* 0x0055680001047983 */ /* 0x000f280000300a00 */
[----:B--2---:R-:W-:Y:S01]  /*1878b0*/  STSM.16.M88.4 [R28+0x200], R16 ;  /* 0x000200101c007844 */ /* 0x004fe20000000200 */
[----:B------:R-:W-:Y:S06]  /*1878c0*/  BAR.SYNC.DEFER_BLOCKING 0x0 ;  /* 0x0000000000007b1d */ /* 0x000fec0000010000 */
[----:B------:R-:W0:Y:S04]  /*1878d0*/  LDS.128 R16, [R23] ;  /* 0x0000000017107984 */ /* 0x000e280000000c00 */
[----:B0-----:R-:W-:Y:S04]  /*1878e0*/  STL.64 [R1+0x150], R16 ;  /* 0x0001501001007387 */ /* 0x001fe80000100a00 */
[----:B------:R-:W-:Y:S04]  /*1878f0*/  STL.64 [R1+0x158], R18 ;  /* 0x0001581201007387 */ /* 0x000fe80000100a00 */
[----:B------:R-:W0:Y:S01]  /*187900*/  LDS.128 R16, [R23+0x400] ;  /* 0x0004000017107984 */ /* 0x000e220000000c00 */
[----:B---3--:R-:W-:-:S03]  /*187910*/  PRMT R7, R13, 0x5410, R7 ;  /* 0x000054100d077816 */ /* 0x008fc60000000007 */
[----:B0-----:R-:W-:Y:S01]  /*187920*/  STL [R1+0x144], R17 ;  /* 0x0001441101007387 */ /* 0x001fe20000100800 */
[----:B------:R-:W-:-:S03]  /*187930*/  IMAD.MOV.U32 R13, RZ, RZ, R16 ;  /* 0x000000ffff0d7224 */ /* 0x000fc600078e0010 */
[----:B------:R0:W-:Y:S04]  /*187940*/  STL.64 [R1+0x148], R18 ;  /* 0x0001481201007387 */ /* 0x0001e80000100a00 */
[----:B0-----:R-:W2:Y:S04]  /*187950*/  LDL.LU.64 R18, [R1+0x5560] ;  /* 0x0055600001127983 */ /* 0x001ea80000300a00 */
[----:B------:R-:W2:Y:S01]  /*187960*/  LDL.LU.64 R16, [R1+0x5558] ;  /* 0x0055580001107983 */ /* 0x000ea20000300a00 */
[----:B------:R-:W-:Y:S01]  /*187970*/  BAR.SYNC.DEFER_BLOCKING 0x0 ;  /* 0x0000000000007b1d */ /* 0x000fe20000010000 */
[----:B------:R-:W-:-:S05]  /*187980*/  PRMT R3, R12, 0x5410, R29 ;  /* 0x000054100c037816 */ /* 0x000fca000000001d */
[----:B--2---:R0:W-:Y:S04]  /*187990*/  STSM.16.M88.4 [R28], R16 ;  /* 0x000000101c007844 */ /* 0x0041e80000000200 */
[----:B----4-:R-:W-:Y:S01]  /*1879a0*/  STSM.16.M88.4 [R28+0x200], R4 ;  /* 0x000200041c007844 */ /* 0x010fe20000000200 */
[----:B------:R-:W-:Y:S06]  /*1879b0*/  BAR.SYNC.DEFER_BLOCKING 0x0 ;  /* 0x0000000000007b1d */ /* 0x000fec0000010000 */
[----:B0-----:R-:W2:Y:S04]  /*1879c0*/  LDL.LU.64 R18, [R1+0x5550] ;  /* 0x0055500001127983 */ /* 0x001ea80000300a00 */
[----:B------:R-:W2:Y:S04]  /*1879d0*/  LDL.LU.64 R16, [R1+0x5548] ;  /* 0x0055480001107983 */ /* 0x000ea80000300a00 */
[----:B------:R-:W0:Y:S02]  /*1879e0*/  LDS.128 R4, [R23] ;  /* 0x0000000017047984 */ /* 0x000e240000000c00 */
[----:B0-----:R-:W-:-:S02]  /*1879f0*/  IMAD.MOV.U32 R12, RZ, RZ, R5 ;  /* 0x000000ffff0c7224 */ /* 0x001fc400078e0005 */
[----:B------:R-:W-:Y:S04]  /*187a00*/  STL [R1+0x130], R4 ;  /* 0x0001300401007387 */ /* 0x000fe80000100800 */
[----:B------:R-:W-:Y:S04]  /*187a10*/  STL.64 [R1+0x138], R6 ;  /* 0x0001380601007387 */ /* 0x000fe80000100a00 */
[----:B------:R0:W-:Y:S04]  /*187a20*/  STL.64 [R1+0x50d8], R12 ;  /* 0x0050d80c01007387 */ /* 0x0001e80000100a00 */
[----:B------:R-:W1:Y:S04]  /*187a30*/  LDS.128 R4, [R23+0x400] ;  /* 0x0004000017047984 */ /* 0x000e680000000c00 */
[----:B0-----:R-:W3:Y:S04]  /*187a40*/  LDL.LU R12, [R1+0xc0] ;  /* 0x0000c000010c7983 */ /* 0x001ee80000300800 */
[----:B------:R-:W3:Y:S04]  /*187a50*/  LDL.LU R13, [R1+0xc4] ;  /* 0x0000c400010d7983 */ /* 0x000ee80000300800 */
[----:B------:R-:W3:Y:S04]  /*187a60*/  LDL.LU R14, [R1+0xc8] ;  /* 0x0000c800010e7983 */ /* 0x000ee80000300800 */
[----:B-1----:R-:W-:Y:S04]  /*187a70*/  STL.64 [R1+0x120], R4 ;  /* 0x0001200401007387 */ /* 0x002fe80000100a00 */
[----:B------:R0:W-:Y:S04]  /*187a80*/  STL.64 [R1+0x128], R6 ;  /* 0x0001280601007387 */ /* 0x0001e80000100a00 */
[----:B0-----:R-:W4:Y:S04]  /*187a90*/  LDL.LU R6, [R1+0x5540] ;  /* 0x0055400001067983 */ /* 0x001f280000300800 */
[----:B------:R-:W4:Y:S01]  /*187aa0*/  LDL.LU.64 R4, [R1+0x5538] ;  /* 0x0055380001047983 */ /* 0x000f220000300a00 */
[----:B------:R-:W-:Y:S01]  /*187ab0*/  IMAD.MOV.U32 R15, RZ, RZ, R3 ;  /* 0x000000ffff0f7224 */ /* 0x000fe200078e0003 */
[----:B------:R-:W-:Y:S01]  /*187ac0*/  BAR.SYNC.DEFER_BLOCKING 0x0 ;  /* 0x0000000000007b1d */ /* 0x000fe20000010000 */
[----:B------:R-:W-:-:S05]  /*187ad0*/  PRMT R7, R11, 0x5410, R10 ;  /* 0x000054100b077816 */ /* 0x000fca000000000a */
[----:B---3--:R-:W-:Y:S04]  /*187ae0*/  STSM.16.M88.4 [R28], R12 ;  /* 0x0000000c1c007844 */ /* 0x008fe80000000200 */
[----:B--2---:R-:W-:Y:S01]  /*187af0*/  STSM.16.M88.4 [R28+0x200], R16 ;  /* 0x000200101c007844 */ /* 0x004fe20000000200 */
[----:B------:R-:W-:Y:S06]  /*187b00*/  BAR.SYNC.DEFER_BLOCKING 0x0 ;  /* 0x0000000000007b1d */ /* 0x000fec0000010000 */
[----:B------:R-:W0:Y:S04]  /*187b10*/  LDS.128 R12, [R23] ;  /* 0x00000000170c7984 */ /* 0x000e280000000c00 */
[----:B0-----:R-:W-:Y:S01]  /*187b20*/  STL.64 [R1+0x110], R12 ;  /* 0x0001100c01007387 */ /* 0x001fe20000100a00 */
[----:B------:R-:W-:-:S03]  /*187b30*/  IMAD.MOV.U32 R11, RZ, RZ, R15 ;  /* 0x000000ffff0b7224 */ /* 0x000fc600078e000f */
[----:B------:R-:W-:Y:S04]  /*187b40*/  STL [R1+0x118], R14 ;  /* 0x0001180e01007387 */ /* 0x000fe80000100800 */
[----:B------:R-:W0:Y:S01]  /*187b50*/  LDS.128 R12, [R23+0x400] ;  /* 0x00040000170c7984 */ /* 0x000e220000000c00 */
[----:B------:R-:W-:Y:S06]  /*187b60*/  BAR.SYNC.DEFER_BLOCKING 0x0 ;  /* 0x0000000000007b1d */ /* 0x000fec0000010000 */
[----:B------:R1:W-:Y:S01]  /*187b70*/  STSM.16.M88.4 [R28], R24 ;  /* 0x000000181c007844 */ /* 0x0003e20000000200 */
[----:B0-----:R-:W-:-:S03]  /*187b80*/  IMAD.MOV.U32 R10, RZ, RZ, R15 ;  /* 0x000000ffff0a7224 */ /* 0x001fc600078e000f */
[----:B------:R-:W-:Y:S04]  /*187b90*/  STL.64 [R1+0x100], R12 ;  /* 0x0001000c01007387 */ /* 0x000fe80000100a00 */
[----:B------:R-:W-:Y:S04]  /*187ba0*/  STL [R1+0x108], R14 ;  /* 0x0001080e01007387 */ /* 0x000fe80000100800 */
[----:B------:R-:W-:Y:S04]  /*187bb0*/  STL.64 [R1+0x5090], R10 ;  /* 0x0050900a01007387 */ /* 0x000fe80000100a00 */
[----:B------:R-:W-:Y:S04]  /*187bc0*/  STL.64 [R1+0x5388], R8 ;  /* 0x0053880801007387 */ /* 0x000fe80000100a00 */
[----:B------:R-:W2:Y:S04]  /*187bd0*/  LDL.LU R20, [R1+0x1690] ;  /* 0x0016900001147983 */ /* 0x000ea80000300800 */
[----:B------:R-:W2:Y:S04]  /*187be0*/  LDL.LU R21, [R1+0x18b4] ;  /* 0x0018b40001157983 */ /* 0x000ea80000300800 */
[----:B-1----:R-:W3:Y:S04]  /*187bf0*/  LDL.LU R24, [R1+0x167c] ;  /* 0x00167c0001187983 */ /* 0x002ee80000300800 */
[----:B------:R-:W3:Y:S04]  /*187c00*/  LDL.LU R25, [R1+0x18a8] ;  /* 0x0018a80001197983 */ /* 0x000ee80000300800 */
[----:B------:R-:W3:Y:S04]  /*187c10*/  LDL.LU R26, [R1+0x1678] ;  /* 0x00167800011a7983 */ /* 0x000ee80000300800 */
[----:B----4-:R0:W-:Y:S04]  /*187c20*/  STSM.16.M88.4 [R28+0x200], R4 ;  /* 0x000200041c007844 */ /* 0x0101e80000000200 */
[----:B------:R-:W4:Y:S04]  /*187c30*/  LDL.LU R27, [R1+0x18a4] ;  /* 0x0018a400011b7983 */ /* 0x000f280000300800 */
[----:B0-----:R-:W4:Y:S04]  /*187c40*/  LDL.LU R5, [R1+0x1674] ;  /* 0x0016740001057983 */ /* 0x001f280000300800 */
[----:B------:R-:W4:Y:S04]  /*187c50*/  LDL.LU R6, [R1+0x18b0] ;  /* 0x0018b00001067983 */ /* 0x000f280000300800 */
[----:B------:R-:W4:Y:S04]  /*187c60*/  LDL.LU R7, [R1+0x1670] ;  /* 0x0016700001077983 */ /* 0x000f280000300800 */
[----:B------:R-:W4:Y:S04]  /*187c70*/  LDL.LU R29, [R1+0x18ac] ;  /* 0x0018ac00011d7983 */ /* 0x000f280000300800 */
[----:B------:R-:W4:Y:S04]  /*187c80*/  LDL.LU R4, [R1+0x16d0] ;  /* 0x0016d00001047983 */ /* 0x000f280000300800 */
[----:B------:R-:W2:Y:S04]  /*187c90*/  LDL.LU R8, [R1+0x18d8] ;  /* 0x0018d80001087983 */ /* 0x000ea80000300800 */
[----:B------:R-:W4:Y:S04]  /*187ca0*/  LDL.LU R3, [R1+0x16bc] ;  /* 0x0016bc0001037983 */ /* 0x000f280000300800 */
[----:B------:R-:W2:Y:S04]  /*187cb0*/  LDL.LU R9, [R1+0x18cc] ;  /* 0x0018cc0001097983 */ /* 0x000ea80000300800 */
[----:B------:R-:W3:Y:S04]  /*187cc0*/  LDL.LU R10, [R1+0x16b8] ;  /* 0x0016b800010a7983 */ /* 0x000ee80000300800 */
[----:B------:R-:W3:Y:S01]  /*187cd0*/  LDL.LU R11, [R1+0x18c8] ;  /* 0x0018c800010b7983 */ /* 0x000ee20000300800 */
[----:B------:R-:W-:Y:S01]  /*187ce0*/  PRMT R0, R0, 0x5410, R2 ;  /* 0x0000541000007816 */ /* 0x000fe20000000002 */
[----:B------:R-:W-:Y:S06]  /*187cf0*/  BAR.SYNC.DEFER_BLOCKING 0x0 ;  /* 0x0000000000007b1d */ /* 0x000fec0000010000 */
[----:B---3--:R-:W-:Y:S04]  /*187d00*/  STL.64 [R1+0x5510], R10 ;  /* 0x0055100a01007387 */ /* 0x008fe80000100a00 */
[----:B--2---:R-:W-:Y:S04]  /*187d10*/  STL.64 [R1+0x5508], R8 ;  /* 0x0055080801007387 */ /* 0x004fe80000100a00 */
[----:B------:R-:W2:Y:S04]  /*187d20*/  LDL.LU R12, [R1+0x16b4] ;  /* 0x0016b400010c7983 */ /* 0x000ea80000300800 */
[----:B------:R-:W2:Y:S04]  /*187d30*/  LDL.LU R13, [R1+0x18d4] ;  /* 0x0018d400010d7983 */ /* 0x000ea80000300800 */
[----:B------:R-:W3:Y:S04]  /*187d40*/  LDL.LU R14, [R1+0x16b0] ;  /* 0x0016b000010e7983 */ /* 0x000ee80000300800 */
[----:B------:R-:W3:Y:S04]  /*187d50*/  LDL.LU R15, [R1+0x18d0] ;  /* 0x0018d000010f7983 */ /* 0x000ee80000300800 */
[----:B---3--:R0:W-:Y:S04]  /*187d60*/  STL.64 [R1+0x5520], R14 ;  /* 0x0055200e01007387 */ /* 0x0081e80000100a00 */
[----:B0-----:R-:W3:Y:S04]  /*187d70*/  LDL.LU R14, [R1+0x1894] ;  /* 0x00189400010e7983 */ /* 0x001ee80000300800 */
[----:B------:R-:W3:Y:S04]  /*187d80*/  LDL.LU R15, [R1+0x1558] ;  /* 0x00155800010f7983 */ /* 0x000ee80000300800 */
[----:B--2---:R-:W-:Y:S04]  /*187d90*/  STL.64 [R1+0x5518], R12 ;  /* 0x0055180c01007387 */ /* 0x004fe80000100a00 */
[----:B------:R-:W2:Y:S04]  /*187da0*/  LDL.LU R17, [R1+0x16a4] ;  /* 0x0016a40001117983 */ /* 0x000ea80000300800 */
[----:B------:R-:W2:Y:S04]  /*187db0*/  LDL.LU R16, [R1+0x18c4] ;  /* 0x0018c40001107983 */ /* 0x000ea80000300800 */
[----:B------:R-:W4:Y:S04]  /*187dc0*/  LDL.LU R18, [R1+0x16a0] ;  /* 0x0016a00001127983 */ /* 0x000f280000300800 */
[----:B------:R-:W4:Y:S04]  /*187dd0*/  LDL.LU R19, [R1+0x18bc] ;  /* 0x0018bc0001137983 */ /* 0x000f280000300800 */
[----:B----4-:R0:W-:Y:S04]  /*187de0*/  STL.64 [R1+0x5530], R18 ;  /* 0x0055301201007387 */ /* 0x0101e80000100a00 */
[----:B0-----:R-:W3:Y:S04]  /*187df0*/  LDL.LU R18, [R1+0x1668] ;  /* 0x0016680001127983 */ /* 0x001ee80000300800 */
[----:B------:R-:W4:Y:S04]  /*187e00*/  LDL.LU R19, [R1+0xeb0] ;  /* 0x000eb00001137983 */ /* 0x000f280000300800 */
[----:B--2---:R-:W-:Y:S01]  /*187e10*/  STL.64 [R1+0x5528], R16 ;  /* 0x0055281001007387 */ /* 0x004fe20000100a00 */
[----:B------:R-:W-:Y:S01]  /*187e20*/  IMAD.MOV.U32 R8, RZ, RZ, R0 ;  /* 0x000000ffff087224 */ /* 0x000fe200078e0000 */
[----:B------:R-:W-:-:S02]  /*187e30*/  PRMT R9, R21, 0x5410, R20 ;  /* 0x0000541015097816 */ /* 0x000fc40000000014 */
[----:B------:R-:W2:Y:S01]  /*187e40*/  LDL.LU R2, [R1+0xeb4] ;  /* 0x000eb40001027983 */ /* 0x000ea20000300800 */
[----:B------:R-:W-:-:S03]  /*187e50*/  PRMT R10, R25, 0x5410, R24 ;  /* 0x00005410190a7816 */ /* 0x000fc60000000018 */
[----:B------:R-:W2:Y:S01]  /*187e60*/  LDL.LU R0, [R1+0x1568] ;  /* 0x0015680001007983 */ /* 0x000ea20000300800 */
[----:B------:R-:W-:-:S03]  /*187e70*/  PRMT R11, R27, 0x5410, R26 ;  /* 0x000054101b0b7816 */ /* 0x000fc6000000001a */
[----:B------:R-:W2:Y:S01]  /*187e80*/  LDL.LU R20, [R1+0x1710] ;  /* 0x0017100001147983 */ /* 0x000ea20000300800 */
[----:B------:R-:W-:-:S03]  /*187e90*/  PRMT R13, R29, 0x5410, R7 ;  /* 0x000054101d0d7816 */ /* 0x000fc60000000007 */
[----:B------:R-:W2:Y:S04]  /*187ea0*/  LDL.LU R21, [R1+0x18f8] ;  /* 0x0018f80001157983 */ /* 0x000ea80000300800 */
[----:B------:R-:W2:Y:S01]  /*187eb0*/  LDL.LU R24, [R1+0x170c] ;  /* 0x00170c0001187983 */ /* 0x000ea20000300800 */
[----:B------:R-:W-:-:S03]  /*187ec0*/  PRMT R12, R6, 0x5410, R5 ;  /* 0x00005410060c7816 */ /* 0x000fc60000000005 */
[----:B------:R-:W2:Y:S04]  /*187ed0*/  LDL.LU R25, [R1+0x18f4] ;  /* 0x0018f40001197983 */ /* 0x000ea80000300800 */
[----:B------:R-:W2:Y:S04]  /*187ee0*/  LDL.LU R26, [R1+0x1708] ;  /* 0x00170800011a7983 */ /* 0x000ea80000300800 */
[----:B------:R-:W2:Y:S04]  /*187ef0*/  LDL.LU R7, [R1+0x18f0] ;  /* 0x0018f00001077983 */ /* 0x000ea80000300800 */
[----:B------:R-:W2:Y:S04]  /*187f00*/  LDL.LU R27, [R1+0x1704] ;  /* 0x00170400011b7983 */ /* 0x000ea80000300800 */
[----:B------:R-:W2:Y:S04]  /*187f10*/  LDL.LU R6, [R1+0x18ec] ;  /* 0x0018ec0001067983 */ /* 0x000ea80000300800 */
[----:B------:R-:W2:Y:S04]  /*187f20*/  LDL.LU R5, [R1+0x16e0] ;  /* 0x0016e00001057983 */ /* 0x000ea80000300800 */
[----:B------:R-:W2:Y:S01]  /*187f30*/  LDL.LU R29, [R1+0x18e8] ;  /* 0x0018e800011d7983 */ /* 0x000ea20000300800 */
[----:B---3--:R-:W-:-:S02]  /*187f40*/  PRMT R14, R14, 0x5410, R18 ;  /* 0x000054100e0e7816 */ /* 0x008fc40000000012 */
[----:B----4-:R-:W-:Y:S02]  /*187f50*/  PRMT R15, R15, 0x5410, R19 ;  /* 0x000054100f0f7816 */ /* 0x010fe40000000013 */
[----:B------:R-:W0:Y:S04]  /*187f60*/  LDS.128 R16, [R23] ;  /* 0x0000000017107984 */ /* 0x000e280000000c00 */
[----:B0-----:R-:W-:Y:S04]  /*187f70*/  STL.64 [R1+0xf0], R16 ;  /* 0x0000f01001007387 */ /* 0x001fe80000100a00 */
[----:B------:R-:W-:Y:S04]  /*187f80*/  STL.64 [R1+0xf8], R18 ;  /* 0x0000f81201007387 */ /* 0x000fe80000100a00 */
[----:B------:R-:W0:Y:S01]  /*187f90*/  LDS.128 R16, [R23+0x400] ;  /* 0x0004000017107984 */ /* 0x000e220000000c00 */
[----:B------:R-:W-:Y:S06]  /*187fa0*/  BAR.SYNC.DEFER_BLOCKING 0x0 ;  /* 0x0000000000007b1d */ /* 0x000fec0000010000 */
[----:B------:R-:W-:Y:S04]  /*187fb0*/  STSM.16.M88.4 [R28], R12 ;  /* 0x0000000c1c007844 */ /* 0x000fe80000000200 */
[----:B------:R-:W-:Y:S04]  /*187fc0*/  STSM.16.M88.4 [R28+0x200], R8 ;  /* 0x000200081c007844 */ /* 0x000fe80000000200 */
[----:B0-----:R-:W-:Y:S04]  /*187fd0*/  STL.64 [R1+0xe0], R16 ;  /* 0x0000e01001007387 */ /* 0x001fe80000100a00 */
[----:B------:R0:W-:Y:S04]  /*187fe0*/  STL.64 [R1+0xe8], R18 ;  /* 0x0000e81201007387 */ /* 0x0001e80000100a00 */
[----:B0-----:R-:W3:Y:S04]  /*187ff0*/  LDL.LU.64 R18, [R1+0x5530] ;  /* 0x0055300001127983 */ /* 0x001ee80000300a00 */
[----:B------:R-:W4:Y:S04]  /*188000*/  LDL.LU.64 R16, [R1+0x5528] ;  /* 0x0055280001107983 */ /* 0x000f280000300a00 */
[----:B------:R-:W3:Y:S04]  /*188010*/  LDL.LU.64 R14, [R1+0x5520] ;  /* 0x00552000010e7983 */ /* 0x000ee80000300a00 */
[----:B------:R-:W4:Y:S04]  /*188020*/  LDL.LU.64 R12, [R1+0x5518] ;  /* 0x00551800010c7983 */ /* 0x000f280000300a00 */
[----:B------:R-:W3:Y:S04]  /*188030*/  LDL.LU.64 R10, [R1+0x5510] ;  /* 0x00551000010a7983 */ /* 0x000ee80000300a00 */
[----:B------:R-:W4:Y:S01]  /*188040*/  LDL.LU.64 R8, [R1+0x5508] ;  /* 0x0055080001087983 */ /* 0x000f220000300a00 */
[----:B--2---:R-:W-:Y:S01]  /*188050*/  PRMT R5, R29, 0x5410, R5 ;  /* 0x000054101d057816 */ /* 0x004fe20000000005 */
[----:B------:R-:W-:Y:S01]  /*188060*/  BAR.SYNC.DEFER_BLOCKING 0x0 ;  /* 0x0000000000007b1d */ /* 0x000fe20000010000 */
[----:B----4-:R-:W-:-:S05]  /*188070*/  PRMT R8, R8, 0x5410, R4 ;  /* 0x0000541008087816 */ /* 0x010fca0000000004 */
[----:B------:R-:W2:Y:S01]  /*188080*/  LDL.LU R4, [R1+0x5504] ;  /* 0x0055040001047983 */ /* 0x000ea20000300800 */
[----:B------:R-:W-:-:S03]  /*188090*/  PRMT R9, R9, 0x5410, R3 ;  /* 0x0000541009097816 */ /* 0x000fc60000000003 */
[----:B------:R-:W4:Y:S01]  /*1880a0*/  LDL.LU R3, [R1+0x5500] ;  /* 0x0055000001037983 */ /* 0x000f220000300800 */
[----:B------:R-:W-:Y:S02]  /*1880b0*/  PRMT R12, R13, 0x5410, R12 ;  /* 0x000054100d0c7816 */ /* 0x000fe4000000000c */
[----:B---3--:R-:W-:Y:S02]  /*1880c0*/  PRMT R13, R15, 0x5410, R14 ;  /* 0x000054100f0d7816 */ /* 0x008fe4000000000e */
[----:B------:R-:W-:Y:S02]  /*1880d0*/  PRMT R14, R16, 0x5410, R17 ;  /* 0x00005410100e7816 */ /* 0x000fe40000000011 */
[----:B------:R-:W-:Y:S02]  /*1880e0*/  PRMT R15, R19, 0x5410, R18 ;  /* 0x00005410130f7816 */ /* 0x000fe40000000012 */
[----:B------:R-:W0:Y:S01]  /*1880f0*/  LDS.128 R16, [R23] ;  /* 0x0000000017107984 */ /* 0x000e220000000c00 */
[----:B------:R-:W-:-:S02]  /*188100*/  PRMT R10, R11, 0x5410, R10 ;  /* 0x000054100b0a7816 */ /* 0x000fc4000000000a */
[----:B------:R-:W-:Y:S01]  /*188110*/  PRMT R11, R0, 0x5410, R2 ;  /* 0x00005410000b7816 */ /* 0x000fe20000000002 */
[----:B0-----:R-:W-:Y:S01]  /*188120*/  STL [R1+0xd4], R17 ;  /* 0x0000d41101007387 */ /* 0x001fe20000100800 */
[----:B------:R-:W-:-:S03]  /*188130*/  IMAD.MOV.U32 R0, RZ, RZ, R16 ;  /* 0x000000ffff007224 */ /* 0x000fc600078e0010 */
[----:B------:R-:W-:Y:S04]  /*188140*/  STL.64 [R1+0xd8], R18 ;  /* 0x0000d81201007387 */ /* 0x000fe80000100a00 */
[----:B------:R-:W0:Y:S01]  /*188150*/  LDS.128 R16, [R23+0x400] ;  /* 0x0004000017107984 */ /* 0x000e220000000c00 */
[----:B------:R-:W-:Y:S06]  /*188160*/  BAR.SYNC.DEFER_BLOCKING 0x0 ;  /* 0x0000000000007b1d */ /* 0x000fec0000010000 */
[----:B------:R-:W-:Y:S04]  /*188170*/  STL [R1+0x5098], R0 ;  /* 0x0050980001007387 */ /* 0x000fe80000100800 */
[----:B------:R-:W-:Y:S04]  /*188180*/  STSM.16.M88.4 [R28], R12 ;  /* 0x0000000c1c007844 */ /* 0x000fe80000000200 */
[----:B------:R1:W-:Y:S01]  /*188190*/  STSM.16.M88.4 [R28+0x200], R8 ;  /* 0x000200081c007844 */ /* 0x0003e20000000200 */
[----:B0-----:R-:W-:-:S03]  /*1881a0*/  IMAD.MOV.U32 R2, RZ, RZ, R17 ;  /* 0x000000ffff027224 */ /* 0x001fc600078e0011 */
[----:B------:R-:W-:Y:S04]  /*1881b0*/  STL [R1+0xc0], R16 ;  /* 0x0000c01001007387 */ /* 0x000fe80000100800 */
[----:B------:R-:W-:Y:S04]  /*1881c0*/  STL.64 [R1+0xc8], R18 ;  /* 0x0000c81201007387 */ /* 0x000fe80000100a00 */
[----:B----4-:R0:W-:Y:S04]  /*1881d0*/  STL.64 [R1+0x5300], R2 ;  /* 0x0053000201007387 */ /* 0x0101e80000100a00 */
[----:B------:R-:W3:Y:S04]  /*1881e0*/  LDL.LU R29, [R1+0x1748] ;  /* 0x00174800011d7983 */ /* 0x000ee80000300800 */
[----:B-1----:R-:W4:Y:S04]  /*1881f0*/  LDL.LU R8, [R1+0x1918] ;  /* 0x0019180001087983 */ /* 0x002f280000300800 */
[----:B------:R-:W4:Y:S04]  /*188200*/  LDL.LU R9, [R1+0x1914] ;  /* 0x0019140001097983 */ /* 0x000f280000300800 */
[----:B------:R-:W2:Y:S04]  /*188210*/  LDL.LU R10, [R1+0x1910] ;  /* 0x00191000010a7983 */ /* 0x000ea80000300800 */
[----:B------:R-:W3:Y:S04]  /*188220*/  LDL.LU R12, [R1+0x190c] ;  /* 0x00190c00010c7983 */ /* 0x000ee80000300800 */
[----:B0-----:R-:W3:Y:S04]  /*188230*/  LDL.LU R2, [R1+0x1724] ;  /* 0x0017240001027983 */ /* 0x001ee80000300800 */
[----:B------:R-:W3:Y:S04]  /*188240*/  LDL.LU R3, [R1+0x18fc] ;  /* 0x0018fc0001037983 */ /* 0x000ee80000300800 */
[----:B------:R-:W3:Y:S04]  /*188250*/  LDL.LU R0, [R1+0xebc] ;  /* 0x000ebc0001007983 */ /* 0x000ee80000300800 */
[----:B------:R-:W2:Y:S01]  /*188260*/  LDL.LU R11, [R1+0x159c] ;  /* 0x00159c00010b7983 */ /* 0x000ea20000300800 */
[----:B------:R-:W-:-:S02]  /*188270*/  PRMT R7, R7, 0x5410, R26 ;  /* 0x0000541007077816 */ /* 0x000fc4000000001a */
[----:B------:R-:W-:Y:S02]  /*188280*/  PRMT R6, R6, 0x5410, R27 ;  /* 0x0000541006067816 */ /* 0x000fe4000000001b */
[----:B------:R-:W-:Y:S02]  /*188290*/  PRMT R14, R21, 0x5410, R20 ;  /* 0x00005410150e7816 */ /* 0x000fe40000000014 */
[----:B------:R-:W-:Y:S01]  /*1882a0*/  PRMT R13, R25, 0x5410, R24 ;  /* 0x00005410190d7816 */ /* 0x000fe20000000018 */
[----:B------:R-:W-:Y:S06]  /*1882b0*/  BAR.SYNC.DEFER_BLOCKING 0x0 ;  /* 0x0000000000007b1d */ /* 0x000fec0000010000 */
[----:B--2---:R0:W-:Y:S04]  /*1882c0*/  STL.64 [R1+0x54d8], R10 ;  /* 0x0054d80a01007387 */ /* 0x0041e80000100a00 */
[----:B----4-:R1:W-:Y:S01]  /*1882d0*/  STL.64 [R1+0x54d0], R8 ;  /* 0x0054d00801007387 */ /* 0x0103e20000100a00 */
[----:B0-----:R-:W-:-:S02]  /*1882e0*/  IMAD.MOV.U32 R10, RZ, RZ, R7 ;  /* 0x000000ffff0a7224 */ /* 0x001fc400078e0007 */
[----:B------:R-:W-:Y:S02]  /*1882f0*/  IMAD.MOV.U32 R11, RZ, RZ, R6 ;  /* 0x000000ffff0b7224 */ /* 0x000fe400078e0006 */
[----:B-1----:R-:W-:Y:S02]  /*188300*/  IMAD.MOV.U32 R8, RZ, RZ, R14 ;  /* 0x000000ffff087224 */ /* 0x002fe400078e000e */
[----:B------:R-:W-:Y:S01]  /*188310*/  IMAD.MOV.U32 R9, RZ, RZ, R13 ;  /* 0x000000ffff097224 */ /* 0x000fe200078e000d */
[----:B------:R-:W-:Y:S04]  /*188320*/  STL.64 [R1+0x54e8], R10 ;  /* 0x0054e80a01007387 */ /* 0x000fe80000100a00 */
[----:B------:R0:W-:Y:S04]  /*188330*/  STL.64 [R1+0x54e0], R8 ;  /* 0x0054e00801007387 */ /* 0x0001e80000100a00 */
[----:B0-----:R-:W2:Y:S04]  /*188340*/  LDL.LU R9, [R1+0x18e4] ;  /* 0x0018e40001097983 */ /* 0x001ea80000300800 */
[----:B------:R-:W4:Y:S04]  /*188350*/  LDL.LU R10, [R1+0x18dc] ;  /* 0x0018dc00010a7983 */ /* 0x000f280000300800 */
[----:B------:R-:W2:Y:S04]  /*188360*/  LDL.LU R11, [R1+0x1584] ;  /* 0x00158400010b7983 */ /* 0x000ea80000300800 */
[----:B------:R-:W3:Y:S04]  /*188370*/  LDL.LU R13, [R1+0x1778] ;  /* 0x00177800010d7983 */ /* 0x000ee80000300800 */
[----:B------:R-:W4:Y:S04]  /*188380*/  LDL.LU R14, [R1+0x1934] ;  /* 0x00193400010e7983 */ /* 0x000f280000300800 */
[----:B------:R-:W4:Y:S04]  /*188390*/  LDL.LU R15, [R1+0x1774] ;  /* 0x00177400010f7983 */ /* 0x000f280000300800 */
[----:B----4-:R0:W-:Y:S04]  /*1883a0*/  STL.64 [R1+0x54b0], R14 ;  /* 0x0054b00e01007387 */ /* 0x0101e80000100a00 */
[----:B0-----:R-:W4:Y:S04]  /*1883b0*/  LDL.LU R14, [R1+0x1728] ;  /* 0x00172800010e7983 */ /* 0x001f280000300800 */
[----:B------:R-:W4:Y:S04]  /*1883c0*/  LDL.LU R15, [R1+0x1904] ;  /* 0x00190400010f7983 */ /* 0x000f280000300800 */
[----:B---3--:R0:W-:Y:S04]  /*1883d0*/  STL [R1+0x54a8], R13 ;  /* 0x0054a80d01007387 */ /* 0x0081e80000100800 */
[----:B0-----:R-:W3:Y:S04]  /*1883e0*/  LDL.LU R13, [R1+0x1908] ;  /* 0x00190800010d7983 */ /* 0x001ee80000300800 */
[----:B----4-:R0:W-:Y:S04]  /*1883f0*/  STL.64 [R1+0x54f8], R14 ;  /* 0x0054f80e01007387 */ /* 0x0101e80000100a00 */
[----:B0-----:R-:W4:Y:S04]  /*188400*/  LDL.LU R14, [R1+0x16d8] ;  /* 0x0016d800010e7983 */ /* 0x001f280000300800 */
[----:B------:R-:W2:Y:S04]  /*188410*/  LDL.LU R15, [R1+0xeb8] ;  /* 0x000eb800010f7983 */ /* 0x000ea80000300800 */
[----:B---3--:R0:W-:Y:S04]  /*188420*/  STL.64 [R1+0x54f0], R12 ;  /* 0x0054f00c01007387 */ /* 0x0081e80000100a00 */
[----:B0-----:R-:W3:Y:S04]  /*188430*/  LDL.LU R13, [R1+0x16dc] ;  /* 0x0016dc00010d7983 */ /* 0x001ee80000300800 */
[----:B------:R-:W3:Y:S04]  /*188440*/  LDL.LU R17, [R1+0x1930] ;  /* 0x0019300001117983 */ /* 0x000ee80000300800 */
[----:B------:R-:W3:Y:S04]  /*188450*/  LDL.LU R16, [R1+0x176c] ;  /* 0x00176c0001107983 */ /* 0x000ee80000300800 */
[----:B------:R-:W3:Y:S04]  /*188460*/  LDL.LU R18, [R1+0x1924] ;  /* 0x0019240001127983 */ /* 0x000ee80000300800 */
[----:B------:R-:W3:Y:S01]  /*188470*/  LDL.LU R19, [R1+0x1768] ;  /* 0x0017680001137983 */ /* 0x000ee20000300800 */
[----:B------:R-:W-:Y:S01]  /*188480*/  IMAD.MOV.U32 R8, RZ, RZ, R5 ;  /* 0x000000ffff087224 */ /* 0x000fe200078e0005 */
[----:B----4-:R-:W-:-:S02]  /*188490*/  PRMT R10, R10, 0x5410, R14 ;  /* 0x000054100a0a7816 */ /* 0x010fc4000000000e */
[----:B--2---:R-:W-:Y:S02]  /*1884a0*/  PRMT R11, R11, 0x5410, R15 ;  /* 0x000054100b0b7816 */ /* 0x004fe4000000000f */
[----:B---3--:R-:W-:Y:S02]  /*1884b0*/  PRMT R9, R9, 0x5410, R13 ;  /* 0x0000541009097816 */ /* 0x008fe4000000000d */
[----:B------:R-:W0:Y:S04]  /*1884c0*/  LDS.128 R12, [R23] ;  /* 0x00000000170c7984 */ /* 0x000e280000000c00 */
[----:B------:R1:W-:Y:S04]  /*1884d0*/  STL.64 [R1+0x54c0], R18 ;  /* 0x0054c01201007387 */ /* 0x0003e80000100a00 */
[----:B-1----:R-:W2:Y:S04]  /*1884e0*/  LDL.LU R18, [R1+0x1730] ;  /* 0x0017300001127983 */ /* 0x002ea80000300800 */
[----:B------:R-:W3:Y:S04]  /*1884f0*/  LDL.LU R19, [R1+0x172c] ;  /* 0x00172c0001137983 */ /* 0x000ee80000300800 */
[----:B------:R1:W-:Y:S04]  /*188500*/  STL.64 [R1+0x54b8], R16 ;  /* 0x0054b81001007387 */ /* 0x0003e80000100a00 */
        /* <DEDUP_REMOVED lines=16> */
[----:B0-----:R-:W-:Y:S04]  /*188610*/  STL.64 [R1+0xa0], R12 ;  /* 0x0000a00c01007387 */ /* 0x001fe80000100a00 */
[----:B------:R0:W-:Y:S04]  /*188620*/  STL.64 [R1+0xa8], R14 ;  /* 0x0000a80e01007387 */ /* 0x0001e80000100a00 */
[----:B0-----:R-:W4:Y:S04]  /*188630*/  LDL.LU.64 R14, [R1+0x54f8] ;  /* 0x0054f800010e7983 */ /* 0x001f280000300a00 */
[----:B------:R-:W2:Y:S04]  /*188640*/  LDL.LU.64 R12, [R1+0x54f0] ;  /* 0x0054f000010c7983 */ /* 0x000ea80000300a00 */
[----:B------:R-:W3:Y:S04]  /*188650*/  LDL.LU.64 R10, [R1+0x54e8] ;  /* 0x0054e800010a7983 */ /* 0x000ee80000300a00 */
[----:B------:R-:W3:Y:S04]  /*188660*/  LDL.LU.64 R8, [R1+0x54e0] ;  /* 0x0054e00001087983 */ /* 0x000ee80000300a00 */
[----:B---3--:R0:W-:Y:S04]  /*188670*/  STSM.16.M88.4 [R28+0x200], R8 ;  /* 0x000200081c007844 */ /* 0x0081e80000000200 */
[----:B0-----:R-:W3:Y:S04]  /*188680*/  LDL.LU.64 R10, [R1+0x54d8] ;  /* 0x0054d800010a7983 */ /* 0x001ee80000300a00 */
[----:B------:R-:W3:Y:S01]  /*188690*/  LDL.LU.64 R8, [R1+0x54d0] ;  /* 0x0054d00001087983 */ /* 0x000ee20000300a00 */
[----:B--2---:R-:W-:-:S02]  /*1886a0*/  PRMT R12, R12, 0x5410, R18 ;  /* 0x000054100c0c7816 */ /* 0x004fc40000000012 */
[----:B------:R-:W-:Y:S02]  /*1886b0*/  PRMT R13, R13, 0x5410, R19 ;  /* 0x000054100d0d7816 */ /* 0x000fe40000000013 */
[----:B----4-:R-:W-:Y:S02]  /*1886c0*/  PRMT R14, R15, 0x5410, R14 ;  /* 0x000054100f0e7816 */ /* 0x010fe4000000000e */
[----:B------:R-:W-:Y:S01]  /*1886d0*/  PRMT R15, R3, 0x5410, R2 ;  /* 0x00005410030f7816 */ /* 0x000fe20000000002 */
[----:B------:R-:W-:Y:S01]  /*1886e0*/  BAR.SYNC.DEFER_BLOCKING 0x0 ;  /* 0x0000000000007b1d */ /* 0x000fe20000010000 */
[----:B---3--:R-:W-:Y:S02]  /*1886f0*/  PRMT R10, R10, 0x5410, R17 ;  /* 0x000054100a0a7816 */ /* 0x008fe40000000011 */
[----:B------:R-:W-:-:S03]  /*188700*/  PRMT R9, R9, 0x5410, R16 ;  /* 0x0000541009097816 */ /* 0x000fc60000000010 */
[----:B------:R-:W0:Y:S01]  /*188710*/  LDS.128 R16, [R23] ;  /* 0x0000000017107984 */ /* 0x000e220000000c00 */
[----:B------:R-:W-:-:S03]  /*188720*/  PRMT R8, R8, 0x5410, R29 ;  /* 0x0000541008087816 */ /* 0x000fc6000000001d */
[----:B------:R-:W2:Y:S04]  /*188730*/  LDL.LU R29, [R1+0x54c8] ;  /* 0x0054c800011d7983 */ /* 0x000ea80000300800 */
[----:B0-----:R-:W-:Y:S04]  /*188740*/  STL.64 [R1+0x90], R16 ;  /* 0x0000901001007387 */ /* 0x001fe80000100a00 */
[----:B------:R-:W-:Y:S04]  /*188750*/  STL.64 [R1+0x98], R18 ;  /* 0x0000981201007387 */ /* 0x000fe80000100a00 */
[----:B------:R-:W0:Y:S01]  /*188760*/  LDS.128 R16, [R23+0x400] ;  /* 0x0004000017107984 */ /* 0x000e220000000c00 */
[----:B------:R-:W-:Y:S06]  /*188770*/  BAR.SYNC.DEFER_BLOCKING 0x0 ;  /* 0x0000000000007b1d */ /* 0x000fec0000010000 */
[----:B------:R-:W-:Y:S04]  /*188780*/  STSM.16.M88.4 [R28], R12 ;  /* 0x0000000c1c007844 */ /* 0x000fe80000000200 */
[----:B0-----:R-:W-:Y:S04]  /*188790*/  STL.64 [R1+0x80], R16 ;  /* 0x0000801001007387 */ /* 0x001fe80000100a00 */
[----:B------:R0:W-:Y:S04]  /*1887a0*/  STL.64 [R1+0x88], R18 ;  /* 0x0000881201007387 */ /* 0x0001e80000100a00 */
[----:B0-----:R-:W3:Y:S04]  /*1887b0*/  LDL.LU.64 R18, [R1+0x54c0] ;  /* 0x0054c00001127983 */ /* 0x001ee80000300a00 */
[----:B------:R-:W4:Y:S04]  /*1887c0*/  LDL.LU.64 R16, [R1+0x54b8] ;  /* 0x0054b80001107983 */ /* 0x000f280000300a00 */
[----:B------:R-:W2:Y:S04]  /*1887d0*/  LDL.LU.64 R14, [R1+0x54b0] ;  /* 0x0054b000010e7983 */ /* 0x000ea80000300a00 */
[----:B------:R-:W2:Y:S01]  /*1887e0*/  LDL.LU R13, [R1+0x54a8] ;  /* 0x0054a800010d7983 */ /* 0x000ea20000300800 */
[----:B------:R-:W-:-:S03]  /*1887f0*/  PRMT R11, R11, 0x5410, R0 ;  /* 0x000054100b0b7816 */ /* 0x000fc60000000000 */
[----:B------:R-:W2:Y:S04]  /*188800*/  LDL.LU R2, [R1+0x1798] ;  /* 0x0017980001027983 */ /* 0x000ea80000300800 */
[----:B------:R3:W-:Y:S01]  /*188810*/  STSM.16.M88.4 [R28+0x200], R8 ;  /* 0x000200081c007844 */ /* 0x0007e20000000200 */
[----:B------:R-:W-:Y:S01]  /*188820*/  BAR.SYNC.DEFER_BLOCKING 0x0 ;  /* 0x0000000000007b1d */ /* 0x000fe20000010000 */
[----:B---3--:R-:W-:Y:S02]  /*188830*/  PRMT R8, R20, 0x5410, R19 ;  /* 0x0000541014087816 */ /* 0x008fe40000000013 */
[----:B----4-:R-:W-:Y:S02]  /*188840*/  PRMT R9, R18, 0x5410, R16 ;  /* 0x0000541012097816 */ /* 0x010fe40000000010 */
[----:B--2---:R-:W-:-:S02]  /*188850*/  PRMT R10, R17, 0x5410, R15 ;  /* 0x00005410110a7816 */ /* 0x004fc4000000000f */
[----:B------:R-:W0:Y:S01]  /*188860*/  LDS.128 R16, [R23] ;  /* 0x0000000017107984 */ /* 0x000e220000000c00 */
[----:B------:R-:W-:-:S03]  /*188870*/  PRMT R11, R14, 0x5410, R13 ;  /* 0x000054100e0b7816 */ /* 0x000fc6000000000d */
[----:B------:R-:W1:Y:S04]  /*188880*/  LDS.128 R12, [R23+0x400] ;  /* 0x00040000170c7984 */ /* 0x000e680000000c00 */
[----:B0-----:R-:W-:Y:S04]  /*188890*/  STL.64 [R1+0x70], R16 ;  /* 0x0000701001007387 */ /* 0x001fe80000100a00 */
[----:B------:R-:W-:Y:S04]  /*1888a0*/  STL.64 [R1+0x78], R18 ;  /* 0x0000781201007387 */ /* 0x000fe80000100a00 */
[----:B------:R-:W2:Y:S04]  /*1888b0*/  LDL.LU R3, [R1+0x194c] ;  /* 0x00194c0001037983 */ /* 0x000ea80000300800 */
[----:B-1----:R-:W-:Y:S04]  /*1888c0*/  STL.64 [R1+0x60], R12 ;  /* 0x0000600c01007387 */ /* 0x002fe80000100a00 */
[----:B------:R0:W-:Y:S04]  /*1888d0*/  STL.64 [R1+0x68], R14 ;  /* 0x0000680e01007387 */ /* 0x0001e80000100a00 */
[----:B0-----:R-:W3:Y:S04]  /*1888e0*/  LDL.LU R15, [R1+0x1790] ;  /* 0x00179000010f7983 */ /* 0x001ee80000300800 */
[----:B------:R-:W4:Y:S04]  /*1888f0*/  LDL.LU R17, [R1+0x193c] ;  /* 0x00193c0001117983 */ /* 0x000f280000300800 */
[----:B------:R-:W4:Y:S04]  /*188900*/  LDL.LU R16, [R1+0x178c] ;  /* 0x00178c0001107983 */ /* 0x000f280000300800 */
[----:B------:R-:W2:Y:S04]  /*188910*/  LDL.LU R18, [R1+0x1938] ;  /* 0x0019380001127983 */ /* 0x000ea80000300800 */
        /* <DEDUP_REMOVED lines=12> */
[----:B------:R0:W-:Y:S04]  /*1889e0*/  STL.64 [R1+0x54a0], R18 ;  /* 0x0054a01201007387 */ /* 0x0001e80000100a00 */
[----:B------:R-:W-:Y:S01]  /*1889f0*/  STL.64 [R1+0x5498], R16 ;  /* 0x0054981001007387 */ /* 0x000fe20000100a00 */
[----:B0-----:R-:W-:-:S02]  /*188a00*/  IMAD.MOV.U32 R18, RZ, RZ, R5 ;  /* 0x000000ffff127224 */ /* 0x001fc400078e0005 */
[----:B------:R-:W-:Y:S01]  /*188a10*/  IMAD.MOV.U32 R19, RZ, RZ, R0 ;  /* 0x000000ffff137224 */ /* 0x000fe200078e0000 */
[----:B------:R-:W2:Y:S04]  /*188a20*/  LDL.LU R5, [R1+0x15a4] ;  /* 0x0015a40001057983 */ /* 0x000ea80000300800 */
[----:B------:R-:W4:Y:S04]  /*188a30*/  LDL.LU R0, [R1+0x17d8] ;  /* 0x0017d80001007983 */ /* 0x000f280000300800 */
[----:B------:R-:W3:Y:S04]  /*188a40*/  LDL.LU R8, [R1+0x1970] ;  /* 0x0019700001087983 */ /* 0x000ee80000300800 */
[----:B------:R-:W3:Y:S04]  /*188a50*/  LDL.LU R9, [R1+0x17d4] ;  /* 0x0017d40001097983 */ /* 0x000ee80000300800 */
[----:B------:R-:W2:Y:S04]  /*188a60*/  LDL.LU R10, [R1+0x196c] ;  /* 0x00196c00010a7983 */ /* 0x000ea80000300800 */
[----:B------:R-:W2:Y:S04]  /*188a70*/  LDL.LU R11, [R1+0x17d0] ;  /* 0x0017d000010b7983 */ /* 0x000ea80000300800 */
[----:B--2---:R0:W-:Y:S04]  /*188a80*/  STL.64 [R1+0x5460], R10 ;  /* 0x0054600a01007387 */ /* 0x0041e80000100a00 */
[----:B0-----:R-:W2:Y:S04]  /*188a90*/  LDL.LU R10, [R1+0x1944] ;  /* 0x00194400010a7983 */ /* 0x001ea80000300800 */
[----:B------:R-:W4:Y:S04]  /*188aa0*/  LDL.LU R11, [R1+0x1950] ;  /* 0x00195000010b7983 */ /* 0x000f280000300800 */
[----:B---3--:R0:W-:Y:S04]  /*188ab0*/  STL.64 [R1+0x5458], R8 ;  /* 0x0054580801007387 */ /* 0x0081e80000100a00 */
[----:B0-----:R-:W3:Y:S04]  /*188ac0*/  LDL.LU R8, [R1+0x1954] ;  /* 0x0019540001087983 */ /* 0x001ee80000300800 */
[----:B------:R-:W4:Y:S04]  /*188ad0*/  LDL.LU R9, [R1+0x1948] ;  /* 0x0019480001097983 */ /* 0x000f280000300800 */
        /* <DEDUP_REMOVED lines=9> */
[----:B------:R-:W-:-:S02]  /*188b70*/  IMAD.MOV.U32 R16, RZ, RZ, R7 ;  /* 0x000000ffff107224 */ /* 0x000fc400078e0007 */
[----:B------:R-:W-:-:S05]  /*188b80*/  IMAD.MOV.U32 R17, RZ, RZ, R6 ;  /* 0x000000ffff117224 */ /* 0x000fca00078e0006 */
[----:B------:R-:W-:Y:S04]  /*188b90*/  STSM.16.M88.4 [R28], R16 ;  /* 0x000000101c007844 */ /* 0x000fe80000000200 */
[----:B---3--:R0:W-:Y:S04]  /*188ba0*/  STL.64 [R1+0x5470], R26 ;  /* 0x0054701a01007387 */ /* 0x0081e80000100a00 */
[----:B0-----:R-:W3:Y:S04]  /*188bb0*/  LDL.LU R26, [R1+0x17a8] ;  /* 0x0017a800011a7983 */ /* 0x001ee80000300800 */
[----:B------:R-:W4:Y:S04]  /*188bc0*/  LDL.LU R27, [R1+0x17a4] ;  /* 0x0017a400011b7983 */ /* 0x000f280000300800 */
[----:B--2---:R0:W-:Y:S04]  /*188bd0*/  STL.64 [R1+0x5468], R24 ;  /* 0x0054681801007387 */ /* 0x0041e80000100a00 */
[----:B0-----:R-:W2:Y:S04]  /*188be0*/  LDL.LU R24, [R1+0x17b8] ;  /* 0x0017b80001187983 */ /* 0x001ea80000300800 */
[----:B------:R-:W4:Y:S04]  /*188bf0*/  LDL.LU R25, [R1+0x17ac] ;  /* 0x0017ac0001197983 */ /* 0x000f280000300800 */
[----:B------:R-:W4:Y:S04]  /*188c00*/  LDL.LU R6, [R1+0xec8] ;  /* 0x000ec80001067983 */ /* 0x000f280000300800 */
[----:B------:R-:W4:Y:S04]  /*188c10*/  LDL.LU R7, [R1+0x15b8] ;  /* 0x0015b80001077983 */ /* 0x000f280000300800 */
        /* <DEDUP_REMOVED lines=8> */
[----:B------:R-:W-:Y:S02]  /*188ca0*/  PRMT R9, R9, 0x5410, R25 ;  /* 0x0000541009097816 */ /* 0x000fe40000000019 */
[----:B------:R-:W-:Y:S01]  /*188cb0*/  PRMT R25, R3, 0x5410, R2 ;  /* 0x0000541003197816 */ /* 0x000fe20000000002 */
[----:B------:R-:W-:Y:S01]  /*188cc0*/  BAR.SYNC.DEFER_BLOCKING 0x0 ;  /* 0x0000000000007b1d */ /* 0x000fe20000010000 */
[----:B---3--:R-:W-:Y:S02]  /*188cd0*/  PRMT R26, R17, 0x5410, R15 ;  /* 0x00005410111a7816 */ /* 0x008fe4000000000f */
[----:B------:R-:W-:-:S05]  /*188ce0*/  PRMT R27, R18, 0x5410, R16 ;  /* 0x00005410121b7816 */ /* 0x000fca0000000010 */
[----:B------:R-:W-:Y:S04]  /*188cf0*/  STL.64 [R1+0x5480], R26 ;  /* 0x0054801a01007387 */ /* 0x000fe80000100a00 */
[----:B------:R-:W-:Y:S04]  /*188d00*/  STL.64 [R1+0x5478], R24 ;  /* 0x0054781801007387 */ /* 0x000fe80000100a00 */
[----:B------:R-:W2:Y:S01]  /*188d10*/  LDL.LU R15, [R1+0x17f8] ;  /* 0x0017f800010f7983 */ /* 0x000ea20000300800 */
[----:B------:R-:W-:-:S03]  /*188d20*/  PRMT R11, R5, 0x5410, R19 ;  /* 0x00005410050b7816 */ /* 0x000fc60000000013 */
[----:B------:R-:W0:Y:S04]  /*188d30*/  LDS.128 R16, [R23] ;  /* 0x0000000017107984 */ /* 0x000e280000000c00 */
[----:B------:R-:W1:Y:S01]  /*188d40*/  LDS.128 R24, [R23+0x400] ;  /* 0x0004000017187984 */ /* 0x000e620000000c00 */
[----:B------:R-:W-:Y:S06]  /*188d50*/  BAR.SYNC.DEFER_BLOCKING 0x0 ;  /* 0x0000000000007b1d */ /* 0x000fec0000010000 */
[----:B--2---:R-:W-:Y:S04]  /*188d60*/  STL [R1+0x5450], R15 ;  /* 0x0054500f01007387 */ /* 0x004fe80000100800 */
[----:B0-----:R0:W-:Y:S04]  /*188d70*/  STL.64 [R1+0x50], R16 ;  /* 0x0000501001007387 */ /* 0x0011e80000100a00 */
[----:B------:R2:W-:Y:S04]  /*188d80*/  STL.64 [R1+0x58], R18 ;  /* 0x0000581201007387 */ /* 0x0005e80000100a00 */
[----:B0-----:R-:W3:Y:S04]  /*188d90*/  LDL.LU R17, [R1+0x198c] ;  /* 0x00198c0001117983 */ /* 0x001ee80000300800 */
[----:B------:R-:W4:Y:S04]  /*188da0*/  LDL.LU R16, [R1+0x17f4] ;  /* 0x0017f40001107983 */ /* 0x000f280000300800 */
[----:B------:R-:W4:Y:S04]  /*188db0*/  LDL.LU R5, [R1+0x1988] ;  /* 0x0019880001057983 */ /* 0x000f280000300800 */
[----:B--2---:R-:W2:Y:S04]  /*188dc0*/  LDL.LU R18, [R1+0x17f0] ;  /* 0x0017f00001127983 */ /* 0x004ea80000300800 */
[----:B------:R-:W2:Y:S04]  /*188dd0*/  LDL.LU R19, [R1+0x1984] ;  /* 0x0019840001137983 */ /* 0x000ea80000300800 */
[----:B-1----:R-:W-:Y:S04]  /*188de0*/  STL.64 [R1+0x40], R24 ;  /* 0x0000401801007387 */ /* 0x002fe80000100a00 */
[----:B------:R0:W-:Y:S04]  /*188df0*/  STL.64 [R1+0x48], R26 ;  /* 0x0000481a01007387 */ /* 0x0001e80000100a00 */
[----:B0-----:R-:W3:Y:S04]  /*188e00*/  LDL.LU.64 R26, [R1+0x5480] ;  /* 0x00548000011a7983 */ /* 0x001ee80000300a00 */
[----:B------:R-:W3:Y:S04]  /*188e10*/  LDL.LU.64 R24, [R1+0x5478] ;  /* 0x0054780001187983 */ /* 0x000ee80000300a00 */
[----:B---3--:R0:W-:Y:S04]  /*188e20*/  STSM.16.M88.4 [R28], R24 ;  /* 0x000000181c007844 */ /* 0x0081e80000000200 */
[----:B------:R1:W-:Y:S04]  /*188e30*/  STSM.16.M88.4 [R28+0x200], R8 ;  /* 0x000200081c007844 */ /* 0x0003e80000000200 */
[----:B0-----:R-:W3:Y:S04]  /*188e40*/  LDL.LU.64 R26, [R1+0x5470] ;  /* 0x00547000011a7983 */ /* 0x001ee80000300a00 */
[----:B------:R-:W4:Y:S04]  /*188e50*/  LDL.LU.64 R24, [R1+0x5468] ;  /* 0x0054680001187983 */ /* 0x000f280000300a00 */
[----:B-1----:R-:W2:Y:S04]  /*188e60*/  LDL.LU.64 R10, [R1+0x5460] ;  /* 0x00546000010a7983 */ /* 0x002ea80000300a00 */
[----:B------:R-:W2:Y:S01]  /*188e70*/  LDL.LU.64 R8, [R1+0x5458] ;  /* 0x0054580001087983 */ /* 0x000ea20000300a00 */
[----:B------:R-:W-:Y:S01]  /*188e80*/  BAR.SYNC.DEFER_BLOCKING 0x0 ;  /* 0x0000000000007b1d */ /* 0x000fe20000010000 */
[----:B--2---:R-:W-:-:S02]  /*188e90*/  PRMT R9, R10, 0x5410, R9 ;  /* 0x000054100a097816 */ /* 0x004fc40000000009 */
[----:B------:R-:W-:Y:S02]  /*188ea0*/  PRMT R10, R12, 0x5410, R11 ;  /* 0x000054100c0a7816 */ /* 0x000fe4000000000b */
[----:B------:R-:W-:Y:S02]  /*188eb0*/  PRMT R11, R14, 0x5410, R13 ;  /* 0x000054100e0b7816 */ /* 0x000fe4000000000d */
[----:B------:R-:W0:Y:S04]  /*188ec0*/  LDS.128 R12, [R23] ;  /* 0x00000000170c7984 */ /* 0x000e280000000c00 */
[----:B0-----:R-:W-:Y:S04]  /*188ed0*/  STL.64 [R1+0x30], R12 ;  /* 0x0000300c01007387 */ /* 0x001fe80000100a00 */
[----:B------:R-:W-:Y:S04]  /*188ee0*/  STL.64 [R1+0x38], R14 ;  /* 0x0000380e01007387 */ /* 0x000fe80000100a00 */
[----:B------:R-:W0:Y:S01]  /*188ef0*/  LDS.128 R12, [R23+0x400] ;  /* 0x00040000170c7984 */ /* 0x000e220000000c00 */
[----:B---3--:R-:W-:-:S02]  /*188f00*/  PRMT R26, R27, 0x5410, R26 ;  /* 0x000054101b1a7816 */ /* 0x008fc4000000001a */
[----:B----4-:R-:W-:Y:S02]  /*188f10*/  PRMT R24, R24, 0x5410, R20 ;  /* 0x0000541018187816 */ /* 0x010fe40000000014 */
[----:B------:R-:W-:Y:S02]  /*188f20*/  PRMT R25, R25, 0x5410, R21 ;  /* 0x0000541019197816 */ /* 0x000fe40000000015 */
[----:B------:R-:W-:Y:S01]  /*188f30*/  PRMT R27, R7, 0x5410, R6 ;  /* 0x00005410071b7816 */ /* 0x000fe20000000006 */
[----:B------:R-:W-:Y:S01]  /*188f40*/  BAR.SYNC.DEFER_BLOCKING 0x0 ;  /* 0x0000000000007b1d */ /* 0x000fe20000010000 */
[----:B------:R-:W-:-:S05]  /*188f50*/  PRMT R8, R8, 0x5410, R0 ;  /* 0x0000541008087816 */ /* 0x000fca0000000000 */
[----:B------:R-:W-:Y:S04]  /*188f60*/  STSM.16.M88.4 [R28], R24 ;  /* 0x000000181c007844 */ /* 0x000fe80000000200 */
[----:B0-----:R-:W-:Y:S04]  /*188f70*/  STL.64 [R1+0x20], R12 ;  /* 0x0000200c01007387 */ /* 0x001fe80000100a00 */
[----:B------:R0:W-:Y:S04]  /*188f80*/  STL.64 [R1+0x28], R14 ;  /* 0x0000280e01007387 */ /* 0x0001e80000100a00 */
[----:B0-----:R-:W2:Y:S04]  /*188f90*/  LDL.LU R15, [R1+0x5450] ;  /* 0x00545000010f7983 */ /* 0x001ea80000300800 */
[----:B------:R-:W3:Y:S04]  /*188fa0*/  LDL.LU R13, [R1+0x17ec] ;  /* 0x0017ec00010d7983 */ /* 0x000ee80000300800 */
[----:B------:R-:W3:Y:S04]  /*188fb0*/  LDL.LU R14, [R1+0x1980] ;  /* 0x00198000010e7983 */ /* 0x000ee80000300800 */
[----:B------:R-:W4:Y:S04]  /*188fc0*/  LDL.LU R20, [R1+0x17e8] ;  /* 0x0017e80001147983 */ /* 0x000f280000300800 */
[----:B------:R-:W4:Y:S04]  /*188fd0*/  LDL.LU R21, [R1+0x197c] ;  /* 0x00197c0001157983 */ /* 0x000f280000300800 */
[----:B------:R-:W3:Y:S04]  /*188fe0*/  LDL.LU R24, [R1+0x17e4] ;  /* 0x0017e40001187983 */ /* 0x000ee80000300800 */
[----:B------:R-:W3:Y:S04]  /*188ff0*/  LDL.LU R25, [R1+0x1978] ;  /* 0x0019780001197983 */ /* 0x000ee80000300800 */
[----:B------:R-:W4:Y:S04]  /*189000*/  LDL.LU R26, [R1+0x17dc] ;  /* 0x0017dc00011a7983 */ /* 0x000f280000300800 */
[----:B------:R-:W4:Y:S04]  /*189010*/  LDL.LU R27, [R1+0x1974] ;  /* 0x00197400011b7983 */ /* 0x000f280000300800 */
[----:B------:R-:W3:Y:S04]  /*189020*/  LDL.LU R6, [R1+0xedc] ;  /* 0x000edc0001067983 */ /* 0x000ee80000300800 */
[----:B------:R0:W-:Y:S04]  /*189030*/  STSM.16.M88.4 [R28+0x200], R8 ;  /* 0x000200081c007844 */ /* 0x0001e80000000200 */
[----:B------:R-:W3:Y:S04]  /*189040*/  LDL.LU R7, [R1+0x15c8] ;  /* 0x0015c80001077983 */ /* 0x000ee80000300800 */
[----:B0-----:R-:W4:Y:S04]  /*189050*/  LDL.LU R8, [R1+0x19a8] ;  /* 0x0019a80001087983 */ /* 0x001f280000300800 */
[----:B------:R-:W4:Y:S04]  /*189060*/  LDL.LU R9, [R1+0x19a4] ;  /* 0x0019a40001097983 */ /* 0x000f280000300800 */
[----:B------:R-:W3:Y:S04]  /*189070*/  LDL.LU R2, [R1+0x1810] ;  /* 0x0018100001027983 */ /* 0x000ee80000300800 */
[----:B------:R-:W4:Y:S04]  /*189080*/  LDL.LU R10, [R1+0x1998] ;  /* 0x00199800010a7983 */ /* 0x000f280000300800 */
[----:B------:R-:W3:Y:S04]  /*189090*/  LDL.LU R3, [R1+0x180c] ;  /* 0x00180c0001037983 */ /* 0x000ee80000300800 */
[----:B------:R-:W4:Y:S01]  /*1890a0*/  LDL.LU R11, [R1+0x1994] ;  /* 0x00199400010b7983 */ /* 0x000f220000300800 */
[----:B------:R-:W-:-:S02]  /*1890b0*/  PRMT R0, R19, 0x5410, R18 ;  /* 0x0000541013007816 */ /* 0x000fc40000000012 */
[----:B------:R-:W-:Y:S01]  /*1890c0*/  PRMT R5, R5, 0x5410, R16 ;  /* 0x0000541005057816 */ /* 0x000fe20000000010 */
[----:B------:R-:W-:Y:S01]  /*1890d0*/  BAR.SYNC.DEFER_BLOCKING 0x0 ;  /* 0x0000000000007b1d */ /* 0x000fe20000010000 */
[----:B--2---:R-:W-:-:S05]  /*1890e0*/  PRMT R12, R17, 0x5410, R15 ;  /* 0x00005410110c7816 */ /* 0x004fca000000000f */
[----:B----4-:R0:W-:Y:S04]  /*1890f0*/  STL.64 [R1+0x5428], R10 ;  /* 0x0054280a01007387 */ /* 0x0101e80000100a00 */
[----:B------:R1:W-:Y:S01]  /*189100*/  STL.64 [R1+0x5420], R8 ;  /* 0x0054200801007387 */ /* 0x0003e20000100a00 */
[----:B0-----:R-:W-:-:S03]  /*189110*/  IMAD.MOV.U32 R10, RZ, RZ, R0 ;  /* 0x000000ffff0a7224 */ /* 0x001fc600078e0000 */
[----:B------:R-:W2:Y:S01]  /*189120*/  LDL.LU R0, [R1+0x1808] ;  /* 0x0018080001007983 */ /* 0x000ea20000300800 */
[----:B-1----:R-:W-:-:S03]  /*189130*/  IMAD.MOV.U32 R8, RZ, RZ, R12 ;  /* 0x000000ffff087224 */ /* 0x002fc600078e000c */
[----:B------:R-:W2:Y:S04]  /*189140*/  LDL.LU R12, [R1+0x19a0] ;  /* 0x0019a000010c7983 */ /* 0x000ea80000300800 */
[----:B------:R-:W4:Y:S04]  /*189150*/  LDL.LU R15, [R1+0x1804] ;  /* 0x00180400010f7983 */ /* 0x000f280000300800 */
[----:B------:R-:W2:Y:S04]  /*189160*/  LDL.LU R17, [R1+0x199c] ;  /* 0x00199c0001117983 */ /* 0x000ea80000300800 */
[----:B------:R-:W2:Y:S04]  /*189170*/  LDL.LU R16, [R1+0x17fc] ;  /* 0x0017fc0001107983 */ /* 0x000ea80000300800 */
[----:B------:R-:W4:Y:S04]  /*189180*/  LDL.LU R18, [R1+0x1990] ;  /* 0x0019900001127983 */ /* 0x000f280000300800 */
[----:B------:R-:W4:Y:S01]  /*189190*/  LDL.LU R19, [R1+0xed8] ;  /* 0x000ed80001137983 */ /* 0x000f220000300800 */
[----:B------:R-:W-:Y:S01]  /*1891a0*/  IMAD.MOV.U32 R9, RZ, RZ, R5 ;  /* 0x000000ffff097224 */ /* 0x000fe200078e0005 */
[----:B---3--:R-:W-:-:S02]  /*1891b0*/  PRMT R11, R7, 0x5410, R6 ;  /* 0x00005410070b7816 */ /* 0x008fc40000000006 */
[----:B----4-:R0:W-:Y:S04]  /*1891c0*/  STL.64 [R1+0x5438], R18 ;  /* 0x0054381201007387 */ /* 0x0101e80000100a00 */
[----:B--2---:R1:W-:Y:S04]  /*1891d0*/  STL.64 [R1+0x5430], R16 ;  /* 0x0054301001007387 */ /* 0x0043e80000100a00 */
[----:B------:R-:W2:Y:S01]  /*1891e0*/  LDL.LU R5, [R1+0x15bc] ;  /* 0x0015bc0001057983 */ /* 0x000ea20000300800 */
[----:B0-----:R-:W-:Y:S02]  /*1891f0*/  PRMT R18, R25, 0x5410, R24 ;  /* 0x0000541019127816 */ /* 0x001fe40000000018 */
[----:B------:R-:W-:-:S02]  /*189200*/  PRMT R19, R27, 0x5410, R26 ;  /* 0x000054101b137816 */ /* 0x000fc4000000001a */
[----:B-1----:R-:W-:Y:S02]  /*189210*/  PRMT R16, R14, 0x5410, R13 ;  /* 0x000054100e107816 */ /* 0x002fe4000000000d */
[----:B------:R-:W-:Y:S01]  /*189220*/  PRMT R17, R21, 0x5410, R20 ;  /* 0x0000541015117816 */ /* 0x000fe20000000014 */
[----:B------:R-:W-:Y:S04]  /*189230*/  STL.64 [R1+0x5448], R18 ;  /* 0x0054481201007387 */ /* 0x000fe80000100a00 */
[----:B------:R-:W-:Y:S04]  /*189240*/  STL.64 [R1+0x5440], R16 ;  /* 0x0054401001007387 */ /* 0x000fe80000100a00 */
[----:B------:R-:W3:Y:S04]  /*189250*/  LDL.LU R13, [R1+0x1838] ;  /* 0x00183800010d7983 */ /* 0x000ee80000300800 */
[----:B------:R-:W3:Y:S04]  /*189260*/  LDL.LU R14, [R1+0x19c4] ;  /* 0x0019c400010e7983 */ /* 0x000ee80000300800 */
        /* <DEDUP_REMOVED lines=8> */
[----:B------:R-:W0:Y:S04]  /*1892f0*/  LDS.128 R16, [R23] ;  /* 0x0000000017107984 */ /* 0x000e280000000c00 */
[----:B----4-:R1:W-:Y:S04]  /*189300*/  STL.64 [R1+0x5418], R26 ;  /* 0x0054181a01007387 */ /* 0x0103e80000100a00 */
[----:B-1----:R-:W4:Y:S04]  /*189310*/  LDL.LU R26, [R1+0x1818] ;  /* 0x00181800011a7983 */ /* 0x002f280000300800 */
[----:B------:R-:W3:Y:S04]  /*189320*/  LDL.LU R27, [R1+0x1814] ;  /* 0x00181400011b7983 */ /* 0x000ee80000300800 */
[----:B--2---:R-:W-:Y:S04]  /*189330*/  STL.64 [R1+0x5410], R24 ;  /* 0x0054101801007387 */ /* 0x004fe80000100a00 */
[----:B0-----:R-:W-:Y:S04]  /*189340*/  STL.64 [R1+0x10], R16 ;  /* 0x0000101001007387 */ /* 0x001fe80000100a00 */
[----:B------:R-:W-:Y:S04]  /*189350*/  STL.64 [R1+0x18], R18 ;  /* 0x0000181201007387 */ /* 0x000fe80000100a00 */
[----:B------:R-:W0:Y:S04]  /*189360*/  LDS.128 R16, [R23+0x400] ;  /* 0x0004000017107984 */ /* 0x000e280000000c00 */
[----:B0-----:R-:W-:Y:S04]  /*189370*/  STL.64 [R1], R16 ;  /* 0x0000001001007387 */ /* 0x001fe80000100a00 */
[----:B------:R0:W-:Y:S04]  /*189380*/  STL.64 [R1+0x8], R18 ;  /* 0x0000081201007387 */ /* 0x0001e80000100a00 */
[----:B0-----:R-:W2:Y:S04]  /*189390*/  LDL.LU.64 R18, [R1+0x5448] ;  /* 0x0054480001127983 */ /* 0x001ea80000300a00 */
[----:B------:R-:W2:Y:S01]  /*1893a0*/  LDL.LU.64 R16, [R1+0x5440] ;  /* 0x0054400001107983 */ /* 0x000ea20000300a00 */
[----:B------:R-:W-:Y:S06]  /*1893b0*/  BAR.SYNC.DEFER_BLOCKING 0x0 ;  /* 0x0000000000007b1d */ /* 0x000fec0000010000 */
[----:B--2---:R0:W-:Y:S04]  /*1893c0*/  STSM.16.M88.4 [R28], R16 ;  /* 0x000000101c007844 */ /* 0x0041e80000000200 */
[----:B------:R1:W-:Y:S04]  /*1893d0*/  STSM.16.M88.4 [R28+0x200], R8 ;  /* 0x000200081c007844 */ /* 0x0003e80000000200 */
[----:B0-----:R-:W2:Y:S04]  /*1893e0*/  LDL.LU.64 R18, [R1+0x5438] ;  /* 0x0054380001127983 */ /* 0x001ea80000300a00 */
[----:B------:R-:W4:Y:S04]  /*1893f0*/  LDL.LU.64 R16, [R1+0x5430] ;  /* 0x0054300001107983 */ /* 0x000f280000300a00 */
[----:B-1----:R-:W2:Y:S04]  /*189400*/  LDL.LU.64 R10, [R1+0x5428] ;  /* 0x00542800010a7983 */ /* 0x002ea80000300a00 */
[----:B------:R-:W3:Y:S01]  /*189410*/  LDL.LU.64 R8, [R1+0x5420] ;  /* 0x0054200001087983 */ /* 0x000ee20000300a00 */
[----:B------:R-:W-:Y:S01]  /*189420*/  PRMT R24, R12, 0x5410, R0 ;  /* 0x000054100c187816 */ /* 0x000fe20000000000 */
[----:B------:R-:W-:Y:S01]  /*189430*/  BAR.SYNC.DEFER_BLOCKING 0x0 ;  /* 0x0000000000007b1d */ /* 0x000fe20000010000 */
[----:B----4-:R-:W-:-:S02]  /*189440*/  PRMT R25, R17, 0x5410, R15 ;  /* 0x0000541011197816 */ /* 0x010fc4000000000f */
[----:B---3--:R-:W-:Y:S02]  /*189450*/  PRMT R8, R8, 0x5410, R26 ;  /* 0x0000541008087816 */ /* 0x008fe4000000001a */
[----:B------:R-:W-:Y:S02]  /*189460*/  PRMT R9, R9, 0x5410, R27 ;  /* 0x0000541009097816 */ /* 0x000fe4000000001b */
[----:B--2---:R-:W-:Y:S02]  /*189470*/  PRMT R26, R18, 0x5410, R16 ;  /* 0x00005410121a7816 */ /* 0x004fe40000000010 */
[----:B------:R-:W-:Y:S02]  /*189480*/  PRMT R27, R5, 0x5410, R19 ;  /* 0x00005410051b7816 */ /* 0x000fe40000000013 */
[----:B------:R-:W0:Y:S04]  /*189490*/  LDS.128 R16, [R23] ;  /* 0x0000000017107984 */ /* 0x000e280000000c00 */
[----:B0-----:R-:W-:Y:S04]  /*1894a0*/  STL.64 [R1+0x320], R16 ;  /* 0x0003201001007387 */ /* 0x001fe80000100a00 */
[----:B------:R-:W-:Y:S04]  /*1894b0*/  STL.64 [R1+0x328], R18 ;  /* 0x0003281201007387 */ /* 0x000fe80000100a00 */
[----:B------:R-:W0:Y:S01]  /*1894c0*/  LDS.128 R16, [R23+0x400] ;  /* 0x0004000017107984 */ /* 0x000e220000000c00 */
[----:B------:R-:W-:Y:S01]  /*1894d0*/  BAR.SYNC.DEFER_BLOCKING 0x0 ;  /* 0x0000000000007b1d */ /* 0x000fe20000010000 */
[----:B------:R-:W-:-:S02]  /*1894e0*/  PRMT R10, R10, 0x5410, R2 ;  /* 0x000054100a0a7816 */ /* 0x000fc40000000002 */
[----:B------:R-:W-:-:S03]  /*1894f0*/  PRMT R11, R11, 0x5410, R3 ;  /* 0x000054100b0b7816 */ /* 0x000fc60000000003 */
[----:B------:R-:W2:Y:S04]  /*189500*/  LDL.LU R15, [R1+0x1824] ;  /* 0x00182400010f7983 */ /* 0x000ea80000300800 */
[----:B------:R-:W-:Y:S04]  /*189510*/  STSM.16.M88.4 [R28], R24 ;  /* 0x000000181c007844 */ /* 0x000fe80000000200 */
[----:B------:R-:W-:Y:S04]  /*189520*/  STSM.16.M88.4 [R28+0x200], R8 ;  /* 0x000200081c007844 */ /* 0x000fe80000000200 */
[----:B0-----:R0:W-:Y:S04]  /*189530*/  STL.64 [R1+0x3b0], R16 ;  /* 0x0003b01001007387 */ /* 0x0011e80000100a00 */
[----:B------:R1:W-:Y:S04]  /*189540*/  STL.64 [R1+0x3b8], R18 ;  /* 0x0003b81201007387 */ /* 0x0003e80000100a00 */
[----:B0-----:R-:W2:Y:S04]  /*189550*/  LDL.LU R17, [R1+0x19b0] ;  /* 0x0019b00001117983 */ /* 0x001ea80000300800 */
[----:B------:R-:W3:Y:S04]  /*189560*/  LDL.LU R16, [R1+0x181c] ;  /* 0x00181c0001107983 */ /* 0x000ee80000300800 */
[----:B-1----:R-:W3:Y:S04]  /*189570*/  LDL.LU R18, [R1+0x19ac] ;  /* 0x0019ac0001127983 */ /* 0x002ee80000300800 */
[----:B------:R-:W4:Y:S04]  /*189580*/  LDL.LU R19, [R1+0xee0] ;  /* 0x000ee00001137983 */ /* 0x000f280000300800 */
[----:B------:R-:W4:Y:S04]  /*189590*/  LDL.LU R5, [R1+0x15cc] ;  /* 0x0015cc0001057983 */ /* 0x000f280000300800 */
[----:B------:R-:W2:Y:S04]  /*1895a0*/  LDL.LU.64 R26, [R1+0x5418] ;  /* 0x00541800011a7983 */ /* 0x000ea80000300a00 */
[----:B------:R-:W3:Y:S04]  /*1895b0*/  LDL.LU.64 R24, [R1+0x5410] ;  /* 0x0054100001187983 */ /* 0x000ee80000300a00 */
[----:B------:R-:W4:Y:S04]  /*1895c0*/  LDL.LU R8, [R1+0x19e0] ;  /* 0x0019e00001087983 */ /* 0x000f280000300800 */
[----:B------:R-:W4:Y:S04]  /*1895d0*/  LDL.LU R9, [R1+0x19dc] ;  /* 0x0019dc0001097983 */ /* 0x000f280000300800 */
[----:B------:R-:W4:Y:S04]  /*1895e0*/  LDL.LU R2, [R1+0x1850] ;  /* 0x0018500001027983 */ /* 0x000f280000300800 */
[----:B------:R-:W4:Y:S04]  /*1895f0*/  LDL.LU R10, [R1+0x19d8] ;  /* 0x0019d800010a7983 */ /* 0x000f280000300800 */
[----:B------:R-:W4:Y:S04]  /*189600*/  LDL.LU R3, [R1+0x184c] ;  /* 0x00184c0001037983 */ /* 0x000f280000300800 */
[----:B------:R-:W4:Y:S01]  /*189610*/  LDL.LU R11, [R1+0x19d4] ;  /* 0x0019d400010b7983 */ /* 0x000f220000300800 */
[----:B------:R-:W-:-:S02]  /*189620*/  PRMT R7, R7, 0x5410, R20 ;  /* 0x0000541007077816 */ /* 0x000fc40000000014 */
[----:B------:R-:W-:Y:S02]  /*189630*/  PRMT R6, R6, 0x5410, R21 ;  /* 0x0000541006067816 */ /* 0x000fe40000000015 */
[----:B------:R-:W-:Y:S01]  /*189640*/  PRMT R13, R14, 0x5410, R13 ;  /* 0x000054100e0d7816 */ /* 0x000fe2000000000d */
[----:B------:R-:W-:Y:S01]  /*189650*/  BAR.SYNC.DEFER_BLOCKING 0x0 ;  /* 0x0000000000007b1d */ /* 0x000fe20000010000 */
[----:B--2---:R-:W-:Y:S02]  /*189660*/  PRMT R0, R27, 0x5410, R26 ;  /* 0x000054101b007816 */ /* 0x004fe4000000001a */
[----:B---3--:R-:W-:-:S03]  /*189670*/  PRMT R12, R25, 0x5410, R24 ;  /* 0x00005410190c7816 */ /* 0x008fc60000000018 */
[----:B----4-:R-:W-:Y:S04]  /*189680*/  STL.64 [R1+0x53f8], R10 ;  /* 0x0053f80a01007387 */ /* 0x010fe80000100a00 */
[----:B------:R0:W-:Y:S02]  /*189690*/  STL.64 [R1+0x53f0], R8 ;  /* 0x0053f00801007387 */ /* 0x0001e40000100a00 */
[----:B0-----:R-:W-:Y:S02]  /*1896a0*/  IMAD.MOV.U32 R9, RZ, RZ, R0 ;  /* 0x000000ffff097224 */ /* 0x001fe400078e0000 */
[----:B------:R-:W-:Y:S01]  /*1896b0*/  IMAD.MOV.U32 R8, RZ, RZ, R12 ;  /* 0x000000ffff087224 */ /* 0x000fe200078e000c */
[----:B------:R-:W2:Y:S04]  /*1896c0*/  LDL.LU R0, [R1+0x1848] ;  /* 0x0018480001007983 */ /* 0x000ea80000300800 */
[----:B------:R-:W2:Y:S04]  /*1896d0*/  LDL.LU R12, [R1+0x19d0] ;  /* 0x0019d000010c7983 */ /* 0x000ea80000300800 */
[----:B------:R-:W3:Y:S04]  /*1896e0*/  LDL.LU R20, [R1+0x1844] ;  /* 0x0018440001147983 */ /* 0x000ee80000300800 */
[----:B------:R-:W3:Y:S04]  /*1896f0*/  LDL.LU R21, [R1+0x19cc] ;  /* 0x0019cc0001157983 */ /* 0x000ee80000300800 */
[----:B------:R-:W4:Y:S04]  /*189700*/  LDL.LU R24, [R1+0x183c] ;  /* 0x00183c0001187983 */ /* 0x000f280000300800 */
[----:B------:R-:W4:Y:S04]  /*189710*/  LDL.LU R25, [R1+0x19c8] ;  /* 0x0019c80001197983 */ /* 0x000f280000300800 */
[----:B------:R-:W2:Y:S04]  /*189720*/  LDL.LU R26, [R1+0xee8] ;  /* 0x000ee800011a7983 */ /* 0x000ea80000300800 */
[----:B------:R-:W2:Y:S01]  /*189730*/  LDL.LU R27, [R1+0x15e4] ;  /* 0x0015e400011b7983 */ /* 0x000ea20000300800 */
[----:B------:R-:W-:-:S03]  /*189740*/  PRMT R10, R17, 0x5410, R15 ;  /* 0x00005410110a7816 */ /* 0x000fc6000000000f */
[----:B--2---:R0:W-:Y:S04]  /*189750*/  STL.64 [R1+0x5408], R26 ;  /* 0x0054081a01007387 */ /* 0x0041e80000100a00 */
[----:B----4-:R-:W-:Y:S01]  /*189760*/  STL.64 [R1+0x5400], R24 ;  /* 0x0054001801007387 */ /* 0x010fe20000100a00 */
[----:B0-----:R-:W-:-:S03]  /*189770*/  IMAD.MOV.U32 R27, RZ, RZ, R13 ;  /* 0x000000ffff1b7224 */ /* 0x001fc600078e000d */
[----:B------:R-:W2:Y:S04]  /*189780*/  LDL.LU R13, [R1+0x1878] ;  /* 0x00187800010d7983 */ /* 0x000ea80000300800 */
[----:B------:R-:W4:Y:S04]  /*189790*/  LDL.LU R14, [R1+0x19fc] ;  /* 0x0019fc00010e7983 */ /* 0x000f280000300800 */
[----:B------:R-:W4:Y:S01]  /*1897a0*/  LDL.LU R15, [R1+0x1874] ;  /* 0x00187400010f7983 */ /* 0x000f220000300800 */
[----:B------:R-:W-:Y:S02]  /*1897b0*/  PRMT R11, R18, 0x5410, R16 ;  /* 0x00005410120b7816 */ /* 0x000fe40000000010 */
[----:B------:R-:W-:Y:S01]  /*1897c0*/  PRMT R5, R5, 0x5410, R19 ;  /* 0x0000541005057816 */ /* 0x000fe20000000013 */
[----:B----4-:R0:W-:Y:S04]  /*1897d0*/  STL.64 [R1+0x53d8], R14 ;  /* 0x0053d80e01007387 */ /* 0x0101e80000100a00 */
[----:B0-----:R-:W4:Y:S04]  /*1897e0*/  LDL.LU R14, [R1+0x1858] ;  /* 0x00185800010e7983 */ /* 0x001f280000300800 */
[----:B------:R-:W4:Y:S04]  /*1897f0*/  LDL.LU R15, [R1+0x1854] ;  /* 0x00185400010f7983 */ /* 0x000f280000300800 */
[----:B--2---:R-:W-:Y:S04]  /*189800*/  STL [R1+0x53d0], R13 ;  /* 0x0053d00d01007387 */ /* 0x004fe80000100800 */
[----:B------:R-:W2:Y:S04]  /*189810*/  LDL.LU R17, [R1+0x19f8] ;  /* 0x0019f80001117983 */ /* 0x000ea80000300800 */
[----:B------:R-:W2:Y:S04]  /*189820*/  LDL.LU R16, [R1+0x1870] ;  /* 0x0018700001107983 */ /* 0x000ea80000300800 */
[----:B------:R-:W3:Y:S04]  /*189830*/  LDL.LU R18, [R1+0x19f4] ;  /* 0x0019f40001127983 */ /* 0x000ee80000300800 */
[----:B------:R-:W3:Y:S04]  /*189840*/  LDL.LU R19, [R1+0x186c] ;  /* 0x00186c0001137983 */ /* 0x000ee80000300800 */
[----:B---3--:R-:W-:Y:S04]  /*189850*/  STL.64 [R1+0x53e8], R18 ;  /* 0x0053e81201007387 */ /* 0x008fe80000100a00 */
[----:B--2---:R0:W-:Y:S02]  /*189860*/  STL.64 [R1+0x53e0], R16 ;  /* 0x0053e01001007387 */ /* 0x0041e40000100a00 */
[----:B0-----:R-:W-:-:S02]  /*189870*/  IMAD.MOV.U32 R16, RZ, RZ, R27 ;  /* 0x000000ffff107224 */ /* 0x001fc400078e001b */
[----:B------:R-:W0:Y:S01]  /*189880*/  LDS.128 R24, [R23] ;  /* 0x0000000017187984 */ /* 0x000e220000000c00 */
[----:B------:R-:W-:Y:S02]  /*189890*/  IMAD.MOV.U32 R19, RZ, RZ, R5 ;  /* 0x000000ffff137224 */ /* 0x000fe400078e0005 */
[----:B------:R-:W-:Y:S01]  /*1898a0*/  IMAD.MOV.U32 R18, RZ, RZ, R6 ;  /* 0x000000ffff127224 */ /* 0x000fe200078e0006 */
[----:B------:R-:W2:Y:S01]  /*1898b0*/  LDL.LU R5, [R1+0x19f0] ;  /* 0x0019f00001057983 */ /* 0x000ea20000300800 */
[----:B------:R-:W-:-:S03]  /*1898c0*/  IMAD.MOV.U32 R17, RZ, RZ, R7 ;  /* 0x000000ffff117224 */ /* 0x000fc600078e0007 */
[----:B------:R-:W3:Y:S04]  /*1898d0*/  LDL.LU R6, [R1+0x1868] ;  /* 0x0018680001067983 */ /* 0x000ee80000300800 */
[----:B------:R-:W3:Y:S04]  /*1898e0*/  LDL.LU R7, [R1+0x19ec] ;  /* 0x0019ec0001077983 */ /* 0x000ee80000300800 */
[----:B0-----:R-:W-:Y:S04]  /*1898f0*/  STL.64 [R1+0x390], R24 ;  /* 0x0003901801007387 */ /* 0x001fe80000100a00 */
[----:B------:R-:W-:Y:S04]  /*189900*/  STL.64 [R1+0x398], R26 ;  /* 0x0003981a01007387 */ /* 0x000fe80000100a00 */
[----:B------:R-:W0:Y:S01]  /*189910*/  LDS.128 R24, [R23+0x400] ;  /* 0x0004000017187984 */ /* 0x000e220000000c00 */
[----:B------:R-:W-:Y:S06]  /*189920*/  BAR.SYNC.DEFER_BLOCKING 0x0 ;  /* 0x0000000000007b1d */ /* 0x000fec0000010000 */
[----:B------:R-:W-:Y:S04]  /*189930*/  STSM.16.M88.4 [R28], R8 ;  /* 0x000000081c007844 */ /* 0x000fe80000000200 */
[----:B0-----:R-:W-:Y:S04]  /*189940*/  STL.64 [R1+0x380], R24 ;  /* 0x0003801801007387 */ /* 0x001fe80000100a00 */
[----:B------:R0:W-:Y:S04]  /*189950*/  STL.64 [R1+0x388], R26 ;  /* 0x0003881a01007387 */ /* 0x0001e80000100a00 */
[----:B0-----:R-:W2:Y:S04]  /*189960*/  LDL.LU.64 R26, [R1+0x5408] ;  /* 0x00540800011a7983 */ /* 0x001ea80000300a00 */
[----:B------:R-:W3:Y:S04]  /*189970*/  LDL.LU.64 R24, [R1+0x5400] ;  /* 0x0054000001187983 */ /* 0x000ee80000300a00 */
[----:B------:R-:W2:Y:S04]  /*189980*/  LDL.LU.64 R10, [R1+0x53f8] ;  /* 0x0053f800010a7983 */ /* 0x000ea80000300a00 */
[----:B------:R-:W4:Y:S04]  /*189990*/  LDL.LU.64 R8, [R1+0x53f0] ;  /* 0x0053f00001087983 */ /* 0x000f280000300a00 */
[----:B------:R-:W-:Y:S01]  /*1899a0*/  STSM.16.M88.4 [R28+0x200], R16 ;  /* 0x000200101c007844 */ /* 0x000fe20000000200 */
[----:B------:R-:W-:Y:S06]  /*1899b0*/  BAR.SYNC.DEFER_BLOCKING 0x0 ;  /* 0x0000000000007b1d */ /* 0x000fec0000010000 */
[----:B------:R-:W0:Y:S01]  /*1899c0*/  LDS.128 R16, [R23] ;  /* 0x0000000017107984 */ /* 0x000e220000000c00 */
[----:B------:R-:W-:-:S03]  /*1899d0*/  PRMT R13, R21, 0x5410, R20 ;  /* 0x00005410150d7816 */ /* 0x000fc60000000014 */
[----:B------:R-:W2:Y:S04]  /*1899e0*/  LDL.LU R20, [R1+0x1864] ;  /* 0x0018640001147983 */ /* 0x000ea80000300800 */
[----:B------:R-:W2:Y:S04]  /*1899f0*/  LDL.LU R21, [R1+0x19e8] ;  /* 0x0019e80001157983 */ /* 0x000ea80000300800 */
[----:B0-----:R-:W-:Y:S04]  /*189a00*/  STL.64 [R1+0x370], R16 ;  /* 0x0003701001007387 */ /* 0x001fe80000100a00 */
[----:B------:R-:W-:Y:S04]  /*189a10*/  STL.64 [R1+0x378], R18 ;  /* 0x0003781201007387 */ /* 0x000fe80000100a00 */
[----:B------:R-:W0:Y:S01]  /*189a20*/  LDS.128 R16, [R23+0x400] ;  /* 0x0004000017107984 */ /* 0x000e220000000c00 */
[----:B------:R-:W-:Y:S01]  /*189a30*/  PRMT R12, R12, 0x5410, R0 ;  /* 0x000054100c0c7816 */ /* 0x000fe20000000000 */
[----:B------:R-:W-:Y:S01]  /*189a40*/  BAR.SYNC.DEFER_BLOCKING 0x0 ;  /* 0x0000000000007b1d */ /* 0x000fe20000010000 */
[----:B----4-:R-:W-:-:S02]  /*189a50*/  PRMT R8, R8, 0x5410, R14 ;  /* 0x0000541008087816 */ /* 0x010fc4000000000e */
[----:B---3--:R-:W-:Y:S02]  /*189a60*/  PRMT R14, R25, 0x5410, R24 ;  /* 0x00005410190e7816 */ /* 0x008fe40000000018 */
[----:B------:R-:W-:Y:S01]  /*189a70*/  PRMT R9, R9, 0x5410, R15 ;  /* 0x0000541009097816 */ /* 0x000fe2000000000f */
[----:B------:R-:W3:Y:S01]  /*189a80*/  LDL.LU R24, [R1+0x185c] ;  /* 0x00185c0001187983 */ /* 0x000ee20000300800 */
[----:B--2---:R-:W-:-:S03]  /*189a90*/  PRMT R15, R27, 0x5410, R26 ;  /* 0x000054101b0f7816 */ /* 0x004fc6000000001a */
[----:B------:R-:W3:Y:S04]  /*189aa0*/  LDL.LU R25, [R1+0x19e4] ;  /* 0x0019e40001197983 */ /* 0x000ee80000300800 */
[----:B------:R-:W2:Y:S01]  /*189ab0*/  LDL.LU R26, [R1+0xeec] ;  /* 0x000eec00011a7983 */ /* 0x000ea20000300800 */
[----:B------:R-:W-:-:S03]  /*189ac0*/  PRMT R10, R10, 0x5410, R2 ;  /* 0x000054100a0a7816 */ /* 0x000fc60000000002 */
[----:B------:R-:W2:Y:S01]  /*189ad0*/  LDL.LU R27, [R1+0x15ec] ;  /* 0x0015ec00011b7983 */ /* 0x000ea20000300800 */
[----:B------:R-:W-:-:S03]  /*189ae0*/  PRMT R11, R11, 0x5410, R3 ;  /* 0x000054100b0b7816 */ /* 0x000fc60000000003 */
[----:B0-----:R-:W-:Y:S04]  /*189af0*/  STL.64 [R1+0x360], R16 ;  /* 0x0003601001007387 */ /* 0x001fe80000100a00 */
[----:B------:R0:W-:Y:S04]  /*189b00*/  STL.64 [R1+0x368], R18 ;  /* 0x0003681201007387 */ /* 0x0001e80000100a00 */
[----:B------:R1:W-:Y:S04]  /*189b10*/  STSM.16.M88.4 [R28], R12 ;  /* 0x0000000c1c007844 */ /* 0x0003e80000000200 */
[----:B0-----:R-:W4:Y:S04]  /*189b20*/  LDL.LU.64 R18, [R1+0x53e8] ;  /* 0x0053e80001127983 */ /* 0x001f280000300a00 */
[----:B------:R-:W4:Y:S04]  /*189b30*/  LDL.LU.64 R16, [R1+0x53e0] ;  /* 0x0053e00001107983 */ /* 0x000f280000300a00 */
[----:B-1----:R-:W3:Y:S01]  /*189b40*/  LDL.LU.64 R14, [R1+0x53d8] ;  /* 0x0053d800010e7983 */ /* 0x002ee20000300a00 */
[----:B------:R-:W-:-:S03]  /*189b50*/  PRMT R12, R7, 0x5410, R6 ;  /* 0x00005410070c7816 */ /* 0x000fc60000000006 */
[----:B------:R-:W2:Y:S04]  /*189b60*/  LDL.LU R13, [R1+0x53d0] ;  /* 0x0053d000010d7983 */ /* 0x000ea80000300800 */
[----:B------:R-:W2:Y:S04]  /*189b70*/  LDL.LU R6, [R1+0x189c] ;  /* 0x00189c0001067983 */ /* 0x000ea80000300800 */
[----:B------:R0:W-:Y:S04]  /*189b80*/  STSM.16.M88.4 [R28+0x200], R8 ;  /* 0x000200081c007844 */ /* 0x0001e80000000200 */
[----:B------:R-:W2:Y:S04]  /*189b90*/  LDL.LU R7, [R1+0x1a18] ;  /* 0x001a180001077983 */ /* 0x000ea80000300800 */
[----:B0-----:R-:W2:Y:S04]  /*189ba0*/  LDL.LU R9, [R1+0x1a14] ;  /* 0x001a140001097983 */ /* 0x001ea80000300800 */
[----:B------:R-:W2:Y:S04]  /*189bb0*/  LDL.LU R10, [R1+0x1a08] ;  /* 0x001a0800010a7983 */ /* 0x000ea80000300800 */
[----:B------:R-:W2:Y:S01]  /*189bc0*/  LDL.LU R11, [R1+0x1a04] ;  /* 0x001a0400010b7983 */ /* 0x000ea20000300800 */
[----:B------:R-:W-:Y:S01]  /*189bd0*/  BAR.SYNC.DEFER_BLOCKING 0x0 ;  /* 0x0000000000007b1d */ /* 0x000fe20000010000 */
[----:B----4-:R-:W-:-:S02]  /*189be0*/  PRMT R0, R18, 0x5410, R16 ;  /* 0x0000541012007816 */ /* 0x010fc40000000010 */
[----:B---3--:R-:W-:Y:S02]  /*189bf0*/  PRMT R2, R17, 0x5410, R15 ;  /* 0x0000541011027816 */ /* 0x008fe4000000000f */
[----:B--2---:R-:W-:Y:S02]  /*189c00*/  PRMT R3, R14, 0x5410, R13 ;  /* 0x000054100e037816 */ /* 0x004fe4000000000d */
[----:B------:R-:W-:-:S03]  /*189c10*/  PRMT R13, R5, 0x5410, R19 ;  /* 0x00005410050d7816 */ /* 0x000fc60000000013 */
[----:B------:R-:W-:Y:S01]  /*189c20*/  IMAD.MOV.U32 R8, RZ, RZ, R3 ;  /* 0x000000ffff087224 */ /* 0x000fe200078e0003 */
[----:B------:R0:W-:Y:S04]  /*189c30*/  STL.64 [R1+0x53b8], R10 ;  /* 0x0053b80a01007387 */ /* 0x0001e80000100a00 */
[----:B------:R1:W-:Y:S01]  /*189c40*/  STL [R1+0x53b4], R9 ;  /* 0x0053b40901007387 */ /* 0x0003e20000100800 */
[----:B0-----:R-:W-:Y:S02]  /*189c50*/  IMAD.MOV.U32 R10, RZ, RZ, R0 ;  /* 0x000000ffff0a7224 */ /* 0x001fe400078e0000 */
[----:B-1----:R-:W-:Y:S02]  /*189c60*/  IMAD.MOV.U32 R9, RZ, RZ, R2 ;  /* 0x000000ffff097224 */ /* 0x002fe400078e0002 */
[----:B------:R-:W2:Y:S04]  /*189c70*/  LDL.LU R2, [R1+0x1a0c] ;  /* 0x001a0c0001027983 */ /* 0x000ea80000300800 */
[----:B------:R-:W3:Y:S04]  /*189c80*/  LDL.LU R3, [R1+0x187c] ;  /* 0x00187c0001037983 */ /* 0x000ee80000300800 */
[----:B------:R-:W3:Y:S04]  /*189c90*/  LDL.LU R0, [R1+0x1a00] ;  /* 0x001a000001007983 */ /* 0x000ee80000300800 */
[----:B------:R-:W4:Y:S04]  /*189ca0*/  LDL.LU R17, [R1+0x3ec] ;  /* 0x0003ec0001117983 */ /* 0x000f280000300800 */
[----:B------:R-:W2:Y:S04]  /*189cb0*/  LDL.LU R5, [R1+0xf5c] ;  /* 0x000f5c0001057983 */ /* 0x000ea80000300800 */
[----:B------:R-:W-:Y:S04]  /*189cc0*/  STL.64 [R1+0x53c8], R6 ;  /* 0x0053c80601007387 */ /* 0x000fe80000100a00 */
[----:B--2---:R0:W-:Y:S02]  /*189cd0*/  STL.64 [R1+0x53c0], R4 ;  /* 0x0053c00401007387 */ /* 0x0041e40000100a00 */
[----:B0-----:R-:W-:-:S02]  /*189ce0*/  IMAD.MOV.U32 R4, RZ, RZ, R13 ;  /* 0x000000ffff047224 */ /* 0x001fc400078e000d */
[----:B------:R-:W-:Y:S02]  /*189cf0*/  IMAD.MOV.U32 R5, RZ, RZ, R12 ;  /* 0x000000ffff057224 */ /* 0x000fe400078e000c */
[----:B------:R-:W2:Y:S04]  /*189d00*/  LDL.LU.64 R12, [R1+0x2cc0] ;  /* 0x002cc000010c7983 */ /* 0x000ea80000300a00 */
[----:B------:R-:W3:Y:S01]  /*189d10*/  LDL.LU.64 R14, [R1+0x2cb8] ;  /* 0x002cb800010e7983 */ /* 0x000ee20000300a00 */
[----:B------:R-:W-:Y:S02]  /*189d20*/  PRMT R7, R25, 0x5410, R24 ;  /* 0x0000541019077816 */ /* 0x000fe40000000018 */
[----:B------:R-:W-:Y:S02]  /*189d30*/  PRMT R11, R27, 0x5410, R26 ;  /* 0x000054101b0b7816 */ /* 0x000fe4000000001a */
[----:B------:R-:W0:Y:S04]  /*189d40*/  LDS.128 R24, [R23] ;  /* 0x0000000017187984 */ /* 0x000e280000000c00 */
[----:B---3--:R1:W-:Y:S04]  /*189d50*/  STL.64 [R1+0x5398], R14 ;  /* 0x0053980e01007387 */ /* 0x0083e80000100a00 */
[----:B-1----:R-:W3:Y:S04]  /*189d60*/  LDL.LU R14, [R1+0x1a10] ;  /* 0x001a1000010e7983 */ /* 0x002ee80000300800 */
[----:B------:R-:W4:Y:S04]  /*189d70*/  LDL.LU R15, [R1+0x1884] ;  /* 0x00188400010f7983 */ /* 0x000f280000300800 */
[----:B--2---:R1:W-:Y:S04]  /*189d80*/  STL.64 [R1+0x5390], R12 ;  /* 0x0053900c01007387 */ /* 0x0043e80000100a00 */
[----:B-1----:R-:W2:Y:S04]  /*189d90*/  LDL.LU R12, [R1+0x188c] ;  /* 0x00188c00010c7983 */ /* 0x002ea80000300800 */
[----:B------:R-:W3:Y:S04]  /*189da0*/  LDL.LU R13, [R1+0x1888] ;  /* 0x00188800010d7983 */ /* 0x000ee80000300800 */
[----:B------:R-:W4:Y:S04]  /*189db0*/  LDL.LU R16, [R1+0x3c4] ;  /* 0x0003c40001107983 */ /* 0x000f280000300800 */
[----:B------:R-:W2:Y:S01]  /*189dc0*/  LDL.LU.64 R18, [R1+0x2cb0] ;  /* 0x002cb00001127983 */ /* 0x000ea20000300a00 */
[----:B------:R-:W-:-:S03]  /*189dd0*/  PRMT R6, R21, 0x5410, R20 ;  /* 0x0000541015067816 */ /* 0x000fc60000000014 */
[----:B--2---:R1:W-:Y:S04]  /*189de0*/  STL.64 [R1+0x53a8], R18 ;  /* 0x0053a81201007387 */ /* 0x0043e80000100a00 */
[----:B0-----:R-:W-:Y:S04]  /*189df0*/  STL.64 [R1+0x350], R24 ;  /* 0x0003501801007387 */ /* 0x001fe80000100a00 */
[----:B------:R-:W-:Y:S04]  /*189e00*/  STL.64 [R1+0x358], R26 ;  /* 0x0003581a01007387 */ /* 0x000fe80000100a00 */
[----:B------:R-:W0:Y:S01]  /*189e10*/  LDS.128 R24, [R23+0x400] ;  /* 0x0004000017187984 */ /* 0x000e220000000c00 */
[----:B------:R-:W-:Y:S06]  /*189e20*/  BAR.SYNC.DEFER_BLOCKING 0x0 ;  /* 0x0000000000007b1d */ /* 0x000fec0000010000 */
[----:B-1----:R-:W2:Y:S04]  /*189e30*/  LDL.LU R18, [R1+0x1890] ;  /* 0x0018900001127983 */ /* 0x002ea80000300800 */
[----:B------:R-:W3:Y:S04]  /*189e40*/  LDL R19, [R1+0xd80] ;  /* 0x000d800001137983 */ /* 0x000ee80000100800 */
[----:B----4-:R1:W-:Y:S04]  /*189e50*/  STL [R1+0x53a0], R16 ;  /* 0x0053a01001007387 */ /* 0x0103e80000100800 */
[----:B-1----:R-:W4:Y:S04]  /*189e60*/  LDL.LU R16, [R1+0x1898] ;  /* 0x0018980001107983 */ /* 0x002f280000300800 */
[----:B------:R-:W2:Y:S04]  /*189e70*/  LDL.LU.64 R20, [R1+0x2ca8] ;  /* 0x002ca80001147983 */ /* 0x000ea80000300a00 */
[----:B------:R-:W-:Y:S04]  /*189e80*/  STSM.16.M88.4 [R28], R4 ;  /* 0x000000041c007844 */ /* 0x000fe80000000200 */
[----:B0-----:R0:W-:Y:S04]  /*189e90*/  STL.64 [R1+0x340], R24 ;  /* 0x0003401801007387 */ /* 0x0011e80000100a00 */
[----:B------:R1:W-:Y:S04]  /*189ea0*/  STL.64 [R1+0x348], R26 ;  /* 0x0003481a01007387 */ /* 0x0003e80000100a00 */
[----:B------:R1:W-:Y:S04]  /*189eb0*/  STSM.16.M88.4 [R28+0x200], R8 ;  /* 0x000200081c007844 */ /* 0x0003e80000000200 */
[----:B0-----:R-:W2:Y:S04]  /*189ec0*/  LDL.LU.64 R24, [R1+0x2ca0] ;  /* 0x002ca00001187983 */ /* 0x001ea80000300a00 */
[----:B------:R-:W2:Y:S04]  /*189ed0*/  LDL.LU.64 R6, [R1+0x53c8] ;  /* 0x0053c80001067983 */ /* 0x000ea80000300a00 */
[----:B------:R-:W2:Y:S04]  /*189ee0*/  LDL.LU.64 R4, [R1+0x53c0] ;  /* 0x0053c00001047983 */ /* 0x000ea80000300a00 */
[----:B-1----:R-:W2:Y:S04]  /*189ef0*/  LDL.LU.64 R26, [R1+0x2c98] ;  /* 0x002c9800011a7983 */ /* 0x002ea80000300a00 */
[----:B------:R-:W4:Y:S04]  /*189f00*/  LDL.LU.64 R10, [R1+0x53b8] ;  /* 0x0053b800010a7983 */ /* 0x000f280000300a00 */
[----:B------:R-:W2:Y:S01]  /*189f10*/  LDL.LU R9, [R1+0x53b4] ;  /* 0x0053b40001097983 */ /* 0x000ea20000300800 */
[----:B------:R-:W-:Y:S01]  /*189f20*/  BAR.SYNC.DEFER_BLOCKING 0x0 ;  /* 0x0000000000007b1d */ /* 0x000fe20000010000 */
[----:B---3--:R-:W-:-:S02]  /*189f30*/  ISETP.LT.AND P6, PT, R19, UR27, !P6 ;  /* 0x0000001b13007c0c */ /* 0x008fc4000f7c1270 */
[----:B----4-:R-:W-:Y:S02]  /*189f40*/  PRMT R11, R11, 0x5410, R12 ;  /* 0x000054100b0b7816 */ /* 0x010fe4000000000c */
[----:B------:R-:W-:Y:S02]  /*189f50*/  PRMT R12, R14, 0x5410, R13 ;  /* 0x000054100e0c7816 */ /* 0x000fe4000000000d */
[----:B------:R-:W-:Y:S02]  /*189f60*/  PRMT R13, R2, 0x5410, R15 ;  /* 0x00005410020d7816 */ /* 0x000fe4000000000f */
[----:B--2---:R-:W-:Y:S02]  /*189f70*/  PRMT R9, R9, 0x5410, R16 ;  /* 0x0000541009097816 */ /* 0x004fe40000000010 */
[----:B------:R-:W-:Y:S02]  /*189f80*/  PRMT R10, R10, 0x5410, R18 ;  /* 0x000054100a0a7816 */ /* 0x000fe40000000012 */
[----:B------:R-:W-:-:S02]  /*189f90*/  PRMT R15, R5, 0x5410, R17 ;  /* 0x00005410050f7816 */ /* 0x000fc40000000011 */
[----:B------:R-:W0:Y:S01]  /*189fa0*/  LDS.128 R16, [R23] ;  /* 0x0000000017107984 */ /* 0x000e220000000c00 */
[----:B------:R-:W-:-:S03]  /*189fb0*/  PRMT R8, R7, 0x5410, R6 ;  /* 0x0000541007087816 */ /* 0x000fc60000000006 */
[----:B------:R-:W2:Y:S04]  /*189fc0*/  LDL.LU.64 R6, [R1+0x2c90] ;  /* 0x002c900001067983 */ /* 0x000ea80000300a00 */
[----:B0-----:R-:W-:Y:S04]  /*189fd0*/  STL.64 [R1+0x330], R16 ;  /* 0x0003301001007387 */ /* 0x001fe80000100a00 */
[----:B------:R-:W-:Y:S04]  /*189fe0*/  STL.64 [R1+0x338], R18 ;  /* 0x0003381201007387 */ /* 0x000fe80000100a00 */
[----:B------:R0:W1:Y:S01]  /*189ff0*/  LDS.128 R16, [R23+0x400] ;  /* 0x0004000017107984 */ /* 0x0000620000000c00 */
[----:B------:R-:W-:Y:S01]  /*18a000*/  PRMT R14, R0, 0x5410, R3 ;  /* 0x00005410000e7816 */ /* 0x000fe20000000003 */
[----:B------:R-:W-:Y:S06]  /*18a010*/  BAR.SYNC.DEFER_BLOCKING 0x0 ;  /* 0x0000000000007b1d */ /* 0x000fec0000010000 */
[----:B0-----:R-:W3:Y:S04]  /*18a020*/  LDL.LU R23, [R1+0x53b0] ;  /* 0x0053b00001177983 */ /* 0x001ee80000300800 */
[----:B------:R-:W-:Y:S04]  /*18a030*/  STSM.16.M88.4 [R28], R12 ;  /* 0x0000000c1c007844 */ /* 0x000fe80000000200 */
[----:B-1----:R-:W-:Y:S04]  /*18a040*/  STL.64 [R1+0x3d0], R16 ;  /* 0x0003d01001007387 */ /* 0x002fe80000100a00 */
[----:B------:R0:W-:Y:S04]  /*18a050*/  STL.64 [R1+0x3d8], R18 ;  /* 0x0003d81201007387 */ /* 0x0001e80000100a00 */
[----:B0-----:R-:W4:Y:S04]  /*18a060*/  LDL.LU.64 R18, [R1+0x53a8] ;  /* 0x0053a80001127983 */ /* 0x001f280000300a00 */
[----:B------:R-:W2:Y:S04]  /*18a070*/  LDL.LU R16, [R1+0x53a0] ;  /* 0x0053a00001107983 */ /* 0x000ea80000300800 */
[----:B------:R-:W3:Y:S04]  /*18a080*/  LDL.LU.64 R14, [R1+0x5398] ;  /* 0x00539800010e7983 */ /* 0x000ee80000300a00 */
[----:B------:R-:W4:Y:S04]  /*18a090*/  LDL.LU.64 R12, [R1+0x5390] ;  /* 0x00539000010c7983 */ /* 0x000f280000300a00 */
[----:B------:R0:W-:Y:S04]  /*18a0a0*/  STSM.16.M88.4 [R28+0x200], R8 ;  /* 0x000200081c007844 */ /* 0x0001e80000000200 */
[----:B0-----:R-:W2:Y:S01]  /*18a0b0*/  LDL.LU.64 R8, [R1+0x5388] ;  /* 0x0053880001087983 */ /* 0x001ea20000300a00 */
[C---:B------:R-:W-:Y:S01]  /*18a0c0*/  PRMT R0, R29.reuse, 0x7770, RZ ;  /* 0x000077701d007816 */ /* 0x040fe200000000ff */
[----:B------:R-:W-:Y:S01]  /*18a0d0*/  BAR.SYNC.DEFER_BLOCKING 0x0 ;  /* 0x0000000000007b1d */ /* 0x000fe20000010000 */
[----:B------:R-:W-:-:S05]  /*18a0e0*/  PRMT R28, R29, 0x7771, RZ ;  /* 0x000077711d1c7816 */ /* 0x000fca00000000ff */
[----:B----4-:R-:W-:Y:S04]  /*18a0f0*/  @P6 STG.E.U8 desc[UR46][R12.64], R0 ;  /* 0x000000000c006986 */ /* 0x010fe8000c10112e */
[----:B---3--:R0:W-:Y:S02]  /*18a100*/  @P5 STG.E.U8 desc[UR46][R14.64], R28 ;  /* 0x0000001c0e005986 */ /* 0x0081e4000c10112e */
[----:B0-----:R-:W-:-:S05]  /*18a110*/  PRMT R28, R29, 0x7772, RZ ;  /* 0x000077721d1c7816 */ /* 0x001fca00000000ff */
[----:B------:R0:W-:Y:S02]  /*18a120*/  @P4 STG.E.U8 desc[UR46][R18.64], R28 ;  /* 0x0000001c12004986 */ /* 0x0001e4000c10112e */
[----:B0-----:R-:W-:Y:S02]  /*18a130*/  PRMT R28, R29, 0x7773, RZ ;  /* 0x000077731d1c7816 */ /* 0x001fe400000000ff */
[----:B------:R-:W3:Y:S04]  /*18a140*/  LDL.LU R29, [R1+0x5380] ;  /* 0x00538000011d7983 */ /* 0x000ee80000300800 */
[----:B------:R2:W-:Y:S02]  /*18a150*/  @P3 STG.E.U8 desc[UR46][R20.64], R28 ;  /* 0x0000001c14003986 */ /* 0x0005e4000c10112e */
[----:B--2---:R-:W-:-:S05]  /*18a160*/  PRMT R28, R16, 0x7770, RZ ;  /* 0x00007770101c7816 */ /* 0x004fca00000000ff */
[----:B------:R0:W-:Y:S02]  /*18a170*/  @P2 STG.E.U8 desc[UR46][R24.64], R28 ;  /* 0x0000001c18002986 */ /* 0x0001e4000c10112e */
[C---:B0-----:R-:W-:Y:S02]  /*18a180*/  PRMT R28, R16.reuse, 0x7771, RZ ;  /* 0x00007771101c7816 */ /* 0x041fe400000000ff */
[----:B------:R-:W2:Y:S04]  /*18a190*/  LDL.LU.64 R24, [R1+0x2c88] ;  /* 0x002c880001187983 */ /* 0x000ea80000300a00 */
[----:B------:R0:W-:Y:S02]  /*18a1a0*/  @P1 STG.E.U8 desc[UR46][R26.64], R28 ;  /* 0x0000001c1a001986 */ /* 0x0001e4000c10112e */
[----:B0-----:R-:W-:-:S02]  /*18a1b0*/  PRMT R28, R16, 0x7772, RZ ;  /* 0x00007772101c7816 */ /* 0x001fc400000000ff */
[----:B------:R-:W4:Y:S04]  /*18a1c0*/  LDL.LU.64 R26, [R1+0x2c80] ;  /* 0x002c8000011a7983 */ /* 0x000f280000300a00 */
[----:B------:R0:W-:Y:S04]  /*18a1d0*/  @P0 STG.E.U8 desc[UR46][R6.64], R28 ;  /* 0x0000001c06000986 */ /* 0x0001e8000c10112e */
[----:B0-----:R-:W3:Y:S04]  /*18a1e0*/  LDL.LU.64 R6, [R1+0x2c78] ;  /* 0x002c780001067983 */ /* 0x001ee80000300a00 */
[----:B------:R-:W3:Y:S04]  /*18a1f0*/  LDL.LU.64 R18, [R1+0x2c70] ;  /* 0x002c700001127983 */ /* 0x000ee80000300a00 */
[----:B------:R-:W4:Y:S01]  /*18a200*/  LDL.LU R5, [R1+0x3c8] ;  /* 0x0003c80001057983 */ /* 0x000f220000300800 */
[----:B------:R-:W-:-:S02]  /*18a210*/  LOP3.LUT P6, RZ, R8, 0x200, RZ, 0xc0, !PT ;  /* 0x0000020008ff7812 */ /* 0x000fc400078cc0ff */
[----:B------:R-:W-:Y:S01]  /*18a220*/  LOP3.LUT R23, R23, 0xefffffff, RZ, 0xc0, !PT ;  /* 0xefffffff17177812 */ /* 0x000fe200078ec0ff */
[----:B------:R-:W3:Y:S01]  /*18a230*/  LDL.LU.64 R20, [R1+0x2c68] ;  /* 0x002c680001147983 */ /* 0x000ee20000300a00 */
[C---:B------:R-:W-:Y:S02]  /*18a240*/  LOP3.LUT P3, RZ, R9.reuse, 0x40000, RZ, 0xc0, !PT ;  /* 0x0004000009ff7812 */ /* 0x040fe4000786c0ff */
[----:B------:R-:W-:Y:S01]  /*18a250*/  LOP3.LUT P2, RZ, R9, 0x80000, RZ, 0xc0, !PT ;  /* 0x0008000009ff7812 */ /* 0x000fe2000784c0ff */
[----:B------:R-:W3:Y:S06]  /*18a260*/  LDL.LU R10, [R1+0x3cc] ;  /* 0x0003cc00010a7983 */ /* 0x000eec0000300800 */
[----:B------:R-:W-:-:S02]  /*18a270*/  @P6 LOP3.LUT R23, R23, 0x10000000, RZ, 0xfc, !PT ;  /* 0x1000000017176812 */ /* 0x000fc400078efcff */
[----:B------:R-:W-:Y:S02]  /*18a280*/  LOP3.LUT P6, RZ, R8, 0x100, RZ, 0xc0, !PT ;  /* 0x0000010008ff7812 */ /* 0x000fe400078cc0ff */
[----:B------:R-:W-:-:S11]  /*18a290*/  LOP3.LUT R23, R23, 0xdfffffff, RZ, 0xc0, !PT ;  /* 0xdfffffff17177812 */ /* 0x000fd600078ec0ff */
[----:B------:R-:W-:Y:S02]  /*18a2a0*/  @P6 LOP3.LUT R23, R23, 0x20000000, RZ, 0xfc, !PT ;  /* 0x2000000017176812 */ /* 0x000fe400078efcff */
[----:B------:R-:W-:Y:S02]  /*18a2b0*/  LOP3.LUT P6, RZ, R8, 0x40, RZ, 0xc0, !PT ;  /* 0x0000004008ff7812 */ /* 0x000fe400078cc0ff */
[----:B------:R-:W-:Y:S02]  /*18a2c0*/  LOP3.LUT R23, R23, 0xbfffffff, RZ, 0xc0, !PT ;  /* 0xbfffffff17177812 */ /* 0x000fe400078ec0ff */
[----:B------:R-:W-:-:S09]  /*18a2d0*/  PRMT R28, R16, 0x7773, RZ ;  /* 0x00007773101c7816 */ /* 0x000fd200000000ff */
[----:B------:R-:W-:Y:S02]  /*18a2e0*/  @P6 LOP3.LUT R23, R23, 0x40000000, RZ, 0xfc, !PT ;  /* 0x4000000017176812 */ /* 0x000fe400078efcff */
[----:B------:R-:W-:Y:S02]  /*18a2f0*/  LOP3.LUT P6, RZ, R8, 0x20, RZ, 0xc0, !PT ;  /* 0x0000002008ff7812 */ /* 0x000fe400078cc0ff */
[----:B------:R-:W-:-:S11]  /*18a300*/  LOP3.LUT R23, R23, 0x7fffffff, RZ, 0xc0, !PT ;  /* 0x7fffffff17177812 */ /* 0x000fd600078ec0ff */
[----:B------:R-:W-:-:S05]  /*18a310*/  @P6 LOP3.LUT R23, R23, 0x80000000, RZ, 0xfc, !PT ;  /* 0x8000000017176812 */ /* 0x000fca00078efcff */
[----:B------:R-:W-:Y:S04]  /*18a320*/  STL.64 [R1+0x5370], R22 ;  /* 0x0053701601007387 */ /* 0x000fe80000100a00 */
[----:B--2---:R0:W-:Y:S04]  /*18a330*/  @P3 STG.E.U8 desc[UR46][R24.64], R28 ;  /* 0x0000001c18003986 */ /* 0x0041e8000c10112e */
[----:B0-----:R-:W2:Y:S01]  /*18a340*/  LDL.LU.64 R24, [R1+0x2c60] ;  /* 0x002c600001187983 */ /* 0x001ea20000300a00 */
[----:B----4-:R-:W-:-:S05]  /*18a350*/  PRMT R28, R5, 0x7770, RZ ;  /* 0x00007770051c7816 */ /* 0x010fca00000000ff */
[----:B------:R0:W-:Y:S04]  /*18a360*/  @P2 STG.E.U8 desc[UR46][R26.64], R28 ;  /* 0x0000001c1a002986 */ /* 0x0001e8000c10112e */
[----:B0-----:R-:W4:Y:S04]  /*18a370*/  LDL.LU.64 R26, [R1+0x2c58] ;  /* 0x002c5800011a7983 */ /* 0x001f280000300a00 */
[----:B------:R-:W2:Y:S01]  /*18a380*/  LDL.LU.64 R22, [R1+0x2c48] ;  /* 0x002c480001167983 */ /* 0x000ea20000300a00 */
[----:B------:R-:W-:Y:S02]  /*18a390*/  LOP3.LUT P1, RZ, R9, 0x100000, RZ, 0xc0, !PT ;  /* 0x0010000009ff7812 */ /* 0x000fe4000782c0ff */
[----:B------:R-:W-:-:S11]  /*18a3a0*/  PRMT R28, R5, 0x7771, RZ ;  /* 0x00007771051c7816 */ /* 0x000fd600000000ff */
[----:B---3--:R-:W-:Y:S01]  /*18a3b0*/  @P1 STG.E.U8 desc[UR46][R6.64], R28 ;  /* 0x0000001c06001986 */ /* 0x008fe2000c10112e */
[----:B------:R-:W-:Y:S02]  /*18a3c0*/  LOP3.LUT P6, RZ, R8, 0x10, RZ, 0xc0, !PT ;  /* 0x0000001008ff7812 */ /* 0x000fe400078cc0ff */
[----:B------:R-:W-:-:S11]  /*18a3d0*/  LOP3.LUT R29, R29, 0xfffffffe, RZ, 0xc0, !PT ;  /* 0xfffffffe1d1d7812 */ /* 0x000fd600078ec0ff */
[----:B------:R-:W-:Y:S02]  /*18a3e0*/  @P6 LOP3.LUT R29, R29, 0x1, RZ, 0xfc, !PT ;  /* 0x000000011d1d6812 */ /* 0x000fe400078efcff */
[----:B------:R-:W-:Y:S02]  /*18a3f0*/  LOP3.LUT P6, RZ, R8, 0x4, RZ, 0xc0, !PT ;  /* 0x0000000408ff7812 */ /* 0x000fe400078cc0ff */
[----:B------:R-:W-:-:S11]  /*18a400*/  LOP3.LUT R29, R29, 0xfffffffd, RZ, 0xc0, !PT ;  /* 0xfffffffd1d1d7812 */ /* 0x000fd600078ec0ff */
[----:B------:R-:W-:Y:S02]  /*18a410*/  @P6 LOP3.LUT R29, R29, 0x2, RZ, 0xfc, !PT ;  /* 0x000000021d1d6812 */ /* 0x000fe400078efcff */
[----:B------:R-:W-:Y:S02]  /*18a420*/  LOP3.LUT P6, RZ, R9, 0x2000000, RZ, 0xc0, !PT ;  /* 0x0200000009ff7812 */ /* 0x000fe400078cc0ff */
[----:B------:R-:W-:Y:S01]  /*18a430*/  LOP3.LUT R29, R29, 0xfffffffb, RZ, 0xc0, !PT ;  /* 0xfffffffb1d1d7812 */ /* 0x000fe200078ec0ff */
[----:B--2---:R0:W-:Y:S04]  /*18a440*/  STL.64 [R1+0x5378], R22 ;  /* 0x0053781601007387 */ /* 0x0041e80000100a00 */
[----:B0-----:R-:W2:Y:S04]  /*18a450*/  LDL.LU.64 R22, [R1+0x2c50] ;  /* 0x002c500001167983 */ /* 0x001ea80000300a00 */
[----:B------:R-:W3:Y:S04]  /*18a460*/  LDL.LU R11, [R1+0x3a0] ;  /* 0x0003a000010b7983 */ /* 0x000ee80000300800 */
[----:B------:R-:W2:Y:S01]  /*18a470*/  LDL.LU.64 R6, [R1+0x2c38] ;  /* 0x002c380001067983 */ /* 0x000ea20000300a00 */
[----:B------:R-:W-:-:S02]  /*18a480*/  @P6 LOP3.LUT R29, R29, 0x4, RZ, 0xfc, !PT ;  /* 0x000000041d1d6812 */ /* 0x000fc400078efcff */
[C---:B------:R-:W-:Y:S02]  /*18a490*/  LOP3.LUT P6, RZ, R9.reuse, 0x800000, RZ, 0xc0, !PT ;  /* 0x0080000009ff7812 */ /* 0x040fe400078cc0ff */
[----:B------:R-:W-:Y:S02]  /*18a4a0*/  LOP3.LUT P0, RZ, R9, 0x200000, RZ, 0xc0, !PT ;  /* 0x0020000009ff7812 */ /* 0x000fe4000780c0ff */
[----:B------:R-:W-:Y:S02]  /*18a4b0*/  LOP3.LUT R29, R29, 0xfffffff7, RZ, 0xc0, !PT ;  /* 0xfffffff71d1d7812 */ /* 0x000fe400078ec0ff */
[----:B------:R-:W-:-:S07]  /*18a4c0*/  PRMT R28, R5, 0x7772, RZ ;  /* 0x00007772051c7816 */ /* 0x000fce00000000ff */
[----:B------:R-:W-:Y:S02]  /*18a4d0*/  @P6 LOP3.LUT R29, R29, 0x8, RZ, 0xfc, !PT ;  /* 0x000000081d1d6812 */ /* 0x000fe400078efcff */
[----:B------:R-:W-:Y:S01]  /*18a4e0*/  LOP3.LUT P6, RZ, R9, 0x400000, RZ, 0xc0, !PT ;  /* 0x0040000009ff7812 */ /* 0x000fe200078cc0ff */
[----:B------:R0:W-:Y:S02]  /*18a4f0*/  @P0 STG.E.U8 desc[UR46][R18.64], R28 ;  /* 0x0000001c12000986 */ /* 0x0001e4000c10112e */
[----:B0-----:R-:W-:-:S10]  /*18a500*/  PRMT R28, R5, 0x7773, RZ ;  /* 0x00007773051c7816 */ /* 0x001fd400000000ff */
[----:B------:R0:W-:Y:S01]  /*18a510*/  @P6 STG.E.U8 desc[UR46][R20.64], R28 ;  /* 0x0000001c14006986 */ /* 0x0001e2000c10112e */
[----:B------:R-:W-:Y:S02]  /*18a520*/  LOP3.LUT P6, RZ, R29, 0x8, RZ, 0xc0, !PT ;  /* 0x000000081dff7812 */ /* 0x000fe400078cc0ff */
[----:B0-----:R-:W-:-:S11]  /*18a530*/  PRMT R28, R10, 0x7770, RZ ;  /* 0x000077700a1c7816 */ /* 0x001fd600000000ff */
[----:B------:R0:W-:Y:S01]  /*18a540*/  @P6 STG.E.U8 desc[UR46][R24.64], R28 ;  /* 0x0000001c18006986 */ /* 0x0001e2000c10112e */
[----:B------:R-:W-:Y:S02]  /*18a550*/  LOP3.LUT P6, RZ, R29, 0x4, RZ, 0xc0, !PT ;  /* 0x000000041dff7812 */ /* 0x000fe400078cc0ff */
[----:B0-----:R-:W-:-:S11]  /*18a560*/  PRMT R28, R10, 0x7771, RZ ;  /* 0x000077710a1c7816 */ /* 0x001fd600000000ff */
[----:B----4-:R0:W-:Y:S01]  /*18a570*/  @P6 STG.E.U8 desc[UR46][R26.64], R28 ;  /* 0x0000001c1a006986 */ /* 0x0101e2000c10112e */
[C---:B------:R-:W-:Y:S02]  /*18a580*/  LOP3.LUT P6, RZ, R29.reuse, 0x2, RZ, 0xc0, !PT ;  /* 0x000000021dff7812 */ /* 0x040fe400078cc0ff */
[----:B0-----:R-:W-:Y:S01]  /*18a590*/  PRMT R28, R10, 0x7772, RZ ;  /* 0x000077720a1c7816 */ /* 0x001fe200000000ff */
[----:B--2---:R0:W-:Y:S04]  /*18a5a0*/  STL.64 [R1+0x5368], R6 ;  /* 0x0053680601007387 */ /* 0x0041e80000100a00 */
[----:B0-----:R-:W2:Y:S04]  /*18a5b0*/  LDL.LU.64 R6, [R1+0x2c40] ;  /* 0x002c400001067983 */ /* 0x001ea80000300a00 */
[----:B------:R-:W4:Y:S04]  /*18a5c0*/  LDL.LU.64 R2, [R1+0x2c30] ;  /* 0x002c300001027983 */ /* 0x000f280000300a00 */
[----:B------:R-:W4:Y:S04]  /*18a5d0*/  LDL.LU.64 R12, [R1+0x2c28] ;  /* 0x002c2800010c7983 */ /* 0x000f280000300a00 */
[----:B------:R-:W4:Y:S04]  /*18a5e0*/  LDL.LU.64 R14, [R1+0x2c20] ;  /* 0x002c2000010e7983 */ /* 0x000f280000300a00 */
[----:B------:R-:W4:Y:S04]  /*18a5f0*/  LDL.LU.64 R16, [R1+0x2c18] ;  /* 0x002c180001107983 */ /* 0x000f280000300a00 */
[----:B------:R-:W4:Y:S04]  /*18a600*/  LDL.LU.64 R18, [R1+0x2c10] ;  /* 0x002c100001127983 */ /* 0x000f280000300a00 */
[----:B------:R-:W4:Y:S04]  /*18a610*/  LDL.LU R5, [R1+0x3a8] ;  /* 0x0003a80001057983 */ /* 0x000f280000300800 */
[----:B------:R-:W4:Y:S04]  /*18a620*/  LDL.LU.64 R20, [R1+0x2c08] ;  /* 0x002c080001147983 */ /* 0x000f280000300a00 */
[----:B------:R-:W4:Y:S04]  /*18a630*/  LDL.LU.64 R24, [R1+0x2c00] ;  /* 0x002c000001187983 */ /* 0x000f280000300a00 */
[----:B------:R-:W4:Y:S04]  /*18a640*/  LDL.LU.64 R26, [R1+0x2bf8] ;  /* 0x002bf800011a7983 */ /* 0x000f280000300a00 */
[----:B------:R0:W-:Y:S04]  /*18a650*/  @P6 STG.E.U8 desc[UR46][R22.64], R28 ;  /* 0x0000001c16006986 */ /* 0x0001e8000c10112e */
[----:B0-----:R-:W3:Y:S01]  /*18a660*/  LDL.LU.64 R22, [R1+0x5378] ;  /* 0x0053780001167983 */ /* 0x001ee20000300a00 */
[----:B------:R-:W-:-:S02]  /*18a670*/  LOP3.LUT P6, RZ, R29, 0x1, RZ, 0xc0, !PT ;  /* 0x000000011dff7812 */ /* 0x000fc400078cc0ff */
[----:B------:R-:W-:-:S11]  /*18a680*/  PRMT R28, R10, 0x7773, RZ ;  /* 0x000077730a1c7816 */ /* 0x000fd600000000ff */
[----:B---3--:R0:W-:Y:S04]  /*18a690*/  @P6 STG.E.U8 desc[UR46][R22.64], R28 ;  /* 0x0000001c16006986 */ /* 0x0081e8000c10112e */
[----:B0-----:R-:W3:Y:S01]  /*18a6a0*/  LDL.LU.64 R22, [R1+0x5370] ;  /* 0x0053700001167983 */ /* 0x001ee20000300a00 */
[----:B------:R-:W-:Y:S02]  /*18a6b0*/  PRMT R28, R11, 0x7770, RZ ;  /* 0x000077700b1c7816 */ /* 0x000fe400000000ff */
[----:B---3--:R-:W-:-:S13]  /*18a6c0*/  LOP3.LUT P6, RZ, R23, 0x80000000, RZ, 0xc0, !PT ;  /* 0x8000000017ff7812 */ /* 0x008fda00078cc0ff */
[----:B--2---:R0:W-:Y:S04]  /*18a6d0*/  @P6 STG.E.U8 desc[UR46][R6.64], R28 ;  /* 0x0000001c06006986 */ /* 0x0041e8000c10112e */
[----:B0-----:R-:W2:Y:S01]  /*18a6e0*/  LDL.LU.64 R6, [R1+0x5368] ;  /* 0x0053680001067983 */ /* 0x001ea20000300a00 */
[----:B------:R-:W-:Y:S02]  /*18a6f0*/  LOP3.LUT P6, RZ, R23, 0x40000000, RZ, 0xc0, !PT ;  /* 0x4000000017ff7812 */ /* 0x000fe400078cc0ff */
[----:B------:R-:W-:Y:S02]  /*18a700*/  PRMT R28, R11, 0x7771, RZ ;  /* 0x000077710b1c7816 */ /* 0x000fe400000000ff */
[----:B------:R-:W-:-:S09]  /*18a710*/  LOP3.LUT P5, RZ, R8, 0x400, RZ, 0xc0, !PT ;  /* 0x0000040008ff7812 */ /* 0x000fd200078ac0ff */
[----:B--2---:R0:W-:Y:S04]  /*18a720*/  @P6 STG.E.U8 desc[UR46][R6.64], R28 ;  /* 0x0000001c06006986 */ /* 0x0041e8000c10112e */
[----:B0-----:R-:W2:Y:S01]  /*18a730*/  LDL.LU.64 R6, [R1+0x5360] ;  /* 0x0053600001067983 */ /* 0x001ea20000300a00 */
[----:B------:R-:W-:Y:S02]  /*18a740*/  LOP3.LUT P6, RZ, R23, 0x20000000, RZ, 0xc0, !PT ;  /* 0x2000000017ff7812 */ /* 0x000fe400078cc0ff */
[----:B------:R-:W-:-:S11]  /*18a750*/  PRMT R28, R11, 0x7772, RZ ;  /* 0x000077720b1c7816 */ /* 0x000fd600000000ff */
[----:B----4-:R0:W-:Y:S01]  /*18a760*/  @P6 STG.E.U8 desc[UR46][R2.64], R28 ;  /* 0x0000001c02006986 */ /* 0x0101e2000c10112e */
[----:B------:R-:W-:Y:S02]  /*18a770*/  LOP3.LUT P6, RZ, R23, 0x10000000, RZ, 0xc0, !PT ;  /* 0x1000000017ff7812 */ /* 0x000fe400078cc0ff */
[----:B------:R-:W-:Y:S02]  /*18a780*/  LOP3.LUT P4, RZ, R8, 0x2000, RZ, 0xc0, !PT ;  /* 0x0000200008ff7812 */ /* 0x000fe4000788c0ff */
[----:B0-----:R-:W-:-:S09]  /*18a790*/  PRMT R28, R11, 0x7773, RZ ;  /* 0x000077730b1c7816 */ /* 0x001fd200000000ff */
[----:B------:R2:W-:Y:S01]  /*18a7a0*/  @P6 STG.E.U8 desc[UR46][R12.64], R28 ;  /* 0x0000001c0c006986 */ /* 0x0005e2000c10112e */
[C---:B------:R-:W-:Y:S02]  /*18a7b0*/  LOP3.LUT P3, RZ, R8.reuse, 0x4000, RZ, 0xc0, !PT ;  /* 0x0000400008ff7812 */ /* 0x040fe4000786c0ff */
[C---:B------:R-:W-:Y:S02]  /*18a7c0*/  LOP3.LUT P2, RZ, R8.reuse, 0x10000, RZ, 0xc0, !PT ;  /* 0x0001000008ff7812 */ /* 0x040fe4000784c0ff */
[----:B------:R-:W-:Y:S02]  /*18a7d0*/  LOP3.LUT P1, RZ, R8, 0x40000, RZ, 0xc0, !PT ;  /* 0x0004000008ff7812 */ /* 0x000fe4000782c0ff */
[----:B--2---:R-:W-:-:S05]  /*18a7e0*/  PRMT R28, R7, 0x7770, RZ ;  /* 0x00007770071c7816 */ /* 0x004fca00000000ff */
[----:B------:R0:W-:Y:S02]  /*18a7f0*/  @P5 STG.E.U8 desc[UR46][R14.64], R28 ;  /* 0x0000001c0e005986 */ /* 0x0001e4000c10112e */
[----:B0-----:R-:W-:-:S05]  /*18a800*/  PRMT R28, R7, 0x7771, RZ ;  /* 0x00007771071c7816 */ /* 0x001fca00000000ff */
[----:B------:R0:W-:Y:S02]  /*18a810*/  @P4 STG.E.U8 desc[UR46][R16.64], R28 ;  /* 0x0000001c10004986 */ /* 0x0001e4000c10112e */
[----:B0-----:R-:W-:-:S05]  /*18a820*/  PRMT R28, R7, 0x7772, RZ ;  /* 0x00007772071c7816 */ /* 0x001fca00000000ff */
[----:B------:R0:W-:Y:S02]  /*18a830*/  @P3 STG.E.U8 desc[UR46][R18.64], R28 ;  /* 0x0000001c12003986 */ /* 0x0001e4000c10112e */
[----:B0-----:R-:W-:Y:S02]  /*18a840*/  PRMT R28, R7, 0x7773, RZ ;  /* 0x00007773071c7816 */ /* 0x001fe400000000ff */
[----:B------:R-:W2:Y:S04]  /*18a850*/  LDL.LU R7, [R1+0x5358] ;  /* 0x0053580001077983 */ /* 0x000ea80000300800 */
[----:B------:R0:W-:Y:S02]  /*18a860*/  @P2 STG.E.U8 desc[UR46][R20.64], R28 ;  /* 0x0000001c14002986 */ /* 0x0001e4000c10112e */
[----:B0-----:R-:W-:-:S02]  /*18a870*/  PRMT R28, R5, 0x7770, RZ ;  /* 0x00007770051c7816 */ /* 0x001fc400000000ff */
[----:B------:R-:W3:Y:S04]  /*18a880*/  LDL.LU.64 R20, [R1+0x2bf0] ;  /* 0x002bf00001147983 */ /* 0x000ee80000300a00 */
[----:B------:R0:W-:Y:S04]  /*18a890*/  @P1 STG.E.U8 desc[UR46][R24.64], R28 ;  /* 0x0000001c18001986 */ /* 0x0001e8000c10112e */
[----:B0-----:R-:W4:Y:S01]  /*18a8a0*/  LDL.LU.64 R24, [R1+0x2be8] ;  /* 0x002be80001187983 */ /* 0x001f220000300a00 */
[C---:B------:R-:W-:Y:S02]  /*18a8b0*/  LOP3.LUT P0, RZ, R8.reuse, 0x100000, RZ, 0xc0, !PT ;  /* 0x0010000008ff7812 */ /* 0x040fe4000780c0ff */
[----:B------:R-:W-:Y:S01]  /*18a8c0*/  LOP3.LUT P3, RZ, R8, 0x400000, RZ, 0xc0, !PT ;  /* 0x0040000008ff7812 */ /* 0x000fe2000786c0ff */
[----:B------:R-:W2:Y:S01]  /*18a8d0*/  LDL.LU.64 R14, [R1+0x2be0] ;  /* 0x002be000010e7983 */ /* 0x000ea20000300a00 */
[----:B------:R-:W-:-:S02]  /*18a8e0*/  PRMT R28, R5, 0x7771, RZ ;  /* 0x00007771051c7816 */ /* 0x000fc400000000ff */
[----:B------:R-:W-:Y:S01]  /*18a8f0*/  LOP3.LUT P2, RZ, R8, 0x1000000, RZ, 0xc0, !PT ;  /* 0x0100000008ff7812 */ /* 0x000fe2000784c0ff */
[----:B------:R-:W2:Y:S04]  /*18a900*/  LDL.LU.64 R16, [R1+0x2bd8] ;  /* 0x002bd80001107983 */ /* 0x000ea80000300a00 */
[----:B------:R-:W2:Y:S04]  /*18a910*/  LDL.LU.64 R18, [R1+0x2bd0] ;  /* 0x002bd00001127983 */ /* 0x000ea80000300a00 */
[----:B------:R0:W-:Y:S02]  /*18a920*/  @P0 STG.E.U8 desc[UR46][R26.64], R28 ;  /* 0x0000001c1a000986 */ /* 0x0001e4000c10112e */
[----:B0-----:R-:W-:-:S02]  /*18a930*/  PRMT R28, R5, 0x7772, RZ ;  /* 0x00007772051c7816 */ /* 0x001fc400000000ff */
[----:B------:R-:W2:Y:S04]  /*18a940*/  LDL.LU R26, [R1+0x3ac] ;  /* 0x0003ac00011a7983 */ /* 0x000ea80000300800 */
[----:B------:R-:W-:Y:S04]  /*18a950*/  STL.64 [R1+0x5168], R8 ;  /* 0x0051680801007387 */ /* 0x000fe80000100a00 */
[----:B---3--:R0:W-:Y:S02]  /*18a960*/  @P3 STG.E.U8 desc[UR46][R20.64], R28 ;  /* 0x0000001c14003986 */ /* 0x0081e4000c10112e */
[----:B0-----:R-:W-:-:S02]  /*18a970*/  PRMT R28, R5, 0x7773, RZ ;  /* 0x00007773051c7816 */ /* 0x001fc400000000ff */
[----:B------:R-:W3:Y:S04]  /*18a980*/  LDL.LU.64 R20, [R1+0x2bc8] ;  /* 0x002bc80001147983 */ /* 0x000ee80000300a00 */
[----:B------:R-:W3:Y:S04]  /*18a990*/  LDL.LU R27, [R1+0x310] ;  /* 0x00031000011b7983 */ /* 0x000ee80000300800 */
[----:B----4-:R0:W-:Y:S04]  /*18a9a0*/  @P2 STG.E.U8 desc[UR46][R24.64], R28 ;  /* 0x0000001c18002986 */ /* 0x0101e8000c10112e */
[----:B0-----:R-:W4:Y:S04]  /*18a9b0*/  LDL.LU.64 R24, [R1+0x2bc0] ;  /* 0x002bc00001187983 */ /* 0x001f280000300a00 */
[----:B------:R-:W2:Y:S04]  /*18a9c0*/  LDL.LU R5, [R1+0x314] ;  /* 0x0003140001057983 */ /* 0x000ea80000300800 */
[----:B--2---:R0:W-:Y:S04]  /*18a9d0*/  STL.64 [R1+0x5340], R4 ;  /* 0x0053400401007387 */ /* 0x0041e80000100a00 */
[----:B0-----:R-:W2:Y:S04]  /*18a9e0*/  LDL.LU.64 R4, [R1+0x2ba8] ;  /* 0x002ba80001047983 */ /* 0x001ea80000300a00 */
[----:B--2---:R0:W-:Y:S04]  /*18a9f0*/  STL.64 [R1+0x5348], R4 ;  /* 0x0053480401007387 */ /* 0x0041e80000100a00 */
[----:B0-----:R-:W2:Y:S01]  /*18aa00*/  LDL.LU.64 R4, [R1+0x2bb0] ;  /* 0x002bb00001047983 */ /* 0x001ea20000300a00 */
[----:B------:R-:W-:-:S02]  /*18aa10*/  LOP3.LUT P6, RZ, R7, 0x1000, RZ, 0xc0, !PT ;  /* 0x0000100007ff7812 */ /* 0x000fc400078cc0ff */
[----:B------:R-:W-:-:S11]  /*18aa20*/  LOP3.LUT R23, R23, 0xffefffff, RZ, 0xc0, !PT ;  /* 0xffefffff17177812 */ /* 0x000fd600078ec0ff */
[----:B------:R-:W-:Y:S02]  /*18aa30*/  @P6 LOP3.LUT R23, R23, 0x100000, RZ, 0xfc, !PT ;  /* 0x0010000017176812 */ /* 0x000fe400078efcff */
[----:B------:R-:W-:Y:S02]  /*18aa40*/  LOP3.LUT P6, RZ, R7, 0x400, RZ, 0xc0, !PT ;  /* 0x0000040007ff7812 */ /* 0x000fe400078cc0ff */
        /* <DEDUP_REMOVED lines=14> */
[----:B0-----:R-:W2:Y:S06]  /*18ab30*/  LDL.LU.64 R4, [R1+0x2bb8] ;  /* 0x002bb80001047983 */ /* 0x001eac0000300a00 */
[----:B------:R-:W-:-:S02]  /*18ab40*/  @P6 LOP3.LUT R23, R23, 0x2000000, RZ, 0xfc, !PT ;  /* 0x0200000017176812 */ /* 0x000fc400078efcff */
[----:B------:R-:W-:Y:S02]  /*18ab50*/  LOP3.LUT P6, RZ, R7, 0x1, RZ, 0xc0, !PT ;  /* 0x0000000107ff7812 */ /* 0x000fe400078cc0ff */
[----:B------:R-:W-:Y:S02]  /*18ab60*/  LOP3.LUT R23, R23, 0xfbffffff, RZ, 0xc0, !PT ;  /* 0xfbffffff17177812 */ /* 0x000fe400078ec0ff */
[----:B------:R-:W-:-:S09]  /*18ab70*/  LOP3.LUT P1, RZ, R8, 0x4000000, RZ, 0xc0, !PT ;  /* 0x0400000008ff7812 */ /* 0x000fd2000782c0ff */
[----:B------:R-:W-:Y:S02]  /*18ab80*/  @P6 LOP3.LUT R23, R23, 0x4000000, RZ, 0xfc, !PT ;  /* 0x0400000017176812 */ /* 0x000fe400078efcff */
[C---:B------:R-:W-:Y:S02]  /*18ab90*/  LOP3.LUT P6, RZ, R8.reuse, 0x80000000, RZ, 0xc0, !PT ;  /* 0x8000000008ff7812 */ /* 0x040fe400078cc0ff */
[----:B------:R-:W-:Y:S02]  /*18aba0*/  LOP3.LUT P0, RZ, R8, 0x10000000, RZ, 0xc0, !PT ;  /* 0x1000000008ff7812 */ /* 0x000fe4000780c0ff */
[----:B------:R-:W-:Y:S02]  /*18abb0*/  LOP3.LUT R23, R23, 0xf7ffffff, RZ, 0xc0, !PT ;  /* 0xf7ffffff17177812 */ /* 0x000fe400078ec0ff */
[----:B------:R-:W-:-:S05]  /*18abc0*/  PRMT R28, R26, 0x7770, RZ ;  /* 0x000077701a1c7816 */ /* 0x000fca00000000ff */
[----:B------:R0:W-:Y:S02]  /*18abd0*/  @P1 STG.E.U8 desc[UR46][R14.64], R28 ;  /* 0x0000001c0e001986 */ /* 0x0001e4000c10112e */
[----:B------:R-:W-:Y:S02]  /*18abe0*/  @P6 LOP3.LUT R23, R23, 0x8000000, RZ, 0xfc, !PT ;  /* 0x0800000017176812 */ /* 0x000fe400078efcff */
[----:B------:R-:W-:Y:S02]  /*18abf0*/  LOP3.LUT P6, RZ, R8, 0x20000000, RZ, 0xc0, !PT ;  /* 0x2000000008ff7812 */ /* 0x000fe400078cc0ff */
[----:B------:R-:W2:Y:S04]  /*18ac00*/  LDL.LU.64 R8, [R1+0x2ba0] ;  /* 0x002ba00001087983 */ /* 0x000ea80000300a00 */
[----:B------:R-:W2:Y:S01]  /*18ac10*/  LDL.LU.64 R2, [R1+0x2b98] ;  /* 0x002b980001027983 */ /* 0x000ea20000300a00 */
[----:B0-----:R-:W-:-:S03]  /*18ac20*/  PRMT R28, R26, 0x7771, RZ ;  /* 0x000077711a1c7816 */ /* 0x001fc600000000ff */
[----:B------:R-:W2:Y:S04]  /*18ac30*/  LDL.LU.64 R10, [R1+0x2b90] ;  /* 0x002b9000010a7983 */ /* 0x000ea80000300a00 */
[----:B------:R0:W-:Y:S04]  /*18ac40*/  @P0 STG.E.U8 desc[UR46][R16.64], R28 ;  /* 0x0000001c10000986 */ /* 0x0001e8000c10112e */
[----:B------:R-:W2:Y:S04]  /*18ac50*/  LDL.LU.64 R12, [R1+0x2b88] ;  /* 0x002b8800010c7983 */ /* 0x000ea80000300a00 */
[----:B------:R-:W2:Y:S01]  /*18ac60*/  LDL.LU.64 R14, [R1+0x2b80] ;  /* 0x002b8000010e7983 */ /* 0x000ea20000300a00 */
[----:B0-----:R-:W-:-:S03]  /*18ac70*/  PRMT R28, R26, 0x7772, RZ ;  /* 0x000077721a1c7816 */ /* 0x001fc600000000ff */
[----:B------:R-:W2:Y:S04]  /*18ac80*/  LDL.LU.64 R16, [R1+0x2b78] ;  /* 0x002b780001107983 */ /* 0x000ea80000300a00 */
[----:B------:R0:W-:Y:S01]  /*18ac90*/  @P6 STG.E.U8 desc[UR46][R18.64], R28 ;  /* 0x0000001c12006986 */ /* 0x0001e2000c10112e */
[C---:B------:R-:W-:Y:S02]  /*18aca0*/  LOP3.LUT P6, RZ, R23.reuse, 0x8000000, RZ, 0xc0, !PT ;  /* 0x0800000017ff7812 */ /* 0x040fe400078cc0ff */
[----:B0-----:R-:W-:Y:S01]  /*18acb0*/  PRMT R28, R26, 0x7773, RZ ;  /* 0x000077731a1c7816 */ /* 0x001fe200000000ff */
[----:B------:R-:W2:Y:S10]  /*18acc0*/  LDL.LU.64 R18, [R1+0x2b70] ;  /* 0x002b700001127983 */ /* 0x000eb40000300a00 */
[----:B---3--:R0:W-:Y:S01]  /*18acd0*/  @P6 STG.E.U8 desc[UR46][R20.64], R28 ;  /* 0x0000001c14006986 */ /* 0x0081e2000c10112e */
[----:B------:R-:W-:-:S02]  /*18ace0*/  LOP3.LUT P6, RZ, R23, 0x4000000, RZ, 0xc0, !PT ;  /* 0x0400000017ff7812 */ /* 0x000fc400078cc0ff */
[----:B0-----:R-:W-:Y:S01]  /*18acf0*/  PRMT R28, R27, 0x7770, RZ ;  /* 0x000077701b1c7816 */ /* 0x001fe200000000ff */
[----:B------:R-:W3:Y:S10]  /*18ad00*/  LDL.LU.64 R20, [R1+0x2b68] ;  /* 0x002b680001147983 */ /* 0x000ef40000300a00 */
[----:B----4-:R0:W-:Y:S01]  /*18ad10*/  @P6 STG.E.U8 desc[UR46][R24.64], R28 ;  /* 0x0000001c18006986 */ /* 0x0101e2000c10112e */
[----:B------:R-:W-:-:S03]  /*18ad20*/  LOP3.LUT P6, RZ, R23, 0x2000000, RZ, 0xc0, !PT ;  /* 0x0200000017ff7812 */ /* 0x000fc600078cc0ff */
[----:B------:R-:W4:Y:S01]  /*18ad30*/  LDL.LU R26, [R1+0x31c] ;  /* 0x00031c00011a7983 */ /* 0x000f220000300800 */
[----:B0-----:R-:W-:-:S03]  /*18ad40*/  PRMT R28, R27, 0x7771, RZ ;  /* 0x000077711b1c7816 */ /* 0x001fc600000000ff */
[----:B------:R-:W4:Y:S06]  /*18ad50*/  LDL.LU.64 R24, [R1+0x2b60] ;  /* 0x002b600001187983 */ /* 0x000f2c0000300a00 */
[----:B--2---:R0:W-:Y:S04]  /*18ad60*/  @P6 STG.E.U8 desc[UR46][R4.64], R28 ;  /* 0x0000001c04006986 */ /* 0x0041e8000c10112e */
[----:B0-----:R-:W2:Y:S01]  /*18ad70*/  LDL.LU.64 R4, [R1+0x5350] ;  /* 0x0053500001047983 */ /* 0x001ea20000300a00 */
[----:B------:R-:W-:-:S02]  /*18ad80*/  LOP3.LUT P6, RZ, R23, 0x1000000, RZ, 0xc0, !PT ;  /* 0x0100000017ff7812 */ /* 0x000fc400078cc0ff */
[----:B------:R-:W-:-:S11]  /*18ad90*/  PRMT R28, R27, 0x7772, RZ ;  /* 0x000077721b1c7816 */ /* 0x000fd600000000ff */
[----:B--2---:R0:W-:Y:S04]  /*18ada0*/  @P6 STG.E.U8 desc[UR46][R4.64], R28 ;  /* 0x0000001c04006986 */ /* 0x0041e8000c10112e */
[----:B0-----:R-:W2:Y:S01]  /*18adb0*/  LDL.LU.64 R4, [R1+0x5348] ;  /* 0x0053480001047983 */ /* 0x001ea20000300a00 */
[----:B------:R-:W-:Y:S02]  /*18adc0*/  LOP3.LUT P6, RZ, R23, 0x800000, RZ, 0xc0, !PT ;  /* 0x0080000017ff7812 */ /* 0x000fe400078cc0ff */
[----:B------:R-:W-:-:S11]  /*18add0*/  PRMT R28, R27, 0x7773, RZ ;  /* 0x000077731b1c7816 */ /* 0x000fd600000000ff */
[----:B--2---:R0:W-:Y:S04]  /*18ade0*/  @P6 STG.E.U8 desc[UR46][R4.64], R28 ;  /* 0x0000001c04006986 */ /* 0x0041e8000c10112e */
[----:B0-----:R-:W2:Y:S01]  /*18adf0*/  LDL.LU.64 R4, [R1+0x5340] ;  /* 0x0053400001047983 */ /* 0x001ea20000300a00 */
[----:B------:R-:W-:Y:S02]  /*18ae00*/  LOP3.LUT P6, RZ, R23, 0x400000, RZ, 0xc0, !PT ;  /* 0x0040000017ff7812 */ /* 0x000fe400078cc0ff */
[C---:B------:R-:W-:Y:S02]  /*18ae10*/  LOP3.LUT P5, RZ, R7.reuse, 0x4000, RZ, 0xc0, !PT ;  /* 0x0000400007ff7812 */ /* 0x040fe400078ac0ff */
[C---:B------:R-:W-:Y:S02]  /*18ae20*/  LOP3.LUT P4, RZ, R7.reuse, 0x10000, RZ, 0xc0, !PT ;  /* 0x0001000007ff7812 */ /* 0x040fe4000788c0ff */
[----:B------:R-:W-:-:S02]  /*18ae30*/  LOP3.LUT P3, RZ, R7, 0x40000, RZ, 0xc0, !PT ;  /* 0x0004000007ff7812 */ /* 0x000fc4000786c0ff */
[C---:B------:R-:W-:Y:S02]  /*18ae40*/  LOP3.LUT P2, RZ, R7.reuse, 0x80000, RZ, 0xc0, !PT ;  /* 0x0008000007ff7812 */ /* 0x040fe4000784c0ff */
[C---:B------:R-:W-:Y:S02]  /*18ae50*/  LOP3.LUT P1, RZ, R7.reuse, 0x200000, RZ, 0xc0, !PT ;  /* 0x0020000007ff7812 */ /* 0x040fe4000782c0ff */
[----:B------:R-:W-:Y:S02]  /*18ae60*/  LOP3.LUT P0, RZ, R7, 0x400000, RZ, 0xc0, !PT ;  /* 0x0040000007ff7812 */ /* 0x000fe4000780c0ff */
[----:B--2---:R-:W-:-:S05]  /*18ae70*/  PRMT R28, R5, 0x7770, RZ ;  /* 0x00007770051c7816 */ /* 0x004fca00000000ff */
[----:B------:R0:W-:Y:S01]  /*18ae80*/  @P6 STG.E.U8 desc[UR46][R8.64], R28 ;  /* 0x0000001c08006986 */ /* 0x0001e2000c10112e */
[----:B------:R-:W-:Y:S02]  /*18ae90*/  LOP3.LUT P6, RZ, R23, 0x200000, RZ, 0xc0, !PT ;  /* 0x0020000017ff7812 */ /* 0x000fe400078cc0ff */
[----:B0-----:R-:W-:-:S11]  /*18aea0*/  PRMT R28, R5, 0x7771, RZ ;  /* 0x00007771051c7816 */ /* 0x001fd600000000ff */
[----:B------:R0:W-:Y:S01]  /*18aeb0*/  @P6 STG.E.U8 desc[UR46][R2.64], R28 ;  /* 0x0000001c02006986 */ /* 0x0001e2000c10112e */
[----:B------:R-:W-:Y:S02]  /*18aec0*/  LOP3.LUT P6, RZ, R23, 0x100000, RZ, 0xc0, !PT ;  /* 0x0010000017ff7812 */ /* 0x000fe400078cc0ff */
[----:B0-----:R-:W-:-:S11]  /*18aed0*/  PRMT R28, R5, 0x7772, RZ ;  /* 0x00007772051c7816 */ /* 0x001fd600000000ff */
[----:B------:R0:W-:Y:S02]  /*18aee0*/  @P6 STG.E.U8 desc[UR46][R10.64], R28 ;  /* 0x0000001c0a006986 */ /* 0x0001e4000c10112e */
[----:B0-----:R-:W-:-:S05]  /*18aef0*/  PRMT R28, R5, 0x7773, RZ ;  /* 0x00007773051c7816 */ /* 0x001fca00000000ff */
[----:B------:R0:W-:Y:S02]  /*18af00*/  @P5 STG.E.U8 desc[UR46][R12.64], R28 ;  /* 0x0000001c0c005986 */ /* 0x0001e4000c10112e */
[----:B0-----:R-:W-:-:S05]  /*18af10*/  PRMT R28, R6, 0x7770, RZ ;  /* 0x00007770061c7816 */ /* 0x001fca00000000ff */
[----:B------:R0:W-:Y:S02]  /*18af20*/  @P4 STG.E.U8 desc[UR46][R14.64], R28 ;  /* 0x0000001c0e004986 */ /* 0x0001e4000c10112e */
[----:B0-----:R-:W-:-:S05]  /*18af30*/  PRMT R28, R6, 0x7771, RZ ;  /* 0x00007771061c7816 */ /* 0x001fca00000000ff */
[----:B------:R0:W-:Y:S02]  /*18af40*/  @P3 STG.E.U8 desc[UR46][R16.64], R28 ;  /* 0x0000001c10003986 */ /* 0x0001e4000c10112e */
[----:B0-----:R-:W-:-:S05]  /*18af50*/  PRMT R28, R6, 0x7772, RZ ;  /* 0x00007772061c7816 */ /* 0x001fca00000000ff */
[----:B------:R0:W-:Y:S02]  /*18af60*/  @P2 STG.E.U8 desc[UR46][R18.64], R28 ;  /* 0x0000001c12002986 */ /* 0x0001e4000c10112e */
[----:B0-----:R-:W-:Y:S02]  /*18af70*/  PRMT R28, R6, 0x7773, RZ ;  /* 0x00007773061c7816 */ /* 0x001fe400000000ff */
[----:B------:R-:W2:Y:S04]  /*18af80*/  LDL.LU R6, [R1+0x5338] ;  /* 0x0053380001067983 */ /* 0x000ea80000300800 */
[----:B---3--:R4:W-:Y:S01]  /*18af90*/  @P1 STG.E.U8 desc[UR46][R20.64], R28 ;  /* 0x0000001c14001986 */ /* 0x0089e2000c10112e */
[----:B------:R-:W-:Y:S01]  /*18afa0*/  IMAD.MOV.U32 R27, RZ, RZ, R4 ;  /* 0x000000ffff1b7224 */ /* 0x000fe200078e0004 */
[----:B----4-:R-:W-:-:S02]  /*18afb0*/  PRMT R28, R26, 0x7770, RZ ;  /* 0x000077701a1c7816 */ /* 0x010fc400000000ff */
[----:B------:R-:W3:Y:S04]  /*18afc0*/  LDL.LU.64 R20, [R1+0x2b58] ;  /* 0x002b580001147983 */ /* 0x000ee80000300a00 */
[----:B------:R0:W-:Y:S04]  /*18afd0*/  @P0 STG.E.U8 desc[UR46][R24.64], R28 ;  /* 0x0000001c18000986 */ /* 0x0001e8000c10112e */
[----:B0-----:R-:W4:Y:S04]  /*18afe0*/  LDL.LU.64 R24, [R1+0x2b50] ;  /* 0x002b500001187983 */ /* 0x001f280000300a00 */
[----:B------:R-:W2:Y:S01]  /*18aff0*/  LDL.LU.64 R4, [R1+0x2b48] ;  /* 0x002b480001047983 */ /* 0x000ea20000300a00 */
[----:B------:R-:W-:-:S02]  /*18b000*/  LOP3.LUT P3, RZ, R7, 0x2000000, RZ, 0xc0, !PT ;  /* 0x0200000007ff7812 */ /* 0x000fc4000786c0ff */
[C---:B------:R-:W-:Y:S01]  /*18b010*/  LOP3.LUT P2, RZ, R7.reuse, 0x4000000, RZ, 0xc0, !PT ;  /* 0x0400000007ff7812 */ /* 0x040fe2000784c0ff */
[----:B------:R-:W2:Y:S01]  /*18b020*/  LDL.LU.64 R16, [R1+0x2b40] ;  /* 0x002b400001107983 */ /* 0x000ea20000300a00 */
[C---:B------:R-:W-:Y:S02]  /*18b030*/  PRMT R28, R26.reuse, 0x7771, RZ ;  /* 0x000077711a1c7816 */ /* 0x040fe400000000ff */
[----:B------:R-:W-:Y:S01]  /*18b040*/  LOP3.LUT P1, RZ, R7, 0x10000000, RZ, 0xc0, !PT ;  /* 0x1000000007ff7812 */ /* 0x000fe2000782c0ff */
[----:B------:R-:W2:Y:S04]  /*18b050*/  LDL.LU.64 R18, [R1+0x2b38] ;  /* 0x002b380001127983 */ /* 0x000ea80000300a00 */
[----:B------:R-:W2:Y:S04]  /*18b060*/  LDL.LU R29, [R1+0x300] ;  /* 0x00030000011d7983 */ /* 0x000ea80000300800 */
[----:B---3--:R0:W-:Y:S02]  /*18b070*/  @P3 STG.E.U8 desc[UR46][R20.64], R28 ;  /* 0x0000001c14003986 */ /* 0x0081e4000c10112e */
[----:B0-----:R-:W-:-:S02]  /*18b080*/  PRMT R28, R26, 0x7772, RZ ;  /* 0x000077721a1c7816 */ /* 0x001fc400000000ff */
[----:B------:R-:W3:Y:S04]  /*18b090*/  LDL.LU.64 R20, [R1+0x2b30] ;  /* 0x002b300001147983 */ /* 0x000ee80000300a00 */
[----:B----4-:R0:W-:Y:S04]  /*18b0a0*/  @P2 STG.E.U8 desc[UR46][R24.64], R28 ;  /* 0x0000001c18002986 */ /* 0x0101e8000c10112e */
[----:B------:R-:W4:Y:S01]  /*18b0b0*/  LDL.LU R0, [R1+0x304] ;  /* 0x0003040001007983 */ /* 0x000f220000300800 */
[----:B0-----:R-:W-:-:S03]  /*18b0c0*/  PRMT R28, R26, 0x7773, RZ ;  /* 0x000077731a1c7816 */ /* 0x001fc600000000ff */
[----:B------:R-:W4:Y:S04]  /*18b0d0*/  LDL.LU.64 R24, [R1+0x2b28] ;  /* 0x002b280001187983 */ /* 0x000f280000300a00 */
[----:B--2---:R0:W-:Y:S04]  /*18b0e0*/  @P1 STG.E.U8 desc[UR46][R4.64], R28 ;  /* 0x0000001c04001986 */ /* 0x0041e8000c10112e */
        /* <DEDUP_REMOVED lines=23> */
[----:B------:R-:W-:Y:S01]  /*18b260*/  LOP3.LUT P6, RZ, R6, 0x10, RZ, 0xc0, !PT ;  /* 0x0000001006ff7812 */ /* 0x000fe200078cc0ff */
[----:B------:R-:W2:Y:S01]  /*18b270*/  LDL.LU.64 R8, [R1+0x2b08] ;  /* 0x002b080001087983 */ /* 0x000ea20000300a00 */
[----:B------:R-:W-:Y:S02]  /*18b280*/  LOP3.LUT R23, R23, 0xfffbffff, RZ, 0xc0, !PT ;  /* 0xfffbffff17177812 */ /* 0x000fe400078ec0ff */
[----:B------:R-:W-:Y:S01]  /*18b290*/  LOP3.LUT P0, RZ, R7, 0x40000000, RZ, 0xc0, !PT ;  /* 0x4000000007ff7812 */ /* 0x000fe2000780c0ff */
[----:B------:R-:W2:Y:S01]  /*18b2a0*/  LDL.LU R26, [R1+0x308] ;  /* 0x00030800011a7983 */ /* 0x000ea20000300800 */
[----:B------:R-:W-:-:S03]  /*18b2b0*/  PRMT R28, R29, 0x7770, RZ ;  /* 0x000077701d1c7816 */ /* 0x000fc600000000ff */
[----:B------:R-:W2:Y:S04]  /*18b2c0*/  LDL.LU.64 R2, [R1+0x2b00] ;  /* 0x002b000001027983 */ /* 0x000ea80000300a00 */
[----:B------:R-:W-:Y:S01]  /*18b2d0*/  @P6 LOP3.LUT R23, R23, 0x40000, RZ, 0xfc, !PT ;  /* 0x0004000017176812 */ /* 0x000fe200078efcff */
[----:B------:R-:W2:Y:S01]  /*18b2e0*/  LDL.LU.64 R10, [R1+0x2af8] ;  /* 0x002af800010a7983 */ /* 0x000ea20000300a00 */
[----:B------:R-:W-:Y:S02]  /*18b2f0*/  LOP3.LUT P6, RZ, R6, 0x4, RZ, 0xc0, !PT ;  /* 0x0000000406ff7812 */ /* 0x000fe400078cc0ff */
[----:B------:R-:W-:Y:S01]  /*18b300*/  LOP3.LUT R23, R23, 0xfff7ffff, RZ, 0xc0, !PT ;  /* 0xfff7ffff17177812 */ /* 0x000fe200078ec0ff */
[----:B------:R0:W-:Y:S04]  /*18b310*/  @P0 STG.E.U8 desc[UR46][R16.64], R28 ;  /* 0x0000001c10000986 */ /* 0x0001e8000c10112e */
[----:B------:R-:W2:Y:S04]  /*18b320*/  LDL.LU.64 R12, [R1+0x2af0] ;  /* 0x002af000010c7983 */ /* 0x000ea80000300a00 */
[----:B------:R-:W2:Y:S02]  /*18b330*/  LDL.LU.64 R14, [R1+0x2ae8] ;  /* 0x002ae800010e7983 */ /* 0x000ea40000300a00 */
[----:B------:R-:W-:-:S02]  /*18b340*/  @P6 LOP3.LUT R23, R23, 0x80000, RZ, 0xfc, !PT ;  /* 0x0008000017176812 */ /* 0x000fc400078efcff */
[----:B------:R-:W-:Y:S01]  /*18b350*/  LOP3.LUT P6, RZ, R6, 0x1, RZ, 0xc0, !PT ;  /* 0x0000000106ff7812 */ /* 0x000fe200078cc0ff */
[----:B0-----:R-:W2:Y:S01]  /*18b360*/  LDL.LU.64 R16, [R1+0x2ae0] ;  /* 0x002ae00001107983 */ /* 0x001ea20000300a00 */
[----:B------:R-:W-:-:S11]  /*18b370*/  PRMT R28, R29, 0x7771, RZ ;  /* 0x000077711d1c7816 */ /* 0x000fd600000000ff */
[----:B------:R0:W-:Y:S01]  /*18b380*/  @P6 STG.E.U8 desc[UR46][R18.64], R28 ;  /* 0x0000001c12006986 */ /* 0x0001e2000c10112e */
[----:B------:R-:W-:Y:S02]  /*18b390*/  LOP3.LUT P6, RZ, R23, 0x80000, RZ, 0xc0, !PT ;  /* 0x0008000017ff7812 */ /* 0x000fe400078cc0ff */
[----:B0-----:R-:W-:Y:S01]  /*18b3a0*/  PRMT R28, R29, 0x7772, RZ ;  /* 0x000077721d1c7816 */ /* 0x001fe200000000ff */
[----:B------:R-:W2:Y:S10]  /*18b3b0*/  LDL.LU.64 R18, [R1+0x2ad8] ;  /* 0x002ad80001127983 */ /* 0x000eb40000300a00 */
[----:B---3--:R0:W-:Y:S01]  /*18b3c0*/  @P6 STG.E.U8 desc[UR46][R20.64], R28 ;  /* 0x0000001c14006986 */ /* 0x0081e2000c10112e */
[----:B------:R-:W-:-:S02]  /*18b3d0*/  LOP3.LUT P6, RZ, R23, 0x40000, RZ, 0xc0, !PT ;  /* 0x0004000017ff7812 */ /* 0x000fc400078cc0ff */
[----:B0-----:R-:W-:Y:S01]  /*18b3e0*/  PRMT R28, R29, 0x7773, RZ ;  /* 0x000077731d1c7816 */ /* 0x001fe200000000ff */
[----:B------:R-:W3:Y:S10]  /*18b3f0*/  LDL.LU.64 R20, [R1+0x2ad0] ;  /* 0x002ad00001147983 */ /* 0x000ef40000300a00 */
[----:B----4-:R0:W-:Y:S01]  /*18b400*/  @P6 STG.E.U8 desc[UR46][R24.64], R28 ;  /* 0x0000001c18006986 */ /* 0x0101e2000c10112e */
[----:B------:R-:W-:-:S02]  /*18b410*/  LOP3.LUT P6, RZ, R23, 0x20000, RZ, 0xc0, !PT ;  /* 0x0002000017ff7812 */ /* 0x000fc400078cc0ff */
[----:B0-----:R-:W-:Y:S01]  /*18b420*/  PRMT R28, R0, 0x7770, RZ ;  /* 0x00007770001c7816 */ /* 0x001fe200000000ff */
[----:B------:R-:W4:Y:S10]  /*18b430*/  LDL.LU.64 R24, [R1+0x2ac8] ;  /* 0x002ac80001187983 */ /* 0x000f340000300a00 */
[----:B--2---:R0:W-:Y:S04]  /*18b440*/  @P6 STG.E.U8 desc[UR46][R4.64], R28 ;  /* 0x0000001c04006986 */ /* 0x0041e8000c10112e */
[----:B0-----:R-:W2:Y:S01]  /*18b450*/  LDL.LU.64 R4, [R1+0x5330] ;  /* 0x0053300001047983 */ /* 0x001ea20000300a00 */
[----:B------:R-:W-:-:S02]  /*18b460*/  LOP3.LUT P6, RZ, R23, 0x10000, RZ, 0xc0, !PT ;  /* 0x0001000017ff7812 */ /* 0x000fc400078cc0ff */
[----:B------:R-:W-:-:S11]  /*18b470*/  PRMT R28, R0, 0x7771, RZ ;  /* 0x00007771001c7816 */ /* 0x000fd600000000ff */
[----:B--2---:R0:W-:Y:S04]  /*18b480*/  @P6 STG.E.U8 desc[UR46][R4.64], R28 ;  /* 0x0000001c04006986 */ /* 0x0041e8000c10112e */
[----:B0-----:R-:W2:Y:S01]  /*18b490*/  LDL.LU.64 R4, [R1+0x5328] ;  /* 0x0053280001047983 */ /* 0x001ea20000300a00 */
[----:B------:R-:W-:Y:S02]  /*18b4a0*/  LOP3.LUT P6, RZ, R23, 0x8000, RZ, 0xc0, !PT ;  /* 0x0000800017ff7812 */ /* 0x000fe400078cc0ff */
[----:B------:R-:W-:Y:S02]  /*18b4b0*/  PRMT R28, R0, 0x7772, RZ ;  /* 0x00007772001c7816 */ /* 0x000fe400000000ff */
[C---:B------:R-:W-:Y:S02]  /*18b4c0*/  LOP3.LUT P5, RZ, R6.reuse, 0x10000, RZ, 0xc0, !PT ;  /* 0x0001000006ff7812 */ /* 0x040fe400078ac0ff */
[----:B------:R-:W-:-:S07]  /*18b4d0*/  LOP3.LUT P4, RZ, R6, 0x40000, RZ, 0xc0, !PT ;  /* 0x0004000006ff7812 */ /* 0x000fce000788c0ff */
[----:B--2---:R0:W-:Y:S04]  /*18b4e0*/  @P6 STG.E.U8 desc[UR46][R4.64], R28 ;  /* 0x0000001c04006986 */ /* 0x0041e8000c10112e */
[----:B0-----:R-:W2:Y:S01]  /*18b4f0*/  LDL.LU.64 R4, [R1+0x5320] ;  /* 0x0053200001047983 */ /* 0x001ea20000300a00 */
[----:B------:R-:W-:Y:S02]  /*18b500*/  LOP3.LUT P6, RZ, R23, 0x4000, RZ, 0xc0, !PT ;  /* 0x0000400017ff7812 */ /* 0x000fe400078cc0ff */
[----:B------:R-:W-:-:S11]  /*18b510*/  PRMT R28, R0, 0x7773, RZ ;  /* 0x00007773001c7816 */ /* 0x000fd600000000ff */
[----:B------:R0:W-:Y:S01]  /*18b520*/  @P6 STG.E.U8 desc[UR46][R8.64], R28 ;  /* 0x0000001c08006986 */ /* 0x0001e2000c10112e */
[----:B------:R-:W-:Y:S02]  /*18b530*/  LOP3.LUT P6, RZ, R23, 0x2000, RZ, 0xc0, !PT ;  /* 0x0000200017ff7812 */ /* 0x000fe400078cc0ff */
[----:B0-----:R-:W-:-:S11]  /*18b540*/  PRMT R28, R26, 0x7770, RZ ;  /* 0x000077701a1c7816 */ /* 0x001fd600000000ff */
[----:B------:R0:W-:Y:S01]  /*18b550*/  @P6 STG.E.U8 desc[UR46][R2.64], R28 ;  /* 0x0000001c02006986 */ /* 0x0001e2000c10112e */
[----:B------:R-:W-:Y:S02]  /*18b560*/  LOP3.LUT P6, RZ, R23, 0x1000, RZ, 0xc0, !PT ;  /* 0x0000100017ff7812 */ /* 0x000fe400078cc0ff */
[----:B0-----:R-:W-:-:S11]  /*18b570*/  PRMT R28, R26, 0x7771, RZ ;  /* 0x000077711a1c7816 */ /* 0x001fd600000000ff */
[----:B------:R0:W-:Y:S01]  /*18b580*/  @P6 STG.E.U8 desc[UR46][R10.64], R28 ;  /* 0x0000001c0a006986 */ /* 0x0001e2000c10112e */
[----:B------:R-:W-:Y:S02]  /*18b590*/  LOP3.LUT P3, RZ, R6, 0x100000, RZ, 0xc0, !PT ;  /* 0x0010000006ff7812 */ /* 0x000fe4000786c0ff */
[----:B0-----:R-:W-:-:S05]  /*18b5a0*/  PRMT R28, R26, 0x7772, RZ ;  /* 0x000077721a1c7816 */ /* 0x001fca00000000ff */
[----:B------:R0:W-:Y:S01]  /*18b5b0*/  @P5 STG.E.U8 desc[UR46][R12.64], R28 ;  /* 0x0000001c0c005986 */ /* 0x0001e2000c10112e */
[----:B------:R-:W-:Y:S02]  /*18b5c0*/  LOP3.LUT P2, RZ, R6, 0x400000, RZ, 0xc0, !PT ;  /* 0x0040000006ff7812 */ /* 0x000fe4000784c0ff */
[----:B0-----:R-:W-:-:S05]  /*18b5d0*/  PRMT R28, R26, 0x7773, RZ ;  /* 0x000077731a1c7816 */ /* 0x001fca00000000ff */
[----:B------:R2:W-:Y:S01]  /*18b5e0*/  @P4 STG.E.U8 desc[UR46][R14.64], R28 ;  /* 0x0000001c0e004986 */ /* 0x0005e2000c10112e */
[C---:B------:R-:W-:Y:S02]  /*18b5f0*/  LOP3.LUT P1, RZ, R6.reuse, 0x1000000, RZ, 0xc0, !PT ;  /* 0x0100000006ff7812 */ /* 0x040fe4000782c0ff */
[----:B------:R-:W-:Y:S02]  /*18b600*/  LOP3.LUT P0, RZ, R6, 0x4000000, RZ, 0xc0, !PT ;  /* 0x0400000006ff7812 */ /* 0x000fe4000780c0ff */
[----:B--2---:R-:W-:-:S05]  /*18b610*/  PRMT R28, R5, 0x7770, RZ ;  /* 0x00007770051c7816 */ /* 0x004fca00000000ff */
[----:B------:R0:W-:Y:S02]  /*18b620*/  @P3 STG.E.U8 desc[UR46][R16.64], R28 ;  /* 0x0000001c10003986 */ /* 0x0001e4000c10112e */
[----:B0-----:R-:W-:-:S05]  /*18b630*/  PRMT R28, R5, 0x7771, RZ ;  /* 0x00007771051c7816 */ /* 0x001fca00000000ff */
[----:B------:R0:W-:Y:S02]  /*18b640*/  @P2 STG.E.U8 desc[UR46][R18.64], R28 ;  /* 0x0000001c12002986 */ /* 0x0001e4000c10112e */
[----:B0-----:R-:W-:-:S05]  /*18b650*/  PRMT R28, R5, 0x7772, RZ ;  /* 0x00007772051c7816 */ /* 0x001fca00000000ff */
[----:B---3--:R0:W-:Y:S02]  /*18b660*/  @P1 STG.E.U8 desc[UR46][R20.64], R28 ;  /* 0x0000001c14001986 */ /* 0x0081e4000c10112e */
[----:B0-----:R-:W-:Y:S02]  /*18b670*/  PRMT R28, R5, 0x7773, RZ ;  /* 0x00007773051c7816 */ /* 0x001fe400000000ff */
[----:B------:R-:W2:Y:S04]  /*18b680*/  LDL.LU R5, [R1+0x5318] ;  /* 0x0053180001057983 */ /* 0x000ea80000300800 */
[----:B------:R-:W3:Y:S04]  /*18b690*/  LDL.LU.64 R20, [R1+0x2ac0] ;  /* 0x002ac00001147983 */ /* 0x000ee80000300a00 */
[----:B----4-:R0:W-:Y:S04]  /*18b6a0*/  @P0 STG.E.U8 desc[UR46][R24.64], R28 ;  /* 0x0000001c18000986 */ /* 0x0101e8000c10112e */
[----:B------:R-:W4:Y:S04]  /*18b6b0*/  LDL.LU.64 R10, [R1+0x2ab8] ;  /* 0x002ab800010a7983 */ /* 0x000f280000300a00 */
[----:B0-----:R-:W4:Y:S04]  /*18b6c0*/  LDL.LU.64 R24, [R1+0x2ab0] ;  /* 0x002ab00001187983 */ /* 0x001f280000300a00 */
[----:B------:R-:W2:Y:S01]  /*18b6d0*/  LDL.LU R13, [R1+0x2f0] ;  /* 0x0002f000010d7983 */ /* 0x000ea20000300800 */
[----:B------:R-:W-:-:S03]  /*18b6e0*/  LOP3.LUT P3, RZ, R6, 0x10000000, RZ, 0xc0, !PT ;  /* 0x1000000006ff7812 */ /* 0x000fc6000786c0ff */
[----:B------:R-:W4:Y:S04]  /*18b6f0*/  LDL.LU.64 R14, [R1+0x2aa8] ;  /* 0x002aa800010e7983 */ /* 0x000f280000300a00 */
[----:B------:R-:W4:Y:S04]  /*18b700*/  LDL.LU.64 R16, [R1+0x2aa0] ;  /* 0x002aa00001107983 */ /* 0x000f280000300a00 */
[----:B------:R-:W4:Y:S04]  /*18b710*/  LDL.LU.64 R18, [R1+0x2a98] ;  /* 0x002a980001127983 */ /* 0x000f280000300a00 */
[----:B------:R-:W4:Y:S04]  /*18b720*/  LDL.LU R26, [R1+0x2f4] ;  /* 0x0002f400011a7983 */ /* 0x000f280000300800 */
[----:B------:R-:W-:Y:S01]  /*18b730*/  STL.64 [R1+0x4fe8], R6 ;  /* 0x004fe80601007387 */ /* 0x000fe20000100a00 */
[----:B--2---:R-:W-:-:S05]  /*18b740*/  PRMT R28, R13, 0x7770, RZ ;  /* 0x000077700d1c7816 */ /* 0x004fca00000000ff */
[----:B---3--:R0:W-:Y:S04]  /*18b750*/  @P3 STG.E.U8 desc[UR46][R20.64], R28 ;  /* 0x0000001c14003986 */ /* 0x0081e8000c10112e */
[----:B0-----:R-:W2:Y:S04]  /*18b760*/  LDL.LU.64 R20, [R1+0x2a90] ;  /* 0x002a900001147983 */ /* 0x001ea80000300a00 */
[----:B------:R-:W3:Y:S04]  /*18b770*/  LDL.LU.64 R2, [R1+0x2a78] ;  /* 0x002a780001027983 */ /* 0x000ee80000300a00 */
[----:B---3--:R0:W-:Y:S04]  /*18b780*/  STL.64 [R1+0x5308], R2 ;  /* 0x0053080201007387 */ /* 0x0081e80000100a00 */
[----:B0-----:R-:W3:Y:S01]  /*18b790*/  LDL.LU.64 R2, [R1+0x2a80] ;  /* 0x002a800001027983 */ /* 0x001ee20000300a00 */
        /* <DEDUP_REMOVED lines=17> */
[----:B---3--:R0:W-:Y:S04]  /*18b8b0*/  STL.64 [R1+0x5310], R2 ;  /* 0x0053100201007387 */ /* 0x0081e80000100a00 */
[----:B0-----:R-:W3:Y:S06]  /*18b8c0*/  LDL.LU.64 R2, [R1+0x2a88] ;  /* 0x002a880001027983 */ /* 0x001eec0000300a00 */
[----:B------:R-:W-:-:S02]  /*18b8d0*/  @P6 LOP3.LUT R23, R23, 0x200, RZ, 0xfc, !PT ;  /* 0x0000020017176812 */ /* 0x000fc400078efcff */
[----:B------:R-:W-:Y:S02]  /*18b8e0*/  LOP3.LUT P6, RZ, R5, 0x40, RZ, 0xc0, !PT ;  /* 0x0000004005ff7812 */ /* 0x000fe400078cc0ff */
[----:B------:R-:W-:Y:S02]  /*18b8f0*/  LOP3.LUT R23, R23, 0xfffffbff, RZ, 0xc0, !PT ;  /* 0xfffffbff17177812 */ /* 0x000fe400078ec0ff */
[C---:B------:R-:W-:Y:S02]  /*18b900*/  LOP3.LUT P2, RZ, R6.reuse, 0x40000000, RZ, 0xc0, !PT ;  /* 0x4000000006ff7812 */ /* 0x040fe4000784c0ff */
[----:B------:R-:W-:Y:S02]  /*18b910*/  LOP3.LUT P1, RZ, R6, 0x80000000, RZ, 0xc0, !PT ;  /* 0x8000000006ff7812 */ /* 0x000fe4000782c0ff */
[----:B------:R-:W-:-:S05]  /*18b920*/  PRMT R28, R13, 0x7771, RZ ;  /* 0x000077710d1c7816 */ /* 0x000fca00000000ff */
[----:B------:R-:W-:Y:S02]  /*18b930*/  @P6 LOP3.LUT R23, R23, 0x400, RZ, 0xfc, !PT ;  /* 0x0000040017176812 */ /* 0x000fe400078efcff */
[C---:B------:R-:W-:Y:S02]  /*18b940*/  LOP3.LUT P6, RZ, R5.reuse, 0x20, RZ, 0xc0, !PT ;  /* 0x0000002005ff7812 */ /* 0x040fe400078cc0ff */
[----:B------:R-:W-:Y:S01]  /*18b950*/  LOP3.LUT P0, RZ, R5, 0x2, RZ, 0xc0, !PT ;  /* 0x0000000205ff7812 */ /* 0x000fe2000780c0ff */
[----:B----4-:R0:W-:Y:S01]  /*18b960*/  @P2 STG.E.U8 desc[UR46][R10.64], R28 ;  /* 0x0000001c0a002986 */ /* 0x0101e2000c10112e */
[----:B------:R-:W-:Y:S02]  /*18b970*/  LOP3.LUT R23, R23, 0xfffff7ff, RZ, 0xc0, !PT ;  /* 0xfffff7ff17177812 */ /* 0x000fe400078ec0ff */
[----:B0-----:R-:W-:-:S07]  /*18b980*/  PRMT R28, R13, 0x7772, RZ ;  /* 0x000077720d1c7816 */ /* 0x001fce00000000ff */
[----:B------:R-:W-:Y:S02]  /*18b990*/  @P6 LOP3.LUT R23, R23, 0x800, RZ, 0xfc, !PT ;  /* 0x0000080017176812 */ /* 0x000fe400078efcff */
[----:B------:R-:W-:Y:S01]  /*18b9a0*/  LOP3.LUT P6, RZ, R5, 0x4, RZ, 0xc0, !PT ;  /* 0x0000000405ff7812 */ /* 0x000fe200078cc0ff */
[----:B------:R0:W-:Y:S02]  /*18b9b0*/  @P1 STG.E.U8 desc[UR46][R24.64], R28 ;  /* 0x0000001c18001986 */ /* 0x0001e4000c10112e */
[----:B0-----:R-:W-:Y:S02]  /*18b9c0*/  PRMT R28, R13, 0x7773, RZ ;  /* 0x000077730d1c7816 */ /* 0x001fe400000000ff */
[----:B------:R-:W4:Y:S04]  /*18b9d0*/  LDL.LU.64 R24, [R1+0x2a70] ;  /* 0x002a700001187983 */ /* 0x000f280000300a00 */
[----:B------:R0:W-:Y:S04]  /*18b9e0*/  @P0 STG.E.U8 desc[UR46][R14.64], R28 ;  /* 0x0000001c0e000986 */ /* 0x0001e8000c10112e */
[----:B------:R-:W4:Y:S04]  /*18b9f0*/  LDL.LU.64 R6, [R1+0x2a68] ;  /* 0x002a680001067983 */ /* 0x000f280000300a00 */
[----:B------:R-:W4:Y:S01]  /*18ba00*/  LDL.LU.64 R8, [R1+0x2a60] ;  /* 0x002a600001087983 */ /* 0x000f220000300a00 */
[----:B0-----:R-:W-:-:S03]  /*18ba10*/  PRMT R28, R26, 0x7770, RZ ;  /* 0x000077701a1c7816 */ /* 0x001fc600000000ff */
[----:B------:R-:W4:Y:S04]  /*18ba20*/  LDL.LU.64 R10, [R1+0x2a58] ;  /* 0x002a5800010a7983 */ /* 0x000f280000300a00 */
[----:B------:R0:W-:Y:S01]  /*18ba30*/  @P6 STG.E.U8 desc[UR46][R16.64], R28 ;  /* 0x0000001c10006986 */ /* 0x0001e2000c10112e */
[----:B------:R-:W-:-:S03]  /*18ba40*/  LOP3.LUT P6, RZ, R23, 0x800, RZ, 0xc0, !PT ;  /* 0x0000080017ff7812 */ /* 0x000fc600078cc0ff */
[----:B------:R-:W4:Y:S04]  /*18ba50*/  LDL.LU.64 R12, [R1+0x2a50] ;  /* 0x002a5000010c7983 */ /* 0x000f280000300a00 */
[----:B------:R-:W4:Y:S01]  /*18ba60*/  LDL.LU.64 R14, [R1+0x2a48] ;  /* 0x002a4800010e7983 */ /* 0x000f220000300a00 */
[----:B0-----:R-:W-:-:S03]  /*18ba70*/  PRMT R28, R26, 0x7771, RZ ;  /* 0x000077711a1c7816 */ /* 0x001fc600000000ff */
[----:B------:R-:W4:Y:S04]  /*18ba80*/  LDL.LU.64 R16, [R1+0x2a40] ;  /* 0x002a400001107983 */ /* 0x000f280000300a00 */
[----:B------:R0:W-:Y:S01]  /*18ba90*/  @P6 STG.E.U8 desc[UR46][R18.64], R28 ;  /* 0x0000001c12006986 */ /* 0x0001e2000c10112e */
[C---:B------:R-:W-:Y:S02]  /*18baa0*/  LOP3.LUT P6, RZ, R23.reuse, 0x400, RZ, 0xc0, !PT ;  /* 0x0000040017ff7812 */ /* 0x040fe400078cc0ff */
[----:B0-----:R-:W-:Y:S01]  /*18bab0*/  PRMT R28, R26, 0x7772, RZ ;  /* 0x000077721a1c7816 */ /* 0x001fe200000000ff */
[----:B------:R-:W4:Y:S10]  /*18bac0*/  LDL.LU.64 R18, [R1+0x2a38] ;  /* 0x002a380001127983 */ /* 0x000f340000300a00 */
[----:B--2---:R0:W-:Y:S01]  /*18bad0*/  @P6 STG.E.U8 desc[UR46][R20.64], R28 ;  /* 0x0000001c14006986 */ /* 0x0041e2000c10112e */
[----:B------:R-:W-:-:S02]  /*18bae0*/  LOP3.LUT P6, RZ, R23, 0x200, RZ, 0xc0, !PT ;  /* 0x0000020017ff7812 */ /* 0x000fc400078cc0ff */
[----:B0-----:R-:W-:Y:S01]  /*18baf0*/  PRMT R28, R26, 0x7773, RZ ;  /* 0x000077731a1c7816 */ /* 0x001fe200000000ff */
[----:B------:R-:W2:Y:S10]  /*18bb00*/  LDL.LU.64 R20, [R1+0x2a30] ;  /* 0x002a300001147983 */ /* 0x000eb40000300a00 */
[----:B---3--:R0:W-:Y:S04]  /*18bb10*/  @P6 STG.E.U8 desc[UR46][R2.64], R28 ;  /* 0x0000001c02006986 */ /* 0x0081e8000c10112e */
[----:B0-----:R-:W3:Y:S01]  /*18bb20*/  LDL.LU.64 R2, [R1+0x5310] ;  /* 0x0053100001027983 */ /* 0x001ee20000300a00 */
[----:B------:R-:W-:-:S02]  /*18bb30*/  LOP3.LUT P6, RZ, R23, 0x100, RZ, 0xc0, !PT ;  /* 0x0000010017ff7812 */ /* 0x000fc400078cc0ff */
[----:B------:R-:W-:-:S11]  /*18bb40*/  PRMT R28, R4, 0x7770, RZ ;  /* 0x00007770041c7816 */ /* 0x000fd600000000ff */
[----:B---3--:R0:W-:Y:S04]  /*18bb50*/  @P6 STG.E.U8 desc[UR46][R2.64], R28 ;  /* 0x0000001c02006986 */ /* 0x0081e8000c10112e */
[----:B0-----:R-:W3:Y:S01]  /*18bb60*/  LDL.LU.64 R2, [R1+0x5308] ;  /* 0x0053080001027983 */ /* 0x001ee20000300a00 */
[----:B------:R-:W-:Y:S02]  /*18bb70*/  LOP3.LUT P6, RZ, R23, 0x80, RZ, 0xc0, !PT ;  /* 0x0000008017ff7812 */ /* 0x000fe400078cc0ff */
[----:B------:R-:W-:-:S11]  /*18bb80*/  PRMT R28, R4, 0x7771, RZ ;  /* 0x00007771041c7816 */ /* 0x000fd600000000ff */
[----:B---3--:R0:W-:Y:S01]  /*18bb90*/  @P6 STG.E.U8 desc[UR46][R2.64], R28 ;  /* 0x0000001c02006986 */ /* 0x0081e2000c10112e */
[C---:B------:R-:W-:Y:S02]  /*18bba0*/  LOP3.LUT P6, RZ, R23.reuse, 0x40, RZ, 0xc0, !PT ;  /* 0x0000004017ff7812 */ /* 0x040fe400078cc0ff */
[----:B0-----:R-:W-:Y:S01]  /*18bbb0*/  PRMT R28, R4, 0x7772, RZ ;  /* 0x00007772041c7816 */ /* 0x001fe200000000ff */
[----:B------:R-:W3:Y:S10]  /*18bbc0*/  LDL.LU.64 R2, [R1+0x5300] ;  /* 0x0053000001027983 */ /* 0x000ef40000300a00 */
[----:B----4-:R0:W-:Y:S04]  /*18bbd0*/  @P6 STG.E.U8 desc[UR46][R24.64], R28 ;  /* 0x0000001c18006986 */ /* 0x0101e8000c10112e */
[----:B0-----:R-:W4:Y:S01]  /*18bbe0*/  LDL.LU.64 R24, [R1+0x52f8] ;  /* 0x0052f80001187983 */ /* 0x001f220000300a00 */
[----:B------:R-:W-:-:S02]  /*18bbf0*/  LOP3.LUT P6, RZ, R23, 0x20, RZ, 0xc0, !PT ;  /* 0x0000002017ff7812 */ /* 0x000fc400078cc0ff */
[----:B------:R-:W-:Y:S02]  /*18bc00*/  PRMT R28, R4, 0x7773, RZ ;  /* 0x00007773041c7816 */ /* 0x000fe400000000ff */
[----:B------:R-:W-:Y:S01]  /*18bc10*/  LOP3.LUT P5, RZ, R5, 0x100000, RZ, 0xc0, !PT ;  /* 0x0010000005ff7812 */ /* 0x000fe200078ac0ff */
[----:B------:R-:W2:Y:S08]  /*18bc20*/  LDL.LU R4, [R1+0x52f0] ;  /* 0x0052f00001047983 */ /* 0x000eb00000300800 */
[----:B------:R4:W-:Y:S01]  /*18bc30*/  @P6 STG.E.U8 desc[UR46][R6.64], R28 ;  /* 0x0000001c06006986 */ /* 0x0009e2000c10112e */
[----:B------:R-:W-:-:S02]  /*18bc40*/  LOP3.LUT P6, RZ, R23, 0x10, RZ, 0xc0, !PT ;  /* 0x0000001017ff7812 */ /* 0x000fc400078cc0ff */
[C---:B------:R-:W-:Y:S02]  /*18bc50*/  LOP3.LUT P4, RZ, R5.reuse, 0x200000, RZ, 0xc0, !PT ;  /* 0x0020000005ff7812 */ /* 0x040fe4000788c0ff */
[C---:B------:R-:W-:Y:S02]  /*18bc60*/  LOP3.LUT P3, RZ, R5.reuse, 0x800000, RZ, 0xc0, !PT ;  /* 0x0080000005ff7812 */ /* 0x040fe4000786c0ff */
[C---:B------:R-:W-:Y:S02]  /*18bc70*/  LOP3.LUT P2, RZ, R5.reuse, 0x1000000, RZ, 0xc0, !PT ;  /* 0x0100000005ff7812 */ /* 0x040fe4000784c0ff */
[C---:B------:R-:W-:Y:S02]  /*18bc80*/  LOP3.LUT P1, RZ, R5.reuse, 0x8000000, RZ, 0xc0, !PT ;  /* 0x0800000005ff7812 */ /* 0x040fe4000782c0ff */
[----:B------:R-:W-:Y:S02]  /*18bc90*/  LOP3.LUT P0, RZ, R5, 0x10000000, RZ, 0xc0, !PT ;  /* 0x1000000005ff7812 */ /* 0x000fe4000780c0ff */
[----:B----4-:R-:W-:-:S05]  /*18bca0*/  PRMT R28, R24, 0x7770, RZ ;  /* 0x00007770181c7816 */ /* 0x010fca00000000ff */
[----:B------:R0:W-:Y:S02]  /*18bcb0*/  @P6 STG.E.U8 desc[UR46][R8.64], R28 ;  /* 0x0000001c08006986 */ /* 0x0001e4000c10112e */
[----:B0-----:R-:W-:-:S05]  /*18bcc0*/  PRMT R28, R24, 0x7771, RZ ;  /* 0x00007771181c7816 */ /* 0x001fca00000000ff */
[----:B------:R0:W-:Y:S02]  /*18bcd0*/  @P5 STG.E.U8 desc[UR46][R10.64], R28 ;  /* 0x0000001c0a005986 */ /* 0x0001e4000c10112e */
[----:B0-----:R-:W-:-:S05]  /*18bce0*/  PRMT R28, R24, 0x7772, RZ ;  /* 0x00007772181c7816 */ /* 0x001fca00000000ff */
[----:B------:R0:W-:Y:S02]  /*18bcf0*/  @P4 STG.E.U8 desc[UR46][R12.64], R28 ;  /* 0x0000001c0c004986 */ /* 0x0001e4000c10112e */
[----:B0-----:R-:W-:Y:S02]  /*18bd00*/  PRMT R28, R24, 0x7773, RZ ;  /* 0x00007773181c7816 */ /* 0x001fe400000000ff */
[----:B------:R-:W4:Y:S04]  /*18bd10*/  LDL.LU R24, [R1+0x52ec] ;  /* 0x0052ec0001187983 */ /* 0x000f280000300800 */
[----:B------:R3:W-:Y:S02]  /*18bd20*/  @P3 STG.E.U8 desc[UR46][R14.64], R28 ;  /* 0x0000001c0e003986 */ /* 0x0007e4000c10112e */
[----:B---3--:R-:W-:-:S05]  /*18bd30*/  PRMT R28, R3, 0x7770, RZ ;  /* 0x00007770031c7816 */ /* 0x008fca00000000ff */
[----:B------:R0:W-:Y:S02]  /*18bd40*/  @P2 STG.E.U8 desc[UR46][R16.64], R28 ;  /* 0x0000001c10002986 */ /* 0x0001e4000c10112e */
[C---:B0-----:R-:W-:Y:S02]  /*18bd50*/  PRMT R28, R3.reuse, 0x7771, RZ ;  /* 0x00007771031c7816 */ /* 0x041fe400000000ff */
[----:B------:R-:W3:Y:S04]  /*18bd60*/  LDL.LU.64 R16, [R1+0x2a28] ;  /* 0x002a280001107983 */ /* 0x000ee80000300a00 */
[----:B------:R0:W-:Y:S02]  /*18bd70*/  @P1 STG.E.U8 desc[UR46][R18.64], R28 ;  /* 0x0000001c12001986 */ /* 0x0001e4000c10112e */
[----:B0-----:R-:W-:-:S02]  /*18bd80*/  PRMT R28, R3, 0x7772, RZ ;  /* 0x00007772031c7816 */ /* 0x001fc400000000ff */
[----:B------:R-:W3:Y:S04]  /*18bd90*/  LDL.LU.64 R18, [R1+0x2a20] ;  /* 0x002a200001127983 */ /* 0x000ee80000300a00 */
[----:B------:R-:W3:Y:S04]  /*18bda0*/  LDL.LU.64 R10, [R1+0x2a18] ;  /* 0x002a1800010a7983 */ /* 0x000ee80000300a00 */
[----:B--2---:R0:W-:Y:S04]  /*18bdb0*/  @P0 STG.E.U8 desc[UR46][R20.64], R28 ;  /* 0x0000001c14000986 */ /* 0x0041e8000c10112e */
[----:B------:R-:W2:Y:S04]  /*18bdc0*/  LDL.LU.64 R12, [R1+0x2a10] ;  /* 0x002a1000010c7983 */ /* 0x000ea80000300a00 */
[----:B0-----:R-:W2:Y:S01]  /*18bdd0*/  LDL.LU R20, [R1+0x2e4] ;  /* 0x0002e40001147983 */ /* 0x001ea20000300800 */
[----:B------:R-:W-:-:S02]  /*18bde0*/  LOP3.LUT P6, RZ, R4, 0x100000, RZ, 0xc0, !PT ;  /* 0x0010000004ff7812 */ /* 0x000fc400078cc0ff */
[----:B------:R-:W-:Y:S01]  /*18bdf0*/  LOP3.LUT P3, RZ, R5, 0x40000000, RZ, 0xc0, !PT ;  /* 0x4000000005ff7812 */ /* 0x000fe2000786c0ff */
[----:B------:R-:W-:Y:S01]  /*18be00*/  IMAD.MOV.U32 R26, RZ, RZ, R27 ;  /* 0x000000ffff1a7224 */ /* 0x000fe200078e001b */
[----:B------:R-:W-:Y:S01]  /*18be10*/  LOP3.LUT P2, RZ, R4, 0x1, RZ, 0xc0, !PT ;  /* 0x0000000104ff7812 */ /* 0x000fe2000784c0ff */
[----:B------:R-:W2:Y:S01]  /*18be20*/  LDL.LU.64 R14, [R1+0x2a08] ;  /* 0x002a0800010e7983 */ /* 0x000ea20000300a00 */
[----:B------:R-:W-:-:S03]  /*18be30*/  PRMT R28, R3, 0x7773, RZ ;  /* 0x00007773031c7816 */ /* 0x000fc600000000ff */
[----:B------:R-:W2:Y:S01]  /*18be40*/  LDL.LU R27, [R1+0x2e8] ;  /* 0x0002e800011b7983 */ /* 0x000ea20000300800 */
[----:B----4-:R-:W-:-:S04]  /*18be50*/  LOP3.LUT R24, R24, 0xefffffff, RZ, 0xc0, !PT ;  /* 0xefffffff18187812 */ /* 0x010fc800078ec0ff */
        /* <DEDUP_REMOVED lines=9> */
[----:B---3--:R0:W-:Y:S10]  /*18bef0*/  @P3 STG.E.U8 desc[UR46][R16.64], R28 ;  /* 0x0000001c10003986 */ /* 0x0081f4000c10112e */
[----:B------:R-:W-:-:S05]  /*18bf00*/  @P6 LOP3.LUT R24, R24, 0x80000000, RZ, 0xfc, !PT ;  /* 0x8000000018186812 */ /* 0x000fca00078efcff */
[----:B------:R-:W-:Y:S04]  /*18bf10*/  STL.64 [R1+0x52d0], R24 ;  /* 0x0052d01801007387 */ /* 0x000fe80000100a00 */
[----:B------:R-:W3:Y:S04]  /*18bf20*/  LDL.LU R3, [R1+0x52e8] ;  /* 0x0052e80001037983 */ /* 0x000ee80000300800 */
[----:B0-----:R-:W4:Y:S01]  /*18bf30*/  LDL.LU.64 R16, [R1+0x2a00] ;  /* 0x002a000001107983 */ /* 0x001f220000300a00 */
[----:B--2---:R-:W-:-:S05]  /*18bf40*/  PRMT R28, R20, 0x7770, RZ ;  /* 0x00007770141c7816 */ /* 0x004fca00000000ff */
[----:B------:R0:W-:Y:S04]  /*18bf50*/  @P2 STG.E.U8 desc[UR46][R18.64], R28 ;  /* 0x0000001c12002986 */ /* 0x0001e8000c10112e */
[----:B0-----:R-:W2:Y:S04]  /*18bf60*/  LDL.LU.64 R18, [R1+0x29f8] ;  /* 0x0029f80001127983 */ /* 0x001ea80000300a00 */
[----:B------:R-:W3:Y:S01]  /*18bf70*/  LDL.LU.64 R24, [R1+0x29e8] ;  /* 0x0029e80001187983 */ /* 0x000ee20000300a00 */
[----:B------:R-:W-:Y:S02]  /*18bf80*/  LOP3.LUT P6, RZ, R4, 0x2000, RZ, 0xc0, !PT ;  /* 0x0000200004ff7812 */ /* 0x000fe400078cc0ff */
[----:B------:R-:W-:-:S11]  /*18bf90*/  LOP3.LUT R23, R23, 0xfffffffe, RZ, 0xc0, !PT ;  /* 0xfffffffe17177812 */ /* 0x000fd600078ec0ff */
[----:B------:R-:W-:Y:S02]  /*18bfa0*/  @P6 LOP3.LUT R23, R23, 0x1, RZ, 0xfc, !PT ;  /* 0x0000000117176812 */ /* 0x000fe400078efcff */
[----:B------:R-:W-:Y:S02]  /*18bfb0*/  LOP3.LUT P6, RZ, R4, 0x800, RZ, 0xc0, !PT ;  /* 0x0000080004ff7812 */ /* 0x000fe400078cc0ff */
[----:B------:R-:W-:-:S11]  /*18bfc0*/  LOP3.LUT R23, R23, 0xfffffffd, RZ, 0xc0, !PT ;  /* 0xfffffffd17177812 */ /* 0x000fd600078ec0ff */
[----:B------:R-:W-:Y:S02]  /*18bfd0*/  @P6 LOP3.LUT R23, R23, 0x2, RZ, 0xfc, !PT ;  /* 0x0000000217176812 */ /* 0x000fe400078efcff */
[C---:B------:R-:W-:Y:S02]  /*18bfe0*/  LOP3.LUT P6, RZ, R4.reuse, 0x400, RZ, 0xc0, !PT ;  /* 0x0000040004ff7812 */ /* 0x040fe400078cc0ff */
[----:B------:R-:W-:Y:S02]  /*18bff0*/  LOP3.LUT R23, R23, 0xfffffffb, RZ, 0xc0, !PT ;  /* 0xfffffffb17177812 */ /* 0x000fe400078ec0ff */
[----:B------:R-:W-:-:S09]  /*18c000*/  LOP3.LUT P1, RZ, R4, 0x4, RZ, 0xc0, !PT ;  /* 0x0000000404ff7812 */ /* 0x000fd2000782c0ff */
[----:B------:R-:W-:Y:S02]  /*18c010*/  @P6 LOP3.LUT R23, R23, 0x4, RZ, 0xfc, !PT ;  /* 0x0000000417176812 */ /* 0x000fe400078efcff */
[----:B------:R-:W-:Y:S02]  /*18c020*/  LOP3.LUT P6, RZ, R4, 0x100, RZ, 0xc0, !PT ;  /* 0x0000010004ff7812 */ /* 0x000fe400078cc0ff */
[----:B------:R-:W-:Y:S02]  /*18c030*/  PRMT R28, R20, 0x7771, RZ ;  /* 0x00007771141c7816 */ /* 0x000fe400000000ff */
[----:B------:R-:W-:Y:S02]  /*18c040*/  LOP3.LUT R23, R23, 0xfffffff7, RZ, 0xc0, !PT ;  /* 0xfffffff717177812 */ /* 0x000fe400078ec0ff */
[C---:B------:R-:W-:Y:S01]  /*18c050*/  LOP3.LUT P0, RZ, R4.reuse, 0x10, RZ, 0xc0, !PT ;  /* 0x0000001004ff7812 */ /* 0x040fe2000780c0ff */
[----:B------:R-:W-:Y:S01]  /*18c060*/  @P1 STG.E.U8 desc[UR46][R10.64], R28 ;  /* 0x0000001c0a001986 */ /* 0x000fe2000c10112e */
[----:B------:R-:W-:-:S02]  /*18c070*/  LOP3.LUT P5, RZ, R4, 0x400000, RZ, 0xc0, !PT ;  /* 0x0040000004ff7812 */ /* 0x000fc400078ac0ff */
[C---:B------:R-:W-:Y:S02]  /*18c080*/  LOP3.LUT P4, RZ, R4.reuse, 0x1000000, RZ, 0xc0, !PT ;  /* 0x0100000004ff7812 */ /* 0x040fe4000788c0ff */
[C---:B------:R-:W-:Y:S02]  /*18c090*/  LOP3.LUT P3, RZ, R4.reuse, 0x4000000, RZ, 0xc0, !PT ;  /* 0x0400000004ff7812 */ /* 0x040fe4000786c0ff */
[----:B------:R-:W-:Y:S02]  /*18c0a0*/  @P6 LOP3.LUT R23, R23, 0x8, RZ, 0xfc, !PT ;  /* 0x0000000817176812 */ /* 0x000fe400078efcff */
[C---:B------:R-:W-:Y:S02]  /*18c0b0*/  LOP3.LUT P6, RZ, R4.reuse, 0x40, RZ, 0xc0, !PT ;  /* 0x0000004004ff7812 */ /* 0x040fe400078cc0ff */
[C---:B------:R-:W-:Y:S02]  /*18c0c0*/  LOP3.LUT P2, RZ, R4.reuse, 0x10000000, RZ, 0xc0, !PT ;  /* 0x1000000004ff7812 */ /* 0x040fe4000784c0ff */
[----:B------:R-:W-:Y:S01]  /*18c0d0*/  LOP3.LUT P1, RZ, R4, 0x40000000, RZ, 0xc0, !PT ;  /* 0x4000000004ff7812 */ /* 0x000fe2000782c0ff */
[----:B---3--:R0:W-:Y:S04]  /*18c0e0*/  STL.64 [R1+0x52e0], R24 ;  /* 0x0052e01801007387 */ /* 0x0081e80000100a00 */
[----:B0-----:R-:W3:Y:S04]  /*18c0f0*/  LDL.LU.64 R24, [R1+0x29f0] ;  /* 0x0029f00001187983 */ /* 0x001ee80000300a00 */
[----:B------:R-:W3:Y:S04]  /*18c100*/  LDL.LU R0, [R1+0x2ec] ;  /* 0x0002ec0001007983 */ /* 0x000ee80000300800 */
[----:B------:R0:W-:Y:S04]  /*18c110*/  STL.64 [R1+0x4ff0], R4 ;  /* 0x004ff00401007387 */ /* 0x0001e80000100a00 */
[----:B0-----:R-:W3:Y:S01]  /*18c120*/  LDL.LU.64 R4, [R1+0x29d0] ;  /* 0x0029d00001047983 */ /* 0x001ee20000300a00 */
[----:B------:R-:W-:-:S05]  /*18c130*/  PRMT R28, R20, 0x7772, RZ ;  /* 0x00007772141c7816 */ /* 0x000fca00000000ff */
[----:B------:R0:W-:Y:S02]  /*18c140*/  @P0 STG.E.U8 desc[UR46][R12.64], R28 ;  /* 0x0000001c0c000986 */ /* 0x0001e4000c10112e */
[----:B0-----:R-:W-:-:S05]  /*18c150*/  PRMT R28, R20, 0x7773, RZ ;  /* 0x00007773141c7816 */ /* 0x001fca00000000ff */
[----:B------:R0:W-:Y:S01]  /*18c160*/  @P6 STG.E.U8 desc[UR46][R14.64], R28 ;  /* 0x0000001c0e006986 */ /* 0x0001e2000c10112e */
[----:B------:R-:W-:Y:S02]  /*18c170*/  LOP3.LUT P6, RZ, R23, 0x8, RZ, 0xc0, !PT ;  /* 0x0000000817ff7812 */ /* 0x000fe400078cc0ff */
[----:B0-----:R-:W-:-:S11]  /*18c180*/  PRMT R28, R27, 0x7770, RZ ;  /* 0x000077701b1c7816 */ /* 0x001fd600000000ff */
[----:B----4-:R0:W-:Y:S01]  /*18c190*/  @P6 STG.E.U8 desc[UR46][R16.64], R28 ;  /* 0x0000001c10006986 */ /* 0x0101e2000c10112e */
[----:B------:R-:W-:Y:S02]  /*18c1a0*/  LOP3.LUT P6, RZ, R23, 0x4, RZ, 0xc0, !PT ;  /* 0x0000000417ff7812 */ /* 0x000fe400078cc0ff */
[----:B0-----:R-:W-:-:S11]  /*18c1b0*/  PRMT R28, R27, 0x7771, RZ ;  /* 0x000077711b1c7816 */ /* 0x001fd600000000ff */
[----:B--2---:R0:W-:Y:S01]  /*18c1c0*/  @P6 STG.E.U8 desc[UR46][R18.64], R28 ;  /* 0x0000001c12006986 */ /* 0x0041e2000c10112e */
[----:B------:R-:W-:Y:S02]  /*18c1d0*/  LOP3.LUT P6, RZ, R23, 0x2, RZ, 0xc0, !PT ;  /* 0x0000000217ff7812 */ /* 0x000fe400078cc0ff */
[----:B0-----:R-:W-:-:S11]  /*18c1e0*/  PRMT R28, R27, 0x7772, RZ ;  /* 0x000077721b1c7816 */ /* 0x001fd600000000ff */
[----:B---3--:R-:W-:Y:S04]  /*18c1f0*/  @P6 STG.E.U8 desc[UR46][R24.64], R28 ;  /* 0x0000001c18006986 */ /* 0x008fe8000c10112e */
[----:B------:R0:W-:Y:S04]  /*18c200*/  STL.64 [R1+0x52c8], R4 ;  /* 0x0052c80401007387 */ /* 0x0001e80000100a00 */
[----:B0-----:R-:W2:Y:S04]  /*18c210*/  LDL.LU.64 R4, [R1+0x29e0] ;  /* 0x0029e00001047983 */ /* 0x001ea80000300a00 */
[----:B------:R-:W3:Y:S04]  /*18c220*/  LDL.LU R21, [R1+0x2d0] ;  /* 0x0002d00001157983 */ /* 0x000ee80000300800 */
[----:B------:R-:W4:Y:S04]  /*18c230*/  LDL.LU.64 R6, [R1+0x29c8] ;  /* 0x0029c80001067983 */ /* 0x000f280000300a00 */
[----:B------:R-:W3:Y:S04]  /*18c240*/  LDL.LU.64 R8, [R1+0x29c0] ;  /* 0x0029c00001087983 */ /* 0x000ee80000300a00 */
[----:B------:R-:W3:Y:S04]  /*18c250*/  LDL.LU.64 R10, [R1+0x29b8] ;  /* 0x0029b800010a7983 */ /* 0x000ee80000300a00 */
[----:B------:R-:W3:Y:S04]  /*18c260*/  LDL.LU R20, [R1+0x2d4] ;  /* 0x0002d40001147983 */ /* 0x000ee80000300800 */
[----:B------:R-:W3:Y:S04]  /*18c270*/  LDL.LU.64 R12, [R1+0x29b0] ;  /* 0x0029b000010c7983 */ /* 0x000ee80000300a00 */
[----:B------:R-:W3:Y:S04]  /*18c280*/  LDL.LU.64 R14, [R1+0x29a8] ;  /* 0x0029a800010e7983 */ /* 0x000ee80000300a00 */
[----:B------:R-:W3:Y:S04]  /*18c290*/  LDL.LU.64 R16, [R1+0x29a0] ;  /* 0x0029a00001107983 */ /* 0x000ee80000300a00 */
[----:B------:R-:W3:Y:S04]  /*18c2a0*/  LDL.LU.64 R18, [R1+0x2998] ;  /* 0x0029980001127983 */ /* 0x000ee80000300a00 */
[----:B------:R-:W2:Y:S01]  /*18c2b0*/  LDL.LU.64 R24, [R1+0x52e0] ;  /* 0x0052e00001187983 */ /* 0x000ea20000300a00 */
[----:B------:R-:W-:-:S02]  /*18c2c0*/  LOP3.LUT P6, RZ, R23, 0x1, RZ, 0xc0, !PT ;  /* 0x0000000117ff7812 */ /* 0x000fc400078cc0ff */
[----:B------:R-:W-:Y:S01]  /*18c2d0*/  PRMT R23, R27, 0x7773, RZ ;  /* 0x000077731b177816 */ /* 0x000fe200000000ff */
[----:B------:R-:W4:Y:S04]  /*18c2e0*/  LDL.LU.64 R28, [R1+0x29d8] ;  /* 0x0029d800011c7983 */ /* 0x000f280000300a00 */
[----:B------:R-:W3:Y:S06]  /*18c2f0*/  LDL.LU R27, [R1+0x52d8] ;  /* 0x0052d800011b7983 */ /* 0x000eec0000300800 */
[----:B--2---:R0:W-:Y:S04]  /*18c300*/  @P6 STG.E.U8 desc[UR46][R24.64], R23 ;  /* 0x0000001718006986 */ /* 0x0041e8000c10112e */
[----:B0-----:R-:W2:Y:S01]  /*18c310*/  LDL.LU.64 R24, [R1+0x52d0] ;  /* 0x0052d00001187983 */ /* 0x001ea20000300a00 */
[----:B------:R-:W-:-:S02]  /*18c320*/  PRMT R23, R0, 0x7770, RZ ;  /* 0x0000777000177816 */ /* 0x000fc400000000ff */
[----:B--2---:R-:W-:-:S13]  /*18c330*/  LOP3.LUT P6, RZ, R24, 0x80000000, RZ, 0xc0, !PT ;  /* 0x8000000018ff7812 */ /* 0x004fda00078cc0ff */
[----:B------:R0:W-:Y:S04]  /*18c340*/  @P6 STG.E.U8 desc[UR46][R4.64], R23 ;  /* 0x0000001704006986 */ /* 0x0001e8000c10112e */
[----:B0-----:R-:W2:Y:S01]  /*18c350*/  LDL.LU.64 R4, [R1+0x52c8] ;  /* 0x0052c80001047983 */ /* 0x001ea20000300a00 */
[----:B------:R-:W-:Y:S02]  /*18c360*/  LOP3.LUT P6, RZ, R24, 0x40000000, RZ, 0xc0, !PT ;  /* 0x4000000018ff7812 */ /* 0x000fe400078cc0ff */
[----:B------:R-:W-:-:S11]  /*18c370*/  PRMT R23, R0, 0x7771, RZ ;  /* 0x0000777100177816 */ /* 0x000fd600000000ff */
[----:B----4-:R0:W-:Y:S01]  /*18c380*/  @P6 STG.E.U8 desc[UR46][R28.64], R23 ;  /* 0x000000171c006986 */ /* 0x0101e2000c10112e */
[----:B------:R-:W-:Y:S02]  /*18c390*/  LOP3.LUT P6, RZ, R24, 0x20000000, RZ, 0xc0, !PT ;  /* 0x2000000018ff7812 */ /* 0x000fe400078cc0ff */
[----:B0-----:R-:W-:Y:S02]  /*18c3a0*/  PRMT R23, R0, 0x7772, RZ ;  /* 0x0000777200177816 */ /* 0x001fe400000000ff */
[----:B------:R-:W-:-:S09]  /*18c3b0*/  LOP3.LUT P0, RZ, R3, 0x1, RZ, 0xc0, !PT ;  /* 0x0000000103ff7812 */ /* 0x000fd2000780c0ff */
[----:B--2---:R0:W-:Y:S01]  /*18c3c0*/  @P6 STG.E.U8 desc[UR46][R4.64], R23 ;  /* 0x0000001704006986 */ /* 0x0041e2000c10112e */
[----:B------:R-:W-:Y:S02]  /*18c3d0*/  LOP3.LUT P6, RZ, R24, 0x10000000, RZ, 0xc0, !PT ;  /* 0x1000000018ff7812 */ /* 0x000fe400078cc0ff */
[----:B0-----:R-:W-:-:S11]  /*18c3e0*/  PRMT R23, R0, 0x7773, RZ ;  /* 0x0000777300177816 */ /* 0x001fd600000000ff */
[----:B------:R3:W-:Y:S02]  /*18c3f0*/  @P6 STG.E.U8 desc[UR46][R6.64], R23 ;  /* 0x0000001706006986 */ /* 0x0007e4000c10112e */
[----:B---3--:R-:W-:-:S05]  /*18c400*/  PRMT R23, R21, 0x7770, RZ ;  /* 0x0000777015177816 */ /* 0x008fca00000000ff */
[----:B------:R0:W-:Y:S02]  /*18c410*/  @P5 STG.E.U8 desc[UR46][R8.64], R23 ;  /* 0x0000001708005986 */ /* 0x0001e4000c10112e */
[----:B0-----:R-:W-:-:S05]  /*18c420*/  PRMT R23, R21, 0x7771, RZ ;  /* 0x0000777115177816 */ /* 0x001fca00000000ff */
[----:B------:R0:W-:Y:S02]  /*18c430*/  @P4 STG.E.U8 desc[UR46][R10.64], R23 ;  /* 0x000000170a004986 */ /* 0x0001e4000c10112e */
[----:B0-----:R-:W-:-:S05]  /*18c440*/  PRMT R23, R21, 0x7772, RZ ;  /* 0x0000777215177816 */ /* 0x001fca00000000ff */
[----:B------:R0:W-:Y:S02]  /*18c450*/  @P3 STG.E.U8 desc[UR46][R12.64], R23 ;  /* 0x000000170c003986 */ /* 0x0001e4000c10112e */
[----:B0-----:R-:W-:-:S05]  /*18c460*/  PRMT R23, R21, 0x7773, RZ ;  /* 0x0000777315177816 */ /* 0x001fca00000000ff */
[----:B------:R0:W-:Y:S02]  /*18c470*/  @P2 STG.E.U8 desc[UR46][R14.64], R23 ;  /* 0x000000170e002986 */ /* 0x0001e4000c10112e */
[C---:B0-----:R-:W-:Y:S02]  /*18c480*/  PRMT R23, R20.reuse, 0x7770, RZ ;  /* 0x0000777014177816 */ /* 0x041fe400000000ff */
[----:B------:R-:W2:Y:S04]  /*18c490*/  LDL.LU.64 R14, [R1+0x2990] ;  /* 0x00299000010e7983 */ /* 0x000ea80000300a00 */
[----:B------:R0:W-:Y:S02]  /*18c4a0*/  @P1 STG.E.U8 desc[UR46][R16.64], R23 ;  /* 0x0000001710001986 */ /* 0x0001e4000c10112e */
[----:B0-----:R-:W-:-:S05]  /*18c4b0*/  PRMT R23, R20, 0x7771, RZ ;  /* 0x0000777114177816 */ /* 0x001fca00000000ff */
[----:B------:R0:W-:Y:S04]  /*18c4c0*/  @P0 STG.E.U8 desc[UR46][R18.64], R23 ;  /* 0x0000001712000986 */ /* 0x0001e8000c10112e */
[----:B0-----:R-:W3:Y:S01]  /*18c4d0*/  LDL.LU.64 R18, [R1+0x2988] ;  /* 0x0029880001127983 */ /* 0x001ee20000300a00 */
[C---:B------:R-:W-:Y:S02]  /*18c4e0*/  LOP3.LUT P3, RZ, R3.reuse, 0x2, RZ, 0xc0, !PT ;  /* 0x0000000203ff7812 */ /* 0x040fe4000786c0ff */
[----:B------:R-:W-:Y:S01]  /*18c4f0*/  LOP3.LUT P2, RZ, R3, 0x8, RZ, 0xc0, !PT ;  /* 0x0000000803ff7812 */ /* 0x000fe2000784c0ff */
[----:B------:R-:W4:Y:S01]  /*18c500*/  LDL.LU.64 R10, [R1+0x2980] ;  /* 0x00298000010a7983 */ /* 0x000f220000300a00 */
[----:B------:R-:W-:Y:S01]  /*18c510*/  PRMT R23, R20, 0x7772, RZ ;  /* 0x0000777214177816 */ /* 0x000fe200000000ff */
[----:B------:R-:W-:-:S02]  /*18c520*/  IMAD.MOV.U32 R21, RZ, RZ, R26 ;  /* 0x000000ffff157224 */ /* 0x000fc400078e001a */
[----:B------:R-:W4:Y:S04]  /*18c530*/  LDL.LU.64 R16, [R1+0x2978] ;  /* 0x0029780001107983 */ /* 0x000f280000300a00 */
[----:B------:R-:W4:Y:S04]  /*18c540*/  LDL.LU.64 R12, [R1+0x2970] ;  /* 0x00297000010c7983 */ /* 0x000f280000300a00 */
[----:B------:R-:W4:Y:S04]  /*18c550*/  LDL.LU R26, [R1+0x2d8] ;  /* 0x0002d800011a7983 */ /* 0x000f280000300800 */
[----:B--2---:R0:W-:Y:S02]  /*18c560*/  @P3 STG.E.U8 desc[UR46][R14.64], R23 ;  /* 0x000000170e003986 */ /* 0x0041e4000c10112e */
[----:B0-----:R-:W-:-:S02]  /*18c570*/  PRMT R23, R20, 0x7773, RZ ;  /* 0x0000777314177816 */ /* 0x001fc400000000ff */
[----:B------:R-:W2:Y:S04]  /*18c580*/  LDL.LU.64 R14, [R1+0x2968] ;  /* 0x00296800010e7983 */ /* 0x000ea80000300a00 */
[----:B------:R-:W2:Y:S04]  /*18c590*/  LDL.LU R0, [R1+0x2dc] ;  /* 0x0002dc0001007983 */ /* 0x000ea80000300800 */
[----:B---3--:R0:W-:Y:S04]  /*18c5a0*/  @P2 STG.E.U8 desc[UR46][R18.64], R23 ;  /* 0x0000001712002986 */ /* 0x0081e8000c10112e */
[----:B0-----:R-:W3:Y:S04]  /*18c5b0*/  LDL.LU.64 R18, [R1+0x2960] ;  /* 0x0029600001127983 */ /* 0x001ee80000300a00 */
[----:B------:R-:W2:Y:S01]  /*18c5c0*/  LDL.LU R20, [R1+0x2c0] ;  /* 0x0002c00001147983 */ /* 0x000ea20000300800 */
[----:B------:R-:W-:-:S02]  /*18c5d0*/  LOP3.LUT P1, RZ, R3, 0x10, RZ, 0xc0, !PT ;  /* 0x0000001003ff7812 */ /* 0x000fc4000782c0ff */
[----:B------:R-:W-:Y:S02]  /*18c5e0*/  LOP3.LUT P0, RZ, R3, 0x80, RZ, 0xc0, !PT ;  /* 0x0000008003ff7812 */ /* 0x000fe4000780c0ff */
[----:B----4-:R-:W-:-:S09]  /*18c5f0*/  PRMT R23, R26, 0x7770, RZ ;  /* 0x000077701a177816 */ /* 0x010fd200000000ff */
[----:B------:R0:W-:Y:S02]  /*18c600*/  @P1 STG.E.U8 desc[UR46][R10.64], R23 ;  /* 0x000000170a001986 */ /* 0x0001e4000c10112e */
[----:B0-----:R-:W-:-:S05]  /*18c610*/  PRMT R23, R26, 0x7771, RZ ;  /* 0x000077711a177816 */ /* 0x001fca00000000ff */
[----:B------:R-:W-:Y:S04]  /*18c620*/  @P0 STG.E.U8 desc[UR46][R16.64], R23 ;  /* 0x0000001710000986 */ /* 0x000fe8000c10112e */
[----:B--2---:R0:W-:Y:S04]  /*18c630*/  STL.64 [R1+0x52c0], R20 ;  /* 0x0052c01401007387 */ /* 0x0041e80000100a00 */
[----:B0-----:R-:W2:Y:S04]  /*18c640*/  LDL.LU.64 R20, [R1+0x2958] ;  /* 0x0029580001147983 */ /* 0x001ea80000300a00 */
[----:B------:R-:W4:Y:S04]  /*18c650*/  LDL.LU.64 R16, [R1+0x2940] ;  /* 0x0029400001107983 */ /* 0x000f280000300a00 */
[----:B----4-:R0:W-:Y:S04]  /*18c660*/  STL.64 [R1+0x52b0], R16 ;  /* 0x0052b01001007387 */ /* 0x0101e80000100a00 */
[----:B0-----:R-:W4:Y:S01]  /*18c670*/  LDL.LU.64 R16, [R1+0x2948] ;  /* 0x0029480001107983 */ /* 0x001f220000300a00 */
        /* <DEDUP_REMOVED lines=18> */
[----:B------:R-:W-:Y:S01]  /*18c7a0*/  LOP3.LUT P6, RZ, R3, 0x800, RZ, 0xc0, !PT ;  /* 0x0000080003ff7812 */ /* 0x000fe200078cc0ff */
[----:B----4-:R0:W-:Y:S04]  /*18c7b0*/  STL.64 [R1+0x52b8], R16 ;  /* 0x0052b81001007387 */ /* 0x0101e80000100a00 */
[----:B0-----:R-:W4:Y:S01]  /*18c7c0*/  LDL.LU.64 R16, [R1+0x2950] ;  /* 0x0029500001107983 */ /* 0x001f220000300a00 */
[----:B------:R-:W-:Y:S02]  /*18c7d0*/  LOP3.LUT R24, R24, 0xfbffffff, RZ, 0xc0, !PT ;  /* 0xfbffffff18187812 */ /* 0x000fe400078ec0ff */
[----:B------:R-:W-:Y:S01]  /*18c7e0*/  PRMT R23, R26, 0x7772, RZ ;  /* 0x000077721a177816 */ /* 0x000fe200000000ff */
[----:B------:R-:W4:Y:S04]  /*18c7f0*/  LDL.LU.64 R28, [R1+0x2938] ;  /* 0x00293800011c7983 */ /* 0x000f280000300a00 */
[----:B------:R-:W-:-:S02]  /*18c800*/  @P6 LOP3.LUT R24, R24, 0x4000000, RZ, 0xfc, !PT ;  /* 0x0400000018186812 */ /* 0x000fc400078efcff */
[----:B------:R-:W-:Y:S01]  /*18c810*/  LOP3.LUT P6, RZ, R3, 0x400, RZ, 0xc0, !PT ;  /* 0x0000040003ff7812 */ /* 0x000fe200078cc0ff */
[----:B------:R-:W4:Y:S01]  /*18c820*/  LDL.LU.64 R4, [R1+0x2930] ;  /* 0x0029300001047983 */ /* 0x000f220000300a00 */
[----:B------:R-:W-:-:S03]  /*18c830*/  LOP3.LUT R24, R24, 0xf7ffffff, RZ, 0xc0, !PT ;  /* 0xf7ffffff18187812 */ /* 0x000fc600078ec0ff */
[----:B------:R-:W4:Y:S04]  /*18c840*/  LDL.LU.64 R6, [R1+0x2928] ;  /* 0x0029280001067983 */ /* 0x000f280000300a00 */
[----:B------:R-:W4:Y:S04]  /*18c850*/  LDL.LU.64 R8, [R1+0x2920] ;  /* 0x0029200001087983 */ /* 0x000f280000300a00 */
[----:B------:R-:W-:Y:S01]  /*18c860*/  @P6 LOP3.LUT R24, R24, 0x8000000, RZ, 0xfc, !PT ;  /* 0x0800000018186812 */ /* 0x000fe200078efcff */
[----:B------:R-:W4:Y:S01]  /*18c870*/  LDL.LU.64 R10, [R1+0x2918] ;  /* 0x00291800010a7983 */ /* 0x000f220000300a00 */
[----:B------:R-:W-:-:S13]  /*18c880*/  LOP3.LUT P6, RZ, R3, 0x100, RZ, 0xc0, !PT ;  /* 0x0000010003ff7812 */ /* 0x000fda00078cc0ff */
[----:B------:R0:W-:Y:S01]  /*18c890*/  @P6 STG.E.U8 desc[UR46][R12.64], R23 ;  /* 0x000000170c006986 */ /* 0x0001e2000c10112e */
[----:B------:R-:W-:Y:S02]  /*18c8a0*/  LOP3.LUT P6, RZ, R24, 0x8000000, RZ, 0xc0, !PT ;  /* 0x0800000018ff7812 */ /* 0x000fe400078cc0ff */
[----:B0-----:R-:W-:Y:S01]  /*18c8b0*/  PRMT R23, R26, 0x7773, RZ ;  /* 0x000077731a177816 */ /* 0x001fe200000000ff */
[----:B------:R-:W4:Y:S10]  /*18c8c0*/  LDL.LU.64 R12, [R1+0x2910] ;  /* 0x00291000010c7983 */ /* 0x000f340000300a00 */
[----:B------:R0:W-:Y:S01]  /*18c8d0*/  @P6 STG.E.U8 desc[UR46][R14.64], R23 ;  /* 0x000000170e006986 */ /* 0x0001e2000c10112e */
[----:B------:R-:W-:-:S02]  /*18c8e0*/  LOP3.LUT P6, RZ, R24, 0x4000000, RZ, 0xc0, !PT ;  /* 0x0400000018ff7812 */ /* 0x000fc400078cc0ff */
[----:B0-----:R-:W-:Y:S01]  /*18c8f0*/  PRMT R23, R0, 0x7770, RZ ;  /* 0x0000777000177816 */ /* 0x001fe200000000ff */
[----:B------:R-:W4:Y:S10]  /*18c900*/  LDL.LU.64 R14, [R1+0x2908] ;  /* 0x00290800010e7983 */ /* 0x000f340000300a00 */
[----:B---3--:R0:W-:Y:S01]  /*18c910*/  @P6 STG.E.U8 desc[UR46][R18.64], R23 ;  /* 0x0000001712006986 */ /* 0x0081e2000c10112e */
[----:B------:R-:W-:-:S03]  /*18c920*/  LOP3.LUT P6, RZ, R24, 0x2000000, RZ, 0xc0, !PT ;  /* 0x0200000018ff7812 */ /* 0x000fc600078cc0ff */
[----:B------:R-:W3:Y:S01]  /*18c930*/  LDL.LU R26, [R1+0x2c8] ;  /* 0x0002c800011a7983 */ /* 0x000ee20000300800 */
[----:B0-----:R-:W-:-:S03]  /*18c940*/  PRMT R23, R0, 0x7771, RZ ;  /* 0x0000777100177816 */ /* 0x001fc600000000ff */
[----:B------:R-:W3:Y:S06]  /*18c950*/  LDL.LU.64 R18, [R1+0x2900] ;  /* 0x0029000001127983 */ /* 0x000eec0000300a00 */
[----:B--2---:R0:W-:Y:S01]  /*18c960*/  @P6 STG.E.U8 desc[UR46][R20.64], R23 ;  /* 0x0000001714006986 */ /* 0x0041e2000c10112e */
[----:B------:R-:W-:Y:S02]  /*18c970*/  LOP3.LUT P6, RZ, R24, 0x1000000, RZ, 0xc0, !PT ;  /* 0x0100000018ff7812 */ /* 0x000fe400078cc0ff */
[----:B0-----:R-:W-:Y:S01]  /*18c980*/  PRMT R23, R0, 0x7772, RZ ;  /* 0x0000777200177816 */ /* 0x001fe200000000ff */
[----:B------:R-:W2:Y:S10]  /*18c990*/  LDL.LU.64 R20, [R1+0x52c0] ;  /* 0x0052c00001147983 */ /* 0x000eb40000300a00 */
[----:B----4-:R0:W-:Y:S04]  /*18c9a0*/  @P6 STG.E.U8 desc[UR46][R16.64], R23 ;  /* 0x0000001710006986 */ /* 0x0101e8000c10112e */
[----:B0-----:R-:W4:Y:S01]  /*18c9b0*/  LDL.LU.64 R16, [R1+0x52b8] ;  /* 0x0052b80001107983 */ /* 0x001f220000300a00 */
[----:B------:R-:W-:-:S02]  /*18c9c0*/  LOP3.LUT P6, RZ, R24, 0x800000, RZ, 0xc0, !PT ;  /* 0x0080000018ff7812 */ /* 0x000fc400078cc0ff */
[----:B------:R-:W-:-:S11]  /*18c9d0*/  PRMT R23, R0, 0x7773, RZ ;  /* 0x0000777300177816 */ /* 0x000fd600000000ff */
[----:B----4-:R0:W-:Y:S04]  /*18c9e0*/  @P6 STG.E.U8 desc[UR46][R16.64], R23 ;  /* 0x0000001710006986 */ /* 0x0101e8000c10112e */
[----:B0-----:R-:W4:Y:S01]  /*18c9f0*/  LDL.LU.64 R16, [R1+0x52b0] ;  /* 0x0052b00001107983 */ /* 0x001f220000300a00 */
[----:B------:R-:W-:Y:S02]  /*18ca00*/  LOP3.LUT P6, RZ, R24, 0x400000, RZ, 0xc0, !PT ;  /* 0x0040000018ff7812 */ /* 0x000fe400078cc0ff */
[----:B--2---:R-:W-:Y:S02]  /*18ca10*/  PRMT R23, R20, 0x7770, RZ ;  /* 0x0000777014177816 */ /* 0x004fe400000000ff */
[C---:B------:R-:W-:Y:S02]  /*18ca20*/  LOP3.LUT P5, RZ, R3.reuse, 0x40000, RZ, 0xc0, !PT ;  /* 0x0004000003ff7812 */ /* 0x040fe400078ac0ff */
[----:B------:R-:W-:-:S02]  /*18ca30*/  LOP3.LUT P4, RZ, R3, 0x80000, RZ, 0xc0, !PT ;  /* 0x0008000003ff7812 */ /* 0x000fc4000788c0ff */
[C---:B------:R-:W-:Y:S02]  /*18ca40*/  LOP3.LUT P3, RZ, R3.reuse, 0x100000, RZ, 0xc0, !PT ;  /* 0x0010000003ff7812 */ /* 0x040fe4000786c0ff */
[C---:B------:R-:W-:Y:S02]  /*18ca50*/  LOP3.LUT P2, RZ, R3.reuse, 0x200000, RZ, 0xc0, !PT ;  /* 0x0020000003ff7812 */ /* 0x040fe4000784c0ff */
[C---:B------:R-:W-:Y:S02]  /*18ca60*/  LOP3.LUT P1, RZ, R3.reuse, 0x400000, RZ, 0xc0, !PT ;  /* 0x0040000003ff7812 */ /* 0x040fe4000782c0ff */
[----:B------:R-:W-:Y:S01]  /*18ca70*/  LOP3.LUT P0, RZ, R3, 0x800000, RZ, 0xc0, !PT ;  /* 0x0080000003ff7812 */ /* 0x000fe2000780c0ff */
[----:B----4-:R0:W-:Y:S01]  /*18ca80*/  @P6 STG.E.U8 desc[UR46][R16.64], R23 ;  /* 0x0000001710006986 */ /* 0x0101e2000c10112e */
[----:B------:R-:W-:Y:S02]  /*18ca90*/  LOP3.LUT P6, RZ, R24, 0x200000, RZ, 0xc0, !PT ;  /* 0x0020000018ff7812 */ /* 0x000fe400078cc0ff */
[----:B0-----:R-:W-:Y:S01]  /*18caa0*/  PRMT R23, R20, 0x7771, RZ ;  /* 0x0000777114177816 */ /* 0x001fe200000000ff */
[----:B------:R-:W2:Y:S10]  /*18cab0*/  LDL.LU R17, [R1+0x52ac] ;  /* 0x0052ac0001117983 */ /* 0x000eb40000300800 */
[----:B------:R0:W-:Y:S01]  /*18cac0*/  @P6 STG.E.U8 desc[UR46][R28.64], R23 ;  /* 0x000000171c006986 */ /* 0x0001e2000c10112e */
[----:B------:R-:W-:-:S02]  /*18cad0*/  LOP3.LUT P6, RZ, R24, 0x100000, RZ, 0xc0, !PT ;  /* 0x0010000018ff7812 */ /* 0x000fc400078cc0ff */
        /* <DEDUP_REMOVED lines=11> */
[----:B------:R-:W4:Y:S04]  /*18cb90*/  LDL.LU R27, [R1+0x52a8] ;  /* 0x0052a800011b7983 */ /* 0x000f280000300800 */
[----:B------:R-:W2:Y:S04]  /*18cba0*/  LDL.LU.64 R8, [R1+0x28e8] ;  /* 0x0028e80001087983 */ /* 0x000ea80000300a00 */
[----:B------:R3:W-:Y:S04]  /*18cbb0*/  @P1 STG.E.U8 desc[UR46][R14.64], R23 ;  /* 0x000000170e001986 */ /* 0x0007e8000c10112e */
[----:B------:R-:W2:Y:S04]  /*18cbc0*/  LDL.LU.64 R10, [R1+0x28e0] ;  /* 0x0028e000010a7983 */ /* 0x000ea80000300a00 */
[----:B------:R-:W2:Y:S01]  /*18cbd0*/  LDL.LU.64 R12, [R1+0x28d8] ;  /* 0x0028d800010c7983 */ /* 0x000ea20000300a00 */
[----:B---3--:R-:W-:-:S03]  /*18cbe0*/  PRMT R23, R26, 0x7770, RZ ;  /* 0x000077701a177816 */ /* 0x008fc600000000ff */
[----:B------:R-:W3:Y:S04]  /*18cbf0*/  LDL.LU.64 R14, [R1+0x28f8] ;  /* 0x0028f800010e7983 */ /* 0x000ee80000300a00 */
[----:B------:R0:W-:Y:S02]  /*18cc00*/  @P0 STG.E.U8 desc[UR46][R18.64], R23 ;  /* 0x0000001712000986 */ /* 0x0001e4000c10112e */
[----:B0-----:R-:W-:Y:S02]  /*18cc10*/  IMAD.MOV.U32 R19, RZ, RZ, R21 ;  /* 0x000000ffff137224 */ /* 0x001fe400078e0015 */
[----:B------:R-:W2:Y:S01]  /*18cc20*/  LDL.LU.64 R20, [R1+0x28f0] ;  /* 0x0028f00001147983 */ /* 0x000ea20000300a00 */
[----:B------:R-:W-:Y:S02]  /*18cc30*/  LOP3.LUT R24, R24, 0xffffefff, RZ, 0xc0, !PT ;  /* 0xffffefff18187812 */ /* 0x000fe400078ec0ff */
[----:B------:R-:W-:-:S02]  /*18cc40*/  LOP3.LUT P3, RZ, R3, 0x1000000, RZ, 0xc0, !PT ;  /* 0x0100000003ff7812 */ /* 0x000fc4000786c0ff */
[C---:B------:R-:W-:Y:S02]  /*18cc50*/  LOP3.LUT P2, RZ, R3.reuse, 0x2000000, RZ, 0xc0, !PT ;  /* 0x0200000003ff7812 */ /* 0x040fe4000784c0ff */
[----:B------:R-:W-:Y:S01]  /*18cc60*/  PRMT R23, R26, 0x7771, RZ ;  /* 0x000077711a177816 */ /* 0x000fe200000000ff */
[----:B------:R-:W-:Y:S01]  /*18cc70*/  STL.64 [R1+0x5030], R2 ;  /* 0x0050300201007387 */ /* 0x000fe20000100a00 */
[C---:B------:R-:W-:Y:S02]  /*18cc80*/  LOP3.LUT P1, RZ, R3.reuse, 0x4000000, RZ, 0xc0, !PT ;  /* 0x0400000003ff7812 */ /* 0x040fe4000782c0ff */
[----:B------:R-:W-:Y:S02]  /*18cc90*/  LOP3.LUT P0, RZ, R3, 0x8000000, RZ, 0xc0, !PT ;  /* 0x0800000003ff7812 */ /* 0x000fe4000780c0ff */
[----:B----4-:R-:W-:-:S13]  /*18cca0*/  LOP3.LUT P6, RZ, R27, 0x10, RZ, 0xc0, !PT ;  /* 0x000000101bff7812 */ /* 0x010fda00078cc0ff */
        /* <DEDUP_REMOVED lines=19> */
[----:B------:R-:W-:-:S02]  /*18cde0*/  @P6 LOP3.LUT R24, R24, 0x40000, RZ, 0xfc, !PT ;  /* 0x0004000018186812 */ /* 0x000fc400078efcff */
[----:B------:R-:W-:Y:S01]  /*18cdf0*/  LOP3.LUT P6, RZ, R3, 0x20000000, RZ, 0xc0, !PT ;  /* 0x2000000003ff7812 */ /* 0x000fe200078cc0ff */
[----:B0-----:R-:W3:Y:S01]  /*18ce00*/  LDL.LU.64 R14, [R1+0x28d0] ;  /* 0x0028d000010e7983 */ /* 0x001ee20000300a00 */
[----:B------:R-:W-:Y:S02]  /*18ce10*/  PRMT R23, R26, 0x7772, RZ ;  /* 0x000077721a177816 */ /* 0x000fe400000000ff */
[----:B------:R-:W-:Y:S01]  /*18ce20*/  LOP3.LUT R24, R24, 0xfff7ffff, RZ, 0xc0, !PT ;  /* 0xfff7ffff18187812 */ /* 0x000fe200078ec0ff */
[----:B------:R-:W4:Y:S04]  /*18ce30*/  LDL.LU R0, [R1+0x2b0] ;  /* 0x0002b00001007983 */ /* 0x000f280000300800 */
[----:B--2---:R0:W-:Y:S04]  /*18ce40*/  @P2 STG.E.U8 desc[UR46][R20.64], R23 ;  /* 0x0000001714002986 */ /* 0x0041e8000c10112e */
[----:B------:R-:W-:-:S02]  /*18ce50*/  @P6 LOP3.LUT R24, R24, 0x80000, RZ, 0xfc, !PT ;  /* 0x0008000018186812 */ /* 0x000fc400078efcff */
[----:B------:R-:W-:Y:S01]  /*18ce60*/  LOP3.LUT P6, RZ, R3, 0x10000000, RZ, 0xc0, !PT ;  /* 0x1000000003ff7812 */ /* 0x000fe200078cc0ff */
[----:B0-----:R-:W2:Y:S04]  /*18ce70*/  LDL.LU.64 R20, [R1+0x28c8] ;  /* 0x0028c80001147983 */ /* 0x001ea80000300a00 */
[----:B------:R-:W3:Y:S04]  /*18ce80*/  LDL.LU.64 R2, [R1+0x28b0] ;  /* 0x0028b00001027983 */ /* 0x000ee80000300a00 */
[----:B---3--:R0:W-:Y:S04]  /*18ce90*/  STL.64 [R1+0x5298], R2 ;  /* 0x0052980201007387 */ /* 0x0081e80000100a00 */
[----:B0-----:R-:W3:Y:S01]  /*18cea0*/  LDL.LU.64 R2, [R1+0x28b8] ;  /* 0x0028b80001027983 */ /* 0x001ee20000300a00 */
[----:B------:R-:W-:-:S05]  /*18ceb0*/  PRMT R23, R26, 0x7773, RZ ;  /* 0x000077731a177816 */ /* 0x000fca00000000ff */
[----:B------:R0:W-:Y:S02]  /*18cec0*/  @P1 STG.E.U8 desc[UR46][R8.64], R23 ;  /* 0x0000001708001986 */ /* 0x0001e4000c10112e */
[----:B0-----:R-:W-:-:S05]  /*18ced0*/  PRMT R23, R19, 0x7770, RZ ;  /* 0x0000777013177816 */ /* 0x001fca00000000ff */
[----:B------:R0:W-:Y:S02]  /*18cee0*/  @P0 STG.E.U8 desc[UR46][R10.64], R23 ;  /* 0x000000170a000986 */ /* 0x0001e4000c10112e */
[----:B0-----:R-:W-:-:S05]  /*18cef0*/  PRMT R23, R19, 0x7771, RZ ;  /* 0x0000777113177816 */ /* 0x001fca00000000ff */
[----:B------:R-:W-:Y:S04]  /*18cf00*/  @P6 STG.E.U8 desc[UR46][R12.64], R23 ;  /* 0x000000170c006986 */ /* 0x000fe8000c10112e */
[----:B---3--:R0:W-:Y:S04]  /*18cf10*/  STL.64 [R1+0x52a0], R2 ;  /* 0x0052a00201007387 */ /* 0x0081e80000100a00 */
[----:B0-----:R-:W3:Y:S01]  /*18cf20*/  LDL.LU.64 R2, [R1+0x28c0] ;  /* 0x0028c00001027983 */ /* 0x001ee20000300a00 */
[C---:B------:R-:W-:Y:S02]  /*18cf30*/  LOP3.LUT P6, RZ, R24.reuse, 0x80000, RZ, 0xc0, !PT ;  /* 0x0008000018ff7812 */ /* 0x040fe400078cc0ff */
[----:B------:R-:W-:Y:S01]  /*18cf40*/  PRMT R23, R19, 0x7772, RZ ;  /* 0x0000777213177816 */ /* 0x000fe200000000ff */
[----:B------:R-:W3:Y:S04]  /*18cf50*/  LDL.LU.64 R28, [R1+0x28a8] ;  /* 0x0028a800011c7983 */ /* 0x000ee80000300a00 */
[----:B------:R-:W3:Y:S04]  /*18cf60*/  LDL.LU R16, [R1+0x2b4] ;  /* 0x0002b40001107983 */ /* 0x000ee80000300800 */
[----:B------:R-:W3:Y:S04]  /*18cf70*/  LDL.LU.64 R4, [R1+0x28a0] ;  /* 0x0028a00001047983 */ /* 0x000ee80000300a00 */
[----:B------:R0:W-:Y:S01]  /*18cf80*/  @P6 STG.E.U8 desc[UR46][R14.64], R23 ;  /* 0x000000170e006986 */ /* 0x0001e2000c10112e */
[----:B------:R-:W-:-:S03]  /*18cf90*/  LOP3.LUT P6, RZ, R24, 0x40000, RZ, 0xc0, !PT ;  /* 0x0004000018ff7812 */ /* 0x000fc600078cc0ff */
[----:B------:R-:W3:Y:S04]  /*18cfa0*/  LDL.LU.64 R6, [R1+0x2898] ;  /* 0x0028980001067983 */ /* 0x000ee80000300a00 */
[----:B------:R-:W3:Y:S01]  /*18cfb0*/  LDL.LU R26, [R1+0x2b8] ;  /* 0x0002b800011a7983 */ /* 0x000ee20000300800 */
[----:B0-----:R-:W-:-:S03]  /*18cfc0*/  IMAD.MOV.U32 R23, RZ, RZ, R19 ;  /* 0x000000ffff177224 */ /* 0x001fc600078e0013 */
[----:B------:R-:W3:Y:S02]  /*18cfd0*/  LDL.LU.64 R8, [R1+0x2890] ;  /* 0x0028900001087983 */ /* 0x000ee40000300a00 */
[----:B------:R-:W-:Y:S02]  /*18cfe0*/  PRMT R23, R23, 0x7773, RZ ;  /* 0x0000777317177816 */ /* 0x000fe400000000ff */
[----:B------:R-:W3:Y:S04]  /*18cff0*/  LDL.LU.64 R10, [R1+0x2888] ;  /* 0x00288800010a7983 */ /* 0x000ee80000300a00 */
[----:B--2---:R4:W-:Y:S01]  /*18d000*/  @P6 STG.E.U8 desc[UR46][R20.64], R23 ;  /* 0x0000001714006986 */ /* 0x0049e2000c10112e */
[----:B------:R-:W-:-:S03]  /*18d010*/  LOP3.LUT P6, RZ, R24, 0x20000, RZ, 0xc0, !PT ;  /* 0x0002000018ff7812 */ /* 0x000fc600078cc0ff */
[----:B------:R-:W2:Y:S04]  /*18d020*/  LDL.LU.64 R12, [R1+0x2880] ;  /* 0x00288000010c7983 */ /* 0x000ea80000300a00 */
[----:B------:R-:W2:Y:S01]  /*18d030*/  LDL.LU.64 R14, [R1+0x2878] ;  /* 0x00287800010e7983 */ /* 0x000ea20000300a00 */
[----:B----4-:R-:W-:-:S03]  /*18d040*/  PRMT R23, R0, 0x7770, RZ ;  /* 0x0000777000177816 */ /* 0x010fc600000000ff */
[----:B------:R-:W4:Y:S04]  /*18d050*/  LDL.LU.64 R18, [R1+0x2870] ;  /* 0x0028700001127983 */ /* 0x000f280000300a00 */
[----:B------:R-:W4:Y:S04]  /*18d060*/  LDL.LU.64 R20, [R1+0x2868] ;  /* 0x0028680001147983 */ /* 0x000f280000300a00 */
[----:B---3--:R0:W-:Y:S04]  /*18d070*/  @P6 STG.E.U8 desc[UR46][R2.64], R23 ;  /* 0x0000001702006986 */ /* 0x0081e8000c10112e */
[----:B0-----:R-:W3:Y:S01]  /*18d080*/  LDL.LU.64 R2, [R1+0x52a0] ;  /* 0x0052a00001027983 */ /* 0x001ee20000300a00 */
[----:B------:R-:W-:-:S02]  /*18d090*/  LOP3.LUT P6, RZ, R24, 0x10000, RZ, 0xc0, !PT ;  /* 0x0001000018ff7812 */ /* 0x000fc400078cc0ff */
[----:B------:R-:W-:-:S11]  /*18d0a0*/  PRMT R23, R0, 0x7771, RZ ;  /* 0x0000777100177816 */ /* 0x000fd600000000ff */
[----:B---3--:R0:W-:Y:S04]  /*18d0b0*/  @P6 STG.E.U8 desc[UR46][R2.64], R23 ;  /* 0x0000001702006986 */ /* 0x0081e8000c10112e */
[----:B0-----:R-:W3:Y:S01]  /*18d0c0*/  LDL.LU.64 R2, [R1+0x5298] ;  /* 0x0052980001027983 */ /* 0x001ee20000300a00 */
[----:B------:R-:W-:Y:S02]  /*18d0d0*/  LOP3.LUT P6, RZ, R24, 0x8000, RZ, 0xc0, !PT ;  /* 0x0000800018ff7812 */ /* 0x000fe400078cc0ff */
[----:B------:R-:W-:Y:S02]  /*18d0e0*/  PRMT R23, R0, 0x7772, RZ ;  /* 0x0000777200177816 */ /* 0x000fe400000000ff */
[C---:B------:R-:W-:Y:S02]  /*18d0f0*/  LOP3.LUT P5, RZ, R27.reuse, 0x20, RZ, 0xc0, !PT ;  /* 0x000000201bff7812 */ /* 0x040fe400078ac0ff */
[----:B------:R-:W-:-:S02]  /*18d100*/  LOP3.LUT P4, RZ, R27, 0x40, RZ, 0xc0, !PT ;  /* 0x000000401bff7812 */ /* 0x000fc4000788c0ff */
[C---:B------:R-:W-:Y:S02]  /*18d110*/  LOP3.LUT P3, RZ, R27.reuse, 0x80, RZ, 0xc0, !PT ;  /* 0x000000801bff7812 */ /* 0x040fe4000786c0ff */
[C---:B------:R-:W-:Y:S02]  /*18d120*/  LOP3.LUT P2, RZ, R27.reuse, 0x100, RZ, 0xc0, !PT ;  /* 0x000001001bff7812 */ /* 0x040fe4000784c0ff */
[C---:B------:R-:W-:Y:S02]  /*18d130*/  LOP3.LUT P1, RZ, R27.reuse, 0x200, RZ, 0xc0, !PT ;  /* 0x000002001bff7812 */ /* 0x040fe4000782c0ff */
[----:B------:R-:W-:Y:S01]  /*18d140*/  LOP3.LUT P0, RZ, R27, 0x400, RZ, 0xc0, !PT ;  /* 0x000004001bff7812 */ /* 0x000fe2000780c0ff */
[----:B---3--:R0:W-:Y:S01]  /*18d150*/  @P6 STG.E.U8 desc[UR46][R2.64], R23 ;  /* 0x0000001702006986 */ /* 0x0081e2000c10112e */
[----:B------:R-:W-:Y:S02]  /*18d160*/  LOP3.LUT P6, RZ, R24, 0x4000, RZ, 0xc0, !PT ;  /* 0x0000400018ff7812 */ /* 0x000fe400078cc0ff */
[----:B0-----:R-:W-:-:S11]  /*18d170*/  PRMT R23, R0, 0x7773, RZ ;  /* 0x0000777300177816 */ /* 0x001fd600000000ff */
        /* <DEDUP_REMOVED lines=12> */
[----:B--2---:R0:W-:Y:S02]  /*18d240*/  @P3 STG.E.U8 desc[UR46][R12.64], R23 ;  /* 0x000000170c003986 */ /* 0x0041e4000c10112e */
[----:B0-----:R-:W-:-:S05]  /*18d250*/  PRMT R23, R26, 0x7771, RZ ;  /* 0x000077711a177816 */ /* 0x001fca00000000ff */
[----:B------:R0:W-:Y:S02]  /*18d260*/  @P2 STG.E.U8 desc[UR46][R14.64], R23 ;  /* 0x000000170e002986 */ /* 0x0001e4000c10112e */
[----:B0-----:R-:W-:-:S05]  /*18d270*/  PRMT R23, R26, 0x7772, RZ ;  /* 0x000077721a177816 */ /* 0x001fca00000000ff */
[----:B----4-:R0:W-:Y:S02]  /*18d280*/  @P1 STG.E.U8 desc[UR46][R18.64], R23 ;  /* 0x0000001712001986 */ /* 0x0101e4000c10112e */
[----:B0-----:R-:W-:-:S05]  /*18d290*/  PRMT R23, R26, 0x7773, RZ ;  /* 0x000077731a177816 */ /* 0x001fca00000000ff */
[----:B------:R0:W-:Y:S04]  /*18d2a0*/  @P0 STG.E.U8 desc[UR46][R20.64], R23 ;  /* 0x0000001714000986 */ /* 0x0001e8000c10112e */
[----:B0-----:R-:W2:Y:S04]  /*18d2b0*/  LDL.LU.64 R20, [R1+0x2860] ;  /* 0x0028600001147983 */ /* 0x001ea80000300a00 */
[----:B------:R-:W3:Y:S04]  /*18d2c0*/  LDL.LU.64 R8, [R1+0x2858] ;  /* 0x0028580001087983 */ /* 0x000ee80000300a00 */
[----:B------:R-:W4:Y:S04]  /*18d2d0*/  LDL.LU.64 R10, [R1+0x2850] ;  /* 0x00285000010a7983 */ /* 0x000f280000300a00 */
[----:B------:R-:W2:Y:S01]  /*18d2e0*/  LDL.LU R16, [R1+0x2bc] ;  /* 0x0002bc0001107983 */ /* 0x000ea20000300800 */
[----:B------:R-:W-:-:S03]  /*18d2f0*/  LOP3.LUT P3, RZ, R27, 0x800, RZ, 0xc0, !PT ;  /* 0x000008001bff7812 */ /* 0x000fc6000786c0ff */
[----:B------:R-:W4:Y:S04]  /*18d300*/  LDL.LU.64 R12, [R1+0x2848] ;  /* 0x00284800010c7983 */ /* 0x000f280000300a00 */
[----:B------:R-:W4:Y:S04]  /*18d310*/  LDL.LU.64 R14, [R1+0x2840] ;  /* 0x00284000010e7983 */ /* 0x000f280000300a00 */
[----:B------:R-:W4:Y:S04]  /*18d320*/  LDL.LU R26, [R1+0x2a0] ;  /* 0x0002a000011a7983 */ /* 0x000f280000300800 */
[----:B------:R-:W4:Y:S01]  /*18d330*/  LDL.LU.64 R18, [R1+0x2838] ;  /* 0x0028380001127983 */ /* 0x000f220000300a00 */
[----:B--2---:R-:W-:-:S05]  /*18d340*/  PRMT R23, R16, 0x7770, RZ ;  /* 0x0000777010177816 */ /* 0x004fca00000000ff */
[----:B------:R0:W-:Y:S04]  /*18d350*/  @P3 STG.E.U8 desc[UR46][R20.64], R23 ;  /* 0x0000001714003986 */ /* 0x0001e8000c10112e */
[----:B0-----:R-:W2:Y:S04]  /*18d360*/  LDL.LU.64 R20, [R1+0x2830] ;  /* 0x0028300001147983 */ /* 0x001ea80000300a00 */
[----:B------:R-:W2:Y:S04]  /*18d370*/  LDL.LU R0, [R1+0x2a4] ;  /* 0x0002a40001007983 */ /* 0x000ea80000300800 */
        /* <DEDUP_REMOVED lines=23> */
[C---:B------:R-:W-:Y:S01]  /*18d4f0*/  LOP3.LUT P6, RZ, R27.reuse, 0x20000, RZ, 0xc0, !PT ;  /* 0x000200001bff7812 */ /* 0x040fe200078cc0ff */
[----:B------:R-:W3:Y:S01]  /*18d500*/  LDL.LU.64 R28, [R1+0x2810] ;  /* 0x00281000011c7983 */ /* 0x000ee20000300a00 */
[----:B------:R-:W-:Y:S02]  /*18d510*/  LOP3.LUT R24, R24, 0xfffffbff, RZ, 0xc0, !PT ;  /* 0xfffffbff18187812 */ /* 0x000fe400078ec0ff */
[C---:B------:R-:W-:Y:S01]  /*18d520*/  LOP3.LUT P2, RZ, R27.reuse, 0x1000, RZ, 0xc0, !PT ;  /* 0x000010001bff7812 */ /* 0x040fe2000784c0ff */
[----:B------:R-:W3:Y:S01]  /*18d530*/  LDL.LU.64 R4, [R1+0x2808] ;  /* 0x0028080001047983 */ /* 0x000ee20000300a00 */
[----:B------:R-:W-:Y:S02]  /*18d540*/  LOP3.LUT P1, RZ, R27, 0x2000, RZ, 0xc0, !PT ;  /* 0x000020001bff7812 */ /* 0x000fe4000782c0ff */
[----:B------:R-:W-:Y:S01]  /*18d550*/  PRMT R23, R16, 0x7771, RZ ;  /* 0x0000777110177816 */ /* 0x000fe200000000ff */
[----:B------:R-:W3:Y:S04]  /*18d560*/  LDL.LU.64 R6, [R1+0x2800] ;  /* 0x0028000001067983 */ /* 0x000ee80000300a00 */
[----:B------:R-:W-:-:S02]  /*18d570*/  @P6 LOP3.LUT R24, R24, 0x400, RZ, 0xfc, !PT ;  /* 0x0000040018186812 */ /* 0x000fc400078efcff */
[C---:B------:R-:W-:Y:S02]  /*18d580*/  LOP3.LUT P6, RZ, R27.reuse, 0x10000, RZ, 0xc0, !PT ;  /* 0x000100001bff7812 */ /* 0x040fe400078cc0ff */
[----:B------:R-:W-:Y:S01]  /*18d590*/  LOP3.LUT P0, RZ, R27, 0x4000, RZ, 0xc0, !PT ;  /* 0x000040001bff7812 */ /* 0x000fe2000780c0ff */
[----:B------:R0:W-:Y:S01]  /*18d5a0*/  @P2 STG.E.U8 desc[UR46][R8.64], R23 ;  /* 0x0000001708002986 */ /* 0x0001e2000c10112e */
[----:B------:R-:W-:Y:S02]  /*18d5b0*/  LOP3.LUT R24, R24, 0xfffff7ff, RZ, 0xc0, !PT ;  /* 0xfffff7ff18187812 */ /* 0x000fe400078ec0ff */
[----:B0-----:R-:W-:Y:S01]  /*18d5c0*/  PRMT R23, R16, 0x7772, RZ ;  /* 0x0000777210177816 */ /* 0x001fe200000000ff */
[----:B------:R-:W3:Y:S06]  /*18d5d0*/  LDL.LU.64 R8, [R1+0x27f8] ;  /* 0x0027f80001087983 */ /* 0x000eec0000300a00 */
[----:B------:R-:W-:-:S02]  /*18d5e0*/  @P6 LOP3.LUT R24, R24, 0x800, RZ, 0xfc, !PT ;  /* 0x0000080018186812 */ /* 0x000fc400078efcff */
[----:B------:R-:W-:Y:S01]  /*18d5f0*/  LOP3.LUT P6, RZ, R27, 0x8000, RZ, 0xc0, !PT ;  /* 0x000080001bff7812 */ /* 0x000fe200078cc0ff */
[----:B----4-:R0:W-:Y:S02]  /*18d600*/  @P1 STG.E.U8 desc[UR46][R10.64], R23 ;  /* 0x000000170a001986 */ /* 0x0101e4000c10112e */
[----:B0-----:R-:W-:Y:S02]  /*18d610*/  PRMT R23, R16, 0x7773, RZ ;  /* 0x0000777310177816 */ /* 0x001fe400000000ff */
[----:B------:R-:W4:Y:S04]  /*18d620*/  LDL.LU.64 R10, [R1+0x27f0] ;  /* 0x0027f000010a7983 */ /* 0x000f280000300a00 */
[----:B------:R0:W-:Y:S02]  /*18d630*/  @P0 STG.E.U8 desc[UR46][R12.64], R23 ;  /* 0x000000170c000986 */ /* 0x0001e4000c10112e */
[----:B0-----:R-:W-:-:S02]  /*18d640*/  PRMT R23, R26, 0x7770, RZ ;  /* 0x000077701a177816 */ /* 0x001fc400000000ff */
[----:B------:R-:W4:Y:S04]  /*18d650*/  LDL.LU.64 R12, [R1+0x27e8] ;  /* 0x0027e800010c7983 */ /* 0x000f280000300a00 */
[----:B------:R0:W-:Y:S01]  /*18d660*/  @P6 STG.E.U8 desc[UR46][R14.64], R23 ;  /* 0x000000170e006986 */ /* 0x0001e2000c10112e */
[----:B------:R-:W-:-:S03]  /*18d670*/  LOP3.LUT P6, RZ, R24, 0x800, RZ, 0xc0, !PT ;  /* 0x0000080018ff7812 */ /* 0x000fc600078cc0ff */
[----:B------:R-:W4:Y:S01]  /*18d680*/  LDL.LU R16, [R1+0x2ac] ;  /* 0x0002ac0001107983 */ /* 0x000f220000300800 */
[----:B0-----:R-:W-:-:S03]  /*18d690*/  PRMT R23, R26, 0x7771, RZ ;  /* 0x000077711a177816 */ /* 0x001fc600000000ff */
[----:B------:R-:W4:Y:S06]  /*18d6a0*/  LDL.LU.64 R14, [R1+0x27e0] ;  /* 0x0027e000010e7983 */ /* 0x000f2c0000300a00 */
[----:B------:R0:W-:Y:S01]  /*18d6b0*/  @P6 STG.E.U8 desc[UR46][R18.64], R23 ;  /* 0x0000001712006986 */ /* 0x0001e2000c10112e */
[----:B------:R-:W-:Y:S02]  /*18d6c0*/  LOP3.LUT P6, RZ, R24, 0x400, RZ, 0xc0, !PT ;  /* 0x0000040018ff7812 */ /* 0x000fe400078cc0ff */
[----:B0-----:R-:W-:Y:S01]  /*18d6d0*/  PRMT R23, R26, 0x7772, RZ ;  /* 0x000077721a177816 */ /* 0x001fe200000000ff */
[----:B------:R-:W4:Y:S10]  /*18d6e0*/  LDL.LU.64 R18, [R1+0x27d8] ;  /* 0x0027d80001127983 */ /* 0x000f340000300a00 */
[----:B--2---:R0:W-:Y:S01]  /*18d6f0*/  @P6 STG.E.U8 desc[UR46][R20.64], R23 ;  /* 0x0000001714006986 */ /* 0x0041e2000c10112e */
[----:B------:R-:W-:-:S02]  /*18d700*/  LOP3.LUT P6, RZ, R24, 0x200, RZ, 0xc0, !PT ;  /* 0x0000020018ff7812 */ /* 0x000fc400078cc0ff */
[----:B0-----:R-:W-:Y:S01]  /*18d710*/  PRMT R23, R26, 0x7773, RZ ;  /* 0x000077731a177816 */ /* 0x001fe200000000ff */
[----:B------:R-:W2:Y:S04]  /*18d720*/  LDL.LU.64 R20, [R1+0x27d0] ;  /* 0x0027d00001147983 */ /* 0x000ea80000300a00 */
[----:B------:R-:W4:Y:S06]  /*18d730*/  LDL.LU R26, [R1+0x5290] ;  /* 0x00529000011a7983 */ /* 0x000f2c0000300800 */
        /* <DEDUP_REMOVED lines=22> */
[----:B----4-:R-:W-:-:S11]  /*18d8a0*/  PRMT R23, R26, 0x7770, RZ ;  /* 0x000077701a177816 */ /* 0x010fd600000000ff */
[----:B------:R0:W-:Y:S02]  /*18d8b0*/  @P6 STG.E.U8 desc[UR46][R6.64], R23 ;  /* 0x0000001706006986 */ /* 0x0001e4000c10112e */
[----:B0-----:R-:W-:-:S05]  /*18d8c0*/  PRMT R23, R26, 0x7771, RZ ;  /* 0x000077711a177816 */ /* 0x001fca00000000ff */
[----:B------:R0:W-:Y:S02]  /*18d8d0*/  @P5 STG.E.U8 desc[UR46][R8.64], R23 ;  /* 0x0000001708005986 */ /* 0x0001e4000c10112e */
[----:B0-----:R-:W-:-:S05]  /*18d8e0*/  PRMT R23, R26, 0x7772, RZ ;  /* 0x000077721a177816 */ /* 0x001fca00000000ff */
[----:B------:R0:W-:Y:S02]  /*18d8f0*/  @P4 STG.E.U8 desc[UR46][R10.64], R23 ;  /* 0x000000170a004986 */ /* 0x0001e4000c10112e */
[----:B0-----:R-:W-:Y:S02]  /*18d900*/  PRMT R23, R26, 0x7773, RZ ;  /* 0x000077731a177816 */ /* 0x001fe400000000ff */
[----:B------:R-:W3:Y:S04]  /*18d910*/  LDL.LU R26, [R1+0x5278] ;  /* 0x00527800011a7983 */ /* 0x000ee80000300800 */
[----:B------:R0:W-:Y:S02]  /*18d920*/  @P3 STG.E.U8 desc[UR46][R12.64], R23 ;  /* 0x000000170c003986 */ /* 0x0001e4000c10112e */
[----:B0-----:R-:W-:-:S05]  /*18d930*/  PRMT R23, R16, 0x7770, RZ ;  /* 0x0000777010177816 */ /* 0x001fca00000000ff */
[----:B------:R0:W-:Y:S02]  /*18d940*/  @P2 STG.E.U8 desc[UR46][R14.64], R23 ;  /* 0x000000170e002986 */ /* 0x0001e4000c10112e */
[----:B0-----:R-:W-:-:S05]  /*18d950*/  PRMT R23, R16, 0x7771, RZ ;  /* 0x0000777110177816 */ /* 0x001fca00000000ff */
[----:B------:R0:W-:Y:S02]  /*18d960*/  @P1 STG.E.U8 desc[UR46][R18.64], R23 ;  /* 0x0000001712001986 */ /* 0x0001e4000c10112e */
[----:B0-----:R-:W-:Y:S02]  /*18d970*/  PRMT R23, R16, 0x7772, RZ ;  /* 0x0000777210177816 */ /* 0x001fe400000000ff */
[----:B------:R-:W4:Y:S04]  /*18d980*/  LDL.LU.64 R18, [R1+0x27c8] ;  /* 0x0027c80001127983 */ /* 0x000f280000300a00 */
[----:B--2---:R0:W-:Y:S04]  /*18d990*/  @P0 STG.E.U8 desc[UR46][R20.64], R23 ;  /* 0x0000001714000986 */ /* 0x0041e8000c10112e */
[----:B0-----:R-:W2:Y:S04]  /*18d9a0*/  LDL.LU.64 R20, [R1+0x27c0] ;  /* 0x0027c00001147983 */ /* 0x001ea80000300a00 */
[----:B------:R-:W3:Y:S04]  /*18d9b0*/  LDL.LU.64 R8, [R1+0x27b8] ;  /* 0x0027b80001087983 */ /* 0x000ee80000300a00 */
[----:B------:R-:W3:Y:S04]  /*18d9c0*/  LDL.LU.64 R10, [R1+0x27b0] ;  /* 0x0027b000010a7983 */ /* 0x000ee80000300a00 */
[----:B------:R-:W2:Y:S01]  /*18d9d0*/  LDL.LU R13, [R1+0x290] ;  /* 0x00029000010d7983 */ /* 0x000ea20000300800 */
[----:B------:R-:W-:-:S02]  /*18d9e0*/  LOP3.LUT P3, RZ, R27, 0x40000000, RZ, 0xc0, !PT ;  /* 0x400000001bff7812 */ /* 0x000fc4000786c0ff */
[----:B------:R-:W-:Y:S01]  /*18d9f0*/  LOP3.LUT P2, RZ, R27, 0x80000000, RZ, 0xc0, !PT ;  /* 0x800000001bff7812 */ /* 0x000fe2000784c0ff */
[----:B------:R-:W3:Y:S01]  /*18da00*/  LDL.LU.64 R14, [R1+0x27a8] ;  /* 0x0027a800010e7983 */ /* 0x000ee20000300a00 */
[----:B------:R-:W-:-:S03]  /*18da10*/  PRMT R23, R16, 0x7773, RZ ;  /* 0x0000777310177816 */ /* 0x000fc600000000ff */
[----:B------:R-:W3:Y:S06]  /*18da20*/  LDL.LU R0, [R1+0x294] ;  /* 0x0002940001007983 */ /* 0x000eec0000300800 */
[----:B----4-:R0:W-:Y:S04]  /*18da30*/  @P3 STG.E.U8 desc[UR46][R18.64], R23 ;  /* 0x0000001712003986 */ /* 0x0101e8000c10112e */
[----:B0-----:R-:W4:Y:S01]  /*18da40*/  LDL.LU.64 R18, [R1+0x27a0] ;  /* 0x0027a00001127983 */ /* 0x001f220000300a00 */
[----:B--2---:R-:W-:-:S05]  /*18da50*/  PRMT R23, R13, 0x7770, RZ ;  /* 0x000077700d177816 */ /* 0x004fca00000000ff */
[----:B------:R0:W-:Y:S04]  /*18da60*/  @P2 STG.E.U8 desc[UR46][R20.64], R23 ;  /* 0x0000001714002986 */ /* 0x0001e8000c10112e */
[----:B0-----:R-:W2:Y:S04]  /*18da70*/  LDL.LU.64 R20, [R1+0x2798] ;  /* 0x0027980001147983 */ /* 0x001ea80000300a00 */
[----:B------:R-:W3:Y:S04]  /*18da80*/  LDL.LU R16, [R1+0x298] ;  /* 0x0002980001107983 */ /* 0x000ee80000300800 */
        /* <DEDUP_REMOVED lines=18> */
[----:B---3--:R0:W-:Y:S04]  /*18dbb0*/  STL.64 [R1+0x5270], R16 ;  /* 0x0052701001007387 */ /* 0x0081e80000100a00 */
[----:B0-----:R-:W3:Y:S04]  /*18dbc0*/  LDL.LU.64 R16, [R1+0x2790] ;  /* 0x0027900001107983 */ /* 0x001ee80000300a00 */
[----:B------:R-:W3:Y:S01]  /*18dbd0*/  LDL.LU.64 R2, [R1+0x2778] ;  /* 0x0027780001027983 */ /* 0x000ee20000300a00 */
[----:B------:R-:W-:-:S04]  /*18dbe0*/  LOP3.LUT R24, R24, 0xfffffffd, RZ, 0xc0, !PT ;  /* 0xfffffffd18187812 */ /* 0x000fc800078ec0ff */
[----:B------:R-:W-:Y:S02]  /*18dbf0*/  @P6 LOP3.LUT R24, R24, 0x2, RZ, 0xfc, !PT ;  /* 0x0000000218186812 */ /* 0x000fe400078efcff */
        /* <DEDUP_REMOVED lines=11> */
[----:B0-----:R-:W-:-:S05]  /*18dcb0*/  PRMT R23, R13, 0x7772, RZ ;  /* 0x000077720d177816 */ /* 0x001fca00000000ff */
        /* <DEDUP_REMOVED lines=10> */
[----:B0-----:R-:W-:Y:S01]  /*18dd60*/  PRMT R23, R0, 0x7772, RZ ;  /* 0x0000777200177816 */ /* 0x001fe200000000ff */
[----:B---3--:R0:W-:Y:S04]  /*18dd70*/  STL.64 [R1+0x5260], R2 ;  /* 0x0052600201007387 */ /* 0x0081e80000100a00 */
[----:B0-----:R-:W2:Y:S04]  /*18dd80*/  LDL.LU.64 R2, [R1+0x2780] ;  /* 0x0027800001027983 */ /* 0x001ea80000300a00 */
[----:B------:R-:W3:Y:S04]  /*18dd90*/  LDL.LU.64 R4, [R1+0x2770] ;  /* 0x0027700001047983 */ /* 0x000ee80000300a00 */
        /* <DEDUP_REMOVED lines=9> */
[----:B0-----:R-:W2:Y:S01]  /*18de30*/  LDL.LU.64 R16, [R1+0x5270] ;  /* 0x0052700001107983 */ /* 0x001ea20000300a00 */
[----:B------:R-:W-:-:S02]  /*18de40*/  LOP3.LUT P6, RZ, R24, 0x1, RZ, 0xc0, !PT ;  /* 0x0000000118ff7812 */ /* 0x000fc400078cc0ff */
[----:B------:R-:W-:-:S11]  /*18de50*/  PRMT R23, R0, 0x7773, RZ ;  /* 0x0000777300177816 */ /* 0x000fd600000000ff */
[----:B--2---:R0:W-:Y:S04]  /*18de60*/  @P6 STG.E.U8 desc[UR46][R16.64], R23 ;  /* 0x0000001710006986 */ /* 0x0041e8000c10112e */
[----:B0-----:R-:W2:Y:S01]  /*18de70*/  LDL.LU.64 R16, [R1+0x5268] ;  /* 0x0052680001107983 */ /* 0x001ea20000300a00 */
[----:B------:R-:W-:Y:S02]  /*18de80*/  LOP3.LUT P6, RZ, R27, 0x80000000, RZ, 0xc0, !PT ;  /* 0x800000001bff7812 */ /* 0x000fe400078cc0ff */
[----:B--2---:R-:W-:-:S11]  /*18de90*/  PRMT R23, R16, 0x7770, RZ ;  /* 0x0000777010177816 */ /* 0x004fd600000000ff */
[----:B------:R0:W-:Y:S04]  /*18dea0*/  @P6 STG.E.U8 desc[UR46][R2.64], R23 ;  /* 0x0000001702006986 */ /* 0x0001e8000c10112e */
[----:B0-----:R-:W2:Y:S01]  /*18deb0*/  LDL.LU.64 R2, [R1+0x5260] ;  /* 0x0052600001027983 */ /* 0x001ea20000300a00 */
        /* <DEDUP_REMOVED lines=8> */
[----:B--2---:R0:W-:Y:S01]  /*18df40*/  @P6 STG.E.U8 desc[UR46][R2.64], R23 ;  /* 0x0000001702006986 */ /* 0x0041e2000c10112e */
[----:B------:R-:W-:Y:S02]  /*18df50*/  LOP3.LUT P6, RZ, R27, 0x20000000, RZ, 0xc0, !PT ;  /* 0x200000001bff7812 */ /* 0x000fe400078cc0ff */
[----:B0-----:R-:W-:-:S11]  /*18df60*/  PRMT R23, R16, 0x7772, RZ ;  /* 0x0000777210177816 */ /* 0x001fd600000000ff */
[----:B---3--:R0:W-:Y:S01]  /*18df70*/  @P6 STG.E.U8 desc[UR46][R4.64], R23 ;  /* 0x0000001704006986 */ /* 0x0081e2000c10112e */
[----:B------:R-:W-:Y:S02]  /*18df80*/  LOP3.LUT P6, RZ, R27, 0x10000000, RZ, 0xc0, !PT ;  /* 0x100000001bff7812 */ /* 0x000fe400078cc0ff */
[----:B0-----:R-:W-:-:S11]  /*18df90*/  PRMT R23, R16, 0x7773, RZ ;  /* 0x0000777310177816 */ /* 0x001fd600000000ff */
[----:B----4-:R0:W-:Y:S02]  /*18dfa0*/  @P6 STG.E.U8 desc[UR46][R6.64], R23 ;  /* 0x0000001706006986 */ /* 0x0101e4000c10112e */
        /* <DEDUP_REMOVED lines=9> */
[----:B0-----:R-:W-:-:S05]  /*18e040*/  PRMT R23, R29, 0x7770, RZ ;  /* 0x000077701d177816 */ /* 0x001fca00000000ff */
[----:B------:R0:W-:Y:S02]  /*18e050*/  @P1 STG.E.U8 desc[UR46][R18.64], R23 ;  /* 0x0000001712001986 */ /* 0x0001e4000c10112e */
[----:B0-----:R-:W-:Y:S02]  /*18e060*/  PRMT R23, R29, 0x7771, RZ ;  /* 0x000077711d177816 */ /* 0x001fe400000000ff */
[----:B------:R-:W3:Y:S04]  /*18e070*/  LDL.LU.64 R18, [R1+0x2730] ;  /* 0x0027300001127983 */ /* 0x000ee80000300a00 */
[----:B------:R0:W-:Y:S04]  /*18e080*/  @P0 STG.E.U8 desc[UR46][R20.64], R23 ;  /* 0x0000001714000986 */ /* 0x0001e8000c10112e */
[----:B0-----:R-:W4:Y:S04]  /*18e090*/  LDL.LU.64 R20, [R1+0x2728] ;  /* 0x0027280001147983 */ /* 0x001f280000300a00 */
[----:B------:R-:W2:Y:S04]  /*18e0a0*/  LDL.LU.64 R14, [R1+0x2720] ;  /* 0x00272000010e7983 */ /* 0x000ea80000300a00 */
[----:B------:R-:W2:Y:S04]  /*18e0b0*/  LDL.LU.64 R10, [R1+0x2718] ;  /* 0x00271800010a7983 */ /* 0x000ea80000300a00 */
[----:B------:R-:W2:Y:S04]  /*18e0c0*/  LDL.LU.64 R12, [R1+0x2710] ;  /* 0x00271000010c7983 */ /* 0x000ea80000300a00 */
[----:B------:R-:W2:Y:S01]  /*18e0d0*/  LDL.LU R16, [R1+0x284] ;  /* 0x0002840001107983 */ /* 0x000ea20000300800 */
[----:B------:R-:W-:-:S02]  /*18e0e0*/  LOP3.LUT P3, RZ, R26, 0x20000, RZ, 0xc0, !PT ;  /* 0x000200001aff7812 */ /* 0x000fc4000786c0ff */
[C---:B------:R-:W-:Y:S02]  /*18e0f0*/  LOP3.LUT P2, RZ, R26.reuse, 0x40000, RZ, 0xc0, !PT ;  /* 0x000400001aff7812 */ /* 0x040fe4000784c0ff */
[----:B------:R-:W-:Y:S02]  /*18e100*/  PRMT R23, R29, 0x7772, RZ ;  /* 0x000077721d177816 */ /* 0x000fe400000000ff */
[----:B------:R-:W-:-:S07]  /*18e110*/  LOP3.LUT P1, RZ, R26, 0x80000, RZ, 0xc0, !PT ;  /* 0x000800001aff7812 */ /* 0x000fce000782c0ff */
[----:B---3--:R0:W-:Y:S02]  /*18e120*/  @P3 STG.E.U8 desc[UR46][R18.64], R23 ;  /* 0x0000001712003986 */ /* 0x0081e4000c10112e */
[----:B0-----:R-:W-:Y:S02]  /*18e130*/  PRMT R23, R29, 0x7773, RZ ;  /* 0x000077731d177816 */ /* 0x001fe400000000ff */
[----:B------:R-:W3:Y:S04]  /*18e140*/  LDL.LU.64 R18, [R1+0x2708] ;  /* 0x0027080001127983 */ /* 0x000ee80000300a00 */
[----:B----4-:R0:W-:Y:S04]  /*18e150*/  @P2 STG.E.U8 desc[UR46][R20.64], R23 ;  /* 0x0000001714002986 */ /* 0x0101e8000c10112e */
[----:B------:R-:W4:Y:S04]  /*18e160*/  LDL.LU R0, [R1+0x288] ;  /* 0x0002880001007983 */ /* 0x000f280000300800 */
[----:B0-----:R-:W4:Y:S01]  /*18e170*/  LDL.LU.64 R20, [R1+0x2700] ;  /* 0x0027000001147983 */ /* 0x001f220000300a00 */
[----:B--2---:R-:W-:-:S05]  /*18e180*/  PRMT R23, R16, 0x7770, RZ ;  /* 0x0000777010177816 */ /* 0x004fca00000000ff */
[----:B------:R0:W-:Y:S04]  /*18e190*/  @P1 STG.E.U8 desc[UR46][R14.64], R23 ;  /* 0x000000170e001986 */ /* 0x0001e8000c10112e */
[----:B0-----:R-:W2:Y:S04]  /*18e1a0*/  LDL.LU R14, [R1+0x28c] ;  /* 0x00028c00010e7983 */ /* 0x001ea80000300800 */
[----:B------:R-:W3:Y:S04]  /*18e1b0*/  LDL.LU.64 R2, [R1+0x26e0] ;  /* 0x0026e00001027983 */ /* 0x000ee80000300a00 */
[----:B---3--:R0:W-:Y:S04]  /*18e1c0*/  STL.64 [R1+0x5240], R2 ;  /* 0x0052400201007387 */ /* 0x0081e80000100a00 */
[----:B0-----:R-:W3:Y:S04]  /*18e1d0*/  LDL.LU.64 R2, [R1+0x26e8] ;  /* 0x0026e80001027983 */ /* 0x001ee80000300a00 */
        /* <DEDUP_REMOVED lines=34> */
[----:B------:R-:W2:Y:S06]  /*18e400*/  LDL.LU.64 R8, [R1+0x26c0] ;  /* 0x0026c00001087983 */ /* 0x000eac0000300a00 */
[----:B------:R-:W-:-:S02]  /*18e410*/  @P6 LOP3.LUT R27, R27, 0x8000000, RZ, 0xfc, !PT ;  /* 0x080000001b1b6812 */ /* 0x000fc400078efcff */
[----:B------:R-:W-:Y:S01]  /*18e420*/  LOP3.LUT P6, RZ, R26, 0x200000, RZ, 0xc0, !PT ;  /* 0x002000001aff7812 */ /* 0x000fe200078cc0ff */
[----:B0-----:R-:W2:Y:S01]  /*18e430*/  LDL.LU.64 R10, [R1+0x26b8] ;  /* 0x0026b800010a7983 */ /* 0x001ea20000300a00 */
[----:B------:R-:W-:-:S11]  /*18e440*/  PRMT R23, R16, 0x7772, RZ ;  /* 0x0000777210177816 */ /* 0x000fd600000000ff */
[----:B------:R0:W-:Y:S01]  /*18e450*/  @P6 STG.E.U8 desc[UR46][R12.64], R23 ;  /* 0x000000170c006986 */ /* 0x0001e2000c10112e */
[C---:B------:R-:W-:Y:S02]  /*18e460*/  LOP3.LUT P6, RZ, R27.reuse, 0x8000000, RZ, 0xc0, !PT ;  /* 0x080000001bff7812 */ /* 0x040fe400078cc0ff */
[----:B0-----:R-:W-:Y:S01]  /*18e470*/  PRMT R23, R16, 0x7773, RZ ;  /* 0x0000777310177816 */ /* 0x001fe200000000ff */
[----:B------:R-:W2:Y:S10]  /*18e480*/  LDL.LU.64 R12, [R1+0x26b0] ;  /* 0x0026b000010c7983 */ /* 0x000eb40000300a00 */
[----:B------:R4:W-:Y:S01]  /*18e490*/  @P6 STG.E.U8 desc[UR46][R18.64], R23 ;  /* 0x0000001712006986 */ /* 0x0009e2000c10112e */
[----:B------:R-:W-:-:S02]  /*18e4a0*/  LOP3.LUT P6, RZ, R27, 0x4000000, RZ, 0xc0, !PT ;  /* 0x040000001bff7812 */ /* 0x000fc400078cc0ff */
[----:B----4-:R-:W-:Y:S01]  /*18e4b0*/  PRMT R23, R0, 0x7770, RZ ;  /* 0x0000777000177816 */ /* 0x010fe200000000ff */
[----:B------:R-:W4:Y:S10]  /*18e4c0*/  LDL.LU.64 R18, [R1+0x26a8] ;  /* 0x0026a80001127983 */ /* 0x000f340000300a00 */
[----:B------:R0:W-:Y:S01]  /*18e4d0*/  @P6 STG.E.U8 desc[UR46][R20.64], R23 ;  /* 0x0000001714006986 */ /* 0x0001e2000c10112e */
[----:B------:R-:W-:-:S03]  /*18e4e0*/  LOP3.LUT P6, RZ, R27, 0x2000000, RZ, 0xc0, !PT ;  /* 0x020000001bff7812 */ /* 0x000fc600078cc0ff */
[----:B------:R-:W4:Y:S01]  /*18e4f0*/  LDL.LU R16, [R1+0x274] ;  /* 0x0002740001107983 */ /* 0x000f220000300800 */
[----:B0-----:R-:W-:-:S03]  /*18e500*/  PRMT R23, R0, 0x7771, RZ ;  /* 0x0000777100177816 */ /* 0x001fc600000000ff */
[----:B------:R-:W4:Y:S06]  /*18e510*/  LDL.LU.64 R20, [R1+0x26a0] ;  /* 0x0026a00001147983 */ /* 0x000f2c0000300a00 */
        /* <DEDUP_REMOVED lines=8> */
[----:B---3--:R0:W-:Y:S04]  /*18e5a0*/  @P6 STG.E.U8 desc[UR46][R2.64], R23 ;  /* 0x0000001702006986 */ /* 0x0081e8000c10112e */
[----:B0-----:R-:W3:Y:S01]  /*18e5b0*/  LDL.LU.64 R2, [R1+0x5240] ;  /* 0x0052400001027983 */ /* 0x001ee20000300a00 */
        /* <DEDUP_REMOVED lines=24> */
[----:B----4-:R0:W-:Y:S02]  /*18e740*/  @P1 STG.E.U8 desc[UR46][R18.64], R23 ;  /* 0x0000001712001986 */ /* 0x0101e4000c10112e */
[----:B0-----:R-:W-:-:S05]  /*18e750*/  PRMT R23, R16, 0x7770, RZ ;  /* 0x0000777010177816 */ /* 0x001fca00000000ff */
[----:B------:R0:W-:Y:S04]  /*18e760*/  @P0 STG.E.U8 desc[UR46][R20.64], R23 ;  /* 0x0000001714000986 */ /* 0x0001e8000c10112e */
[----:B0-----:R-:W2:Y:S01]  /*18e770*/  LDL.LU.64 R20, [R1+0x2698] ;  /* 0x0026980001147983 */ /* 0x001ea20000300a00 */
[C---:B------:R-:W-:Y:S02]  /*18e780*/  LOP3.LUT P3, RZ, R25.reuse, 0x10, RZ, 0xc0, !PT ;  /* 0x0000001019ff7812 */ /* 0x040fe4000786c0ff */
[----:B------:R-:W-:Y:S01]  /*18e790*/  PRMT R23, R16, 0x7771, RZ ;  /* 0x0000777110177816 */ /* 0x000fe200000000ff */
[----:B------:R-:W3:Y:S04]  /*18e7a0*/  LDL.LU.64 R8, [R1+0x2690] ;  /* 0x0026900001087983 */ /* 0x000ee80000300a00 */
[----:B------:R-:W4:Y:S04]  /*18e7b0*/  LDL.LU.64 R10, [R1+0x2688] ;  /* 0x00268800010a7983 */ /* 0x000f280000300a00 */
[----:B------:R-:W4:Y:S04]  /*18e7c0*/  LDL.LU.64 R12, [R1+0x2680] ;  /* 0x00268000010c7983 */ /* 0x000f280000300a00 */
[----:B------:R-:W4:Y:S04]  /*18e7d0*/  LDL.LU.64 R14, [R1+0x2678] ;  /* 0x00267800010e7983 */ /* 0x000f280000300a00 */
[----:B------:R-:W4:Y:S04]  /*18e7e0*/  LDL.LU R24, [R1+0x278] ;  /* 0x0002780001187983 */ /* 0x000f280000300800 */
[----:B------:R-:W4:Y:S04]  /*18e7f0*/  LDL.LU.64 R18, [R1+0x2670] ;  /* 0x0026700001127983 */ /* 0x000f280000300a00 */
[----:B--2---:R0:W-:Y:S04]  /*18e800*/  @P3 STG.E.U8 desc[UR46][R20.64], R23 ;  /* 0x0000001714003986 */ /* 0x0041e8000c10112e */
        /* <DEDUP_REMOVED lines=25> */
[----:B------:R-:W-:Y:S01]  /*18e9a0*/  LOP3.LUT P6, RZ, R25, 0x400, RZ, 0xc0, !PT ;  /* 0x0000040019ff7812 */ /* 0x000fe200078cc0ff */
[----:B------:R-:W3:Y:S01]  /*18e9b0*/  LDL.LU.64 R28, [R1+0x2648] ;  /* 0x00264800011c7983 */ /* 0x000ee20000300a00 */
[----:B------:R-:W-:Y:S02]  /*18e9c0*/  LOP3.LUT R27, R27, 0xfffbffff, RZ, 0xc0, !PT ;  /* 0xfffbffff1b1b7812 */ /* 0x000fe400078ec0ff */
[C---:B------:R-:W-:Y:S02]  /*18e9d0*/  LOP3.LUT P2, RZ, R25.reuse, 0x20, RZ, 0xc0, !PT ;  /* 0x0000002019ff7812 */ /* 0x040fe4000784c0ff */
[----:B------:R-:W-:Y:S02]  /*18e9e0*/  LOP3.LUT P1, RZ, R25, 0x40, RZ, 0xc0, !PT ;  /* 0x0000004019ff7812 */ /* 0x000fe4000782c0ff */
[----:B------:R-:W-:-:S05]  /*18e9f0*/  PRMT R23, R16, 0x7772, RZ ;  /* 0x0000777210177816 */ /* 0x000fca00000000ff */
[----:B------:R-:W-:Y:S02]  /*18ea00*/  @P6 LOP3.LUT R27, R27, 0x40000, RZ, 0xfc, !PT ;  /* 0x000400001b1b6812 */ /* 0x000fe400078efcff */
[C---:B------:R-:W-:Y:S02]  /*18ea10*/  LOP3.LUT P6, RZ, R25.reuse, 0x200, RZ, 0xc0, !PT ;  /* 0x0000020019ff7812 */ /* 0x040fe400078cc0ff */
[----:B------:R-:W-:Y:S01]  /*18ea20*/  LOP3.LUT P0, RZ, R25, 0x80, RZ, 0xc0, !PT ;  /* 0x0000008019ff7812 */ /* 0x000fe2000780c0ff */
[----:B------:R0:W-:Y:S01]  /*18ea30*/  @P2 STG.E.U8 desc[UR46][R8.64], R23 ;  /* 0x0000001708002986 */ /* 0x0001e2000c10112e */
[----:B------:R-:W-:Y:S02]  /*18ea40*/  LOP3.LUT R27, R27, 0xfff7ffff, RZ, 0xc0, !PT ;  /* 0xfff7ffff1b1b7812 */ /* 0x000fe400078ec0ff */
[----:B0-----:R-:W-:-:S07]  /*18ea50*/  PRMT R23, R16, 0x7773, RZ ;  /* 0x0000777310177816 */ /* 0x001fce00000000ff */
[----:B------:R-:W-:Y:S01]  /*18ea60*/  @P6 LOP3.LUT R27, R27, 0x80000, RZ, 0xfc, !PT ;  /* 0x000800001b1b6812 */ /* 0x000fe200078efcff */
[----:B------:R-:W3:Y:S01]  /*18ea70*/  LDL.LU R16, [R1+0x260] ;  /* 0x0002600001107983 */ /* 0x000ee20000300800 */
[----:B------:R-:W-:-:S03]  /*18ea80*/  LOP3.LUT P6, RZ, R25, 0x100, RZ, 0xc0, !PT ;  /* 0x0000010019ff7812 */ /* 0x000fc600078cc0ff */
[----:B----4-:R0:W-:Y:S04]  /*18ea90*/  @P1 STG.E.U8 desc[UR46][R10.64], R23 ;  /* 0x000000170a001986 */ /* 0x0101e8000c10112e */
[----:B------:R-:W4:Y:S04]  /*18eaa0*/  LDL.LU.64 R4, [R1+0x2640] ;  /* 0x0026400001047983 */ /* 0x000f280000300a00 */
[----:B------:R-:W4:Y:S01]  /*18eab0*/  LDL.LU.64 R6, [R1+0x2638] ;  /* 0x0026380001067983 */ /* 0x000f220000300a00 */
[----:B0-----:R-:W-:-:S03]  /*18eac0*/  PRMT R23, R24, 0x7770, RZ ;  /* 0x0000777018177816 */ /* 0x001fc600000000ff */
[----:B------:R-:W4:Y:S04]  /*18ead0*/  LDL.LU.64 R8, [R1+0x2630] ;  /* 0x0026300001087983 */ /* 0x000f280000300a00 */
[----:B------:R0:W-:Y:S04]  /*18eae0*/  @P0 STG.E.U8 desc[UR46][R12.64], R23 ;  /* 0x000000170c000986 */ /* 0x0001e8000c10112e */
[----:B------:R-:W4:Y:S01]  /*18eaf0*/  LDL.LU.64 R10, [R1+0x2628] ;  /* 0x00262800010a7983 */ /* 0x000f220000300a00 */
[----:B0-----:R-:W-:-:S03]  /*18eb00*/  PRMT R23, R24, 0x7771, RZ ;  /* 0x0000777118177816 */ /* 0x001fc600000000ff */
[----:B------:R-:W4:Y:S04]  /*18eb10*/  LDL.LU.64 R12, [R1+0x2620] ;  /* 0x00262000010c7983 */ /* 0x000f280000300a00 */
[----:B------:R0:W-:Y:S01]  /*18eb20*/  @P6 STG.E.U8 desc[UR46][R14.64], R23 ;  /* 0x000000170e006986 */ /* 0x0001e2000c10112e */
[C---:B------:R-:W-:Y:S02]  /*18eb30*/  LOP3.LUT P6, RZ, R27.reuse, 0x80000, RZ, 0xc0, !PT ;  /* 0x000800001bff7812 */ /* 0x040fe400078cc0ff */
[----:B0-----:R-:W-:Y:S01]  /*18eb40*/  PRMT R23, R24, 0x7772, RZ ;  /* 0x0000777218177816 */ /* 0x001fe200000000ff */
[----:B------:R-:W4:Y:S10]  /*18eb50*/  LDL.LU.64 R14, [R1+0x2618] ;  /* 0x00261800010e7983 */ /* 0x000f340000300a00 */
[----:B------:R0:W-:Y:S01]  /*18eb60*/  @P6 STG.E.U8 desc[UR46][R18.64], R23 ;  /* 0x0000001712006986 */ /* 0x0001e2000c10112e */
[----:B------:R-:W-:-:S02]  /*18eb70*/  LOP3.LUT P6, RZ, R27, 0x40000, RZ, 0xc0, !PT ;  /* 0x000400001bff7812 */ /* 0x000fc400078cc0ff */
        /* <DEDUP_REMOVED lines=26> */
[----:B----4-:R0:W-:Y:S01]  /*18ed20*/  @P6 STG.E.U8 desc[UR46][R4.64], R23 ;  /* 0x0000001704006986 */ /* 0x0101e2000c10112e */
        /* <DEDUP_REMOVED lines=14> */
[----:B------:R-:W3:Y:S04]  /*18ee10*/  LDL.LU R22, [R1+0x5228] ;  /* 0x0052280001167983 */ /* 0x000ee80000300800 */
[----:B--2---:R0:W-:Y:S04]  /*18ee20*/  @P0 STG.E.U8 desc[UR46][R20.64], R23 ;  /* 0x0000001714000986 */ /* 0x0041e8000c10112e */
[----:B------:R-:W2:Y:S04]  /*18ee30*/  LDL.LU.64 R18, [R1+0x2600] ;  /* 0x0026000001127983 */ /* 0x000ea80000300a00 */
[----:B0-----:R-:W4:Y:S04]  /*18ee40*/  LDL.LU.64 R20, [R1+0x25f8] ;  /* 0x0025f80001147983 */ /* 0x001f280000300a00 */
[----:B------:R-:W4:Y:S04]  /*18ee50*/  LDL.LU.64 R8, [R1+0x25f0] ;  /* 0x0025f00001087983 */ /* 0x000f280000300a00 */
[----:B------:R-:W2:Y:S01]  /*18ee60*/  LDL.LU R16, [R1+0x268] ;  /* 0x0002680001107983 */ /* 0x000ea20000300800 */
[----:B------:R-:W-:-:S02]  /*18ee70*/  LOP3.LUT R27, R27, 0xffffffef, RZ, 0xc0, !PT ;  /* 0xffffffef1b1b7812 */ /* 0x000fc400078ec0ff */
[C---:B------:R-:W-:Y:S01]  /*18ee80*/  LOP3.LUT P3, RZ, R25.reuse, 0x800000, RZ, 0xc0, !PT ;  /* 0x0080000019ff7812 */ /* 0x040fe2000786c0ff */
[----:B------:R-:W4:Y:S01]  /*18ee90*/  LDL.LU.64 R12, [R1+0x25e8] ;  /* 0x0025e800010c7983 */ /* 0x000f220000300a00 */
[----:B------:R-:W-:-:S03]  /*18eea0*/  LOP3.LUT P2, RZ, R25, 0x1000000, RZ, 0xc0, !PT ;  /* 0x0100000019ff7812 */ /* 0x000fc6000784c0ff */
[----:B------:R-:W4:Y:S04]  /*18eeb0*/  LDL.LU.64 R14, [R1+0x25e0] ;  /* 0x0025e000010e7983 */ /* 0x000f280000300a00 */
[----:B------:R-:W4:Y:S01]  /*18eec0*/  LDL.LU R0, [R1+0x26c] ;  /* 0x00026c0001007983 */ /* 0x000f220000300800 */
[----:B------:R-:W-:-:S03]  /*18eed0*/  LOP3.LUT P1, RZ, R25, 0x2000000, RZ, 0xc0, !PT ;  /* 0x0200000019ff7812 */ /* 0x000fc6000782c0ff */
[----:B------:R-:W-:Y:S01]  /*18eee0*/  STL [R1+0x5210], R25 ;  /* 0x0052101901007387 */ /* 0x000fe20000100800 */
[----:B------:R-:W-:Y:S02]  /*18eef0*/  LOP3.LUT P0, RZ, R25, 0x4000000, RZ, 0xc0, !PT ;  /* 0x0400000019ff7812 */ /* 0x000fe4000780c0ff */
[----:B---3--:R-:W-:-:S13]  /*18ef00*/  LOP3.LUT P6, RZ, R22, 0x8, RZ, 0xc0, !PT ;  /* 0x0000000816ff7812 */ /* 0x008fda00078cc0ff */
        /* <DEDUP_REMOVED lines=17> */
[----:B------:R-:W-:Y:S02]  /*18f020*/  LOP3.LUT R27, R27, 0xfffffbff, RZ, 0xc0, !PT ;  /* 0xfffffbff1b1b7812 */ /* 0x000fe400078ec0ff */
[----:B--2---:R-:W-:-:S09]  /*18f030*/  PRMT R23, R16, 0x7770, RZ ;  /* 0x0000777010177816 */ /* 0x004fd200000000ff */
[----:B------:R-:W-:Y:S02]  /*18f040*/  @P6 LOP3.LUT R27, R27, 0x400, RZ, 0xfc, !PT ;  /* 0x000004001b1b6812 */ /* 0x000fe400078efcff */
[----:B------:R-:W-:Y:S01]  /*18f050*/  LOP3.LUT P6, RZ, R25, 0x10000000, RZ, 0xc0, !PT ;  /* 0x1000000019ff7812 */ /* 0x000fe200078cc0ff */
[----:B------:R0:W-:Y:S01]  /*18f060*/  @P3 STG.E.U8 desc[UR46][R18.64], R23 ;  /* 0x0000001712003986 */ /* 0x0001e2000c10112e */
[----:B------:R-:W-:Y:S02]  /*18f070*/  LOP3.LUT R27, R27, 0xfffff7ff, RZ, 0xc0, !PT ;  /* 0xfffff7ff1b1b7812 */ /* 0x000fe400078ec0ff */
[----:B0-----:R-:W-:Y:S01]  /*18f080*/  PRMT R23, R16, 0x7771, RZ ;  /* 0x0000777110177816 */ /* 0x001fe200000000ff */
[----:B------:R-:W2:Y:S08]  /*18f090*/  LDL.LU.64 R18, [R1+0x25d8] ;  /* 0x0025d80001127983 */ /* 0x000eb00000300a00 */
[----:B------:R-:W-:Y:S01]  /*18f0a0*/  @P6 LOP3.LUT R27, R27, 0x800, RZ, 0xfc, !PT ;  /* 0x000008001b1b6812 */ /* 0x000fe200078efcff */
[----:B----4-:R0:W-:Y:S01]  /*18f0b0*/  @P2 STG.E.U8 desc[UR46][R20.64], R23 ;  /* 0x0000001714002986 */ /* 0x0101e2000c10112e */
[----:B------:R-:W-:-:S03]  /*18f0c0*/  LOP3.LUT P6, RZ, R25, 0x8000000, RZ, 0xc0, !PT ;  /* 0x0800000019ff7812 */ /* 0x000fc600078cc0ff */
[----:B0-----:R-:W3:Y:S04]  /*18f0d0*/  LDL.LU.64 R20, [R1+0x25d0] ;  /* 0x0025d00001147983 */ /* 0x001ee80000300a00 */
[----:B------:R-:W4:Y:S04]  /*18f0e0*/  LDL.LU R10, [R1+0x250] ;  /* 0x00025000010a7983 */ /* 0x000f280000300800 */
[----:B------:R-:W2:Y:S04]  /*18f0f0*/  LDL.LU.64 R24, [R1+0x25b8] ;  /* 0x0025b80001187983 */ /* 0x000ea80000300a00 */
[----:B--2---:R0:W-:Y:S04]  /*18f100*/  STL.64 [R1+0x5218], R24 ;  /* 0x0052181801007387 */ /* 0x0041e80000100a00 */
[----:B0-----:R-:W2:Y:S01]  /*18f110*/  LDL.LU.64 R24, [R1+0x25c0] ;  /* 0x0025c00001187983 */ /* 0x001ea20000300a00 */
[----:B------:R-:W-:-:S05]  /*18f120*/  PRMT R23, R16, 0x7772, RZ ;  /* 0x0000777210177816 */ /* 0x000fca00000000ff */
[----:B------:R0:W-:Y:S02]  /*18f130*/  @P1 STG.E.U8 desc[UR46][R8.64], R23 ;  /* 0x0000001708001986 */ /* 0x0001e4000c10112e */
[----:B0-----:R-:W-:-:S05]  /*18f140*/  PRMT R23, R16, 0x7773, RZ ;  /* 0x0000777310177816 */ /* 0x001fca00000000ff */
[----:B------:R0:W-:Y:S02]  /*18f150*/  @P0 STG.E.U8 desc[UR46][R12.64], R23 ;  /* 0x000000170c000986 */ /* 0x0001e4000c10112e */
[----:B0-----:R-:W-:-:S05]  /*18f160*/  PRMT R23, R0, 0x7770, RZ ;  /* 0x0000777000177816 */ /* 0x001fca00000000ff */
[----:B------:R-:W-:Y:S04]  /*18f170*/  @P6 STG.E.U8 desc[UR46][R14.64], R23 ;  /* 0x000000170e006986 */ /* 0x000fe8000c10112e */
[----:B--2---:R0:W-:Y:S04]  /*18f180*/  STL.64 [R1+0x5220], R24 ;  /* 0x0052201801007387 */ /* 0x0041e80000100a00 */
[----:B0-----:R-:W2:Y:S01]  /*18f190*/  LDL.LU.64 R24, [R1+0x25c8] ;  /* 0x0025c80001187983 */ /* 0x001ea20000300a00 */
[C---:B------:R-:W-:Y:S02]  /*18f1a0*/  LOP3.LUT P6, RZ, R27.reuse, 0x800, RZ, 0xc0, !PT ;  /* 0x000008001bff7812 */ /* 0x040fe400078cc0ff */
[----:B------:R-:W-:Y:S01]  /*18f1b0*/  PRMT R23, R0, 0x7771, RZ ;  /* 0x0000777100177816 */ /* 0x000fe200000000ff */
[----:B------:R-:W4:Y:S04]  /*18f1c0*/  LDL.LU.64 R2, [R1+0x25b0] ;  /* 0x0025b00001027983 */ /* 0x000f280000300a00 */
[----:B------:R-:W4:Y:S04]  /*18f1d0*/  LDL.LU.64 R28, [R1+0x25a8] ;  /* 0x0025a800011c7983 */ /* 0x000f280000300a00 */
[----:B------:R-:W4:Y:S04]  /*18f1e0*/  LDL.LU R11, [R1+0x254] ;  /* 0x00025400010b7983 */ /* 0x000f280000300800 */
[----:B------:R0:W-:Y:S01]  /*18f1f0*/  @P6 STG.E.U8 desc[UR46][R18.64], R23 ;  /* 0x0000001712006986 */ /* 0x0001e2000c10112e */
[----:B------:R-:W-:-:S03]  /*18f200*/  LOP3.LUT P6, RZ, R27, 0x400, RZ, 0xc0, !PT ;  /* 0x000004001bff7812 */ /* 0x000fc600078cc0ff */
[----:B------:R-:W4:Y:S04]  /*18f210*/  LDL.LU.64 R4, [R1+0x25a0] ;  /* 0x0025a00001047983 */ /* 0x000f280000300a00 */
[----:B------:R-:W4:Y:S01]  /*18f220*/  LDL.LU.64 R6, [R1+0x2598] ;  /* 0x0025980001067983 */ /* 0x000f220000300a00 */
[----:B0-----:R-:W-:-:S03]  /*18f230*/  PRMT R23, R0, 0x7772, RZ ;  /* 0x0000777200177816 */ /* 0x001fc600000000ff */
[----:B------:R-:W4:Y:S04]  /*18f240*/  LDL.LU.64 R8, [R1+0x2590] ;  /* 0x0025900001087983 */ /* 0x000f280000300a00 */
[----:B---3--:R0:W-:Y:S01]  /*18f250*/  @P6 STG.E.U8 desc[UR46][R20.64], R23 ;  /* 0x0000001714006986 */ /* 0x0081e2000c10112e */
[----:B------:R-:W-:-:S03]  /*18f260*/  LOP3.LUT P6, RZ, R27, 0x200, RZ, 0xc0, !PT ;  /* 0x000002001bff7812 */ /* 0x000fc600078cc0ff */
[----:B------:R-:W3:Y:S04]  /*18f270*/  LDL.LU.64 R12, [R1+0x2588] ;  /* 0x00258800010c7983 */ /* 0x000ee80000300a00 */
[----:B------:R-:W3:Y:S01]  /*18f280*/  LDL.LU R16, [R1+0x258] ;  /* 0x0002580001107983 */ /* 0x000ee20000300800 */
[----:B0-----:R-:W-:-:S03]  /*18f290*/  PRMT R23, R0, 0x7773, RZ ;  /* 0x0000777300177816 */ /* 0x001fc600000000ff */
[----:B------:R-:W3:Y:S04]  /*18f2a0*/  LDL.LU.64 R14, [R1+0x2580] ;  /* 0x00258000010e7983 */ /* 0x000ee80000300a00 */
[----:B------:R-:W3:Y:S04]  /*18f2b0*/  LDL.LU.64 R18, [R1+0x2578] ;  /* 0x0025780001127983 */ /* 0x000ee80000300a00 */
[----:B------:R-:W3:Y:S04]  /*18f2c0*/  LDL.LU.64 R20, [R1+0x2570] ;  /* 0x0025700001147983 */ /* 0x000ee80000300a00 */
[----:B--2---:R0:W-:Y:S04]  /*18f2d0*/  @P6 STG.E.U8 desc[UR46][R24.64], R23 ;  /* 0x0000001718006986 */ /* 0x0041e8000c10112e */
[----:B0-----:R-:W2:Y:S01]  /*18f2e0*/  LDL.LU.64 R24, [R1+0x5220] ;  /* 0x0052200001187983 */ /* 0x001ea20000300a00 */
[----:B------:R-:W-:-:S02]  /*18f2f0*/  LOP3.LUT P6, RZ, R27, 0x100, RZ, 0xc0, !PT ;  /* 0x000001001bff7812 */ /* 0x000fc400078cc0ff */
[----:B----4-:R-:W-:-:S11]  /*18f300*/  PRMT R23, R10, 0x7770, RZ ;  /* 0x000077700a177816 */ /* 0x010fd600000000ff */
[----:B--2---:R0:W-:Y:S04]  /*18f310*/  @P6 STG.E.U8 desc[UR46][R24.64], R23 ;  /* 0x0000001718006986 */ /* 0x0041e8000c10112e */
        /* <DEDUP_REMOVED lines=10> */
[C---:B------:R-:W-:Y:S02]  /*18f3c0*/  LOP3.LUT P6, RZ, R27.reuse, 0x40, RZ, 0xc0, !PT ;  /* 0x000000401bff7812 */ /* 0x040fe400078cc0ff */
[----:B0-----:R-:W-:Y:S01]  /*18f3d0*/  PRMT R23, R10, 0x7772, RZ ;  /* 0x000077720a177816 */ /* 0x001fe200000000ff */
[----:B------:R-:W2:Y:S10]  /*18f3e0*/  LDL.LU R25, [R1+0x5210] ;  /* 0x0052100001197983 */ /* 0x000eb40000300800 */
[----:B------:R0:W-:Y:S01]  /*18f3f0*/  @P6 STG.E.U8 desc[UR46][R2.64], R23 ;  /* 0x0000001702006986 */ /* 0x0001e2000c10112e */
[----:B------:R-:W-:-:S02]  /*18f400*/  LOP3.LUT P6, RZ, R27, 0x20, RZ, 0xc0, !PT ;  /* 0x000000201bff7812 */ /* 0x000fc400078cc0ff */
        /* <DEDUP_REMOVED lines=10> */
[----:B---3--:R0:W-:Y:S02]  /*18f4b0*/  @P3 STG.E.U8 desc[UR46][R12.64], R23 ;  /* 0x000000170c003986 */ /* 0x0081e4000c10112e */
[----:B0-----:R-:W-:-:S05]  /*18f4c0*/  PRMT R23, R16, 0x7770, RZ ;  /* 0x0000777010177816 */ /* 0x001fca00000000ff */
        /* <DEDUP_REMOVED lines=9> */
[----:B------:R-:W4:Y:S01]  /*18f560*/  LDL.LU R11, [R1+0x25c] ;  /* 0x00025c00010b7983 */ /* 0x000f220000300800 */
[----:B------:R-:W-:-:S02]  /*18f570*/  LOP3.LUT P3, RZ, R22, 0x400, RZ, 0xc0, !PT ;  /* 0x0000040016ff7812 */ /* 0x000fc4000786c0ff */
[----:B------:R-:W-:Y:S01]  /*18f580*/  LOP3.LUT P2, RZ, R22, 0x800, RZ, 0xc0, !PT ;  /* 0x0000080016ff7812 */ /* 0x000fe2000784c0ff */
[----:B------:R-:W2:Y:S01]  /*18f590*/  LDL.LU.64 R12, [R1+0x2548] ;  /* 0x00254800010c7983 */ /* 0x000ea20000300a00 */
[----:B------:R-:W-:-:S03]  /*18f5a0*/  PRMT R23, R16, 0x7773, RZ ;  /* 0x0000777310177816 */ /* 0x000fc600000000ff */
[----:B------:R-:W2:Y:S04]  /*18f5b0*/  LDL.LU.64 R14, [R1+0x2540] ;  /* 0x00254000010e7983 */ /* 0x000ea80000300a00 */
[----:B------:R-:W2:Y:S04]  /*18f5c0*/  LDL.LU R24, [R1+0x240] ;  /* 0x0002400001187983 */ /* 0x000ea80000300800 */
[----:B---3--:R0:W-:Y:S04]  /*18f5d0*/  @P3 STG.E.U8 desc[UR46][R18.64], R23 ;  /* 0x0000001712003986 */ /* 0x0081e8000c10112e */
[----:B0-----:R-:W3:Y:S01]  /*18f5e0*/  LDL.LU.64 R18, [R1+0x2538] ;  /* 0x0025380001127983 */ /* 0x001ee20000300a00 */
[----:B----4-:R-:W-:-:S05]  /*18f5f0*/  PRMT R23, R11, 0x7770, RZ ;  /* 0x000077700b177816 */ /* 0x010fca00000000ff */
[----:B------:R0:W-:Y:S04]  /*18f600*/  @P2 STG.E.U8 desc[UR46][R20.64], R23 ;  /* 0x0000001714002986 */ /* 0x0001e8000c10112e */
[----:B0-----:R-:W4:Y:S01]  /*18f610*/  LDL.LU.64 R20, [R1+0x2528] ;  /* 0x0025280001147983 */ /* 0x001f220000300a00 */
[----:B------:R-:W-:Y:S02]  /*18f620*/  LOP3.LUT P6, RZ, R22, 0x400000, RZ, 0xc0, !PT ;  /* 0x0040000016ff7812 */ /* 0x000fe400078cc0ff */
[----:B--2---:R-:W-:-:S11]  /*18f630*/  LOP3.LUT R25, R25, 0xefffffff, RZ, 0xc0, !PT ;  /* 0xefffffff19197812 */ /* 0x004fd600078ec0ff */
        /* <DEDUP_REMOVED lines=15> */
[----:B----4-:R0:W-:Y:S04]  /*18f730*/  STL.64 [R1+0x5208], R20 ;  /* 0x0052081401007387 */ /* 0x0101e80000100a00 */
[----:B0-----:R-:W2:Y:S06]  /*18f740*/  LDL.LU.64 R20, [R1+0x2530] ;  /* 0x0025300001147983 */ /* 0x001eac0000300a00 */
[----:B------:R-:W-:-:S02]  /*18f750*/  @P6 LOP3.LUT R27, R27, 0x2, RZ, 0xfc, !PT ;  /* 0x000000021b1b6812 */ /* 0x000fc400078efcff */
[C---:B------:R-:W-:Y:S01]  /*18f760*/  LOP3.LUT P6, RZ, R22.reuse, 0x10000, RZ, 0xc0, !PT ;  /* 0x0001000016ff7812 */ /* 0x040fe200078cc0ff */
[----:B------:R-:W4:Y:S01]  /*18f770*/  LDL.LU R16, [R1+0x244] ;  /* 0x0002440001107983 */ /* 0x000f220000300800 */
[----:B------:R-:W-:Y:S02]  /*18f780*/  LOP3.LUT R27, R27, 0xfffffffb, RZ, 0xc0, !PT ;  /* 0xfffffffb1b1b7812 */ /* 0x000fe400078ec0ff */
[C---:B------:R-:W-:Y:S01]  /*18f790*/  LOP3.LUT P1, RZ, R22.reuse, 0x1000, RZ, 0xc0, !PT ;  /* 0x0000100016ff7812 */ /* 0x040fe2000782c0ff */
[----:B------:R-:W4:Y:S01]  /*18f7a0*/  LDL.LU.64 R2, [R1+0x2518] ;  /* 0x0025180001027983 */ /* 0x000f220000300a00 */
[C---:B------:R-:W-:Y:S02]  /*18f7b0*/  LOP3.LUT P0, RZ, R22.reuse, 0x2000, RZ, 0xc0, !PT ;  /* 0x0000200016ff7812 */ /* 0x040fe4000780c0ff */
[----:B------:R-:W-:Y:S01]  /*18f7c0*/  PRMT R23, R11, 0x7771, RZ ;  /* 0x000077710b177816 */ /* 0x000fe200000000ff */
[----:B------:R-:W4:Y:S04]  /*18f7d0*/  LDL.LU.64 R28, [R1+0x2510] ;  /* 0x00251000011c7983 */ /* 0x000f280000300a00 */
[----:B------:R-:W-:Y:S01]  /*18f7e0*/  @P6 LOP3.LUT R27, R27, 0x4, RZ, 0xfc, !PT ;  /* 0x000000041b1b6812 */ /* 0x000fe200078efcff */
[----:B------:R-:W4:Y:S01]  /*18f7f0*/  LDL.LU.64 R4, [R1+0x2508] ;  /* 0x0025080001047983 */ /* 0x000f220000300a00 */
[----:B------:R-:W-:-:S02]  /*18f800*/  LOP3.LUT P6, RZ, R22, 0x8000, RZ, 0xc0, !PT ;  /* 0x0000800016ff7812 */ /* 0x000fc400078cc0ff */
[----:B------:R-:W-:Y:S01]  /*18f810*/  LOP3.LUT R27, R27, 0xfffffff7, RZ, 0xc0, !PT ;  /* 0xfffffff71b1b7812 */ /* 0x000fe200078ec0ff */
[----:B------:R0:W-:Y:S10]  /*18f820*/  @P1 STG.E.U8 desc[UR46][R6.64], R23 ;  /* 0x0000001706001986 */ /* 0x0001f4000c10112e */
[----:B------:R-:W-:-:S02]  /*18f830*/  @P6 LOP3.LUT R27, R27, 0x8, RZ, 0xfc, !PT ;  /* 0x000000081b1b6812 */ /* 0x000fc400078efcff */
[----:B------:R-:W-:Y:S01]  /*18f840*/  LOP3.LUT P6, RZ, R22, 0x4000, RZ, 0xc0, !PT ;  /* 0x0000400016ff7812 */ /* 0x000fe200078cc0ff */
[----:B0-----:R-:W4:Y:S01]  /*18f850*/  LDL.LU.64 R6, [R1+0x2500] ;  /* 0x0025000001067983 */ /* 0x001f220000300a00 */
[----:B------:R-:W-:-:S05]  /*18f860*/  PRMT R23, R11, 0x7772, RZ ;  /* 0x000077720b177816 */ /* 0x000fca00000000ff */
[----:B------:R0:W-:Y:S02]  /*18f870*/  @P0 STG.E.U8 desc[UR46][R8.64], R23 ;  /* 0x0000001708000986 */ /* 0x0001e4000c10112e */
[----:B0-----:R-:W-:Y:S02]  /*18f880*/  PRMT R23, R11, 0x7773, RZ ;  /* 0x000077730b177816 */ /* 0x001fe400000000ff */
[----:B------:R-:W4:Y:S04]  /*18f890*/  LDL.LU.64 R8, [R1+0x24f8] ;  /* 0x0024f80001087983 */ /* 0x000f280000300a00 */
[----:B------:R0:W-:Y:S01]  /*18f8a0*/  @P6 STG.E.U8 desc[UR46][R12.64], R23 ;  /* 0x000000170c006986 */ /* 0x0001e2000c10112e */
[----:B------:R-:W-:-:S03]  /*18f8b0*/  LOP3.LUT P6, RZ, R27, 0x8, RZ, 0xc0, !PT ;  /* 0x000000081bff7812 */ /* 0x000fc600078cc0ff */
[----:B------:R-:W4:Y:S04]  /*18f8c0*/  LDL.LU.64 R10, [R1+0x24f0] ;  /* 0x0024f000010a7983 */ /* 0x000f280000300a00 */
[----:B------:R-:W4:Y:S01]  /*18f8d0*/  LDL.LU R0, [R1+0x24c] ;  /* 0x00024c0001007983 */ /* 0x000f220000300800 */
[----:B0-----:R-:W-:-:S03]  /*18f8e0*/  PRMT R23, R24, 0x7770, RZ ;  /* 0x0000777018177816 */ /* 0x001fc600000000ff */
[----:B------:R-:W4:Y:S04]  /*18f8f0*/  LDL.LU.64 R12, [R1+0x24e8] ;  /* 0x0024e800010c7983 */ /* 0x000f280000300a00 */
[----:B------:R0:W-:Y:S01]  /*18f900*/  @P6 STG.E.U8 desc[UR46][R14.64], R23 ;  /* 0x000000170e006986 */ /* 0x0001e2000c10112e */
[C---:B------:R-:W-:Y:S02]  /*18f910*/  LOP3.LUT P6, RZ, R27.reuse, 0x4, RZ, 0xc0, !PT ;  /* 0x000000041bff7812 */ /* 0x040fe400078cc0ff */
[----:B0-----:R-:W-:Y:S01]  /*18f920*/  PRMT R23, R24, 0x7771, RZ ;  /* 0x0000777118177816 */ /* 0x001fe200000000ff */
[----:B------:R-:W4:Y:S10]  /*18f930*/  LDL.LU.64 R14, [R1+0x24e0] ;  /* 0x0024e000010e7983 */ /* 0x000f340000300a00 */
[----:B---3--:R0:W-:Y:S01]  /*18f940*/  @P6 STG.E.U8 desc[UR46][R18.64], R23 ;  /* 0x0000001712006986 */ /* 0x0081e2000c10112e */
[----:B------:R-:W-:-:S02]  /*18f950*/  LOP3.LUT P6, RZ, R27, 0x2, RZ, 0xc0, !PT ;  /* 0x000000021bff7812 */ /* 0x000fc400078cc0ff */
[----:B0-----:R-:W-:Y:S01]  /*18f960*/  PRMT R23, R24, 0x7772, RZ ;  /* 0x0000777218177816 */ /* 0x001fe200000000ff */
[----:B------:R-:W3:Y:S10]  /*18f970*/  LDL.LU.64 R18, [R1+0x24d8] ;  /* 0x0024d80001127983 */ /* 0x000ef40000300a00 */
[----:B--2---:R0:W-:Y:S04]  /*18f980*/  @P6 STG.E.U8 desc[UR46][R20.64], R23 ;  /* 0x0000001714006986 */ /* 0x0041e8000c10112e */
[----:B0-----:R-:W2:Y:S01]  /*18f990*/  LDL.LU.64 R20, [R1+0x5208] ;  /* 0x0052080001147983 */ /* 0x001ea20000300a00 */
[----:B------:R-:W-:-:S03]  /*18f9a0*/  LOP3.LUT P6, RZ, R27, 0x1, RZ, 0xc0, !PT ;  /* 0x000000011bff7812 */ /* 0x000fc600078cc0ff */
[----:B------:R-:W3:Y:S01]  /*18f9b0*/  LDL.LU.64 R26, [R1+0x2520] ;  /* 0x00252000011a7983 */ /* 0x000ee20000300a00 */
[----:B------:R-:W-:Y:S02]  /*18f9c0*/  PRMT R23, R24, 0x7773, RZ ;  /* 0x0000777318177816 */ /* 0x000fe400000000ff */
[----:B------:R-:W-:-:S07]  /*18f9d0*/  LOP3.LUT P5, RZ, R22, 0x800000, RZ, 0xc0, !PT ;  /* 0x0080000016ff7812 */ /* 0x000fce00078ac0ff */
[----:B--2---:R0:W-:Y:S04]  /*18f9e0*/  @P6 STG.E.U8 desc[UR46][R20.64], R23 ;  /* 0x0000001714006986 */ /* 0x0041e8000c10112e */
[----:B0-----:R-:W2:Y:S01]  /*18f9f0*/  LDL.LU.64 R20, [R1+0x5200] ;  /* 0x0052000001147983 */ /* 0x001ea20000300a00 */
[----:B------:R-:W-:Y:S02]  /*18fa00*/  LOP3.LUT P6, RZ, R25, 0x80000000, RZ, 0xc0, !PT ;  /* 0x8000000019ff7812 */ /* 0x000fe400078cc0ff */
[----:B----4-:R-:W-:-:S11]  /*18fa10*/  PRMT R23, R16, 0x7770, RZ ;  /* 0x0000777010177816 */ /* 0x010fd600000000ff */
        /* <DEDUP_REMOVED lines=8> */
[----:B------:R-:W-:Y:S02]  /*18faa0*/  LOP3.LUT P4, RZ, R22, 0x1000000, RZ, 0xc0, !PT ;  /* 0x0100000016ff7812 */ /* 0x000fe4000788c0ff */
[----:B0-----:R-:W-:-:S09]  /*18fab0*/  PRMT R23, R16, 0x7773, RZ ;  /* 0x0000777310177816 */ /* 0x001fd200000000ff */
[----:B------:R2:W-:Y:S01]  /*18fac0*/  @P6 STG.E.U8 desc[UR46][R4.64], R23 ;  /* 0x0000001704006986 */ /* 0x0005e2000c10112e */
[C---:B------:R-:W-:Y:S02]  /*18fad0*/  LOP3.LUT P3, RZ, R22.reuse, 0x2000000, RZ, 0xc0, !PT ;  /* 0x0200000016ff7812 */ /* 0x040fe4000786c0ff */
        /* <DEDUP_REMOVED lines=11> */
[----:B------:R0:W-:Y:S04]  /*18fb90*/  @P2 STG.E.U8 desc[UR46][R12.64], R23 ;  /* 0x000000170c002986 */ /* 0x0001e8000c10112e */
[----:B------:R-:W3:Y:S01]  /*18fba0*/  LDL.LU.64 R6, [R1+0x24d0] ;  /* 0x0024d00001067983 */ /* 0x000ee20000300a00 */
[----:B0-----:R-:W-:-:S05]  /*18fbb0*/  PRMT R23, R0, 0x7770, RZ ;  /* 0x0000777000177816 */ /* 0x001fca00000000ff */
[----:B------:R0:W-:Y:S02]  /*18fbc0*/  @P1 STG.E.U8 desc[UR46][R14.64], R23 ;  /* 0x000000170e001986 */ /* 0x0001e4000c10112e */
[----:B0-----:R-:W-:-:S05]  /*18fbd0*/  PRMT R23, R0, 0x7771, RZ ;  /* 0x0000777100177816 */ /* 0x001fca00000000ff */
[----:B------:R0:W-:Y:S04]  /*18fbe0*/  @P0 STG.E.U8 desc[UR46][R18.64], R23 ;  /* 0x0000001712000986 */ /* 0x0001e8000c10112e */
[----:B0-----:R-:W4:Y:S01]  /*18fbf0*/  LDL.LU.64 R18, [R1+0x24c8] ;  /* 0x0024c80001127983 */ /* 0x001f220000300a00 */
[C---:B------:R-:W-:Y:S02]  /*18fc00*/  LOP3.LUT P3, RZ, R22.reuse, 0x20000000, RZ, 0xc0, !PT ;  /* 0x2000000016ff7812 */ /* 0x040fe4000786c0ff */
[C---:B------:R-:W-:Y:S01]  /*18fc10*/  LOP3.LUT P2, RZ, R22.reuse, 0x40000000, RZ, 0xc0, !PT ;  /* 0x4000000016ff7812 */ /* 0x040fe2000784c0ff */
[----:B------:R-:W2:Y:S01]  /*18fc20*/  LDL.LU.64 R8, [R1+0x24c0] ;  /* 0x0024c00001087983 */ /* 0x000ea20000300a00 */
[----:B------:R-:W-:Y:S02]  /*18fc30*/  LOP3.LUT P1, RZ, R22, 0x80000000, RZ, 0xc0, !PT ;  /* 0x8000000016ff7812 */ /* 0x000fe4000782c0ff */
[C---:B------:R-:W-:Y:S01]  /*18fc40*/  PRMT R22, R0.reuse, 0x7772, RZ ;  /* 0x0000777200167816 */ /* 0x040fe200000000ff */
[----:B------:R-:W2:Y:S04]  /*18fc50*/  LDL.LU.64 R10, [R1+0x24b8] ;  /* 0x0024b800010a7983 */ /* 0x000ea80000300a00 */
[----:B------:R-:W2:Y:S04]  /*18fc60*/  LDL.LU.64 R12, [R1+0x24b0] ;  /* 0x0024b000010c7983 */ /* 0x000ea80000300a00 */
[----:B------:R-:W2:Y:S04]  /*18fc70*/  LDL.LU R16, [R1+0x230] ;  /* 0x0002300001107983 */ /* 0x000ea80000300800 */
[----:B------:R-:W2:Y:S04]  /*18fc80*/  LDL.LU.64 R14, [R1+0x24a8] ;  /* 0x0024a800010e7983 */ /* 0x000ea80000300a00 */
[----:B------:R-:W2:Y:S04]  /*18fc90*/  LDL.LU R24, [R1+0x234] ;  /* 0x0002340001187983 */ /* 0x000ea80000300800 */
[----:B---3--:R0:W-:Y:S02]  /*18fca0*/  @P3 STG.E.U8 desc[UR46][R6.64], R22 ;  /* 0x0000001606003986 */ /* 0x0081e4000c10112e */
[----:B0-----:R-:W-:-:S05]  /*18fcb0*/  PRMT R22, R0, 0x7773, RZ ;  /* 0x0000777300167816 */ /* 0x001fca00000000ff */
[----:B----4-:R0:W-:Y:S04]  /*18fcc0*/  @P2 STG.E.U8 desc[UR46][R18.64], R22 ;  /* 0x0000001612002986 */ /* 0x0101e8000c10112e */
[----:B0-----:R-:W3:Y:S04]  /*18fcd0*/  LDL.LU.64 R18, [R1+0x24a0] ;  /* 0x0024a00001127983 */ /* 0x001ee80000300a00 */
[----:B------:R-:W4:Y:S04]  /*18fce0*/  LDL.LU R0, [R1+0x238] ;  /* 0x0002380001007983 */ /* 0x000f280000300800 */
[----:B------:R-:W2:Y:S04]  /*18fcf0*/  LDL.LU.64 R26, [R1+0x2488] ;  /* 0x00248800011a7983 */ /* 0x000ea80000300a00 */
        /* <DEDUP_REMOVED lines=23> */
[----:B------:R-:W4:Y:S01]  /*18fe70*/  LDL.LU.64 R2, [R1+0x2480] ;  /* 0x0024800001027983 */ /* 0x000f220000300a00 */
[----:B------:R-:W-:Y:S02]  /*18fe80*/  LOP3.LUT R25, R25, 0xfbffffff, RZ, 0xc0, !PT ;  /* 0xfbffffff19197812 */ /* 0x000fe400078ec0ff */
[----:B------:R-:W-:Y:S01]  /*18fe90*/  LOP3.LUT P0, RZ, R21, 0x1, RZ, 0xc0, !PT ;  /* 0x0000000115ff7812 */ /* 0x000fe2000780c0ff */
[----:B------:R-:W4:Y:S01]  /*18fea0*/  LDL.LU.64 R28, [R1+0x2478] ;  /* 0x00247800011c7983 */ /* 0x000f220000300a00 */
[----:B------:R-:W-:-:S03]  /*18feb0*/  PRMT R22, R16, 0x7770, RZ ;  /* 0x0000777010167816 */ /* 0x000fc600000000ff */
[----:B------:R-:W4:Y:S04]  /*18fec0*/  LDL.LU.64 R4, [R1+0x2470] ;  /* 0x0024700001047983 */ /* 0x000f280000300a00 */
[----:B------:R-:W-:Y:S01]  /*18fed0*/  @P6 LOP3.LUT R25, R25, 0x4000000, RZ, 0xfc, !PT ;  /* 0x0400000019196812 */ /* 0x000fe200078efcff */
[----:B------:R0:W-:Y:S01]  /*18fee0*/  @P1 STG.E.U8 desc[UR46][R8.64], R22 ;  /* 0x0000001608001986 */ /* 0x0001e2000c10112e */
[----:B------:R-:W-:Y:S02]  /*18fef0*/  LOP3.LUT P6, RZ, R21, 0x4, RZ, 0xc0, !PT ;  /* 0x0000000415ff7812 */ /* 0x000fe400078cc0ff */
[----:B------:R-:W-:Y:S01]  /*18ff00*/  LOP3.LUT R25, R25, 0xf7ffffff, RZ, 0xc0, !PT ;  /* 0xf7ffffff19197812 */ /* 0x000fe200078ec0ff */
[----:B------:R-:W4:Y:S01]  /*18ff10*/  LDL.LU.64 R6, [R1+0x2468] ;  /* 0x0024680001067983 */ /* 0x000f220000300a00 */
[----:B0-----:R-:W-:-:S03]  /*18ff20*/  PRMT R22, R16, 0x7771, RZ ;  /* 0x0000777110167816 */ /* 0x001fc600000000ff */
[----:B------:R-:W4:Y:S06]  /*18ff30*/  LDL.LU.64 R8, [R1+0x2460] ;  /* 0x0024600001087983 */ /* 0x000f2c0000300a00 */
[----:B------:R-:W-:Y:S02]  /*18ff40*/  @P6 LOP3.LUT R25, R25, 0x8000000, RZ, 0xfc, !PT ;  /* 0x0800000019196812 */ /* 0x000fe400078efcff */
[----:B------:R-:W-:Y:S01]  /*18ff50*/  LOP3.LUT P6, RZ, R21, 0x2, RZ, 0xc0, !PT ;  /* 0x0000000215ff7812 */ /* 0x000fe200078cc0ff */
[----:B------:R0:W-:Y:S02]  /*18ff60*/  @P0 STG.E.U8 desc[UR46][R10.64], R22 ;  /* 0x000000160a000986 */ /* 0x0001e4000c10112e */
[----:B0-----:R-:W-:-:S02]  /*18ff70*/  PRMT R22, R16, 0x7772, RZ ;  /* 0x0000777210167816 */ /* 0x001fc400000000ff */
[----:B------:R-:W4:Y:S08]  /*18ff80*/  LDL.LU.64 R10, [R1+0x2458] ;  /* 0x00245800010a7983 */ /* 0x000f300000300a00 */
        /* <DEDUP_REMOVED lines=29> */
[----:B----4-:R-:W-:-:S11]  /*190160*/  PRMT R22, R0, 0x7770, RZ ;  /* 0x0000777000167816 */ /* 0x010fd600000000ff */
        /* <DEDUP_REMOVED lines=18> */
[----:B---3--:R-:W-:-:S02]  /*190290*/  PRMT R22, R16, 0x7770, RZ ;  /* 0x0000777010167816 */ /* 0x008fc400000000ff */
[----:B------:R-:W3:Y:S04]  /*1902a0*/  LDL.LU.64 R14, [R1+0x2438] ;  /* 0x00243800010e7983 */ /* 0x000ee80000300a00 */
[----:B------:R0:W-:Y:S04]  /*1902b0*/  @P0 STG.E.U8 desc[UR46][R18.64], R22 ;  /* 0x0000001612000986 */ /* 0x0001e8000c10112e */
[----:B0-----:R-:W4:Y:S01]  /*1902c0*/  LDL.LU.64 R18, [R1+0x2430] ;  /* 0x0024300001127983 */ /* 0x001f220000300a00 */
[C---:B------:R-:W-:Y:S02]  /*1902d0*/  LOP3.LUT P3, RZ, R21.reuse, 0x10000, RZ, 0xc0, !PT ;  /* 0x0001000015ff7812 */ /* 0x040fe4000786c0ff */
[----:B------:R-:W-:Y:S01]  /*1902e0*/  LOP3.LUT P2, RZ, R21, 0x20000, RZ, 0xc0, !PT ;  /* 0x0002000015ff7812 */ /* 0x000fe2000784c0ff */
[----:B------:R-:W2:Y:S01]  /*1902f0*/  LDL.LU.64 R8, [R1+0x2428] ;  /* 0x0024280001087983 */ /* 0x000ea20000300a00 */
[----:B------:R-:W-:-:S03]  /*190300*/  PRMT R22, R16, 0x7771, RZ ;  /* 0x0000777110167816 */ /* 0x000fc600000000ff */
[----:B------:R-:W2:Y:S04]  /*190310*/  LDL.LU.64 R10, [R1+0x2420] ;  /* 0x00242000010a7983 */ /* 0x000ea80000300a00 */
[----:B------:R-:W2:Y:S04]  /*190320*/  LDL.LU.64 R12, [R1+0x2418] ;  /* 0x00241800010c7983 */ /* 0x000ea80000300a00 */
[----:B------:R-:W2:Y:S04]  /*190330*/  LDL.LU R23, [R1+0x224] ;  /* 0x0002240001177983 */ /* 0x000ea80000300800 */
[----:B---3--:R0:W-:Y:S02]  /*190340*/  @P3 STG.E.U8 desc[UR46][R14.64], R22 ;  /* 0x000000160e003986 */ /* 0x0081e4000c10112e */
[----:B0-----:R-:W-:-:S02]  /*190350*/  PRMT R22, R16, 0x7772, RZ ;  /* 0x0000777210167816 */ /* 0x001fc400000000ff */
[----:B------:R-:W3:Y:S04]  /*190360*/  LDL.LU.64 R14, [R1+0x2410] ;  /* 0x00241000010e7983 */ /* 0x000ee80000300a00 */
[----:B------:R-:W3:Y:S04]  /*190370*/  LDL.LU R24, [R1+0x228] ;  /* 0x0002280001187983 */ /* 0x000ee80000300800 */
[----:B----4-:R0:W-:Y:S04]  /*190380*/  @P2 STG.E.U8 desc[UR46][R18.64], R22 ;  /* 0x0000001612002986 */ /* 0x0101e8000c10112e */
[----:B0-----:R-:W4:Y:S04]  /*190390*/  LDL.LU.64 R18, [R1+0x2408] ;  /* 0x0024080001127983 */ /* 0x001f280000300a00 */
        /* <DEDUP_REMOVED lines=26> */
[C---:B------:R-:W-:Y:S01]  /*190540*/  LOP3.LUT P1, RZ, R21.reuse, 0x40000, RZ, 0xc0, !PT ;  /* 0x0004000015ff7812 */ /* 0x040fe2000782c0ff */
[----:B------:R-:W2:Y:S01]  /*190550*/  LDL.LU R0, [R1+0x22c] ;  /* 0x00022c0001007983 */ /* 0x000ea20000300800 */
[----:B------:R-:W-:Y:S02]  /*190560*/  LOP3.LUT P0, RZ, R21, 0x80000, RZ, 0xc0, !PT ;  /* 0x0008000015ff7812 */ /* 0x000fe4000780c0ff */
[----:B------:R-:W-:Y:S01]  /*190570*/  PRMT R22, R16, 0x7773, RZ ;  /* 0x0000777310167816 */ /* 0x000fe200000000ff */
[----:B------:R-:W2:Y:S04]  /*190580*/  LDL.LU.64 R28, [R1+0x23e0] ;  /* 0x0023e000011c7983 */ /* 0x000ea80000300a00 */
[----:B------:R-:W-:Y:S01]  /*190590*/  @P6 LOP3.LUT R25, R25, 0x40000, RZ, 0xfc, !PT ;  /* 0x0004000019196812 */ /* 0x000fe200078efcff */
[----:B------:R-:W2:Y:S01]  /*1905a0*/  LDL.LU.64 R4, [R1+0x23d8] ;  /* 0x0023d80001047983 */ /* 0x000ea20000300a00 */
[----:B------:R-:W-:-:S02]  /*1905b0*/  LOP3.LUT P6, RZ, R21, 0x200000, RZ, 0xc0, !PT ;  /* 0x0020000015ff7812 */ /* 0x000fc400078cc0ff */
[----:B------:R-:W-:Y:S01]  /*1905c0*/  LOP3.LUT R25, R25, 0xfff7ffff, RZ, 0xc0, !PT ;  /* 0xfff7ffff19197812 */ /* 0x000fe200078ec0ff */
[----:B------:R0:W-:Y:S04]  /*1905d0*/  @P1 STG.E.U8 desc[UR46][R8.64], R22 ;  /* 0x0000001608001986 */ /* 0x0001e8000c10112e */
[----:B------:R-:W2:Y:S04]  /*1905e0*/  LDL.LU R16, [R1+0x210] ;  /* 0x0002100001107983 */ /* 0x000ea80000300800 */
[----:B------:R-:W2:Y:S02]  /*1905f0*/  LDL.LU.64 R6, [R1+0x23d0] ;  /* 0x0023d00001067983 */ /* 0x000ea40000300a00 */
[----:B------:R-:W-:-:S02]  /*190600*/  @P6 LOP3.LUT R25, R25, 0x80000, RZ, 0xfc, !PT ;  /* 0x0008000019196812 */ /* 0x000fc400078efcff */
[----:B------:R-:W-:Y:S01]  /*190610*/  LOP3.LUT P6, RZ, R21, 0x100000, RZ, 0xc0, !PT ;  /* 0x0010000015ff7812 */ /* 0x000fe200078cc0ff */
[----:B0-----:R-:W2:Y:S01]  /*190620*/  LDL.LU.64 R8, [R1+0x23c8] ;  /* 0x0023c80001087983 */ /* 0x001ea20000300a00 */
[----:B------:R-:W-:-:S05]  /*190630*/  PRMT R22, R23, 0x7770, RZ ;  /* 0x0000777017167816 */ /* 0x000fca00000000ff */
[----:B------:R0:W-:Y:S02]  /*190640*/  @P0 STG.E.U8 desc[UR46][R10.64], R22 ;  /* 0x000000160a000986 */ /* 0x0001e4000c10112e */
[----:B0-----:R-:W-:Y:S02]  /*190650*/  PRMT R22, R23, 0x7771, RZ ;  /* 0x0000777117167816 */ /* 0x001fe400000000ff */
[----:B------:R-:W2:Y:S04]  /*190660*/  LDL.LU.64 R10, [R1+0x23c0] ;  /* 0x0023c000010a7983 */ /* 0x000ea80000300a00 */
        /* <DEDUP_REMOVED lines=22> */
[----:B------:R-:W-:Y:S02]  /*1907d0*/  LOP3.LUT P3, RZ, R21, 0x80000000, RZ, 0xc0, !PT ;  /* 0x8000000015ff7812 */ /* 0x000fe4000786c0ff */
[C---:B------:R-:W-:Y:S02]  /*1907e0*/  LOP3.LUT P2, RZ, R20.reuse, 0x1, RZ, 0xc0, !PT ;  /* 0x0000000114ff7812 */ /* 0x040fe4000784c0ff */
[C---:B------:R-:W-:Y:S02]  /*1907f0*/  LOP3.LUT P1, RZ, R20.reuse, 0x2, RZ, 0xc0, !PT ;  /* 0x0000000214ff7812 */ /* 0x040fe4000782c0ff */
[----:B------:R-:W-:Y:S01]  /*190800*/  LOP3.LUT P0, RZ, R20, 0x4, RZ, 0xc0, !PT ;  /* 0x0000000414ff7812 */ /* 0x000fe2000780c0ff */
[----:B--2---:R0:W-:Y:S01]  /*190810*/  @P6 STG.E.U8 desc[UR46][R26.64], R22 ;  /* 0x000000161a006986 */ /* 0x0041e2000c10112e */
        /* <DEDUP_REMOVED lines=19> */
[----:B---3--:R0:W-:Y:S04]  /*190950*/  @P1 STG.E.U8 desc[UR46][R14.64], R22 ;  /* 0x000000160e001986 */ /* 0x0081e8000c10112e */
[----:B------:R-:W3:Y:S01]  /*190960*/  LDL.LU.64 R4, [R1+0x2398] ;  /* 0x0023980001047983 */ /* 0x000ee20000300a00 */
[----:B0-----:R-:W-:-:S05]  /*190970*/  PRMT R22, R16, 0x7773, RZ ;  /* 0x0000777310167816 */ /* 0x001fca00000000ff */
[----:B----4-:R0:W-:Y:S04]  /*190980*/  @P0 STG.E.U8 desc[UR46][R18.64], R22 ;  /* 0x0000001612000986 */ /* 0x0101e8000c10112e */
[----:B0-----:R-:W4:Y:S04]  /*190990*/  LDL.LU.64 R18, [R1+0x2390] ;  /* 0x0023900001127983 */ /* 0x001f280000300a00 */
        /* <DEDUP_REMOVED lines=9> */
[----:B------:R-:W2:Y:S01]  /*190a30*/  LDL.LU R16, [R1+0x21c] ;  /* 0x00021c0001107983 */ /* 0x000ea20000300800 */
[C---:B------:R-:W-:Y:S02]  /*190a40*/  LOP3.LUT P2, RZ, R20.reuse, 0x10, RZ, 0xc0, !PT ;  /* 0x0000001014ff7812 */ /* 0x040fe4000784c0ff */
[----:B------:R-:W-:-:S02]  /*190a50*/  LOP3.LUT P1, RZ, R20, 0x20, RZ, 0xc0, !PT ;  /* 0x0000002014ff7812 */ /* 0x000fc4000782c0ff */
[----:B------:R-:W-:-:S09]  /*190a60*/  PRMT R22, R15, 0x7771, RZ ;  /* 0x000077710f167816 */ /* 0x000fd200000000ff */
[----:B---3--:R0:W-:Y:S02]  /*190a70*/  @P2 STG.E.U8 desc[UR46][R4.64], R22 ;  /* 0x0000001604002986 */ /* 0x0081e4000c10112e */
[----:B0-----:R-:W-:-:S05]  /*190a80*/  PRMT R22, R15, 0x7772, RZ ;  /* 0x000077720f167816 */ /* 0x001fca00000000ff */
[----:B----4-:R-:W-:Y:S04]  /*190a90*/  @P1 STG.E.U8 desc[UR46][R18.64], R22 ;  /* 0x0000001612001986 */ /* 0x010fe8000c10112e */
[----:B--2---:R0:W-:Y:S04]  /*190aa0*/  STL.64 [R1+0x51c8], R16 ;  /* 0x0051c81001007387 */ /* 0x0041e80000100a00 */
[----:B0-----:R-:W2:Y:S04]  /*190ab0*/  LDL.LU.64 R16, [R1+0x2368] ;  /* 0x0023680001107983 */ /* 0x001ea80000300a00 */
[----:B------:R-:W3:Y:S01]  /*190ac0*/  LDL.LU.64 R18, [R1+0x2350] ;  /* 0x0023500001127983 */ /* 0x000ee20000300a00 */
        /* <DEDUP_REMOVED lines=17> */
[----:B0-----:R-:W3:Y:S01]  /*190be0*/  LDL.LU.64 R18, [R1+0x2358] ;  /* 0x0023580001127983 */ /* 0x001ee20000300a00 */
[----:B------:R-:W-:-:S07]  /*190bf0*/  LOP3.LUT R25, R25, 0xfffffdff, RZ, 0xc0, !PT ;  /* 0xfffffdff19197812 */ /* 0x000fce00078ec0ff */
[----:B------:R-:W-:Y:S02]  /*190c00*/  @P6 LOP3.LUT R25, R25, 0x200, RZ, 0xfc, !PT ;  /* 0x0000020019196812 */ /* 0x000fe400078efcff */
[C---:B------:R-:W-:Y:S02]  /*190c10*/  LOP3.LUT P6, RZ, R20.reuse, 0x200, RZ, 0xc0, !PT ;  /* 0x0000020014ff7812 */ /* 0x040fe400078cc0ff */
[----:B------:R-:W-:Y:S02]  /*190c20*/  LOP3.LUT R25, R25, 0xfffffbff, RZ, 0xc0, !PT ;  /* 0xfffffbff19197812 */ /* 0x000fe400078ec0ff */
[----:B------:R-:W-:-:S09]  /*190c30*/  LOP3.LUT P0, RZ, R20, 0x40, RZ, 0xc0, !PT ;  /* 0x0000004014ff7812 */ /* 0x000fd2000780c0ff */
[----:B------:R-:W-:Y:S02]  /*190c40*/  @P6 LOP3.LUT R25, R25, 0x400, RZ, 0xfc, !PT ;  /* 0x0000040019196812 */ /* 0x000fe400078efcff */
[----:B------:R-:W-:Y:S02]  /*190c50*/  LOP3.LUT P6, RZ, R20, 0x100, RZ, 0xc0, !PT ;  /* 0x0000010014ff7812 */ /* 0x000fe400078cc0ff */
[----:B------:R-:W-:Y:S02]  /*190c60*/  LOP3.LUT R25, R25, 0xfffff7ff, RZ, 0xc0, !PT ;  /* 0xfffff7ff19197812 */ /* 0x000fe400078ec0ff */
[----:B------:R-:W-:-:S09]  /*190c70*/  PRMT R22, R15, 0x7773, RZ ;  /* 0x000077730f167816 */ /* 0x000fd200000000ff */
        /* <DEDUP_REMOVED lines=13> */
[----:B--2---:R-:W-:Y:S04]  /*190d50*/  @P6 STG.E.U8 desc[UR46][R16.64], R22 ;  /* 0x0000001610006986 */ /* 0x004fe8000c10112e */
        /* <DEDUP_REMOVED lines=11> */
[----:B------:R-:W2:Y:S01]  /*190e10*/  LDL.LU.64 R16, [R1+0x51c8] ;  /* 0x0051c80001107983 */ /* 0x000ea20000300a00 */
[----:B------:R-:W-:-:S02]  /*190e20*/  LOP3.LUT P6, RZ, R25, 0x100, RZ, 0xc0, !PT ;  /* 0x0000010019ff7812 */ /* 0x000fc400078cc0ff */
[----:B--2---:R-:W-:-:S11]  /*190e30*/  PRMT R22, R16, 0x7770, RZ ;  /* 0x0000777010167816 */ /* 0x004fd600000000ff */
[----:B------:R0:W-:Y:S04]  /*190e40*/  @P6 STG.E.U8 desc[UR46][R18.64], R22 ;  /* 0x0000001612006986 */ /* 0x0001e8000c10112e */
[----:B0-----:R-:W2:Y:S01]  /*190e50*/  LDL.LU.64 R18, [R1+0x51c0] ;  /* 0x0051c00001127983 */ /* 0x001ea20000300a00 */
[----:B------:R-:W-:Y:S02]  /*190e60*/  LOP3.LUT P6, RZ, R25, 0x80, RZ, 0xc0, !PT ;  /* 0x0000008019ff7812 */ /* 0x000fe400078cc0ff */
        /* <DEDUP_REMOVED lines=8> */
[----:B------:R-:W-:Y:S02]  /*190ef0*/  PRMT R22, R16, 0x7773, RZ ;  /* 0x0000777310167816 */ /* 0x000fe400000000ff */
[----:B------:R-:W-:-:S09]  /*190f00*/  LOP3.LUT P5, RZ, R20, 0x10000, RZ, 0xc0, !PT ;  /* 0x0001000014ff7812 */ /* 0x000fd200078ac0ff */
[----:B---3--:R2:W-:Y:S01]  /*190f10*/  @P6 STG.E.U8 desc[UR46][R26.64], R22 ;  /* 0x000000161a006986 */ /* 0x0085e2000c10112e */
[----:B------:R-:W-:Y:S02]  /*190f20*/  LOP3.LUT P6, RZ, R25, 0x10, RZ, 0xc0, !PT ;  /* 0x0000001019ff7812 */ /* 0x000fe400078cc0ff */
[C---:B------:R-:W-:Y:S02]  /*190f30*/  LOP3.LUT P4, RZ, R20.reuse, 0x20000, RZ, 0xc0, !PT ;  /* 0x0002000014ff7812 */ /* 0x040fe4000788c0ff */
[C---:B------:R-:W-:Y:S02]  /*190f40*/  LOP3.LUT P3, RZ, R20.reuse, 0x40000, RZ, 0xc0, !PT ;  /* 0x0004000014ff7812 */ /* 0x040fe4000786c0ff */
[C---:B------:R-:W-:Y:S02]  /*190f50*/  LOP3.LUT P2, RZ, R20.reuse, 0x80000, RZ, 0xc0, !PT ;  /* 0x0008000014ff7812 */ /* 0x040fe4000784c0ff */
[C---:B------:R-:W-:Y:S02]  /*190f60*/  LOP3.LUT P1, RZ, R20.reuse, 0x100000, RZ, 0xc0, !PT ;  /* 0x0010000014ff7812 */ /* 0x040fe4000782c0ff */
[----:B------:R-:W-:-:S02]  /*190f70*/  LOP3.LUT P0, RZ, R20, 0x200000, RZ, 0xc0, !PT ;  /* 0x0020000014ff7812 */ /* 0x000fc4000780c0ff */
[----:B--2---:R-:W-:-:S05]  /*190f80*/  PRMT R22, R19, 0x7770, RZ ;  /* 0x0000777013167816 */ /* 0x004fca00000000ff */
[----:B----4-:R0:W-:Y:S02]  /*190f90*/  @P6 STG.E.U8 desc[UR46][R2.64], R22 ;  /* 0x0000001602006986 */ /* 0x0101e4000c10112e */
        /* <DEDUP_REMOVED lines=15> */
[----:B------:R-:W4:Y:S04]  /*191090*/  LDL.LU.64 R4, [R1+0x22f8] ;  /* 0x0022f80001047983 */ /* 0x000f280000300a00 */
[----:B------:R-:W4:Y:S04]  /*1910a0*/  LDL.LU.64 R6, [R1+0x22f0] ;  /* 0x0022f00001067983 */ /* 0x000f280000300a00 */
[----:B------:R-:W4:Y:S01]  /*1910b0*/  LDL.LU R14, [R1+0x208] ;  /* 0x00020800010e7983 */ /* 0x000f220000300800 */
[----:B------:R-:W-:-:S02]  /*1910c0*/  LOP3.LUT R21, R21, 0xefffffff, RZ, 0xc0, !PT ;  /* 0xefffffff15157812 */ /* 0x000fc400078ec0ff */
[----:B------:R-:W-:Y:S01]  /*1910d0*/  LOP3.LUT R25, R25, 0xfffffffe, RZ, 0xc0, !PT ;  /* 0xfffffffe19197812 */ /* 0x000fe200078ec0ff */
[----:B------:R-:W-:Y:S01]  /*1910e0*/  IMAD.MOV.U32 R16, RZ, RZ, R18 ;  /* 0x000000ffff107224 */ /* 0x000fe200078e0012 */
[C---:B------:R-:W-:Y:S01]  /*1910f0*/  LOP3.LUT P3, RZ, R20.reuse, 0x400000, RZ, 0xc0, !PT ;  /* 0x0040000014ff7812 */ /* 0x040fe2000786c0ff */
[----:B------:R-:W4:Y:S01]  /*191100*/  LDL.LU.64 R8, [R1+0x22e8] ;  /* 0x0022e80001087983 */ /* 0x000f220000300a00 */
[C---:B------:R-:W-:Y:S02]  /*191110*/  LOP3.LUT P2, RZ, R20.reuse, 0x800000, RZ, 0xc0, !PT ;  /* 0x0080000014ff7812 */ /* 0x040fe4000784c0ff */
[C---:B------:R-:W-:Y:S01]  /*191120*/  LOP3.LUT P1, RZ, R20.reuse, 0x1000000, RZ, 0xc0, !PT ;  /* 0x0100000014ff7812 */ /* 0x040fe2000782c0ff */
[----:B------:R-:W4:Y:S01]  /*191130*/  LDL.LU R18, [R1+0x20c] ;  /* 0x00020c0001127983 */ /* 0x000f220000300800 */
[----:B------:R-:W-:Y:S02]  /*191140*/  LOP3.LUT P0, RZ, R20, 0x2000000, RZ, 0xc0, !PT ;  /* 0x0200000014ff7812 */ /* 0x000fe4000780c0ff */
[----:B--2---:R-:W-:-:S13]  /*191150*/  LOP3.LUT P6, RZ, R19, 0x4, RZ, 0xc0, !PT ;  /* 0x0000000413ff7812 */ /* 0x004fda00078cc0ff */
        /* <DEDUP_REMOVED lines=10> */
[----:B------:R-:W-:-:S13]  /*191200*/  LOP3.LUT P6, RZ, R20, 0x40000000, RZ, 0xc0, !PT ;  /* 0x4000000014ff7812 */ /* 0x000fda00078cc0ff */
        /* <DEDUP_REMOVED lines=11> */
[----:B------:R-:W-:-:S05]  /*1912c0*/  PRMT R20, R15, 0x7773, RZ ;  /* 0x000077730f147816 */ /* 0x000fca00000000ff */
[----:B---3--:R4:W-:Y:S02]  /*1912d0*/  @P3 STG.E.U8 desc[UR46][R10.64], R20 ;  /* 0x000000140a003986 */ /* 0x0089e4000c10112e */
[C---:B----4-:R-:W-:Y:S02]  /*1912e0*/  PRMT R20, R14.reuse, 0x7770, RZ ;  /* 0x000077700e147816 */ /* 0x050fe400000000ff */
[----:B------:R-:W2:Y:S04]  /*1912f0*/  LDL.LU.64 R10, [R1+0x22e0] ;  /* 0x0022e000010a7983 */ /* 0x000ea80000300a00 */
[----:B------:R0:W-:Y:S04]  /*191300*/  @P2 STG.E.U8 desc[UR46][R12.64], R20 ;  /* 0x000000140c002986 */ /* 0x0001e8000c10112e */
        /* <DEDUP_REMOVED lines=16> */
[----:B------:R-:W4:Y:S04]  /*191410*/  LDL.LU R15, [R1+0x1f4] ;  /* 0x0001f400010f7983 */ /* 0x000f280000300800 */
[----:B------:R-:W4:Y:S04]  /*191420*/  LDL.LU.64 R2, [R1+0x22a8] ;  /* 0x0022a80001027983 */ /* 0x000f280000300a00 */
[----:B------:R0:W-:Y:S01]  /*191430*/  @P6 STG.E.U8 desc[UR46][R10.64], R20 ;  /* 0x000000140a006986 */ /* 0x0001e2000c10112e */
[----:B------:R-:W-:-:S03]  /*191440*/  LOP3.LUT P6, RZ, R25, 0x4, RZ, 0xc0, !PT ;  /* 0x0000000419ff7812 */ /* 0x000fc600078cc0ff */
[----:B------:R-:W4:Y:S04]  /*191450*/  LDL.LU.64 R28, [R1+0x22a0] ;  /* 0x0022a000011c7983 */ /* 0x000f280000300a00 */
[----:B------:R-:W4:Y:S01]  /*191460*/  LDL.LU.64 R4, [R1+0x2298] ;  /* 0x0022980001047983 */ /* 0x000f220000300a00 */
[----:B0-----:R-:W-:-:S03]  /*191470*/  PRMT R20, R18, 0x7771, RZ ;  /* 0x0000777112147816 */ /* 0x001fc600000000ff */
[----:B------:R-:W4:Y:S04]  /*191480*/  LDL.LU R14, [R1+0x1f8] ;  /* 0x0001f800010e7983 */ /* 0x000f280000300800 */
[----:B---3--:R0:W-:Y:S01]  /*191490*/  @P6 STG.E.U8 desc[UR46][R12.64], R20 ;  /* 0x000000140c006986 */ /* 0x0081e2000c10112e */
[----:B------:R-:W-:-:S03]  /*1914a0*/  LOP3.LUT P6, RZ, R25, 0x2, RZ, 0xc0, !PT ;  /* 0x0000000219ff7812 */ /* 0x000fc600078cc0ff */
[----:B------:R-:W3:Y:S04]  /*1914b0*/  LDL.LU.64 R6, [R1+0x2290] ;  /* 0x0022900001067983 */ /* 0x000ee80000300a00 */
[----:B------:R-:W3:Y:S01]  /*1914c0*/  LDL.LU.64 R8, [R1+0x2288] ;  /* 0x0022880001087983 */ /* 0x000ee20000300a00 */
[----:B0-----:R-:W-:-:S03]  /*1914d0*/  PRMT R20, R18, 0x7772, RZ ;  /* 0x0000777212147816 */ /* 0x001fc600000000ff */
[----:B------:R-:W3:Y:S04]  /*1914e0*/  LDL.LU.64 R10, [R1+0x2280] ;  /* 0x00228000010a7983 */ /* 0x000ee80000300a00 */
[----:B------:R-:W3:Y:S04]  /*1914f0*/  LDL.LU.64 R12, [R1+0x2278] ;  /* 0x00227800010c7983 */ /* 0x000ee80000300a00 */
[----:B--2---:R0:W-:Y:S04]  /*191500*/  @P6 STG.E.U8 desc[UR46][R22.64], R20 ;  /* 0x0000001416006986 */ /* 0x0041e8000c10112e */
[----:B0-----:R-:W2:Y:S01]  /*191510*/  LDL.LU.64 R22, [R1+0x51a0] ;  /* 0x0051a00001167983 */ /* 0x001ea20000300a00 */
[----:B------:R-:W-:-:S03]  /*191520*/  LOP3.LUT P6, RZ, R25, 0x1, RZ, 0xc0, !PT ;  /* 0x0000000119ff7812 */ /* 0x000fc600078cc0ff */
[----:B------:R-:W3:Y:S01]  /*191530*/  LDL.LU.64 R24, [R1+0x22c0] ;  /* 0x0022c00001187983 */ /* 0x000ee20000300a00 */
[----:B------:R-:W-:-:S03]  /*191540*/  PRMT R20, R18, 0x7773, RZ ;  /* 0x0000777312147816 */ /* 0x000fc600000000ff */
[----:B------:R-:W3:Y:S06]  /*191550*/  LDL.LU R18, [R1+0x5198] ;  /* 0x0051980001127983 */ /* 0x000eec0000300800 */
[----:B--2---:R0:W-:Y:S04]  /*191560*/  @P6 STG.E.U8 desc[UR46][R22.64], R20 ;  /* 0x0000001416006986 */ /* 0x0041e8000c10112e */
[----:B0-----:R-:W2:Y:S01]  /*191570*/  LDL.LU.64 R22, [R1+0x5190] ;  /* 0x0051900001167983 */ /* 0x001ea20000300a00 */
[----:B------:R-:W-:-:S02]  /*191580*/  LOP3.LUT P6, RZ, R21, 0x80000000, RZ, 0xc0, !PT ;  /* 0x8000000015ff7812 */ /* 0x000fc400078cc0ff */
[----:B----4-:R-:W-:-:S11]  /*191590*/  PRMT R20, R0, 0x7770, RZ ;  /* 0x0000777000147816 */ /* 0x010fd600000000ff */
[----:B---3--:R0:W-:Y:S01]  /*1915a0*/  @P6 STG.E.U8 desc[UR46][R24.64], R20 ;  /* 0x0000001418006986 */ /* 0x0081e2000c10112e */
[----:B------:R-:W-:Y:S02]  /*1915b0*/  LOP3.LUT P6, RZ, R21, 0x40000000, RZ, 0xc0, !PT ;  /* 0x4000000015ff7812 */ /* 0x000fe400078cc0ff */
[----:B0-----:R-:W-:Y:S02]  /*1915c0*/  PRMT R20, R0, 0x7771, RZ ;  /* 0x0000777100147816 */ /* 0x001fe400000000ff */
[C---:B------:R-:W-:Y:S02]  /*1915d0*/  LOP3.LUT P5, RZ, R19.reuse, 0x8, RZ, 0xc0, !PT ;  /* 0x0000000813ff7812 */ /* 0x040fe400078ac0ff */
[C---:B------:R-:W-:Y:S02]  /*1915e0*/  LOP3.LUT P4, RZ, R19.reuse, 0x10, RZ, 0xc0, !PT ;  /* 0x0000001013ff7812 */ /* 0x040fe4000788c0ff */
[C---:B------:R-:W-:Y:S02]  /*1915f0*/  LOP3.LUT P3, RZ, R19.reuse, 0x20, RZ, 0xc0, !PT ;  /* 0x0000002013ff7812 */ /* 0x040fe4000786c0ff */
[----:B------:R-:W-:-:S02]  /*191600*/  LOP3.LUT P2, RZ, R19, 0x40, RZ, 0xc0, !PT ;  /* 0x0000004013ff7812 */ /* 0x000fc4000784c0ff */
        /* <DEDUP_REMOVED lines=11> */
[C---:B0-----:R-:W-:Y:S02]  /*1916c0*/  PRMT R20, R15.reuse, 0x7771, RZ ;  /* 0x000077710f147816 */ /* 0x041fe400000000ff */
[----:B------:R-:W2:Y:S04]  /*1916d0*/  LDL.LU.64 R28, [R1+0x2270] ;  /* 0x00227000011c7983 */ /* 0x000ea80000300a00 */
        /* <DEDUP_REMOVED lines=18> */
[----:B------:R-:W4:Y:S04]  /*191800*/  LDL.LU.64 R10, [R1+0x2248] ;  /* 0x00224800010a7983 */ /* 0x000f280000300a00 */
[----:B------:R-:W4:Y:S04]  /*191810*/  LDL.LU R0, [R1+0x1e0] ;  /* 0x0001e00001007983 */ /* 0x000f280000300800 */
[----:B--2---:R0:W-:Y:S02]  /*191820*/  @P3 STG.E.U8 desc[UR46][R28.64], R20 ;  /* 0x000000141c003986 */ /* 0x0041e4000c10112e */
[----:B0-----:R-:W-:-:S05]  /*191830*/  PRMT R20, R14, 0x7773, RZ ;  /* 0x000077730e147816 */ /* 0x001fca00000000ff */
        /* <DEDUP_REMOVED lines=26> */
[----:B------:R-:W3:Y:S01]  /*1919e0*/  LDL.LU R14, [R1+0x1e4] ;  /* 0x0001e400010e7983 */ /* 0x000ee20000300800 */
[----:B------:R-:W-:Y:S02]  /*1919f0*/  LOP3.LUT R21, R21, 0xfbffffff, RZ, 0xc0, !PT ;  /* 0xfbffffff15157812 */ /* 0x000fe400078ec0ff */
[C---:B------:R-:W-:Y:S01]  /*191a00*/  LOP3.LUT P1, RZ, R19.reuse, 0x800, RZ, 0xc0, !PT ;  /* 0x0000080013ff7812 */ /* 0x040fe2000782c0ff */
[----:B------:R-:W3:Y:S01]  /*191a10*/  LDL.LU.64 R22, [R1+0x2220] ;  /* 0x0022200001167983 */ /* 0x000ee20000300a00 */
[----:B------:R-:W-:Y:S02]  /*191a20*/  LOP3.LUT P0, RZ, R19, 0x1000, RZ, 0xc0, !PT ;  /* 0x0000100013ff7812 */ /* 0x000fe4000780c0ff */
[----:B----4-:R-:W-:Y:S01]  /*191a30*/  PRMT R20, R16, 0x7770, RZ ;  /* 0x0000777010147816 */ /* 0x010fe200000000ff */
[----:B------:R-:W4:Y:S04]  /*191a40*/  LDL.LU.64 R26, [R1+0x2218] ;  /* 0x00221800011a7983 */ /* 0x000f280000300a00 */
[----:B------:R-:W-:Y:S01]  /*191a50*/  @P6 LOP3.LUT R21, R21, 0x4000000, RZ, 0xfc, !PT ;  /* 0x0400000015156812 */ /* 0x000fe200078efcff */
[----:B------:R-:W4:Y:S01]  /*191a60*/  LDL.LU.64 R2, [R1+0x2210] ;  /* 0x0022100001027983 */ /* 0x000f220000300a00 */
[----:B------:R-:W-:-:S02]  /*191a70*/  LOP3.LUT P6, RZ, R19, 0x4000, RZ, 0xc0, !PT ;  /* 0x0000400013ff7812 */ /* 0x000fc400078cc0ff */
[----:B------:R-:W-:Y:S01]  /*191a80*/  LOP3.LUT R21, R21, 0xf7ffffff, RZ, 0xc0, !PT ;  /* 0xf7ffffff15157812 */ /* 0x000fe200078ec0ff */
[----:B------:R0:W-:Y:S04]  /*191a90*/  @P1 STG.E.U8 desc[UR46][R4.64], R20 ;  /* 0x0000001404001986 */ /* 0x0001e8000c10112e */
[----:B------:R-:W4:Y:S06]  /*191aa0*/  LDL.LU.64 R28, [R1+0x2208] ;  /* 0x00220800011c7983 */ /* 0x000f2c0000300a00 */
[----:B------:R-:W-:-:S02]  /*191ab0*/  @P6 LOP3.LUT R21, R21, 0x8000000, RZ, 0xfc, !PT ;  /* 0x0800000015156812 */ /* 0x000fc400078efcff */
[----:B------:R-:W-:Y:S01]  /*191ac0*/  LOP3.LUT P6, RZ, R19, 0x2000, RZ, 0xc0, !PT ;  /* 0x0000200013ff7812 */ /* 0x000fe200078cc0ff */
[----:B0-----:R-:W4:Y:S01]  /*191ad0*/  LDL.LU.64 R4, [R1+0x2200] ;  /* 0x0022000001047983 */ /* 0x001f220000300a00 */
[----:B------:R-:W-:-:S05]  /*191ae0*/  PRMT R20, R16, 0x7771, RZ ;  /* 0x0000777110147816 */ /* 0x000fca00000000ff */
[----:B------:R0:W-:Y:S02]  /*191af0*/  @P0 STG.E.U8 desc[UR46][R6.64], R20 ;  /* 0x0000001406000986 */ /* 0x0001e4000c10112e */
[C---:B0-----:R-:W-:Y:S02]  /*191b00*/  PRMT R20, R16.reuse, 0x7772, RZ ;  /* 0x0000777210147816 */ /* 0x041fe400000000ff */
        /* <DEDUP_REMOVED lines=10> */
[----:B------:R-:W-:-:S03]  /*191bb0*/  LOP3.LUT P6, RZ, R21, 0x2000000, RZ, 0xc0, !PT ;  /* 0x0200000015ff7812 */ /* 0x000fc600078cc0ff */
[----:B------:R-:W2:Y:S01]  /*191bc0*/  LDL.LU R16, [R1+0x1ec] ;  /* 0x0001ec0001107983 */ /* 0x000ea20000300800 */
[----:B0-----:R-:W-:-:S03]  /*191bd0*/  PRMT R20, R0, 0x7771, RZ ;  /* 0x0000777100147816 */ /* 0x001fc600000000ff */
[----:B------:R-:W2:Y:S06]  /*191be0*/  LDL.LU.64 R12, [R1+0x21e0] ;  /* 0x0021e000010c7983 */ /* 0x000eac0000300a00 */
        /* <DEDUP_REMOVED lines=35> */
[----:B--2---:R-:W-:-:S05]  /*191e20*/  PRMT R20, R16, 0x7770, RZ ;  /* 0x0000777010147816 */ /* 0x004fca00000000ff */
[----:B------:R0:W-:Y:S02]  /*191e30*/  @P0 STG.E.U8 desc[UR46][R12.64], R20 ;  /* 0x000000140c000986 */ /* 0x0001e4000c10112e */
[----:B0-----:R-:W-:Y:S02]  /*191e40*/  IMAD.MOV.U32 R13, RZ, RZ, R15 ;  /* 0x000000ffff0d7224 */ /* 0x001fe400078e000f */
[----:B------:R-:W2:Y:S04]  /*191e50*/  LDL.LU.64 R14, [R1+0x21d8] ;  /* 0x0021d800010e7983 */ /* 0x000ea80000300a00 */
[----:B------:R-:W4:Y:S01]  /*191e60*/  LDL.LU.64 R8, [R1+0x21d0] ;  /* 0x0021d00001087983 */ /* 0x000f220000300a00 */
[C---:B------:R-:W-:Y:S02]  /*191e70*/  LOP3.LUT P3, RZ, R19.reuse, 0x10000000, RZ, 0xc0, !PT ;  /* 0x1000000013ff7812 */ /* 0x040fe4000786c0ff */
[----:B------:R-:W-:Y:S01]  /*191e80*/  LOP3.LUT P2, RZ, R19, 0x20000000, RZ, 0xc0, !PT ;  /* 0x2000000013ff7812 */ /* 0x000fe2000784c0ff */
[----:B------:R-:W3:Y:S01]  /*191e90*/  LDL.LU.64 R28, [R1+0x21c8] ;  /* 0x0021c800011c7983 */ /* 0x000ee20000300a00 */
[----:B------:R-:W-:-:S03]  /*191ea0*/  PRMT R20, R16, 0x7771, RZ ;  /* 0x0000777110147816 */ /* 0x000fc600000000ff */
[----:B------:R-:W3:Y:S04]  /*191eb0*/  LDL.LU.64 R4, [R1+0x21c0] ;  /* 0x0021c00001047983 */ /* 0x000ee80000300a00 */
[----:B------:R-:W3:Y:S04]  /*191ec0*/  LDL.LU.64 R6, [R1+0x21b8] ;  /* 0x0021b80001067983 */ /* 0x000ee80000300a00 */
[----:B------:R-:W3:Y:S04]  /*191ed0*/  LDL.LU.64 R10, [R1+0x21b0] ;  /* 0x0021b000010a7983 */ /* 0x000ee80000300a00 */
[----:B--2---:R0:W-:Y:S02]  /*191ee0*/  @P3 STG.E.U8 desc[UR46][R14.64], R20 ;  /* 0x000000140e003986 */ /* 0x0041e4000c10112e */
[----:B0-----:R-:W-:-:S02]  /*191ef0*/  PRMT R20, R16, 0x7772, RZ ;  /* 0x0000777210147816 */ /* 0x001fc400000000ff */
[----:B------:R-:W2:Y:S04]  /*191f00*/  LDL.LU.64 R14, [R1+0x21a8] ;  /* 0x0021a800010e7983 */ /* 0x000ea80000300a00 */
[----:B------:R-:W2:Y:S04]  /*191f10*/  LDL.LU R0, [R1+0x1d4] ;  /* 0x0001d40001007983 */ /* 0x000ea80000300800 */
[----:B----4-:R0:W-:Y:S04]  /*191f20*/  @P2 STG.E.U8 desc[UR46][R8.64], R20 ;  /* 0x0000001408002986 */ /* 0x0101e8000c10112e */
[----:B0-----:R-:W4:Y:S01]  /*191f30*/  LDL.LU.64 R8, [R1+0x2198] ;  /* 0x0021980001087983 */ /* 0x001f220000300a00 */
[----:B---3--:R-:W-:-:S02]  /*191f40*/  LOP3.LUT P6, RZ, R18, 0x100, RZ, 0xc0, !PT ;  /* 0x0000010012ff7812 */ /* 0x008fc400078cc0ff */
        /* <DEDUP_REMOVED lines=17> */
[----:B0-----:R-:W3:Y:S06]  /*192060*/  LDL.LU.64 R8, [R1+0x21a0] ;  /* 0x0021a00001087983 */ /* 0x001eec0000300a00 */
[----:B------:R-:W-:-:S02]  /*192070*/  @P6 LOP3.LUT R21, R21, 0x20000, RZ, 0xfc, !PT ;  /* 0x0002000015156812 */ /* 0x000fc400078efcff */
[----:B------:R-:W-:Y:S01]  /*192080*/  LOP3.LUT P6, RZ, R18, 0x4, RZ, 0xc0, !PT ;  /* 0x0000000412ff7812 */ /* 0x000fe200078cc0ff */
[----:B------:R-:W4:Y:S01]  /*192090*/  LDL.LU.64 R24, [R1+0x2190] ;  /* 0x0021900001187983 */ /* 0x000f220000300a00 */
[----:B------:R-:W-:Y:S02]  /*1920a0*/  LOP3.LUT R21, R21, 0xfffbffff, RZ, 0xc0, !PT ;  /* 0xfffbffff15157812 */ /* 0x000fe400078ec0ff */
[----:B------:R-:W-:Y:S01]  /*1920b0*/  LOP3.LUT P1, RZ, R19, 0x40000000, RZ, 0xc0, !PT ;  /* 0x4000000013ff7812 */ /* 0x000fe2000782c0ff */
[----:B------:R-:W4:Y:S08]  /*1920c0*/  LDL.LU.64 R22, [R1+0x2188] ;  /* 0x0021880001167983 */ /* 0x000f300000300a00 */
[----:B------:R-:W-:-:S02]  /*1920d0*/  @P6 LOP3.LUT R21, R21, 0x40000, RZ, 0xfc, !PT ;  /* 0x0004000015156812 */ /* 0x000fc400078efcff */
[----:B------:R-:W-:Y:S02]  /*1920e0*/  LOP3.LUT P6, RZ, R18, 0x2, RZ, 0xc0, !PT ;  /* 0x0000000212ff7812 */ /* 0x000fe400078cc0ff */
[----:B------:R-:W-:Y:S02]  /*1920f0*/  LOP3.LUT P0, RZ, R19, 0x80000000, RZ, 0xc0, !PT ;  /* 0x8000000013ff7812 */ /* 0x000fe4000780c0ff */
[----:B------:R-:W-:Y:S02]  /*192100*/  LOP3.LUT R21, R21, 0xfff7ffff, RZ, 0xc0, !PT ;  /* 0xfff7ffff15157812 */ /* 0x000fe400078ec0ff */
[----:B------:R-:W-:Y:S02]  /*192110*/  PRMT R20, R16, 0x7773, RZ ;  /* 0x0000777310147816 */ /* 0x000fe400000000ff */
[----:B------:R-:W4:Y:S05]  /*192120*/  LDL.LU R16, [R1+0x1d8] ;  /* 0x0001d80001107983 */ /* 0x000f2a0000300800 */
[----:B------:R-:W-:Y:S01]  /*192130*/  @P6 LOP3.LUT R21, R21, 0x80000, RZ, 0xfc, !PT ;  /* 0x0008000015156812 */ /* 0x000fe200078efcff */
[----:B------:R0:W-:Y:S01]  /*192140*/  @P1 STG.E.U8 desc[UR46][R28.64], R20 ;  /* 0x000000141c001986 */ /* 0x0001e2000c10112e */
[----:B------:R-:W-:-:S03]  /*192150*/  LOP3.LUT P6, RZ, R18, 0x1, RZ, 0xc0, !PT ;  /* 0x0000000112ff7812 */ /* 0x000fc600078cc0ff */
[----:B------:R-:W4:Y:S04]  /*192160*/  LDL.LU.64 R26, [R1+0x2180] ;  /* 0x00218000011a7983 */ /* 0x000f280000300a00 */
[----:B------:R-:W4:Y:S01]  /*192170*/  LDL.LU.64 R2, [R1+0x2178] ;  /* 0x0021780001027983 */ /* 0x000f220000300a00 */
[----:B0-----:R-:W-:-:S03]  /*192180*/  PRMT R20, R13, 0x7770, RZ ;  /* 0x000077700d147816 */ /* 0x001fc600000000ff */
[----:B------:R-:W4:Y:S04]  /*192190*/  LDL.LU.64 R28, [R1+0x2170] ;  /* 0x00217000011c7983 */ /* 0x000f280000300a00 */
[----:B------:R0:W-:Y:S02]  /*1921a0*/  @P0 STG.E.U8 desc[UR46][R4.64], R20 ;  /* 0x0000001404000986 */ /* 0x0001e4000c10112e */
[----:B0-----:R-:W-:Y:S02]  /*1921b0*/  PRMT R20, R13, 0x7771, RZ ;  /* 0x000077710d147816 */ /* 0x001fe400000000ff */
[----:B------:R-:W4:Y:S04]  /*1921c0*/  LDL.LU.64 R4, [R1+0x2168] ;  /* 0x0021680001047983 */ /* 0x000f280000300a00 */
[----:B------:R0:W-:Y:S01]  /*1921d0*/  @P6 STG.E.U8 desc[UR46][R6.64], R20 ;  /* 0x0000001406006986 */ /* 0x0001e2000c10112e */
[----:B------:R-:W-:-:S02]  /*1921e0*/  LOP3.LUT P6, RZ, R21, 0x80000, RZ, 0xc0, !PT ;  /* 0x0008000015ff7812 */ /* 0x000fc400078cc0ff */
[----:B0-----:R-:W-:Y:S01]  /*1921f0*/  PRMT R20, R13, 0x7772, RZ ;  /* 0x000077720d147816 */ /* 0x001fe200000000ff */
[----:B------:R-:W4:Y:S10]  /*192200*/  LDL.LU.64 R6, [R1+0x2160] ;  /* 0x0021600001067983 */ /* 0x000f340000300a00 */
[----:B------:R0:W-:Y:S01]  /*192210*/  @P6 STG.E.U8 desc[UR46][R10.64], R20 ;  /* 0x000000140a006986 */ /* 0x0001e2000c10112e */
[----:B------:R-:W-:Y:S01]  /*192220*/  LOP3.LUT P6, RZ, R21, 0x40000, RZ, 0xc0, !PT ;  /* 0x0004000015ff7812 */ /* 0x000fe200078cc0ff */
[----:B0-----:R-:W-:-:S02]  /*192230*/  IMAD.MOV.U32 R20, RZ, RZ, R13 ;  /* 0x000000ffff147224 */ /* 0x001fc400078e000d */
[----:B------:R-:W4:Y:S03]  /*192240*/  LDL.LU.64 R10, [R1+0x2158] ;  /* 0x00215800010a7983 */ /* 0x000f260000300a00 */
[----:B------:R-:W-:Y:S01]  /*192250*/  PRMT R20, R20, 0x7773, RZ ;  /* 0x0000777314147816 */ /* 0x000fe200000000ff */
[----:B------:R-:W4:Y:S06]  /*192260*/  LDL.LU.64 R12, [R1+0x2150] ;  /* 0x00215000010c7983 */ /* 0x000f2c0000300a00 */
[----:B--2---:R0:W-:Y:S01]  /*192270*/  @P6 STG.E.U8 desc[UR46][R14.64], R20 ;  /* 0x000000140e006986 */ /* 0x0041e2000c10112e */
[----:B------:R-:W-:-:S02]  /*192280*/  LOP3.LUT P6, RZ, R21, 0x20000, RZ, 0xc0, !PT ;  /* 0x0002000015ff7812 */ /* 0x000fc400078cc0ff */
[----:B0-----:R-:W-:Y:S01]  /*192290*/  PRMT R20, R0, 0x7770, RZ ;  /* 0x0000777000147816 */ /* 0x001fe200000000ff */
[----:B------:R-:W2:Y:S10]  /*1922a0*/  LDL.LU.64 R14, [R1+0x2148] ;  /* 0x00214800010e7983 */ /* 0x000eb40000300a00 */
[----:B---3--:R0:W-:Y:S04]  /*1922b0*/  @P6 STG.E.U8 desc[UR46][R8.64], R20 ;  /* 0x0000001408006986 */ /* 0x0081e8000c10112e */
[----:B0-----:R-:W3:Y:S01]  /*1922c0*/  LDL.LU.64 R8, [R1+0x5170] ;  /* 0x0051700001087983 */ /* 0x001ee20000300a00 */
[----:B------:R-:W-:-:S02]  /*1922d0*/  LOP3.LUT P6, RZ, R21, 0x10000, RZ, 0xc0, !PT ;  /* 0x0001000015ff7812 */ /* 0x000fc400078cc0ff */
[----:B------:R-:W-:Y:S02]  /*1922e0*/  PRMT R20, R0, 0x7771, RZ ;  /* 0x0000777100147816 */ /* 0x000fe400000000ff */
[C---:B------:R-:W-:Y:S02]  /*1922f0*/  LOP3.LUT P5, RZ, R18.reuse, 0x200, RZ, 0xc0, !PT ;  /* 0x0000020012ff7812 */ /* 0x040fe400078ac0ff */
[C---:B------:R-:W-:Y:S02]  /*192300*/  LOP3.LUT P4, RZ, R18.reuse, 0x400, RZ, 0xc0, !PT ;  /* 0x0000040012ff7812 */ /* 0x040fe4000788c0ff */
[C---:B------:R-:W-:Y:S02]  /*192310*/  LOP3.LUT P3, RZ, R18.reuse, 0x800, RZ, 0xc0, !PT ;  /* 0x0000080012ff7812 */ /* 0x040fe4000786c0ff */
[C---:B------:R-:W-:Y:S02]  /*192320*/  LOP3.LUT P2, RZ, R18.reuse, 0x1000, RZ, 0xc0, !PT ;  /* 0x0000100012ff7812 */ /* 0x040fe4000784c0ff */
[----:B------:R-:W-:-:S02]  /*192330*/  LOP3.LUT P1, RZ, R18, 0x2000, RZ, 0xc0, !PT ;  /* 0x0000200012ff7812 */ /* 0x000fc4000782c0ff */
[----:B------:R-:W-:Y:S01]  /*192340*/  LOP3.LUT P0, RZ, R18, 0x4000, RZ, 0xc0, !PT ;  /* 0x0000400012ff7812 */ /* 0x000fe2000780c0ff */
[----:B---3--:R0:W-:Y:S01]  /*192350*/  @P6 STG.E.U8 desc[UR46][R8.64], R20 ;  /* 0x0000001408006986 */ /* 0x0081e2000c10112e */
[C---:B------:R-:W-:Y:S02]  /*192360*/  LOP3.LUT P6, RZ, R21.reuse, 0x8000, RZ, 0xc0, !PT ;  /* 0x0000800015ff7812 */ /* 0x040fe400078cc0ff */
[----:B0-----:R-:W-:Y:S01]  /*192370*/  PRMT R20, R0, 0x7772, RZ ;  /* 0x0000777200147816 */ /* 0x001fe200000000ff */
[----:B------:R-:W3:Y:S10]  /*192380*/  LDL.LU.64 R8, [R1+0x5168] ;  /* 0x0051680001087983 */ /* 0x000ef40000300a00 */
[----:B----4-:R0:W-:Y:S01]  /*192390*/  @P6 STG.E.U8 desc[UR46][R24.64], R20 ;  /* 0x0000001418006986 */ /* 0x0101e2000c10112e */
[----:B------:R-:W-:-:S02]  /*1923a0*/  LOP3.LUT P6, RZ, R21, 0x4000, RZ, 0xc0, !PT ;  /* 0x0000400015ff7812 */ /* 0x000fc400078cc0ff */
        /* <DEDUP_REMOVED lines=20> */
[----:B--2---:R0:W-:Y:S04]  /*1924f0*/  @P0 STG.E.U8 desc[UR46][R14.64], R20 ;  /* 0x000000140e000986 */ /* 0x0041e8000c10112e */
[----:B0-----:R-:W2:Y:S04]  /*192500*/  LDL.LU.64 R14, [R1+0x2140] ;  /* 0x00214000010e7983 */ /* 0x001ea80000300a00 */
[----:B------:R-:W4:Y:S04]  /*192510*/  LDL.LU.64 R28, [R1+0x2138] ;  /* 0x00213800011c7983 */ /* 0x000f280000300a00 */
[----:B------:R-:W4:Y:S04]  /*192520*/  LDL.LU.64 R4, [R1+0x2130] ;  /* 0x0021300001047983 */ /* 0x000f280000300a00 */
[----:B------:R-:W3:Y:S01]  /*192530*/  LDL.LU R0, [R1+0x1c0] ;  /* 0x0001c00001007983 */ /* 0x000ee20000300800 */
[----:B------:R-:W-:-:S03]  /*192540*/  LOP3.LUT P3, RZ, R18, 0x8000, RZ, 0xc0, !PT ;  /* 0x0000800012ff7812 */ /* 0x000fc6000786c0ff */
[----:B------:R-:W4:Y:S04]  /*192550*/  LDL.LU.64 R6, [R1+0x2128] ;  /* 0x0021280001067983 */ /* 0x000f280000300a00 */
[----:B------:R-:W4:Y:S04]  /*192560*/  LDL.LU.64 R10, [R1+0x2120] ;  /* 0x00212000010a7983 */ /* 0x000f280000300a00 */
[----:B------:R-:W4:Y:S04]  /*192570*/  LDL.LU R16, [R1+0x1c4] ;  /* 0x0001c40001107983 */ /* 0x000f280000300800 */
[----:B------:R-:W4:Y:S01]  /*192580*/  LDL.LU.64 R12, [R1+0x2118] ;  /* 0x00211800010c7983 */ /* 0x000f220000300a00 */
[----:B------:R-:W-:-:S02]  /*192590*/  LOP3.LUT R21, R21, 0xffffffef, RZ, 0xc0, !PT ;  /* 0xffffffef15157812 */ /* 0x000fc400078ec0ff */
[----:B---3--:R-:W-:-:S05]  /*1925a0*/  PRMT R20, R0, 0x7770, RZ ;  /* 0x0000777000147816 */ /* 0x008fca00000000ff */
[----:B--2---:R0:W-:Y:S04]  /*1925b0*/  @P3 STG.E.U8 desc[UR46][R14.64], R20 ;  /* 0x000000140e003986 */ /* 0x0041e8000c10112e */
[----:B0-----:R-:W2:Y:S04]  /*1925c0*/  LDL.LU.64 R14, [R1+0x2110] ;  /* 0x00211000010e7983 */ /* 0x001ea80000300a00 */
[----:B------:R-:W3:Y:S01]  /*1925d0*/  LDL.LU R24, [R1+0x1c8] ;  /* 0x0001c80001187983 */ /* 0x000ee20000300800 */
        /* <DEDUP_REMOVED lines=22> */
[----:B------:R-:W-:-:S09]  /*192740*/  LOP3.LUT P5, RZ, R9, 0x80000000, RZ, 0xc0, !PT ;  /* 0x8000000009ff7812 */ /* 0x000fd200078ac0ff */
[----:B------:R-:W-:Y:S02]  /*192750*/  @P6 LOP3.LUT R21, R21, 0x800, RZ, 0xfc, !PT ;  /* 0x0000080015156812 */ /* 0x000fe400078efcff */
[----:B------:R-:W-:Y:S01]  /*192760*/  LOP3.LUT P6, RZ, R9, 0x4000000, RZ, 0xc0, !PT ;  /* 0x0400000009ff7812 */ /* 0x000fe200078cc0ff */
[----:B---3--:R0:W-:Y:S04]  /*192770*/  STL [R1+0x5158], R24 ;  /* 0x0051581801007387 */ /* 0x0081e80000100800 */
[----:B------:R1:W-:Y:S04]  /*192780*/  STL.64 [R1+0x5010], R8 ;  /* 0x0050100801007387 */ /* 0x0003e80000100a00 */
[----:B0-----:R-:W3:Y:S04]  /*192790*/  LDL.LU.64 R24, [R1+0x2108] ;  /* 0x0021080001187983 */ /* 0x001ee80000300a00 */
[----:B-1----:R-:W3:Y:S01]  /*1927a0*/  LDL.LU.64 R8, [R1+0x20f8] ;  /* 0x0020f80001087983 */ /* 0x002ee20000300a00 */
[----:B------:R-:W-:-:S02]  /*1927b0*/  LOP3.LUT P2, RZ, R18, 0x10000, RZ, 0xc0, !PT ;  /* 0x0001000012ff7812 */ /* 0x000fc4000784c0ff */
[----:B------:R-:W-:Y:S02]  /*1927c0*/  LOP3.LUT P1, RZ, R18, 0x20000, RZ, 0xc0, !PT ;  /* 0x0002000012ff7812 */ /* 0x000fe4000782c0ff */
[----:B------:R-:W-:Y:S02]  /*1927d0*/  PRMT R20, R0, 0x7771, RZ ;  /* 0x0000777100147816 */ /* 0x000fe400000000ff */
[----:B------:R-:W-:-:S07]  /*1927e0*/  LOP3.LUT P0, RZ, R18, 0x40000, RZ, 0xc0, !PT ;  /* 0x0004000012ff7812 */ /* 0x000fce000780c0ff */
[----:B----4-:R0:W-:Y:S02]  /*1927f0*/  @P2 STG.E.U8 desc[UR46][R28.64], R20 ;  /* 0x000000141c002986 */ /* 0x0101e4000c10112e */
[----:B0-----:R-:W-:-:S05]  /*192800*/  PRMT R20, R0, 0x7772, RZ ;  /* 0x0000777200147816 */ /* 0x001fca00000000ff */
[----:B------:R0:W-:Y:S02]  /*192810*/  @P1 STG.E.U8 desc[UR46][R4.64], R20 ;  /* 0x0000001404001986 */ /* 0x0001e4000c10112e */
[----:B0-----:R-:W-:-:S05]  /*192820*/  PRMT R20, R0, 0x7773, RZ ;  /* 0x0000777300147816 */ /* 0x001fca00000000ff */
[----:B------:R0:W-:Y:S02]  /*192830*/  @P0 STG.E.U8 desc[UR46][R6.64], R20 ;  /* 0x0000001406000986 */ /* 0x0001e4000c10112e */
[----:B0-----:R-:W-:-:S05]  /*192840*/  PRMT R20, R16, 0x7770, RZ ;  /* 0x0000777010147816 */ /* 0x001fca00000000ff */
[----:B------:R0:W-:Y:S01]  /*192850*/  @P6 STG.E.U8 desc[UR46][R10.64], R20 ;  /* 0x000000140a006986 */ /* 0x0001e2000c10112e */
[----:B------:R-:W-:Y:S02]  /*192860*/  LOP3.LUT P6, RZ, R21, 0x800, RZ, 0xc0, !PT ;  /* 0x0000080015ff7812 */ /* 0x000fe400078cc0ff */
[----:B0-----:R-:W-:-:S11]  /*192870*/  PRMT R20, R16, 0x7771, RZ ;  /* 0x0000777110147816 */ /* 0x001fd600000000ff */
[----:B------:R0:W-:Y:S01]  /*192880*/  @P6 STG.E.U8 desc[UR46][R12.64], R20 ;  /* 0x000000140c006986 */ /* 0x0001e2000c10112e */
[----:B------:R-:W-:Y:S02]  /*192890*/  LOP3.LUT P6, RZ, R21, 0x400, RZ, 0xc0, !PT ;  /* 0x0000040015ff7812 */ /* 0x000fe400078cc0ff */
[----:B0-----:R-:W-:-:S11]  /*1928a0*/  PRMT R20, R16, 0x7772, RZ ;  /* 0x0000777210147816 */ /* 0x001fd600000000ff */
[----:B--2---:R0:W-:Y:S01]  /*1928b0*/  @P6 STG.E.U8 desc[UR46][R14.64], R20 ;  /* 0x000000140e006986 */ /* 0x0041e2000c10112e */
[C---:B------:R-:W-:Y:S02]  /*1928c0*/  LOP3.LUT P6, RZ, R21.reuse, 0x200, RZ, 0xc0, !PT ;  /* 0x0000020015ff7812 */ /* 0x040fe400078cc0ff */
        /* <DEDUP_REMOVED lines=13> */
[----:B------:R-:W4:Y:S04]  /*1929a0*/  LDL.LU R16, [R1+0x515c] ;  /* 0x00515c0001107983 */ /* 0x000f280000300800 */
[----:B------:R0:W-:Y:S04]  /*1929b0*/  @P6 STG.E.U8 desc[UR46][R24.64], R20 ;  /* 0x0000001418006986 */ /* 0x0001e8000c10112e */
[----:B0-----:R-:W2:Y:S01]  /*1929c0*/  LDL.LU R24, [R1+0x5158] ;  /* 0x0051580001187983 */ /* 0x001ea20000300800 */
[----:B------:R-:W-:-:S02]  /*1929d0*/  LOP3.LUT P6, RZ, R21, 0x100, RZ, 0xc0, !PT ;  /* 0x0000010015ff7812 */ /* 0x000fc400078cc0ff */
        /* <DEDUP_REMOVED lines=8> */
[----:B------:R-:W-:Y:S02]  /*192a60*/  LOP3.LUT P1, RZ, R17, 0x2, RZ, 0xc0, !PT ;  /* 0x0000000211ff7812 */ /* 0x000fe4000782c0ff */
[----:B------:R-:W-:Y:S01]  /*192a70*/  LOP3.LUT P0, RZ, R18, 0x2000000, RZ, 0xc0, !PT ;  /* 0x0200000012ff7812 */ /* 0x000fe2000780c0ff */
[----:B--2---:R0:W-:Y:S01]  /*192a80*/  @P6 STG.E.U8 desc[UR46][R8.64], R20 ;  /* 0x0000001408006986 */ /* 0x0041e2000c10112e */
[----:B------:R-:W-:Y:S02]  /*192a90*/  LOP3.LUT P6, RZ, R21, 0x40, RZ, 0xc0, !PT ;  /* 0x0000004015ff7812 */ /* 0x000fe400078cc0ff */
[----:B0-----:R-:W-:-:S11]  /*192aa0*/  PRMT R20, R24, 0x7772, RZ ;  /* 0x0000777218147816 */ /* 0x001fd600000000ff */
[----:B---3--:R0:W-:Y:S01]  /*192ab0*/  @P6 STG.E.U8 desc[UR46][R22.64], R20 ;  /* 0x0000001416006986 */ /* 0x0081e2000c10112e */
        /* <DEDUP_REMOVED lines=26> */
[----:B------:R-:W4:Y:S01]  /*192c60*/  LDL.LU.64 R10, [R1+0x2088] ;  /* 0x00208800010a7983 */ /* 0x000f220000300a00 */
[C---:B------:R-:W-:Y:S02]  /*192c70*/  LOP3.LUT P3, RZ, R18.reuse, 0x4000000, RZ, 0xc0, !PT ;  /* 0x0400000012ff7812 */ /* 0x040fe4000786c0ff */
[----:B------:R-:W-:Y:S02]  /*192c80*/  LOP3.LUT P2, RZ, R17, 0x4, RZ, 0xc0, !PT ;  /* 0x0000000411ff7812 */ /* 0x000fe4000784c0ff */
        /* <DEDUP_REMOVED lines=25> */
[----:B---3--:R4:W-:Y:S01]  /*192e20*/  @P3 STG.E.U8 desc[UR46][R12.64], R18 ;  /* 0x000000120c003986 */ /* 0x0089e2000c10112e */
[C---:B------:R-:W-:Y:S02]  /*192e30*/  LOP3.LUT P3, RZ, R16.reuse, 0x2, RZ, 0xc0, !PT ;  /* 0x0000000210ff7812 */ /* 0x040fe4000786c0ff */
[----:B----4-:R-:W-:Y:S01]  /*192e40*/  PRMT R18, R29, 0x7770, RZ ;  /* 0x000077701d127816 */ /* 0x010fe200000000ff */
[----:B------:R-:W2:Y:S04]  /*192e50*/  LDL.LU.64 R12, [R1+0x2080] ;  /* 0x00208000010c7983 */ /* 0x000ea80000300a00 */
[----:B------:R0:W-:Y:S01]  /*192e60*/  @P2 STG.E.U8 desc[UR46][R14.64], R18 ;  /* 0x000000120e002986 */ /* 0x0001e2000c10112e */
[----:B------:R-:W-:-:S03]  /*192e70*/  LOP3.LUT P2, RZ, R16, 0x4, RZ, 0xc0, !PT ;  /* 0x0000000410ff7812 */ /* 0x000fc6000784c0ff */
[----:B0-----:R-:W3:Y:S04]  /*192e80*/  LDL.LU.64 R14, [R1+0x2078] ;  /* 0x00207800010e7983 */ /* 0x001ee80000300a00 */
[----:B------:R-:W4:Y:S04]  /*192e90*/  LDL.LU R28, [R1+0x1bc] ;  /* 0x0001bc00011c7983 */ /* 0x000f280000300800 */
[----:B------:R0:W-:Y:S04]  /*192ea0*/  STL [R1+0x5138], R16 ;  /* 0x0051381001007387 */ /* 0x0001e80000100800 */
[----:B0-----:R-:W2:Y:S04]  /*192eb0*/  LDL.LU R16, [R1+0x1b8] ;  /* 0x0001b80001107983 */ /* 0x001ea80000300800 */
[----:B------:R-:W3:Y:S01]  /*192ec0*/  LDL.LU.64 R8, [R1+0x2040] ;  /* 0x0020400001087983 */ /* 0x000ee20000300a00 */
[----:B------:R-:W-:-:S02]  /*192ed0*/  LOP3.LUT P1, RZ, R17, 0x8, RZ, 0xc0, !PT ;  /* 0x0000000811ff7812 */ /* 0x000fc4000782c0ff */
[----:B------:R-:W-:-:S11]  /*192ee0*/  PRMT R18, R29, 0x7771, RZ ;  /* 0x000077711d127816 */ /* 0x000fd600000000ff */
[----:B------:R0:W-:Y:S02]  /*192ef0*/  @P1 STG.E.U8 desc[UR46][R4.64], R18 ;  /* 0x0000001204001986 */ /* 0x0001e4000c10112e */
[----:B0-----:R-:W-:-:S05]  /*192f00*/  PRMT R18, R29, 0x7772, RZ ;  /* 0x000077721d127816 */ /* 0x001fca00000000ff */
[----:B------:R0:W-:Y:S02]  /*192f10*/  @P0 STG.E.U8 desc[UR46][R6.64], R18 ;  /* 0x0000001206000986 */ /* 0x0001e4000c10112e */
[----:B0-----:R-:W-:Y:S02]  /*192f20*/  PRMT R18, R29, 0x7773, RZ ;  /* 0x000077731d127816 */ /* 0x001fe400000000ff */
[----:B---3--:R0:W-:Y:S04]  /*192f30*/  STL.64 [R1+0x5140], R8 ;  /* 0x0051400801007387 */ /* 0x0081e80000100a00 */
[----:B0-----:R-:W3:Y:S04]  /*192f40*/  LDL.LU.64 R8, [R1+0x2068] ;  /* 0x0020680001087983 */ /* 0x001ee80000300a00 */
[----:B------:R2:W-:Y:S01]  /*192f50*/  @P6 STG.E.U8 desc[UR46][R10.64], R18 ;  /* 0x000000120a006986 */ /* 0x0005e2000c10112e */
[----:B------:R-:W-:-:S03]  /*192f60*/  LOP3.LUT P6, RZ, R21, 0x8, RZ, 0xc0, !PT ;  /* 0x0000000815ff7812 */ /* 0x000fc600078cc0ff */
[----:B------:R-:W4:Y:S04]  /*192f70*/  LDL.LU.64 R24, [R1+0x2030] ;  /* 0x0020300001187983 */ /* 0x000f280000300a00 */
[----:B------:R-:W4:Y:S01]  /*192f80*/  LDL.LU.64 R22, [R1+0x2010] ;  /* 0x0020100001167983 */ /* 0x000f220000300a00 */
[----:B--2---:R-:W-:-:S03]  /*192f90*/  PRMT R18, R16, 0x7770, RZ ;  /* 0x0000777010127816 */ /* 0x004fc600000000ff */
[----:B------:R-:W2:Y:S04]  /*192fa0*/  LDL.LU R0, [R1+0x1a0] ;  /* 0x0001a00001007983 */ /* 0x000ea80000300800 */
[----:B------:R0:W-:Y:S01]  /*192fb0*/  @P6 STG.E.U8 desc[UR46][R12.64], R18 ;  /* 0x000000120c006986 */ /* 0x0001e2000c10112e */
[----:B------:R-:W-:-:S03]  /*192fc0*/  LOP3.LUT P6, RZ, R21, 0x4, RZ, 0xc0, !PT ;  /* 0x0000000415ff7812 */ /* 0x000fc600078cc0ff */
[----:B------:R-:W2:Y:S04]  /*192fd0*/  LDL.LU.64 R26, [R1+0x2000] ;  /* 0x00200000011a7983 */ /* 0x000ea80000300a00 */
[----:B------:R-:W2:Y:S01]  /*192fe0*/  LDL.LU.64 R2, [R1+0x1ff8] ;  /* 0x001ff80001027983 */ /* 0x000ea20000300a00 */
[----:B0-----:R-:W-:-:S03]  /*192ff0*/  PRMT R18, R16, 0x7771, RZ ;  /* 0x0000777110127816 */ /* 0x001fc600000000ff */
[----:B------:R-:W2:Y:S04]  /*193000*/  LDL.LU.64 R4, [R1+0x1fe8] ;  /* 0x001fe80001047983 */ /* 0x000ea80000300a00 */
[----:B------:R0:W-:Y:S01]  /*193010*/  @P6 STG.E.U8 desc[UR46][R14.64], R18 ;  /* 0x000000120e006986 */ /* 0x0001e2000c10112e */
[----:B------:R-:W-:-:S03]  /*193020*/  LOP3.LUT P6, RZ, R21, 0x2, RZ, 0xc0, !PT ;  /* 0x0000000215ff7812 */ /* 0x000fc600078cc0ff */
[----:B------:R-:W2:Y:S04]  /*193030*/  LDL.LU.64 R6, [R1+0x410] ;  /* 0x0004100001067983 */ /* 0x000ea80000300a00 */
[----:B------:R-:W2:Y:S01]  /*193040*/  LDL.LU R29, [R1+0x1a4] ;  /* 0x0001a400011d7983 */ /* 0x000ea20000300800 */
[----:B0-----:R-:W-:-:S03]  /*193050*/  PRMT R18, R16, 0x7772, RZ ;  /* 0x0000777210127816 */ /* 0x001fc600000000ff */
[----:B------:R-:W2:Y:S04]  /*193060*/  LDL.LU.64 R10, [R1+0x408] ;  /* 0x00040800010a7983 */ /* 0x000ea80000300a00 */
[----:B------:R-:W2:Y:S04]  /*193070*/  LDL.LU.64 R12, [R1+0x1fc0] ;  /* 0x001fc000010c7983 */ /* 0x000ea80000300a00 */
[----:B------:R-:W2:Y:S04]  /*193080*/  LDL.LU.64 R14, [R1+0x1fb8] ;  /* 0x001fb800010e7983 */ /* 0x000ea80000300a00 */
[----:B---3--:R0:W-:Y:S01]  /*193090*/  @P6 STG.E.U8 desc[UR46][R8.64], R18 ;  /* 0x0000001208006986 */ /* 0x0081e2000c10112e */
[----:B------:R-:W-:-:S03]  /*1930a0*/  LOP3.LUT P6, RZ, R21, 0x1, RZ, 0xc0, !PT ;  /* 0x0000000115ff7812 */ /* 0x000fc600078cc0ff */
[----:B0-----:R-:W3:Y:S04]  /*1930b0*/  LDL.LU.64 R8, [R1+0x5140] ;  /* 0x0051400001087983 */ /* 0x001ee80000300a00 */
[----:B------:R-:W4:Y:S01]  /*1930c0*/  LDL.LU.64 R20, [R1+0x2048] ;  /* 0x0020480001147983 */ /* 0x000f220000300a00 */
[----:B------:R-:W-:Y:S02]  /*1930d0*/  PRMT R18, R16, 0x7773, RZ ;  /* 0x0000777310127816 */ /* 0x000fe400000000ff */
[C---:B------:R-:W-:Y:S01]  /*1930e0*/  LOP3.LUT P5, RZ, R17.reuse, 0x100, RZ, 0xc0, !PT ;  /* 0x0000010011ff7812 */ /* 0x040fe200078ac0ff */
[----:B------:R-:W2:Y:S01]  /*1930f0*/  LDL.LU R16, [R1+0x5138] ;  /* 0x0051380001107983 */ /* 0x000ea20000300800 */
[C---:B------:R-:W-:Y:S02]  /*193100*/  LOP3.LUT P4, RZ, R17.reuse, 0x200, RZ, 0xc0, !PT ;  /* 0x0000020011ff7812 */ /* 0x040fe4000788c0ff */
[----:B------:R-:W-:-:S02]  /*193110*/  LOP3.LUT P1, RZ, R17, 0x400, RZ, 0xc0, !PT ;  /* 0x0000040011ff7812 */ /* 0x000fc4000782c0ff */
[----:B------:R-:W-:Y:S01]  /*193120*/  LOP3.LUT P0, RZ, R17, 0x800, RZ, 0xc0, !PT ;  /* 0x0000080011ff7812 */ /* 0x000fe2000780c0ff */
[----:B----4-:R0:W-:Y:S01]  /*193130*/  @P6 STG.E.U8 desc[UR46][R20.64], R18 ;  /* 0x0000001214006986 */ /* 0x0101e2000c10112e */
[----:B------:R-:W-:Y:S02]  /*193140*/  LOP3.LUT P6, RZ, R19, 0x80000000, RZ, 0xc0, !PT ;  /* 0x8000000013ff7812 */ /* 0x000fe400078cc0ff */
[----:B0-----:R-:W-:-:S11]  /*193150*/  PRMT R18, R28, 0x7770, RZ ;  /* 0x000077701c127816 */ /* 0x001fd600000000ff */
        /* <DEDUP_REMOVED lines=9> */
[----:B--2---:R0:W-:Y:S02]  /*1931f0*/  @P6 STG.E.U8 desc[UR46][R26.64], R18 ;  /* 0x000000121a006986 */ /* 0x0041e4000c10112e */
        /* <DEDUP_REMOVED lines=11> */
[----:B------:R-:W2:Y:S04]  /*1932b0*/  LDL.LU.64 R12, [R1+0x1fb0] ;  /* 0x001fb000010c7983 */ /* 0x000ea80000300a00 */
[----:B------:R0:W-:Y:S04]  /*1932c0*/  @P0 STG.E.U8 desc[UR46][R14.64], R18 ;  /* 0x000000120e000986 */ /* 0x0001e8000c10112e */
[----:B0-----:R-:W3:Y:S01]  /*1932d0*/  LDL.LU.64 R14, [R1+0x1fa0] ;  /* 0x001fa000010e7983 */ /* 0x001ee20000300a00 */
[----:B------:R-:W-:-:S02]  /*1932e0*/  LOP3.LUT P3, RZ, R16, 0x8, RZ, 0xc0, !PT ;  /* 0x0000000810ff7812 */ /* 0x000fc4000786c0ff */
[----:B------:R-:W-:Y:S01]  /*1932f0*/  LOP3.LUT P2, RZ, R16, 0x10, RZ, 0xc0, !PT ;  /* 0x0000001010ff7812 */ /* 0x000fe2000784c0ff */
[----:B------:R-:W4:Y:S01]  /*193300*/  LDL.LU.64 R10, [R1+0x1f70] ;  /* 0x001f7000010a7983 */ /* 0x000f220000300a00 */
[----:B------:R-:W-:-:S03]  /*193310*/  PRMT R18, R29, 0x7772, RZ ;  /* 0x000077721d127816 */ /* 0x000fc600000000ff */
        /* <DEDUP_REMOVED lines=30> */
[----:B0-----:R-:W4:Y:S06]  /*193500*/  LDL.LU.64 R8, [R1+0x1f00] ;  /* 0x001f000001087983 */ /* 0x001f2c0000300a00 */
[----:B------:R-:W-:-:S02]  /*193510*/  @P6 LOP3.LUT R19, R19, 0x2000000, RZ, 0xfc, !PT ;  /* 0x0200000013136812 */ /* 0x000fc400078efcff */
[----:B------:R-:W-:Y:S02]  /*193520*/  LOP3.LUT P6, RZ, R17, 0x4000, RZ, 0xc0, !PT ;  /* 0x0000400011ff7812 */ /* 0x000fe400078cc0ff */
[----:B------:R-:W-:Y:S02]  /*193530*/  LOP3.LUT R19, R19, 0xfbffffff, RZ, 0xc0, !PT ;  /* 0xfbffffff13137812 */ /* 0x000fe400078ec0ff */
[----:B------:R-:W-:-:S09]  /*193540*/  LOP3.LUT P1, RZ, R17, 0x1000, RZ, 0xc0, !PT ;  /* 0x0000100011ff7812 */ /* 0x000fd2000782c0ff */
[----:B------:R-:W-:Y:S02]  /*193550*/  @P6 LOP3.LUT R19, R19, 0x4000000, RZ, 0xfc, !PT ;  /* 0x0400000013136812 */ /* 0x000fe400078efcff */
[----:B------:R-:W-:Y:S02]  /*193560*/  LOP3.LUT P6, RZ, R16, 0x40, RZ, 0xc0, !PT ;  /* 0x0000004010ff7812 */ /* 0x000fe400078cc0ff */
[----:B------:R-:W-:Y:S02]  /*193570*/  LOP3.LUT P0, RZ, R17, 0x2000, RZ, 0xc0, !PT ;  /* 0x0000200011ff7812 */ /* 0x000fe4000780c0ff */
[----:B------:R-:W-:Y:S02]  /*193580*/  LOP3.LUT R19, R19, 0xf7ffffff, RZ, 0xc0, !PT ;  /* 0xf7ffffff13137812 */ /* 0x000fe400078ec0ff */
[----:B------:R-:W-:-:S05]  /*193590*/  PRMT R18, R0, 0x7770, RZ ;  /* 0x0000777000127816 */ /* 0x000fca00000000ff */
[----:B------:R0:W-:Y:S02]  /*1935a0*/  @P1 STG.E.U8 desc[UR46][R10.64], R18 ;  /* 0x000000120a001986 */ /* 0x0001e4000c10112e */
[----:B------:R-:W-:Y:S02]  /*1935b0*/  @P6 LOP3.LUT R19, R19, 0x8000000, RZ, 0xfc, !PT ;  /* 0x0800000013136812 */ /* 0x000fe400078efcff */
[----:B------:R-:W-:Y:S02]  /*1935c0*/  LOP3.LUT P6, RZ, R16, 0x20, RZ, 0xc0, !PT ;  /* 0x0000002010ff7812 */ /* 0x000fe400078cc0ff */
[C---:B0-----:R-:W-:Y:S01]  /*1935d0*/  PRMT R18, R0.reuse, 0x7771, RZ ;  /* 0x0000777100127816 */ /* 0x041fe200000000ff */
[----:B------:R-:W4:Y:S04]  /*1935e0*/  LDL.LU R10, [R1+0x190] ;  /* 0x00019000010a7983 */ /* 0x000f280000300800 */
[----:B------:R0:W-:Y:S04]  /*1935f0*/  @P0 STG.E.U8 desc[UR46][R4.64], R18 ;  /* 0x0000001204000986 */ /* 0x0001e8000c10112e */
[----:B------:R-:W4:Y:S04]  /*193600*/  LDL.LU.64 R24, [R1+0x1ed0] ;  /* 0x001ed00001187983 */ /* 0x000f280000300a00 */
[----:B------:R-:W4:Y:S01]  /*193610*/  LDL.LU.64 R22, [R1+0x1ec8] ;  /* 0x001ec80001167983 */ /* 0x000f220000300a00 */
[----:B0-----:R-:W-:-:S03]  /*193620*/  PRMT R18, R0, 0x7772, RZ ;  /* 0x0000777200127816 */ /* 0x001fc600000000ff */
[----:B------:R-:W4:Y:S04]  /*193630*/  LDL.LU R11, [R1+0x194] ;  /* 0x00019400010b7983 */ /* 0x000f280000300800 */
[----:B------:R0:W-:Y:S01]  /*193640*/  @P6 STG.E.U8 desc[UR46][R6.64], R18 ;  /* 0x0000001206006986 */ /* 0x0001e2000c10112e */
[----:B------:R-:W-:-:S03]  /*193650*/  LOP3.LUT P6, RZ, R19, 0x8000000, RZ, 0xc0, !PT ;  /* 0x0800000013ff7812 */ /* 0x000fc600078cc0ff */
[----:B------:R-:W4:Y:S04]  /*193660*/  LDL.LU.64 R26, [R1+0x1ec0] ;  /* 0x001ec000011a7983 */ /* 0x000f280000300a00 */
[----:B------:R-:W4:Y:S01]  /*193670*/  LDL.LU.64 R2, [R1+0x1eb0] ;  /* 0x001eb00001027983 */ /* 0x000f220000300a00 */
[----:B0-----:R-:W-:-:S03]  /*193680*/  PRMT R18, R0, 0x7773, RZ ;  /* 0x0000777300127816 */ /* 0x001fc600000000ff */
[----:B------:R-:W4:Y:S04]  /*193690*/  LDL.LU.64 R28, [R1+0x1e40] ;  /* 0x001e4000011c7983 */ /* 0x000f280000300a00 */
[----:B--2---:R0:W-:Y:S01]  /*1936a0*/  @P6 STG.E.U8 desc[UR46][R12.64], R18 ;  /* 0x000000120c006986 */ /* 0x0041e2000c10112e */
[----:B------:R-:W-:-:S03]  /*1936b0*/  LOP3.LUT P6, RZ, R19, 0x4000000, RZ, 0xc0, !PT ;  /* 0x0400000013ff7812 */ /* 0x000fc600078cc0ff */
[----:B------:R-:W2:Y:S04]  /*1936c0*/  LDL.LU.64 R4, [R1+0x1e30] ;  /* 0x001e300001047983 */ /* 0x000ea80000300a00 */
[----:B------:R-:W2:Y:S01]  /*1936d0*/  LDL.LU.64 R6, [R1+0x1e28] ;  /* 0x001e280001067983 */ /* 0x000ea20000300a00 */
[----:B0-----:R-:W-:-:S03]  /*1936e0*/  PRMT R18, R20, 0x7770, RZ ;  /* 0x0000777014127816 */ /* 0x001fc600000000ff */
[----:B------:R-:W2:Y:S04]  /*1936f0*/  LDL.LU.64 R12, [R1+0x1e08] ;  /* 0x001e0800010c7983 */ /* 0x000ea80000300a00 */
[----:B---3--:R0:W-:Y:S01]  /*193700*/  @P6 STG.E.U8 desc[UR46][R14.64], R18 ;  /* 0x000000120e006986 */ /* 0x0081e2000c10112e */
[----:B------:R-:W-:-:S03]  /*193710*/  LOP3.LUT P6, RZ, R19, 0x2000000, RZ, 0xc0, !PT ;  /* 0x0200000013ff7812 */ /* 0x000fc600078cc0ff */
[----:B------:R-:W3:Y:S01]  /*193720*/  LDL.LU R0, [R1+0x198] ;  /* 0x0001980001007983 */ /* 0x000ee20000300800 */
[----:B0-----:R-:W-:-:S03]  /*193730*/  PRMT R18, R20, 0x7771, RZ ;  /* 0x0000777114127816 */ /* 0x001fc600000000ff */
[----:B------:R-:W3:Y:S06]  /*193740*/  LDL.LU.64 R14, [R1+0x1de0] ;  /* 0x001de000010e7983 */ /* 0x000eec0000300a00 */
[----:B----4-:R0:W-:Y:S04]  /*193750*/  @P6 STG.E.U8 desc[UR46][R8.64], R18 ;  /* 0x0000001208006986 */ /* 0x0101e8000c10112e */
[----:B0-----:R-:W4:Y:S01]  /*193760*/  LDL.LU.64 R8, [R1+0x5130] ;  /* 0x0051300001087983 */ /* 0x001f220000300a00 */
[----:B------:R-:W-:-:S02]  /*193770*/  LOP3.LUT P6, RZ, R19, 0x1000000, RZ, 0xc0, !PT ;  /* 0x0100000013ff7812 */ /* 0x000fc400078cc0ff */
[----:B------:R-:W-:-:S11]  /*193780*/  PRMT R18, R20, 0x7772, RZ ;  /* 0x0000777214127816 */ /* 0x000fd600000000ff */
[----:B----4-:R0:W-:Y:S04]  /*193790*/  @P6 STG.E.U8 desc[UR46][R8.64], R18 ;  /* 0x0000001208006986 */ /* 0x0101e8000c10112e */
[----:B0-----:R-:W4:Y:S01]  /*1937a0*/  LDL.LU.64 R8, [R1+0x5128] ;  /* 0x0051280001087983 */ /* 0x001f220000300a00 */
[----:B------:R-:W-:Y:S02]  /*1937b0*/  LOP3.LUT P6, RZ, R19, 0x800000, RZ, 0xc0, !PT ;  /* 0x0080000013ff7812 */ /* 0x000fe400078cc0ff */
[----:B------:R-:W-:Y:S02]  /*1937c0*/  PRMT R18, R20, 0x7773, RZ ;  /* 0x0000777314127816 */ /* 0x000fe400000000ff */
[----:B------:R-:W-:Y:S02]  /*1937d0*/  LOP3.LUT P5, RZ, R16, 0x400, RZ, 0xc0, !PT ;  /* 0x0000040010ff7812 */ /* 0x000fe400078ac0ff */
[----:B------:R-:W-:-:S02]  /*1937e0*/  LOP3.LUT P4, RZ, R17, 0x40000, RZ, 0xc0, !PT ;  /* 0x0004000011ff7812 */ /* 0x000fc4000788c0ff */
[C---:B------:R-:W-:Y:S02]  /*1937f0*/  LOP3.LUT P3, RZ, R17.reuse, 0x80000, RZ, 0xc0, !PT ;  /* 0x0008000011ff7812 */ /* 0x040fe4000786c0ff */
[C---:B------:R-:W-:Y:S02]  /*193800*/  LOP3.LUT P2, RZ, R16.reuse, 0x800, RZ, 0xc0, !PT ;  /* 0x0000080010ff7812 */ /* 0x040fe4000784c0ff */
[----:B------:R-:W-:Y:S02]  /*193810*/  LOP3.LUT P1, RZ, R16, 0x1000, RZ, 0xc0, !PT ;  /* 0x0000100010ff7812 */ /* 0x000fe4000782c0ff */
[----:B------:R-:W-:Y:S01]  /*193820*/  LOP3.LUT P0, RZ, R17, 0x100000, RZ, 0xc0, !PT ;  /* 0x0010000011ff7812 */ /* 0x000fe2000780c0ff */
[----:B----4-:R0:W-:Y:S01]  /*193830*/  @P6 STG.E.U8 desc[UR46][R8.64], R18 ;  /* 0x0000001208006986 */ /* 0x0101e2000c10112e */
        /* <DEDUP_REMOVED lines=18> */
[----:B------:R3:W-:Y:S02]  /*193960*/  @P1 STG.E.U8 desc[UR46][R12.64], R18 ;  /* 0x000000120c001986 */ /* 0x0007e4000c10112e */
[----:B---3--:R-:W-:Y:S02]  /*193970*/  PRMT R18, R0, 0x7770, RZ ;  /* 0x0000777000127816 */ /* 0x008fe400000000ff */
        /* <DEDUP_REMOVED lines=40> */
[----:B------:R-:W-:Y:S01]  /*193c00*/  LOP3.LUT P1, RZ, R16, 0x4000, RZ, 0xc0, !PT ;  /* 0x0000400010ff7812 */ /* 0x000fe2000782c0ff */
[----:B------:R-:W3:Y:S08]  /*193c10*/  LDL.LU.64 R24, [R1+0x1ce8] ;  /* 0x001ce80001187983 */ /* 0x000ef00000300a00 */
[----:B------:R-:W-:-:S02]  /*193c20*/  @P6 LOP3.LUT R19, R19, 0x40000, RZ, 0xfc, !PT ;  /* 0x0004000013136812 */ /* 0x000fc400078efcff */
[----:B------:R-:W-:Y:S02]  /*193c30*/  LOP3.LUT P6, RZ, R16, 0x8000, RZ, 0xc0, !PT ;  /* 0x0000800010ff7812 */ /* 0x000fe400078cc0ff */
[----:B------:R-:W-:Y:S02]  /*193c40*/  LOP3.LUT P0, RZ, R17, 0x400000, RZ, 0xc0, !PT ;  /* 0x0040000011ff7812 */ /* 0x000fe4000780c0ff */
[----:B------:R-:W-:Y:S02]  /*193c50*/  LOP3.LUT R19, R19, 0xfff7ffff, RZ, 0xc0, !PT ;  /* 0xfff7ffff13137812 */ /* 0x000fe400078ec0ff */
[----:B------:R-:W-:Y:S02]  /*193c60*/  PRMT R18, R0, 0x7773, RZ ;  /* 0x0000777300127816 */ /* 0x000fe400000000ff */
[----:B------:R-:W3:Y:S05]  /*193c70*/  LDL.LU R0, [R1+0x184] ;  /* 0x0001840001007983 */ /* 0x000eea0000300800 */
[----:B------:R-:W-:Y:S01]  /*193c80*/  @P6 LOP3.LUT R19, R19, 0x80000, RZ, 0xfc, !PT ;  /* 0x0008000013136812 */ /* 0x000fe200078efcff */
[----:B----4-:R0:W-:Y:S01]  /*193c90*/  @P1 STG.E.U8 desc[UR46][R28.64], R18 ;  /* 0x000000121c001986 */ /* 0x0101e2000c10112e */
[----:B------:R-:W-:-:S03]  /*193ca0*/  LOP3.LUT P6, RZ, R17, 0x800000, RZ, 0xc0, !PT ;  /* 0x0080000011ff7812 */ /* 0x000fc600078cc0ff */
        /* <DEDUP_REMOVED lines=25> */
[----:B------:R-:W-:-:S07]  /*193e40*/  LOP3.LUT P4, RZ, R16, 0x100000, RZ, 0xc0, !PT ;  /* 0x0010000010ff7812 */ /* 0x000fce000788c0ff */
[----:B---3--:R0:W-:Y:S04]  /*193e50*/  @P6 STG.E.U8 desc[UR46][R14.64], R18 ;  /* 0x000000120e006986 */ /* 0x0081e8000c10112e */
[----:B0-----:R-:W3:Y:S01]  /*193e60*/  LDL.LU.64 R14, [R1+0x5118] ;  /* 0x00511800010e7983 */ /* 0x001ee20000300a00 */
        /* <DEDUP_REMOVED lines=20> */
[----:B---3--:R-:W-:-:S05]  /*193fb0*/  PRMT R18, R15, 0x7770, RZ ;  /* 0x000077700f127816 */ /* 0x008fca00000000ff */
        /* <DEDUP_REMOVED lines=10> */
[----:B------:R-:W3:Y:S04]  /*194060*/  LDL.LU.64 R2, [R1+0x5e8] ;  /* 0x0005e80001027983 */ /* 0x000ee80000300a00 */
[----:B------:R-:W2:Y:S01]  /*194070*/  LDL.LU R0, [R1+0x18c] ;  /* 0x00018c0001007983 */ /* 0x000ea20000300800 */
[----:B------:R-:W-:-:S02]  /*194080*/  LOP3.LUT P3, RZ, R17, 0x40000000, RZ, 0xc0, !PT ;  /* 0x4000000011ff7812 */ /* 0x000fc4000786c0ff */
[----:B------:R-:W-:Y:S01]  /*194090*/  LOP3.LUT P2, RZ, R17, 0x80000000, RZ, 0xc0, !PT ;  /* 0x8000000011ff7812 */ /* 0x000fe2000784c0ff */
[----:B------:R-:W3:Y:S04]  /*1940a0*/  LDL.LU.64 R4, [R1+0x5e0] ;  /* 0x0005e00001047983 */ /* 0x000ee80000300a00 */
[----:B------:R-:W3:Y:S04]  /*1940b0*/  LDL.LU.64 R6, [R1+0x5c8] ;  /* 0x0005c80001067983 */ /* 0x000ee80000300a00 */
[----:B------:R-:W3:Y:S01]  /*1940c0*/  LDL.LU R28, [R1+0x170] ;  /* 0x00017000011c7983 */ /* 0x000ee20000300800 */
[----:B--2---:R-:W-:-:S05]  /*1940d0*/  PRMT R17, R0, 0x7770, RZ ;  /* 0x0000777000117816 */ /* 0x004fca00000000ff */
[----:B------:R0:W-:Y:S02]  /*1940e0*/  @P3 STG.E.U8 desc[UR46][R10.64], R17 ;  /* 0x000000110a003986 */ /* 0x0001e4000c10112e */
[----:B0-----:R-:W-:Y:S02]  /*1940f0*/  PRMT R17, R0, 0x7771, RZ ;  /* 0x0000777100117816 */ /* 0x001fe400000000ff */
[----:B------:R-:W2:Y:S04]  /*194100*/  LDL.LU.64 R10, [R1+0x5c0] ;  /* 0x0005c000010a7983 */ /* 0x000ea80000300a00 */
[----:B----4-:R0:W-:Y:S04]  /*194110*/  @P2 STG.E.U8 desc[UR46][R12.64], R17 ;  /* 0x000000110c002986 */ /* 0x0101e8000c10112e */
[----:B0-----:R-:W4:Y:S04]  /*194120*/  LDL.LU.64 R12, [R1+0x5b8] ;  /* 0x0005b800010c7983 */ /* 0x001f280000300a00 */
        /* <DEDUP_REMOVED lines=30> */
[----:B------:R-:W3:Y:S04]  /*194310*/  LDL.LU R29, [R1+0x178] ;  /* 0x00017800011d7983 */ /* 0x000ee80000300800 */
[----:B------:R-:W-:Y:S01]  /*194320*/  @P6 LOP3.LUT R19, R19, 0x400, RZ, 0xfc, !PT ;  /* 0x0000040013136812 */ /* 0x000fe200078efcff */
[----:B------:R-:W3:Y:S01]  /*194330*/  LDL.LU.64 R22, [R1+0x568] ;  /* 0x0005680001167983 */ /* 0x000ee20000300a00 */
[----:B------:R-:W-:-:S02]  /*194340*/  LOP3.LUT P6, RZ, R15, 0x2, RZ, 0xc0, !PT ;  /* 0x000000020fff7812 */ /* 0x000fc400078cc0ff */
[----:B------:R-:W-:Y:S01]  /*194350*/  LOP3.LUT R19, R19, 0xfffff7ff, RZ, 0xc0, !PT ;  /* 0xfffff7ff13137812 */ /* 0x000fe200078ec0ff */
[----:B------:R0:W-:Y:S04]  /*194360*/  @P1 STG.E.U8 desc[UR46][R2.64], R17 ;  /* 0x0000001102001986 */ /* 0x0001e8000c10112e */
[----:B------:R-:W3:Y:S06]  /*194370*/  LDL.LU.64 R26, [R1+0x560] ;  /* 0x00056000011a7983 */ /* 0x000eec0000300a00 */
[----:B------:R-:W-:-:S02]  /*194380*/  @P6 LOP3.LUT R19, R19, 0x800, RZ, 0xfc, !PT ;  /* 0x0000080013136812 */ /* 0x000fc400078efcff */
[----:B------:R-:W-:Y:S01]  /*194390*/  LOP3.LUT P6, RZ, R15, 0x1, RZ, 0xc0, !PT ;  /* 0x000000010fff7812 */ /* 0x000fe200078cc0ff */
[----:B0-----:R-:W3:Y:S01]  /*1943a0*/  LDL.LU.64 R2, [R1+0x558] ;  /* 0x0005580001027983 */ /* 0x001ee20000300a00 */
[----:B------:R-:W-:-:S05]  /*1943b0*/  PRMT R17, R0, 0x7773, RZ ;  /* 0x0000777300117816 */ /* 0x000fca00000000ff */
[----:B------:R0:W-:Y:S02]  /*1943c0*/  @P0 STG.E.U8 desc[UR46][R4.64], R17 ;  /* 0x0000001104000986 */ /* 0x0001e4000c10112e */
[----:B0-----:R-:W-:Y:S02]  /*1943d0*/  PRMT R17, R28, 0x7770, RZ ;  /* 0x000077701c117816 */ /* 0x001fe400000000ff */
[----:B------:R-:W3:Y:S04]  /*1943e0*/  LDL.LU.64 R4, [R1+0x550] ;  /* 0x0005500001047983 */ /* 0x000ee80000300a00 */
[----:B------:R0:W-:Y:S01]  /*1943f0*/  @P6 STG.E.U8 desc[UR46][R6.64], R17 ;  /* 0x0000001106006986 */ /* 0x0001e2000c10112e */
[----:B------:R-:W-:-:S03]  /*194400*/  LOP3.LUT P6, RZ, R19, 0x800, RZ, 0xc0, !PT ;  /* 0x0000080013ff7812 */ /* 0x000fc600078cc0ff */
[----:B------:R-:W3:Y:S01]  /*194410*/  LDL.LU R0, [R1+0x17c] ;  /* 0x00017c0001007983 */ /* 0x000ee20000300800 */
[----:B0-----:R-:W-:-:S03]  /*194420*/  PRMT R17, R28, 0x7771, RZ ;  /* 0x000077711c117816 */ /* 0x001fc600000000ff */
[----:B------:R-:W3:Y:S06]  /*194430*/  LDL.LU.64 R6, [R1+0x530] ;  /* 0x0005300001067983 */ /* 0x000eec0000300a00 */
[----:B--2---:R0:W-:Y:S01]  /*194440*/  @P6 STG.E.U8 desc[UR46][R10.64], R17 ;  /* 0x000000110a006986 */ /* 0x0041e2000c10112e */
[C---:B------:R-:W-:Y:S02]  /*194450*/  LOP3.LUT P6, RZ, R19.reuse, 0x400, RZ, 0xc0, !PT ;  /* 0x0000040013ff7812 */ /* 0x040fe400078cc0ff */
[----:B0-----:R-:W-:Y:S01]  /*194460*/  PRMT R17, R28, 0x7772, RZ ;  /* 0x000077721c117816 */ /* 0x001fe200000000ff */
[----:B------:R-:W2:Y:S10]  /*194470*/  LDL.LU.64 R10, [R1+0x528] ;  /* 0x00052800010a7983 */ /* 0x000eb40000300a00 */
[----:B----4-:R0:W-:Y:S01]  /*194480*/  @P6 STG.E.U8 desc[UR46][R12.64], R17 ;  /* 0x000000110c006986 */ /* 0x0101e2000c10112e */
[----:B------:R-:W-:-:S02]  /*194490*/  LOP3.LUT P6, RZ, R19, 0x200, RZ, 0xc0, !PT ;  /* 0x0000020013ff7812 */ /* 0x000fc400078cc0ff */
[----:B0-----:R-:W-:Y:S01]  /*1944a0*/  PRMT R17, R28, 0x7773, RZ ;  /* 0x000077731c117816 */ /* 0x001fe200000000ff */
[----:B------:R-:W4:Y:S10]  /*1944b0*/  LDL.LU.64 R12, [R1+0x520] ;  /* 0x00052000010c7983 */ /* 0x000f340000300a00 */
        /* <DEDUP_REMOVED lines=14> */
[----:B---3--:R0:W-:Y:S01]  /*1945a0*/  @P6 STG.E.U8 desc[UR46][R20.64], R17 ;  /* 0x0000001114006986 */ /* 0x0081e2000c10112e */
[----:B------:R-:W-:Y:S02]  /*1945b0*/  LOP3.LUT P6, RZ, R19, 0x40, RZ, 0xc0, !PT ;  /* 0x0000004013ff7812 */ /* 0x000fe400078cc0ff */
[----:B0-----:R-:W-:-:S11]  /*1945c0*/  PRMT R17, R14, 0x7772, RZ ;  /* 0x000077720e117816 */ /* 0x001fd600000000ff */
[----:B------:R0:W-:Y:S01]  /*1945d0*/  @P6 STG.E.U8 desc[UR46][R8.64], R17 ;  /* 0x0000001108006986 */ /* 0x0001e2000c10112e */
[C---:B------:R-:W-:Y:S02]  /*1945e0*/  LOP3.LUT P6, RZ, R19.reuse, 0x20, RZ, 0xc0, !PT ;  /* 0x0000002013ff7812 */ /* 0x040fe400078cc0ff */
[----:B0-----:R-:W-:Y:S02]  /*1945f0*/  PRMT R17, R14, 0x7773, RZ ;  /* 0x000077730e117816 */ /* 0x001fe400000000ff */
[----:B------:R-:W3:Y:S09]  /*194600*/  LDL.LU R14, [R1+0x50f8] ;  /* 0x0050f800010e7983 */ /* 0x000ef20000300800 */
        /* <DEDUP_REMOVED lines=13> */
[----:B--2---:R0:W-:Y:S02]  /*1946e0*/  @P1 STG.E.U8 desc[UR46][R10.64], R17 ;  /* 0x000000110a001986 */ /* 0x0041e4000c10112e */
[----:B0-----:R-:W-:Y:S02]  /*1946f0*/  PRMT R17, R0, 0x7772, RZ ;  /* 0x0000777200117816 */ /* 0x001fe400000000ff */
[----:B------:R-:W2:Y:S04]  /*194700*/  LDL.LU.64 R10, [R1+0x540] ;  /* 0x00054000010a7983 */ /* 0x000ea80000300a00 */
[----:B----4-:R0:W-:Y:S04]  /*194710*/  @P0 STG.E.U8 desc[UR46][R12.64], R17 ;  /* 0x000000110c000986 */ /* 0x0101e8000c10112e */
[----:B0-----:R-:W4:Y:S04]  /*194720*/  LDL.LU.64 R12, [R1+0x510] ;  /* 0x00051000010c7983 */ /* 0x001f280000300a00 */
[----:B------:R-:W4:Y:S04]  /*194730*/  LDL.LU.64 R2, [R1+0x508] ;  /* 0x0005080001027983 */ /* 0x000f280000300a00 */
[----:B------:R-:W4:Y:S04]  /*194740*/  LDL.LU.64 R4, [R1+0x500] ;  /* 0x0005000001047983 */ /* 0x000f280000300a00 */
[----:B------:R-:W4:Y:S01]  /*194750*/  LDL.LU R29, [R1+0x160] ;  /* 0x00016000011d7983 */ /* 0x000f220000300800 */
[----:B------:R-:W-:-:S02]  /*194760*/  LOP3.LUT P2, RZ, R15, 0x100, RZ, 0xc0, !PT ;  /* 0x000001000fff7812 */ /* 0x000fc4000784c0ff */
[----:B------:R-:W-:Y:S01]  /*194770*/  PRMT R17, R0, 0x7773, RZ ;  /* 0x0000777300117816 */ /* 0x000fe200000000ff */
[----:B------:R-:W4:Y:S04]  /*194780*/  LDL.LU.64 R6, [R1+0x4f8] ;  /* 0x0004f80001067983 */ /* 0x000f280000300a00 */
[----:B------:R-:W4:Y:S01]  /*194790*/  LDL.LU R25, [R1+0x164] ;  /* 0x0001640001197983 */ /* 0x000f220000300800 */
[----:B---3--:R-:W-:-:S13]  /*1947a0*/  LOP3.LUT P3, RZ, R14, 0x1, RZ, 0xc0, !PT ;  /* 0x000000010eff7812 */ /* 0x008fda000786c0ff */
[----:B--2---:R0:W-:Y:S04]  /*1947b0*/  @P3 STG.E.U8 desc[UR46][R10.64], R17 ;  /* 0x000000110a003986 */ /* 0x0041e8000c10112e */
[----:B0-----:R-:W2:Y:S01]  /*1947c0*/  LDL.LU.64 R10, [R1+0x4e0] ;  /* 0x0004e000010a7983 */ /* 0x001ea20000300a00 */
[----:B----4-:R-:W-:-:S05]  /*1947d0*/  PRMT R17, R29, 0x7770, RZ ;  /* 0x000077701d117816 */ /* 0x010fca00000000ff */
[----:B------:R0:W-:Y:S04]  /*1947e0*/  @P2 STG.E.U8 desc[UR46][R12.64], R17 ;  /* 0x000000110c002986 */ /* 0x0001e8000c10112e */
[----:B0-----:R-:W3:Y:S04]  /*1947f0*/  LDL.LU.64 R12, [R1+0x4d8] ;  /* 0x0004d800010c7983 */ /* 0x001ee80000300a00 */
[----:B------:R-:W4:Y:S04]  /*194800*/  LDL.LU R23, [R1+0x168] ;  /* 0x0001680001177983 */ /* 0x000f280000300800 */
[----:B----4-:R0:W-:Y:S04]  /*194810*/  STL [R1+0x50e8], R23 ;  /* 0x0050e81701007387 */ /* 0x0101e80000100800 */
        /* <DEDUP_REMOVED lines=21> */
[----:B------:R-:W-:Y:S01]  /*194970*/  LOP3.LUT P6, RZ, R15, 0x800, RZ, 0xc0, !PT ;  /* 0x000008000fff7812 */ /* 0x000fe200078cc0ff */
[----:B------:R-:W4:Y:S01]  /*194980*/  LDL.LU.64 R20, [R1+0x4a8] ;  /* 0x0004a80001147983 */ /* 0x000f220000300a00 */
[----:B------:R-:W-:Y:S02]  /*194990*/  LOP3.LUT R19, R19, 0xfffffffb, RZ, 0xc0, !PT ;  /* 0xfffffffb13137812 */ /* 0x000fe400078ec0ff */
[----:B------:R-:W-:Y:S01]  /*1949a0*/  LOP3.LUT P1, RZ, R15, 0x200, RZ, 0xc0, !PT ;  /* 0x000002000fff7812 */ /* 0x000fe2000782c0ff */
[----:B------:R-:W4:Y:S01]  /*1949b0*/  LDL.LU.64 R8, [R1+0x4a0] ;  /* 0x0004a00001087983 */ /* 0x000f220000300a00 */
[----:B------:R-:W-:Y:S02]  /*1949c0*/  LOP3.LUT P0, RZ, R14, 0x2, RZ, 0xc0, !PT ;  /* 0x000000020eff7812 */ /* 0x000fe4000780c0ff */
[----:B------:R-:W-:Y:S01]  /*1949d0*/  PRMT R17, R29, 0x7771, RZ ;  /* 0x000077711d117816 */ /* 0x000fe200000000ff */
[----:B------:R-:W4:Y:S04]  /*1949e0*/  LDL.LU R0, [R1+0x16c] ;  /* 0x00016c0001007983 */ /* 0x000f280000300800 */
        /* <DEDUP_REMOVED lines=18> */
[----:B--2---:R0:W-:Y:S01]  /*194b10*/  @P6 STG.E.U8 desc[UR46][R10.64], R17 ;  /* 0x000000110a006986 */ /* 0x0041e2000c10112e */
[----:B------:R-:W-:Y:S02]  /*194b20*/  LOP3.LUT P6, RZ, R19, 0x4, RZ, 0xc0, !PT ;  /* 0x0000000413ff7812 */ /* 0x000fe400078cc0ff */
[----:B0-----:R-:W-:Y:S01]  /*194b30*/  PRMT R17, R25, 0x7771, RZ ;  /* 0x0000777119117816 */ /* 0x001fe200000000ff */
[----:B------:R-:W2:Y:S10]  /*194b40*/  LDL.LU.64 R10, [R1+0x470] ;  /* 0x00047000010a7983 */ /* 0x000eb40000300a00 */
[----:B---3--:R0:W-:Y:S01]  /*194b50*/  @P6 STG.E.U8 desc[UR46][R12.64], R17 ;  /* 0x000000110c006986 */ /* 0x0081e2000c10112e */
[----:B------:R-:W-:-:S02]  /*194b60*/  LOP3.LUT P6, RZ, R19, 0x2, RZ, 0xc0, !PT ;  /* 0x0000000213ff7812 */ /* 0x000fc400078cc0ff */
[----:B0-----:R-:W-:Y:S01]  /*194b70*/  PRMT R17, R25, 0x7772, RZ ;  /* 0x0000777219117816 */ /* 0x001fe200000000ff */
[----:B------:R-:W3:Y:S10]  /*194b80*/  LDL.LU.64 R12, [R1+0x468] ;  /* 0x00046800010c7983 */ /* 0x000ef40000300a00 */
[----:B----4-:R0:W-:Y:S04]  /*194b90*/  @P6 STG.E.U8 desc[UR46][R22.64], R17 ;  /* 0x0000001116006986 */ /* 0x0101e8000c10112e */
[----:B0-----:R-:W4:Y:S01]  /*194ba0*/  LDL.LU.64 R22, [R1+0x50f0] ;  /* 0x0050f00001167983 */ /* 0x001f220000300a00 */
[----:B------:R-:W-:-:S02]  /*194bb0*/  LOP3.LUT P6, RZ, R19, 0x1, RZ, 0xc0, !PT ;  /* 0x0000000113ff7812 */ /* 0x000fc400078cc0ff */
[----:B------:R-:W-:Y:S01]  /*194bc0*/  PRMT R17, R25, 0x7773, RZ ;  /* 0x0000777319117816 */ /* 0x000fe200000000ff */
[----:B------:R-:W2:Y:S10]  /*194bd0*/  LDL.LU.64 R18, [R1+0x4b0] ;  /* 0x0004b00001127983 */ /* 0x000eb40000300a00 */
[----:B----4-:R0:W-:Y:S04]  /*194be0*/  @P6 STG.E.U8 desc[UR46][R22.64], R17 ;  /* 0x0000001116006986 */ /* 0x0101e8000c10112e */
[----:B0-----:R-:W4:Y:S01]  /*194bf0*/  LDL.LU R23, [R1+0x50e8] ;  /* 0x0050e80001177983 */ /* 0x001f220000300800 */
[----:B------:R-:W-:-:S02]  /*194c00*/  LOP3.LUT P6, RZ, R16, 0x80000000, RZ, 0xc0, !PT ;  /* 0x8000000010ff7812 */ /* 0x000fc400078cc0ff */
[C---:B------:R-:W-:Y:S02]  /*194c10*/  LOP3.LUT P5, RZ, R15.reuse, 0x4000, RZ, 0xc0, !PT ;  /* 0x000040000fff7812 */ /* 0x040fe400078ac0ff */
[C---:B------:R-:W-:Y:S02]  /*194c20*/  LOP3.LUT P4, RZ, R15.reuse, 0x8000, RZ, 0xc0, !PT ;  /* 0x000080000fff7812 */ /* 0x040fe4000788c0ff */
[C---:B------:R-:W-:Y:S02]  /*194c30*/  LOP3.LUT P3, RZ, R14.reuse, 0x80, RZ, 0xc0, !PT ;  /* 0x000000800eff7812 */ /* 0x040fe4000786c0ff */
[----:B------:R-:W-:Y:S02]  /*194c40*/  LOP3.LUT P2, RZ, R14, 0x100, RZ, 0xc0, !PT ;  /* 0x000001000eff7812 */ /* 0x000fe4000784c0ff */
[C---:B------:R-:W-:Y:S02]  /*194c50*/  LOP3.LUT P1, RZ, R15.reuse, 0x10000, RZ, 0xc0, !PT ;  /* 0x000100000fff7812 */ /* 0x040fe4000782c0ff */
[----:B------:R-:W-:-:S02]  /*194c60*/  LOP3.LUT P0, RZ, R15, 0x20000, RZ, 0xc0, !PT ;  /* 0x000200000fff7812 */ /* 0x000fc4000780c0ff */
[----:B----4-:R-:W-:-:S05]  /*194c70*/  PRMT R17, R23, 0x7770, RZ ;  /* 0x0000777017117816 */ /* 0x010fca00000000ff */
        /* <DEDUP_REMOVED lines=22> */
[----:B---3--:R0:W-:Y:S04]  /*194de0*/  @P0 STG.E.U8 desc[UR46][R12.64], R17 ;  /* 0x000000110c000986 */ /* 0x0081e8000c10112e */
        /* <DEDUP_REMOVED lines=8> */
[----:B------:R-:W4:Y:S04]  /*194e70*/  LDL.LU.64 R6, [R1+0x438] ;  /* 0x0004380001067983 */ /* 0x000f280000300a00 */
[----:B------:R-:W4:Y:S04]  /*194e80*/  LDL.LU R25, [R1+0x158] ;  /* 0x0001580001197983 */ /* 0x000f280000300800 */
[----:B--2---:R0:W-:Y:S02]  /*194e90*/  @P3 STG.E.U8 desc[UR46][R10.64], R17 ;  /* 0x000000110a003986 */ /* 0x0041e4000c10112e */
[----:B0-----:R-:W-:-:S02]  /*194ea0*/  PRMT R17, R24, 0x7773, RZ ;  /* 0x0000777318117816 */ /* 0x001fc400000000ff */
[----:B------:R-:W2:Y:S04]  /*194eb0*/  LDL.LU.64 R10, [R1+0x430] ;  /* 0x00043000010a7983 */ /* 0x000ea80000300a00 */
[----:B---3--:R0:W-:Y:S04]  /*194ec0*/  @P2 STG.E.U8 desc[UR46][R12.64], R17 ;  /* 0x000000110c002986 */ /* 0x0081e8000c10112e */
[----:B0-----:R-:W3:Y:S01]  /*194ed0*/  LDL.LU.64 R12, [R1+0x420] ;  /* 0x00042000010c7983 */ /* 0x001ee20000300a00 */
        /* <DEDUP_REMOVED lines=33> */
[----:B------:R-:W4:Y:S04]  /*1950f0*/  LDL.LU.64 R22, [R1+0x4e8] ;  /* 0x0004e80001167983 */ /* 0x000f280000300a00 */
[----:B------:R-:W4:Y:S02]  /*195100*/  LDL.LU.64 R26, [R1+0x4f0] ;  /* 0x0004f000011a7983 */ /* 0x000f240000300a00 */
        /* <DEDUP_REMOVED lines=23> */
[----:B------:R-:W-:Y:S02]  /*195280*/  PRMT R17, R25, 0x7772, RZ ;  /* 0x0000777219117816 */ /* 0x000fe400000000ff */
[----:B------:R-:W-:Y:S02]  /*195290*/  LOP3.LUT P5, RZ, R14, 0x10000, RZ, 0xc0, !PT ;  /* 0x000100000eff7812 */ /* 0x000fe400078ac0ff */
        /* <DEDUP_REMOVED lines=18> */
[C---:B------:R-:W-:Y:S02]  /*1953c0*/  LOP3.LUT P2, RZ, R14.reuse, 0x20000, RZ, 0xc0, !PT ;  /* 0x000200000eff7812 */ /* 0x040fe4000784c0ff */
[----:B------:R-:W-:Y:S02]  /*1953d0*/  LOP3.LUT P1, RZ, R14, 0x40000, RZ, 0xc0, !PT ;  /* 0x000400000eff7812 */ /* 0x000fe4000782c0ff */
        /* <DEDUP_REMOVED lines=11> */
[----:B------:R0:W-:Y:S04]  /*195490*/  @P0 STG.E.U8 desc[UR46][R10.64], R17 ;  /* 0x000000110a000986 */ /* 0x0001e8000c10112e */
[----:B0-----:R-:W2:Y:S04]  /*1954a0*/  LDL.LU.64 R10, [R1+0x5a0] ;  /* 0x0005a000010a7983 */ /* 0x001ea80000300a00 */
[----:B------:R-:W4:Y:S01]  /*1954b0*/  LDL.LU.64 R26, [R1+0x5a8] ;  /* 0x0005a800011a7983 */ /* 0x000f220000300a00 */
[----:B------:R-:W-:Y:S02]  /*1954c0*/  LOP3.LUT R16, R16, 0xffffefff, RZ, 0xc0, !PT ;  /* 0xffffefff10107812 */ /* 0x000fe400078ec0ff */
[----:B------:R-:W-:Y:S01]  /*1954d0*/  LOP3.LUT P3, RZ, R15, 0x8000000, RZ, 0xc0, !PT ;  /* 0x080000000fff7812 */ /* 0x000fe2000786c0ff */
[----:B------:R-:W4:Y:S01]  /*1954e0*/  LDL.LU.64 R2, [R1+0x5d0] ;  /* 0x0005d00001027983 */ /* 0x000f220000300a00 */
[----:B------:R-:W-:-:S02]  /*1954f0*/  LOP3.LUT P2, RZ, R14, 0x80000, RZ, 0xc0, !PT ;  /* 0x000800000eff7812 */ /* 0x000fc4000784c0ff */
[----:B------:R-:W-:Y:S01]  /*195500*/  LOP3.LUT P0, RZ, R15, 0x10000000, RZ, 0xc0, !PT ;  /* 0x100000000fff7812 */ /* 0x000fe2000780c0ff */
[----:B------:R-:W4:Y:S04]  /*195510*/  LDL.LU.64 R28, [R1+0x5d8] ;  /* 0x0005d800011c7983 */ /* 0x000f280000300a00 */
[----:B------:R-:W4:Y:S04]  /*195520*/  LDL.LU.64 R4, [R1+0x600] ;  /* 0x0006000001047983 */ /* 0x000f280000300a00 */
[----:B------:R-:W4:Y:S04]  /*195530*/  LDL.LU R21, [R1+0x148] ;  /* 0x0001480001157983 */ /* 0x000f280000300800 */
[----:B------:R-:W4:Y:S01]  /*195540*/  LDL.LU.64 R6, [R1+0x608] ;  /* 0x0006080001067983 */ /* 0x000f220000300a00 */
        /* <DEDUP_REMOVED lines=25> */
[----:B--2---:R0:W-:Y:S01]  /*1956e0*/  @P3 STG.E.U8 desc[UR46][R10.64], R15 ;  /* 0x0000000f0a003986 */ /* 0x0041e2000c10112e */
[C---:B------:R-:W-:Y:S02]  /*1956f0*/  LOP3.LUT P3, RZ, R13.reuse, 0x4, RZ, 0xc0, !PT ;  /* 0x000000040dff7812 */ /* 0x040fe4000786c0ff */
[----:B0-----:R-:W-:Y:S01]  /*195700*/  PRMT R15, R0, 0x7772, RZ ;  /* 0x00007772000f7816 */ /* 0x001fe200000000ff */
[----:B------:R-:W2:Y:S04]  /*195710*/  LDL.LU.64 R10, [R1+0x628] ;  /* 0x00062800010a7983 */ /* 0x000ea80000300a00 */
[----:B------:R-:W3:Y:S04]  /*195720*/  LDL.LU R20, [R1+0x14c] ;  /* 0x00014c0001147983 */ /* 0x000ee80000300800 */
[----:B----4-:R-:W-:Y:S01]  /*195730*/  @P2 STG.E.U8 desc[UR46][R26.64], R15 ;  /* 0x0000000f1a002986 */ /* 0x010fe2000c10112e */
[----:B------:R-:W-:-:S03]  /*195740*/  LOP3.LUT P2, RZ, R13, 0x8, RZ, 0xc0, !PT ;  /* 0x000000080dff7812 */ /* 0x000fc6000784c0ff */
[----:B------:R0:W-:Y:S04]  /*195750*/  STL.64 [R1+0x50c0], R12 ;  /* 0x0050c00c01007387 */ /* 0x0001e80000100a00 */
[----:B0-----:R-:W4:Y:S01]  /*195760*/  LDL.LU.64 R12, [R1+0x638] ;  /* 0x00063800010c7983 */ /* 0x001f220000300a00 */
[----:B------:R-:W-:Y:S02]  /*195770*/  LOP3.LUT P1, RZ, R14, 0x100000, RZ, 0xc0, !PT ;  /* 0x001000000eff7812 */ /* 0x000fe4000782c0ff */
[----:B------:R-:W-:-:S11]  /*195780*/  PRMT R15, R0, 0x7773, RZ ;  /* 0x00007773000f7816 */ /* 0x000fd600000000ff */
[----:B------:R0:W-:Y:S02]  /*195790*/  @P1 STG.E.U8 desc[UR46][R2.64], R15 ;  /* 0x0000000f02001986 */ /* 0x0001e4000c10112e */
[----:B0-----:R-:W-:-:S05]  /*1957a0*/  PRMT R15, R21, 0x7770, RZ ;  /* 0x00007770150f7816 */ /* 0x001fca00000000ff */
[----:B------:R0:W-:Y:S02]  /*1957b0*/  @P0 STG.E.U8 desc[UR46][R28.64], R15 ;  /* 0x0000000f1c000986 */ /* 0x0001e4000c10112e */
[----:B0-----:R-:W-:Y:S02]  /*1957c0*/  PRMT R15, R21, 0x7771, RZ ;  /* 0x00007771150f7816 */ /* 0x001fe400000000ff */
[----:B----4-:R0:W-:Y:S04]  /*1957d0*/  STL.64 [R1+0x50c8], R12 ;  /* 0x0050c80c01007387 */ /* 0x0101e80000100a00 */
[----:B0-----:R-:W4:Y:S04]  /*1957e0*/  LDL.LU.64 R12, [R1+0x630] ;  /* 0x00063000010c7983 */ /* 0x001f280000300a00 */
[----:B------:R0:W-:Y:S01]  /*1957f0*/  @P6 STG.E.U8 desc[UR46][R4.64], R15 ;  /* 0x0000000f04006986 */ /* 0x0001e2000c10112e */
[----:B------:R-:W-:-:S03]  /*195800*/  LOP3.LUT P6, RZ, R16, 0x80000, RZ, 0xc0, !PT ;  /* 0x0008000010ff7812 */ /* 0x000fc600078cc0ff */
        /* <DEDUP_REMOVED lines=14> */
[----:B---3--:R-:W-:-:S03]  /*1958f0*/  PRMT R15, R20, 0x7770, RZ ;  /* 0x00007770140f7816 */ /* 0x008fc600000000ff */
[----:B------:R-:W3:Y:S04]  /*195900*/  LDL.LU.64 R4, [R1+0x678] ;  /* 0x0006780001047983 */ /* 0x000ee80000300a00 */
[----:B------:R-:W3:Y:S04]  /*195910*/  LDL.LU.64 R6, [R1+0x680] ;  /* 0x0006800001067983 */ /* 0x000ee80000300a00 */
[----:B------:R-:W3:Y:S04]  /*195920*/  LDL.LU.64 R10, [R1+0x688] ;  /* 0x00068800010a7983 */ /* 0x000ee80000300a00 */
[----:B----4-:R0:W-:Y:S04]  /*195930*/  @P6 STG.E.U8 desc[UR46][R12.64], R15 ;  /* 0x0000000f0c006986 */ /* 0x0101e8000c10112e */
[----:B0-----:R-:W4:Y:S01]  /*195940*/  LDL.LU.64 R12, [R1+0x50c8] ;  /* 0x0050c800010c7983 */ /* 0x001f220000300a00 */
[----:B------:R-:W-:-:S02]  /*195950*/  LOP3.LUT P6, RZ, R16, 0x10000, RZ, 0xc0, !PT ;  /* 0x0001000010ff7812 */ /* 0x000fc400078cc0ff */
[----:B------:R-:W-:Y:S02]  /*195960*/  PRMT R15, R20, 0x7771, RZ ;  /* 0x00007771140f7816 */ /* 0x000fe400000000ff */
[C---:B------:R-:W-:Y:S02]  /*195970*/  LOP3.LUT P5, RZ, R14.reuse, 0x2000000, RZ, 0xc0, !PT ;  /* 0x020000000eff7812 */ /* 0x040fe400078ac0ff */
[----:B------:R-:W-:-:S07]  /*195980*/  LOP3.LUT P4, RZ, R14, 0x4000000, RZ, 0xc0, !PT ;  /* 0x040000000eff7812 */ /* 0x000fce000788c0ff */
[----:B----4-:R0:W-:Y:S04]  /*195990*/  @P6 STG.E.U8 desc[UR46][R12.64], R15 ;  /* 0x0000000f0c006986 */ /* 0x0101e8000c10112e */
[----:B0-----:R-:W4:Y:S01]  /*1959a0*/  LDL.LU.64 R12, [R1+0x50c0] ;  /* 0x0050c000010c7983 */ /* 0x001f220000300a00 */
        /* <DEDUP_REMOVED lines=13> */
[----:B------:R0:W-:Y:S01]  /*195a80*/  @P5 STG.E.U8 desc[UR46][R26.64], R15 ;  /* 0x0000000f1a005986 */ /* 0x0001e2000c10112e */
[----:B------:R-:W-:Y:S02]  /*195a90*/  LOP3.LUT P1, RZ, R14, 0x8000000, RZ, 0xc0, !PT ;  /* 0x080000000eff7812 */ /* 0x000fe4000782c0ff */
[----:B0-----:R-:W-:-:S05]  /*195aa0*/  PRMT R15, R0, 0x7773, RZ ;  /* 0x00007773000f7816 */ /* 0x001fca00000000ff */
[----:B--2---:R4:W-:Y:S01]  /*195ab0*/  @P4 STG.E.U8 desc[UR46][R2.64], R15 ;  /* 0x0000000f02004986 */ /* 0x0049e2000c10112e */
[----:B------:R-:W-:Y:S02]  /*195ac0*/  LOP3.LUT P0, RZ, R14, 0x10000000, RZ, 0xc0, !PT ;  /* 0x100000000eff7812 */ /* 0x000fe4000780c0ff */
[----:B----4-:R-:W-:-:S05]  /*195ad0*/  PRMT R15, R12, 0x7770, RZ ;  /* 0x000077700c0f7816 */ /* 0x010fca00000000ff */
[----:B------:R0:W-:Y:S02]  /*195ae0*/  @P3 STG.E.U8 desc[UR46][R28.64], R15 ;  /* 0x0000000f1c003986 */ /* 0x0001e4000c10112e */
[----:B0-----:R-:W-:-:S05]  /*195af0*/  PRMT R15, R12, 0x7771, RZ ;  /* 0x000077710c0f7816 */ /* 0x001fca00000000ff */
[----:B---3--:R0:W-:Y:S02]  /*195b00*/  @P2 STG.E.U8 desc[UR46][R4.64], R15 ;  /* 0x0000000f04002986 */ /* 0x0081e4000c10112e */
[----:B0-----:R-:W-:-:S05]  /*195b10*/  PRMT R15, R12, 0x7772, RZ ;  /* 0x000077720c0f7816 */ /* 0x001fca00000000ff */
[----:B------:R0:W-:Y:S02]  /*195b20*/  @P1 STG.E.U8 desc[UR46][R6.64], R15 ;  /* 0x0000000f06001986 */ /* 0x0001e4000c10112e */
[----:B0-----:R-:W-:Y:S02]  /*195b30*/  PRMT R15, R12, 0x7773, RZ ;  /* 0x000077730c0f7816 */ /* 0x001fe400000000ff */
[----:B------:R-:W2:Y:S04]  /*195b40*/  LDL.LU R12, [R1+0x50b8] ;  /* 0x0050b800010c7983 */ /* 0x000ea80000300800 */
[----:B------:R0:W-:Y:S04]  /*195b50*/  @P0 STG.E.U8 desc[UR46][R10.64], R15 ;  /* 0x0000000f0a000986 */ /* 0x0001e8000c10112e */
[----:B------:R-:W3:Y:S04]  /*195b60*/  LDL.LU.64 R6, [R1+0x690] ;  /* 0x0006900001067983 */ /* 0x000ee80000300a00 */
[----:B0-----:R-:W4:Y:S04]  /*195b70*/  LDL.LU.64 R10, [R1+0x698] ;  /* 0x00069800010a7983 */ /* 0x001f280000300a00 */
[----:B------:R-:W2:Y:S04]  /*195b80*/  LDL.LU.64 R26, [R1+0x6a0] ;  /* 0x0006a000011a7983 */ /* 0x000ea80000300a00 */
[----:B------:R-:W3:Y:S01]  /*195b90*/  LDL.LU R0, [R1+0x138] ;  /* 0x0001380001007983 */ /* 0x000ee20000300800 */
[----:B------:R-:W-:-:S02]  /*195ba0*/  LOP3.LUT P3, RZ, R13, 0x10, RZ, 0xc0, !PT ;  /* 0x000000100dff7812 */ /* 0x000fc4000786c0ff */
[----:B------:R-:W-:Y:S01]  /*195bb0*/  LOP3.LUT P2, RZ, R13, 0x20, RZ, 0xc0, !PT ;  /* 0x000000200dff7812 */ /* 0x000fe2000784c0ff */
[----:B------:R-:W2:Y:S04]  /*195bc0*/  LDL.LU.64 R28, [R1+0x6a8] ;  /* 0x0006a800011c7983 */ /* 0x000ea80000300a00 */
[----:B------:R-:W2:Y:S04]  /*195bd0*/  LDL.LU.64 R4, [R1+0x6b0] ;  /* 0x0006b00001047983 */ /* 0x000ea80000300a00 */
[----:B------:R-:W2:Y:S01]  /*195be0*/  LDL.LU R17, [R1+0x13c] ;  /* 0x00013c0001117983 */ /* 0x000ea20000300800 */
[----:B---3--:R-:W-:-:S05]  /*195bf0*/  PRMT R15, R0, 0x7770, RZ ;  /* 0x00007770000f7816 */ /* 0x008fca00000000ff */
[----:B------:R0:W-:Y:S02]  /*195c00*/  @P3 STG.E.U8 desc[UR46][R6.64], R15 ;  /* 0x0000000f06003986 */ /* 0x0001e4000c10112e */
[----:B0-----:R-:W-:Y:S02]  /*195c10*/  PRMT R15, R0, 0x7771, RZ ;  /* 0x00007771000f7816 */ /* 0x001fe400000000ff */
[----:B------:R-:W3:Y:S04]  /*195c20*/  LDL.LU.64 R6, [R1+0x6b8] ;  /* 0x0006b80001067983 */ /* 0x000ee80000300a00 */
[----:B----4-:R0:W-:Y:S04]  /*195c30*/  @P2 STG.E.U8 desc[UR46][R10.64], R15 ;  /* 0x0000000f0a002986 */ /* 0x0101e8000c10112e */
[----:B0-----:R-:W4:Y:S04]  /*195c40*/  LDL.LU.64 R10, [R1+0x6c0] ;  /* 0x0006c000010a7983 */ /* 0x001f280000300a00 */
        /* <DEDUP_REMOVED lines=28> */
[----:B------:R-:W2:Y:S08]  /*195e10*/  LDL.LU.64 R8, [R1+0x6e8] ;  /* 0x0006e80001087983 */ /* 0x000eb00000300a00 */
[----:B------:R-:W-:-:S02]  /*195e20*/  @P6 LOP3.LUT R16, R16, 0x400, RZ, 0xfc, !PT ;  /* 0x0000040010106812 */ /* 0x000fc400078efcff */
[----:B------:R-:W-:Y:S02]  /*195e30*/  LOP3.LUT P6, RZ, R13, 0x80, RZ, 0xc0, !PT ;  /* 0x000000800dff7812 */ /* 0x000fe400078cc0ff */
[----:B------:R-:W-:Y:S02]  /*195e40*/  LOP3.LUT P0, RZ, R14, 0x40000000, RZ, 0xc0, !PT ;  /* 0x400000000eff7812 */ /* 0x000fe4000780c0ff */
[----:B------:R-:W-:Y:S02]  /*195e50*/  LOP3.LUT R16, R16, 0xfffff7ff, RZ, 0xc0, !PT ;  /* 0xfffff7ff10107812 */ /* 0x000fe400078ec0ff */
[----:B------:R-:W-:-:S05]  /*195e60*/  PRMT R15, R0, 0x7772, RZ ;  /* 0x00007772000f7816 */ /* 0x000fca00000000ff */
[----:B------:R0:W-:Y:S02]  /*195e70*/  @P1 STG.E.U8 desc[UR46][R26.64], R15 ;  /* 0x0000000f1a001986 */ /* 0x0001e4000c10112e */
[----:B------:R-:W-:Y:S02]  /*195e80*/  @P6 LOP3.LUT R16, R16, 0x800, RZ, 0xfc, !PT ;  /* 0x0000080010106812 */ /* 0x000fe400078efcff */
[----:B------:R-:W-:Y:S02]  /*195e90*/  LOP3.LUT P6, RZ, R13, 0x40, RZ, 0xc0, !PT ;  /* 0x000000400dff7812 */ /* 0x000fe400078cc0ff */
[----:B0-----:R-:W-:Y:S02]  /*195ea0*/  PRMT R15, R0, 0x7773, RZ ;  /* 0x00007773000f7816 */ /* 0x001fe400000000ff */
[----:B------:R-:W2:Y:S04]  /*195eb0*/  LDL.LU R0, [R1+0x124] ;  /* 0x0001240001007983 */ /* 0x000ea80000300800 */
[----:B------:R0:W-:Y:S04]  /*195ec0*/  @P0 STG.E.U8 desc[UR46][R28.64], R15 ;  /* 0x0000000f1c000986 */ /* 0x0001e8000c10112e */
        /* <DEDUP_REMOVED lines=10> */
[----:B---3--:R0:W-:Y:S01]  /*195f70*/  @P6 STG.E.U8 desc[UR46][R6.64], R15 ;  /* 0x0000000f06006986 */ /* 0x0081e2000c10112e */
[C---:B------:R-:W-:Y:S02]  /*195f80*/  LOP3.LUT P6, RZ, R16.reuse, 0x400, RZ, 0xc0, !PT ;  /* 0x0000040010ff7812 */ /* 0x040fe400078cc0ff */
        /* <DEDUP_REMOVED lines=39> */
[----:B---3--:R0:W-:Y:S02]  /*196200*/  @P1 STG.E.U8 desc[UR46][R6.64], R15 ;  /* 0x0000000f06001986 */ /* 0x0081e4000c10112e */
[----:B0-----:R-:W-:Y:S02]  /*196210*/  PRMT R15, R3, 0x7772, RZ ;  /* 0x00007772030f7816 */ /* 0x001fe400000000ff */
[----:B------:R-:W2:Y:S04]  /*196220*/  LDL.LU.64 R6, [R1+0x728] ;  /* 0x0007280001067983 */ /* 0x000ea80000300a00 */
[----:B----4-:R0:W-:Y:S04]  /*196230*/  @P0 STG.E.U8 desc[UR46][R10.64], R15 ;  /* 0x0000000f0a000986 */ /* 0x0101e8000c10112e */
[----:B0-----:R-:W3:Y:S04]  /*196240*/  LDL.LU.64 R10, [R1+0x730] ;  /* 0x00073000010a7983 */ /* 0x001ee80000300a00 */
[----:B------:R-:W4:Y:S04]  /*196250*/  LDL.LU.64 R22, [R1+0x738] ;  /* 0x0007380001167983 */ /* 0x000f280000300a00 */
[----:B------:R-:W4:Y:S04]  /*196260*/  LDL.LU.64 R26, [R1+0x740] ;  /* 0x00074000011a7983 */ /* 0x000f280000300a00 */
[----:B------:R-:W3:Y:S01]  /*196270*/  LDL.LU R24, [R1+0x12c] ;  /* 0x00012c0001187983 */ /* 0x000ee20000300800 */
[----:B------:R-:W-:-:S02]  /*196280*/  LOP3.LUT P3, RZ, R12, 0x40, RZ, 0xc0, !PT ;  /* 0x000000400cff7812 */ /* 0x000fc4000786c0ff */
[----:B------:R-:W-:Y:S01]  /*196290*/  LOP3.LUT P2, RZ, R13, 0x4000, RZ, 0xc0, !PT ;  /* 0x000040000dff7812 */ /* 0x000fe2000784c0ff */
[----:B------:R-:W4:Y:S01]  /*1962a0*/  LDL.LU.64 R28, [R1+0x748] ;  /* 0x00074800011c7983 */ /* 0x000f220000300a00 */
[----:B------:R-:W-:-:S03]  /*1962b0*/  PRMT R15, R3, 0x7773, RZ ;  /* 0x00007773030f7816 */ /* 0x000fc600000000ff */
[----:B------:R-:W4:Y:S04]  /*1962c0*/  LDL.LU.64 R4, [R1+0x750] ;  /* 0x0007500001047983 */ /* 0x000f280000300a00 */
[----:B------:R-:W4:Y:S04]  /*1962d0*/  LDL.LU R0, [R1+0x110] ;  /* 0x0001100001007983 */ /* 0x000f280000300800 */
[----:B--2---:R0:W-:Y:S04]  /*1962e0*/  @P3 STG.E.U8 desc[UR46][R6.64], R15 ;  /* 0x0000000f06003986 */ /* 0x0041e8000c10112e */
[----:B0-----:R-:W2:Y:S01]  /*1962f0*/  LDL.LU.64 R6, [R1+0x758] ;  /* 0x0007580001067983 */ /* 0x001ea20000300a00 */
[----:B---3--:R-:W-:-:S05]  /*196300*/  PRMT R15, R24, 0x7770, RZ ;  /* 0x00007770180f7816 */ /* 0x008fca00000000ff */
[----:B------:R0:W-:Y:S04]  /*196310*/  @P2 STG.E.U8 desc[UR46][R10.64], R15 ;  /* 0x0000000f0a002986 */ /* 0x0001e8000c10112e */
        /* <DEDUP_REMOVED lines=27> */
[----:B------:R-:W-:Y:S01]  /*1964d0*/  PRMT R15, R24, 0x7771, RZ ;  /* 0x00007771180f7816 */ /* 0x000fe200000000ff */
[----:B------:R-:W3:Y:S04]  /*1964e0*/  LDL.LU.64 R20, [R1+0x780] ;  /* 0x0007800001147983 */ /* 0x000ee80000300a00 */
[----:B------:R-:W-:Y:S01]  /*1964f0*/  @P6 LOP3.LUT R16, R16, 0x4, RZ, 0xfc, !PT ;  /* 0x0000000410106812 */ /* 0x000fe200078efcff */
[----:B------:R-:W3:Y:S01]  /*196500*/  LDL.LU R3, [R1+0x118] ;  /* 0x0001180001037983 */ /* 0x000ee20000300800 */
[----:B------:R-:W-:-:S02]  /*196510*/  LOP3.LUT P6, RZ, R13, 0x10000, RZ, 0xc0, !PT ;  /* 0x000100000dff7812 */ /* 0x000fc400078cc0ff */
[----:B------:R-:W-:Y:S01]  /*196520*/  LOP3.LUT R16, R16, 0xfffffff7, RZ, 0xc0, !PT ;  /* 0xfffffff710107812 */ /* 0x000fe200078ec0ff */
[----:B----4-:R0:W-:Y:S04]  /*196530*/  @P1 STG.E.U8 desc[UR46][R22.64], R15 ;  /* 0x0000000f16001986 */ /* 0x0101e8000c10112e */
[----:B------:R-:W4:Y:S06]  /*196540*/  LDL.LU.64 R8, [R1+0x788] ;  /* 0x0007880001087983 */ /* 0x000f2c0000300a00 */
[----:B------:R-:W-:-:S02]  /*196550*/  @P6 LOP3.LUT R16, R16, 0x8, RZ, 0xfc, !PT ;  /* 0x0000000810106812 */ /* 0x000fc400078efcff */
[----:B------:R-:W-:Y:S02]  /*196560*/  LOP3.LUT P6, RZ, R12, 0x100, RZ, 0xc0, !PT ;  /* 0x000001000cff7812 */ /* 0x000fe400078cc0ff */
[----:B0-----:R-:W-:-:S05]  /*196570*/  PRMT R15, R24, 0x7772, RZ ;  /* 0x00007772180f7816 */ /* 0x001fca00000000ff */
[----:B------:R0:W-:Y:S02]  /*196580*/  @P0 STG.E.U8 desc[UR46][R26.64], R15 ;  /* 0x0000000f1a000986 */ /* 0x0001e4000c10112e */
[----:B0-----:R-:W-:Y:S02]  /*196590*/  PRMT R15, R24, 0x7773, RZ ;  /* 0x00007773180f7816 */ /* 0x001fe400000000ff */
        /* <DEDUP_REMOVED lines=8> */
[----:B------:R-:W-:Y:S02]  /*196620*/  LOP3.LUT P6, RZ, R16, 0x4, RZ, 0xc0, !PT ;  /* 0x0000000410ff7812 */ /* 0x000fe400078cc0ff */
        /* <DEDUP_REMOVED lines=8> */
[----:B------:R-:W-:-:S03]  /*1966b0*/  LOP3.LUT P6, RZ, R16, 0x1, RZ, 0xc0, !PT ;  /* 0x0000000110ff7812 */ /* 0x000fc600078cc0ff */
[----:B------:R-:W4:Y:S01]  /*1966c0*/  LDL.LU.64 R16, [R1+0x770] ;  /* 0x0007700001107983 */ /* 0x000f220000300a00 */
[----:B------:R-:W-:-:S03]  /*1966d0*/  PRMT R15, R0, 0x7773, RZ ;  /* 0x00007773000f7816 */ /* 0x000fc600000000ff */
[----:B------:R-:W2:Y:S01]  /*1966e0*/  LDL.LU R0, [R1+0x5098] ;  /* 0x0050980001007983 */ /* 0x000ea20000300800 */
[C---:B------:R-:W-:Y:S02]  /*1966f0*/  LOP3.LUT P5, RZ, R13.reuse, 0x100000, RZ, 0xc0, !PT ;  /* 0x001000000dff7812 */ /* 0x040fe400078ac0ff */
[----:B------:R-:W-:Y:S02]  /*196700*/  LOP3.LUT P4, RZ, R13, 0x200000, RZ, 0xc0, !PT ;  /* 0x002000000dff7812 */ /* 0x000fe4000788c0ff */
[----:B------:R-:W-:Y:S01]  /*196710*/  LOP3.LUT P3, RZ, R12, 0x2000, RZ, 0xc0, !PT ;  /* 0x000020000cff7812 */ /* 0x000fe2000786c0ff */
[----:B---3--:R0:W-:Y:S04]  /*196720*/  @P6 STG.E.U8 desc[UR46][R10.64], R15 ;  /* 0x0000000f0a006986 */ /* 0x0081e8000c10112e */
[----:B0-----:R-:W3:Y:S01]  /*196730*/  LDL.LU.64 R10, [R1+0x5090] ;  /* 0x00509000010a7983 */ /* 0x001ee20000300a00 */
[----:B------:R-:W-:-:S02]  /*196740*/  LOP3.LUT P6, RZ, R14, 0x80000000, RZ, 0xc0, !PT ;  /* 0x800000000eff7812 */ /* 0x000fc400078cc0ff */
[----:B------:R-:W-:-:S11]  /*196750*/  PRMT R15, R2, 0x7770, RZ ;  /* 0x00007770020f7816 */ /* 0x000fd600000000ff */
        /* <DEDUP_REMOVED lines=14> */
[----:B0-----:R-:W-:Y:S01]  /*196840*/  PRMT R15, R3, 0x7771, RZ ;  /* 0x00007771030f7816 */ /* 0x001fe200000000ff */
[----:B------:R-:W4:Y:S04]  /*196850*/  LDL.LU.64 R24, [R1+0x7c0] ;  /* 0x0007c00001187983 */ /* 0x000f280000300a00 */
[----:B------:R0:W-:Y:S01]  /*196860*/  @P4 STG.E.U8 desc[UR46][R22.64], R15 ;  /* 0x0000000f16004986 */ /* 0x0001e2000c10112e */
[----:B------:R-:W-:Y:S02]  /*196870*/  LOP3.LUT P0, RZ, R13, 0x800000, RZ, 0xc0, !PT ;  /* 0x008000000dff7812 */ /* 0x000fe4000780c0ff */
[----:B0-----:R-:W-:-:S05]  /*196880*/  PRMT R15, R3, 0x7772, RZ ;  /* 0x00007772030f7816 */ /* 0x001fca00000000ff */
[----:B------:R0:W-:Y:S02]  /*196890*/  @P3 STG.E.U8 desc[UR46][R26.64], R15 ;  /* 0x0000000f1a003986 */ /* 0x0001e4000c10112e */
[----:B0-----:R-:W-:-:S05]  /*1968a0*/  PRMT R15, R3, 0x7773, RZ ;  /* 0x00007773030f7816 */ /* 0x001fca00000000ff */
[----:B------:R3:W-:Y:S02]  /*1968b0*/  @P2 STG.E.U8 desc[UR46][R28.64], R15 ;  /* 0x0000000f1c002986 */ /* 0x0007e4000c10112e */
[----:B---3--:R-:W-:-:S05]  /*1968c0*/  PRMT R15, R11, 0x7770, RZ ;  /* 0x000077700b0f7816 */ /* 0x008fca00000000ff */
[----:B------:R0:W-:Y:S02]  /*1968d0*/  @P1 STG.E.U8 desc[UR46][R4.64], R15 ;  /* 0x0000000f04001986 */ /* 0x0001e4000c10112e */
[----:B0-----:R-:W-:-:S05]  /*1968e0*/  PRMT R15, R11, 0x7771, RZ ;  /* 0x000077710b0f7816 */ /* 0x001fca00000000ff */
[----:B--2---:R0:W-:Y:S04]  /*1968f0*/  @P0 STG.E.U8 desc[UR46][R6.64], R15 ;  /* 0x0000000f06000986 */ /* 0x0041e8000c10112e */
[----:B0-----:R-:W2:Y:S01]  /*196900*/  LDL.LU.64 R6, [R1+0x7c8] ;  /* 0x0007c80001067983 */ /* 0x001ea20000300a00 */
[C---:B------:R-:W-:Y:S02]  /*196910*/  LOP3.LUT P3, RZ, R12.reuse, 0x8000, RZ, 0xc0, !PT ;  /* 0x000080000cff7812 */ /* 0x040fe4000786c0ff */
[----:B------:R-:W-:Y:S01]  /*196920*/  LOP3.LUT P2, RZ, R12, 0x10000, RZ, 0xc0, !PT ;  /* 0x000100000cff7812 */ /* 0x000fe2000784c0ff */
[----:B------:R-:W3:Y:S01]  /*196930*/  LDL.LU.64 R22, [R1+0x7d0] ;  /* 0x0007d00001167983 */ /* 0x000ee20000300a00 */
[----:B------:R-:W-:-:S03]  /*196940*/  PRMT R15, R11, 0x7772, RZ ;  /* 0x000077720b0f7816 */ /* 0x000fc600000000ff */
[----:B------:R-:W3:Y:S04]  /*196950*/  LDL.LU.64 R26, [R1+0x7d8] ;  /* 0x0007d800011a7983 */ /* 0x000ee80000300a00 */
[----:B------:R-:W3:Y:S04]  /*196960*/  LDL.LU.64 R2, [R1+0x7e0] ;  /* 0x0007e00001027983 */ /* 0x000ee80000300a00 */
[----:B------:R-:W3:Y:S04]  /*196970*/  LDL.LU R29, [R1+0x100] ;  /* 0x00010000011d7983 */ /* 0x000ee80000300800 */
[----:B------:R-:W3:Y:S04]  /*196980*/  LDL.LU.64 R4, [R1+0x7e8] ;  /* 0x0007e80001047983 */ /* 0x000ee80000300a00 */
[----:B----4-:R0:W-:Y:S02]  /*196990*/  @P3 STG.E.U8 desc[UR46][R24.64], R15 ;  /* 0x0000000f18003986 */ /* 0x0101e4000c10112e */
[----:B0-----:R-:W-:-:S02]  /*1969a0*/  PRMT R15, R11, 0x7773, RZ ;  /* 0x000077730b0f7816 */ /* 0x001fc400000000ff */
[----:B------:R-:W4:Y:S04]  /*1969b0*/  LDL.LU R11, [R1+0x5088] ;  /* 0x00508800010b7983 */ /* 0x000f280000300800 */
[----:B--2---:R0:W-:Y:S04]  /*1969c0*/  @P2 STG.E.U8 desc[UR46][R6.64], R15 ;  /* 0x0000000f06002986 */ /* 0x0041e8000c10112e */
[----:B0-----:R-:W2:Y:S04]  /*1969d0*/  LDL.LU.64 R6, [R1+0x7f0] ;  /* 0x0007f00001067983 */ /* 0x001ea80000300a00 */
[----:B------:R-:W4:Y:S04]  /*1969e0*/  LDL.LU R15, [R1+0x104] ;  /* 0x00010400010f7983 */ /* 0x000f280000300800 */
        /* <DEDUP_REMOVED lines=29> */
[C---:B------:R-:W-:Y:S02]  /*196bc0*/  LOP3.LUT P0, RZ, R13.reuse, 0x2000000, RZ, 0xc0, !PT ;  /* 0x020000000dff7812 */ /* 0x040fe4000780c0ff */
[----:B------:R-:W-:Y:S01]  /*196bd0*/  LOP3.LUT P4, RZ, R13, 0x40000000, RZ, 0xc0, !PT ;  /* 0x400000000dff7812 */ /* 0x000fe2000788c0ff */
[----:B------:R-:W3:Y:S04]  /*196be0*/  LDL.LU.64 R8, [R1+0x820] ;  /* 0x0008200001087983 */ /* 0x000ee80000300a00 */
[----:B------:R-:W-:-:S02]  /*196bf0*/  @P6 LOP3.LUT R14, R14, 0x4000000, RZ, 0xfc, !PT ;  /* 0x040000000e0e6812 */ /* 0x000fc400078efcff */
[----:B------:R-:W-:Y:S02]  /*196c00*/  LOP3.LUT P6, RZ, R12, 0x40000, RZ, 0xc0, !PT ;  /* 0x000400000cff7812 */ /* 0x000fe400078cc0ff */
[----:B------:R-:W-:Y:S02]  /*196c10*/  LOP3.LUT R14, R14, 0xf7ffffff, RZ, 0xc0, !PT ;  /* 0xf7ffffff0e0e7812 */ /* 0x000fe400078ec0ff */
[----:B------:R-:W-:Y:S02]  /*196c20*/  LOP3.LUT P3, RZ, R13, 0x80000000, RZ, 0xc0, !PT ;  /* 0x800000000dff7812 */ /* 0x000fe4000786c0ff */
[----:B------:R-:W-:-:S05]  /*196c30*/  PRMT R13, R29, 0x7770, RZ ;  /* 0x000077701d0d7816 */ /* 0x000fca00000000ff */
[----:B------:R0:W-:Y:S02]  /*196c40*/  @P1 STG.E.U8 desc[UR46][R22.64], R13 ;  /* 0x0000000d16001986 */ /* 0x0001e4000c10112e */
[----:B------:R-:W-:Y:S02]  /*196c50*/  @P6 LOP3.LUT R14, R14, 0x8000000, RZ, 0xfc, !PT ;  /* 0x080000000e0e6812 */ /* 0x000fe400078efcff */
[----:B------:R-:W-:Y:S02]  /*196c60*/  LOP3.LUT P6, RZ, R12, 0x20000, RZ, 0xc0, !PT ;  /* 0x000200000cff7812 */ /* 0x000fe400078cc0ff */
[C---:B0-----:R-:W-:Y:S01]  /*196c70*/  PRMT R13, R29.reuse, 0x7771, RZ ;  /* 0x000077711d0d7816 */ /* 0x041fe200000000ff */
[----:B------:R-:W3:Y:S04]  /*196c80*/  LDL.LU.64 R22, [R1+0x828] ;  /* 0x0008280001167983 */ /* 0x000ee80000300a00 */
[----:B------:R0:W-:Y:S02]  /*196c90*/  @P0 STG.E.U8 desc[UR46][R26.64], R13 ;  /* 0x0000000d1a000986 */ /* 0x0001e4000c10112e */
[----:B0-----:R-:W-:-:S02]  /*196ca0*/  PRMT R13, R29, 0x7772, RZ ;  /* 0x000077721d0d7816 */ /* 0x001fc400000000ff */
[----:B------:R-:W3:Y:S04]  /*196cb0*/  LDL.LU.64 R26, [R1+0x830] ;  /* 0x00083000011a7983 */ /* 0x000ee80000300a00 */
[----:B------:R0:W-:Y:S01]  /*196cc0*/  @P6 STG.E.U8 desc[UR46][R2.64], R13 ;  /* 0x0000000d02006986 */ /* 0x0001e2000c10112e */
[C---:B------:R-:W-:Y:S02]  /*196cd0*/  LOP3.LUT P6, RZ, R14.reuse, 0x8000000, RZ, 0xc0, !PT ;  /* 0x080000000eff7812 */ /* 0x040fe400078cc0ff */
[----:B0-----:R-:W-:Y:S01]  /*196ce0*/  PRMT R13, R29, 0x7773, RZ ;  /* 0x000077731d0d7816 */ /* 0x001fe200000000ff */
[----:B------:R-:W3:Y:S10]  /*196cf0*/  LDL.LU.64 R2, [R1+0x838] ;  /* 0x0008380001027983 */ /* 0x000ef40000300a00 */
[----:B------:R4:W-:Y:S01]  /*196d00*/  @P6 STG.E.U8 desc[UR46][R4.64], R13 ;  /* 0x0000000d04006986 */ /* 0x0009e2000c10112e */
[----:B------:R-:W-:-:S03]  /*196d10*/  LOP3.LUT P6, RZ, R14, 0x4000000, RZ, 0xc0, !PT ;  /* 0x040000000eff7812 */ /* 0x000fc600078cc0ff */
[----:B------:R-:W3:Y:S01]  /*196d20*/  LDL.LU.64 R28, [R1+0x840] ;  /* 0x00084000011c7983 */ /* 0x000ee20000300a00 */
[----:B----4-:R-:W-:-:S03]  /*196d30*/  PRMT R13, R15, 0x7770, RZ ;  /* 0x000077700f0d7816 */ /* 0x010fc600000000ff */
[----:B------:R-:W4:Y:S06]  /*196d40*/  LDL.LU.64 R4, [R1+0x848] ;  /* 0x0008480001047983 */ /* 0x000f2c0000300a00 */
        /* <DEDUP_REMOVED lines=15> */
[----:B------:R-:W-:Y:S02]  /*196e40*/  LOP3.LUT P1, RZ, R12, 0x1000000, RZ, 0xc0, !PT ;  /* 0x010000000cff7812 */ /* 0x000fe4000782c0ff */
[----:B------:R-:W-:-:S03]  /*196e50*/  LOP3.LUT P0, RZ, R11, 0x1, RZ, 0xc0, !PT ;  /* 0x000000010bff7812 */ /* 0x000fc6000780c0ff */
        /* <DEDUP_REMOVED lines=20> */
[----:B----4-:R2:W-:Y:S02]  /*196fa0*/  @P1 STG.E.U8 desc[UR46][R4.64], R13 ;  /* 0x0000000d04001986 */ /* 0x0105e4000c10112e */
[----:B--2---:R-:W-:-:S02]  /*196fb0*/  PRMT R13, R24, 0x7770, RZ ;  /* 0x00007770180d7816 */ /* 0x004fc400000000ff */
[----:B------:R-:W2:Y:S04]  /*196fc0*/  LDL.LU.64 R4, [R1+0x858] ;  /* 0x0008580001047983 */ /* 0x000ea80000300a00 */
[----:B------:R0:W-:Y:S04]  /*196fd0*/  @P0 STG.E.U8 desc[UR46][R6.64], R13 ;  /* 0x0000000d06000986 */ /* 0x0001e8000c10112e */
[----:B0-----:R-:W4:Y:S01]  /*196fe0*/  LDL.LU.64 R6, [R1+0x860] ;  /* 0x0008600001067983 */ /* 0x001f220000300a00 */
[C---:B------:R-:W-:Y:S02]  /*196ff0*/  LOP3.LUT P6, RZ, R11.reuse, 0x80, RZ, 0xc0, !PT ;  /* 0x000000800bff7812 */ /* 0x040fe400078cc0ff */
[----:B------:R-:W-:Y:S01]  /*197000*/  LOP3.LUT R14, R14, 0xffffefff, RZ, 0xc0, !PT ;  /* 0xffffefff0e0e7812 */ /* 0x000fe200078ec0ff */
[----:B------:R-:W3:Y:S01]  /*197010*/  LDL.LU.64 R28, [R1+0x868] ;  /* 0x00086800011c7983 */ /* 0x000ee20000300a00 */
[----:B------:R-:W-:-:S02]  /*197020*/  LOP3.LUT P3, RZ, R11, 0x2, RZ, 0xc0, !PT ;  /* 0x000000020bff7812 */ /* 0x000fc4000786c0ff */
[----:B------:R-:W-:Y:S01]  /*197030*/  LOP3.LUT P2, RZ, R12, 0x2000000, RZ, 0xc0, !PT ;  /* 0x020000000cff7812 */ /* 0x000fe2000784c0ff */
[----:B------:R-:W3:Y:S01]  /*197040*/  LDL.LU.64 R26, [R1+0x870] ;  /* 0x00087000011a7983 */ /* 0x000ee20000300a00 */
[----:B------:R-:W-:Y:S02]  /*197050*/  PRMT R13, R24, 0x7771, RZ ;  /* 0x00007771180d7816 */ /* 0x000fe400000000ff */
[----:B------:R-:W-:Y:S01]  /*197060*/  LOP3.LUT P1, RZ, R12, 0x4000000, RZ, 0xc0, !PT ;  /* 0x040000000cff7812 */ /* 0x000fe2000782c0ff */
[----:B------:R-:W3:Y:S02]  /*197070*/  LDL.LU.64 R2, [R1+0x878] ;  /* 0x0008780001027983 */ /* 0x000ee40000300a00 */
[----:B------:R-:W-:Y:S02]  /*197080*/  @P6 LOP3.LUT R14, R14, 0x1000, RZ, 0xfc, !PT ;  /* 0x000010000e0e6812 */ /* 0x000fe400078efcff */
[----:B------:R-:W-:Y:S01]  /*197090*/  LOP3.LUT P6, RZ, R11, 0x40, RZ, 0xc0, !PT ;  /* 0x000000400bff7812 */ /* 0x000fe200078cc0ff */
[----:B------:R-:W3:Y:S01]  /*1970a0*/  LDL.LU R16, [R1+0xf4] ;  /* 0x0000f40001107983 */ /* 0x000ee20000300800 */
        /* <DEDUP_REMOVED lines=18> */
[----:B------:R-:W-:Y:S02]  /*1971d0*/  LOP3.LUT P6, RZ, R12, 0x8000000, RZ, 0xc0, !PT ;  /* 0x080000000cff7812 */ /* 0x000fe400078cc0ff */
[----:B------:R-:W-:Y:S01]  /*1971e0*/  PRMT R12, R24, 0x7772, RZ ;  /* 0x00007772180c7816 */ /* 0x000fe200000000ff */
[----:B--2---:R0:W-:Y:S04]  /*1971f0*/  @P3 STG.E.U8 desc[UR46][R4.64], R13 ;  /* 0x0000000d04003986 */ /* 0x0041e8000c10112e */
[----:B0-----:R-:W2:Y:S04]  /*197200*/  LDL.LU.64 R4, [R1+0x880] ;  /* 0x0008800001047983 */ /* 0x001ea80000300a00 */
[----:B------:R-:W2:Y:S04]  /*197210*/  LDL.LU R17, [R1+0xf8] ;  /* 0x0000f80001117983 */ /* 0x000ea80000300800 */
[----:B----4-:R0:W-:Y:S04]  /*197220*/  @P2 STG.E.U8 desc[UR46][R6.64], R12 ;  /* 0x0000000c06002986 */ /* 0x0101e8000c10112e */
[----:B0-----:R-:W4:Y:S04]  /*197230*/  LDL.LU.64 R6, [R1+0x888] ;  /* 0x0008880001067983 */ /* 0x001f280000300a00 */
[----:B------:R-:W3:Y:S04]  /*197240*/  LDL.LU.64 R18, [R1+0x8a8] ;  /* 0x0008a80001127983 */ /* 0x000ee80000300a00 */
[----:B---3--:R0:W-:Y:S04]  /*197250*/  STL.64 [R1+0x5058], R18 ;  /* 0x0050581201007387 */ /* 0x0081e80000100a00 */
[----:B0-----:R-:W3:Y:S04]  /*197260*/  LDL.LU.64 R18, [R1+0x8a0] ;  /* 0x0008a00001127983 */ /* 0x001ee80000300a00 */
[----:B---3--:R0:W-:Y:S04]  /*197270*/  STL.64 [R1+0x5060], R18 ;  /* 0x0050601201007387 */ /* 0x0081e80000100a00 */
[----:B0-----:R-:W3:Y:S01]  /*197280*/  LDL.LU.64 R18, [R1+0x898] ;  /* 0x0008980001127983 */ /* 0x001ee20000300a00 */
[----:B------:R-:W-:-:S02]  /*197290*/  LOP3.LUT P0, RZ, R11, 0x4, RZ, 0xc0, !PT ;  /* 0x000000040bff7812 */ /* 0x000fc4000780c0ff */
[----:B------:R-:W-:Y:S02]  /*1972a0*/  LOP3.LUT R14, R14, 0xfff7ffff, RZ, 0xc0, !PT ;  /* 0xfff7ffff0e0e7812 */ /* 0x000fe400078ec0ff */
[----:B------:R-:W-:Y:S02]  /*1972b0*/  PRMT R12, R24, 0x7773, RZ ;  /* 0x00007773180c7816 */ /* 0x000fe400000000ff */
[----:B------:R-:W-:Y:S02]  /*1972c0*/  @P6 LOP3.LUT R14, R14, 0x80000, RZ, 0xfc, !PT ;  /* 0x000800000e0e6812 */ /* 0x000fe400078efcff */
[----:B------:R-:W-:Y:S01]  /*1972d0*/  LOP3.LUT P6, RZ, R11, 0x8, RZ, 0xc0, !PT ;  /* 0x000000080bff7812 */ /* 0x000fe200078cc0ff */
        /* <DEDUP_REMOVED lines=8> */
[----:B------:R-:W3:Y:S04]  /*197360*/  LDL.LU R28, [R1+0xfc] ;  /* 0x0000fc00011c7983 */ /* 0x000ee80000300800 */
[----:B------:R-:W3:Y:S01]  /*197370*/  LDL.LU.64 R20, [R1+0x8b0] ;  /* 0x0008b00001147983 */ /* 0x000ee20000300a00 */
[----:B0-----:R-:W-:-:S03]  /*197380*/  PRMT R12, R16, 0x7772, RZ ;  /* 0x00007772100c7816 */ /* 0x001fc600000000ff */
[----:B------:R-:W3:Y:S04]  /*197390*/  LDL.LU.64 R8, [R1+0x8b8] ;  /* 0x0008b80001087983 */ /* 0x000ee80000300a00 */
[----:B--2---:R0:W-:Y:S01]  /*1973a0*/  @P6 STG.E.U8 desc[UR46][R4.64], R12 ;  /* 0x0000000c04006986 */ /* 0x0041e2000c10112e */
[----:B------:R-:W-:-:S03]  /*1973b0*/  LOP3.LUT P6, RZ, R14, 0x40000, RZ, 0xc0, !PT ;  /* 0x000400000eff7812 */ /* 0x000fc600078cc0ff */
[----:B------:R-:W2:Y:S04]  /*1973c0*/  LDL.LU R29, [R1+0xe0] ;  /* 0x0000e000011d7983 */ /* 0x000ea80000300800 */
[----:B------:R-:W2:Y:S01]  /*1973d0*/  LDL.LU.64 R24, [R1+0x8c0] ;  /* 0x0008c00001187983 */ /* 0x000ea20000300a00 */
[----:B0-----:R-:W-:-:S03]  /*1973e0*/  PRMT R12, R16, 0x7773, RZ ;  /* 0x00007773100c7816 */ /* 0x001fc600000000ff */
[----:B------:R-:W2:Y:S04]  /*1973f0*/  LDL.LU.64 R22, [R1+0x8c8] ;  /* 0x0008c80001167983 */ /* 0x000ea80000300a00 */
[----:B----4-:R0:W-:Y:S01]  /*197400*/  @P6 STG.E.U8 desc[UR46][R6.64], R12 ;  /* 0x0000000c06006986 */ /* 0x0101e2000c10112e */
[----:B------:R-:W-:-:S03]  /*197410*/  LOP3.LUT P6, RZ, R14, 0x20000, RZ, 0xc0, !PT ;  /* 0x000200000eff7812 */ /* 0x000fc600078cc0ff */
[----:B------:R-:W4:Y:S04]  /*197420*/  LDL.LU.64 R26, [R1+0x8d0] ;  /* 0x0008d000011a7983 */ /* 0x000f280000300a00 */
[----:B------:R-:W4:Y:S01]  /*197430*/  LDL.LU.64 R2, [R1+0x8d8] ;  /* 0x0008d80001027983 */ /* 0x000f220000300a00 */
[----:B0-----:R-:W-:-:S03]  /*197440*/  PRMT R12, R17, 0x7770, RZ ;  /* 0x00007770110c7816 */ /* 0x001fc600000000ff */
        /* <DEDUP_REMOVED lines=13> */
[----:B------:R-:W-:Y:S02]  /*197520*/  PRMT R12, R17, 0x7773, RZ ;  /* 0x00007773110c7816 */ /* 0x000fe400000000ff */
[----:B------:R-:W-:Y:S02]  /*197530*/  LOP3.LUT P4, RZ, R10, 0x1, RZ, 0xc0, !PT ;  /* 0x000000010aff7812 */ /* 0x000fe4000788c0ff */
[----:B------:R-:W-:-:S02]  /*197540*/  LOP3.LUT P3, RZ, R11, 0x100, RZ, 0xc0, !PT ;  /* 0x000001000bff7812 */ /* 0x000fc4000786c0ff */
[----:B------:R-:W-:Y:S02]  /*197550*/  LOP3.LUT P2, RZ, R11, 0x200, RZ, 0xc0, !PT ;  /* 0x000002000bff7812 */ /* 0x000fe4000784c0ff */
        /* <DEDUP_REMOVED lines=16> */
[----:B------:R0:W-:Y:S02]  /*197660*/  @P2 STG.E.U8 desc[UR46][R2.64], R12 ;  /* 0x0000000c02002986 */ /* 0x0001e4000c10112e */
[----:B0-----:R-:W-:-:S05]  /*197670*/  PRMT R12, R29, 0x7772, RZ ;  /* 0x000077721d0c7816 */ /* 0x001fca00000000ff */
[----:B------:R0:W-:Y:S02]  /*197680*/  @P1 STG.E.U8 desc[UR46][R4.64], R12 ;  /* 0x0000000c04001986 */ /* 0x0001e4000c10112e */
        /* <DEDUP_REMOVED lines=41> */
[----:B------:R-:W-:Y:S01]  /*197920*/  LOP3.LUT P2, RZ, R11, 0x800, RZ, 0xc0, !PT ;  /* 0x000008000bff7812 */ /* 0x000fe2000784c0ff */
[----:B------:R-:W3:Y:S01]  /*197930*/  LDL.LU.64 R20, [R1+0x948] ;  /* 0x0009480001147983 */ /* 0x000ee20000300a00 */
[----:B------:R-:W-:Y:S02]  /*197940*/  LOP3.LUT P1, RZ, R10, 0x8, RZ, 0xc0, !PT ;  /* 0x000000080aff7812 */ /* 0x000fe4000782c0ff */
[----:B------:R-:W-:-:S05]  /*197950*/  PRMT R12, R26, 0x7771, RZ ;  /* 0x000077711a0c7816 */ /* 0x000fca00000000ff */
[----:B------:R-:W-:Y:S02]  /*197960*/  @P6 LOP3.LUT R14, R14, 0x400, RZ, 0xfc, !PT ;  /* 0x000004000e0e6812 */ /* 0x000fe400078efcff */
[----:B------:R-:W-:Y:S02]  /*197970*/  LOP3.LUT P6, RZ, R11, 0x2000, RZ, 0xc0, !PT ;  /* 0x000020000bff7812 */ /* 0x000fe400078cc0ff */
        /* <DEDUP_REMOVED lines=10> */
[----:B------:R0:W-:Y:S04]  /*197a20*/  @P0 STG.E.U8 desc[UR46][R2.64], R12 ;  /* 0x0000000c02000986 */ /* 0x0001e8000c10112e */
[----:B------:R-:W4:Y:S01]  /*197a30*/  LDL.LU.64 R26, [R1+0x960] ;  /* 0x00096000011a7983 */ /* 0x000f220000300a00 */
[----:B0-----:R-:W-:-:S03]  /*197a40*/  PRMT R12, R15, 0x7770, RZ ;  /* 0x000077700f0c7816 */ /* 0x001fc600000000ff */
[----:B------:R-:W4:Y:S04]  /*197a50*/  LDL.LU.64 R2, [R1+0x968] ;  /* 0x0009680001027983 */ /* 0x000f280000300a00 */
[----:B------:R0:W-:Y:S01]  /*197a60*/  @P6 STG.E.U8 desc[UR46][R28.64], R12 ;  /* 0x0000000c1c006986 */ /* 0x0001e2000c10112e */
[----:B------:R-:W-:-:S03]  /*197a70*/  LOP3.LUT P6, RZ, R14, 0x800, RZ, 0xc0, !PT ;  /* 0x000008000eff7812 */ /* 0x000fc600078cc0ff */
[----:B------:R-:W4:Y:S01]  /*197a80*/  LDL.LU R25, [R1+0xd4] ;  /* 0x0000d40001197983 */ /* 0x000f220000300800 */
[----:B0-----:R-:W-:-:S03]  /*197a90*/  PRMT R12, R15, 0x7771, RZ ;  /* 0x000077710f0c7816 */ /* 0x001fc600000000ff */
[----:B------:R-:W4:Y:S06]  /*197aa0*/  LDL.LU.64 R28, [R1+0x970] ;  /* 0x00097000011c7983 */ /* 0x000f2c0000300a00 */
        /* <DEDUP_REMOVED lines=33> */
[----:B----4-:R0:W-:Y:S02]  /*197cc0*/  @P5 STG.E.U8 desc[UR46][R22.64], R12 ;  /* 0x0000000c16005986 */ /* 0x0101e4000c10112e */
        /* <DEDUP_REMOVED lines=9> */
[----:B0-----:R-:W-:-:S05]  /*197d60*/  PRMT R12, R25, 0x7772, RZ ;  /* 0x00007772190c7816 */ /* 0x001fca00000000ff */
[----:B--2---:R0:W-:Y:S04]  /*197d70*/  @P0 STG.E.U8 desc[UR46][R6.64], R12 ;  /* 0x0000000c06000986 */ /* 0x0041e8000c10112e */
[----:B0-----:R-:W2:Y:S04]  /*197d80*/  LDL.LU.64 R6, [R1+0x988] ;  /* 0x0009880001067983 */ /* 0x001ea80000300a00 */
[----:B------:R-:W4:Y:S04]  /*197d90*/  LDL.LU.64 R2, [R1+0x990] ;  /* 0x0009900001027983 */ /* 0x000f280000300a00 */
[----:B------:R-:W3:Y:S04]  /*197da0*/  LDL.LU.64 R22, [R1+0x998] ;  /* 0x0009980001167983 */ /* 0x000ee80000300a00 */
[----:B------:R-:W3:Y:S04]  /*197db0*/  LDL.LU.64 R26, [R1+0x9a0] ;  /* 0x0009a000011a7983 */ /* 0x000ee80000300a00 */
[----:B------:R-:W4:Y:S01]  /*197dc0*/  LDL.LU R24, [R1+0xd8] ;  /* 0x0000d80001187983 */ /* 0x000f220000300800 */
[----:B------:R-:W-:-:S02]  /*197dd0*/  LOP3.LUT P3, RZ, R10, 0x1000, RZ, 0xc0, !PT ;  /* 0x000010000aff7812 */ /* 0x000fc4000786c0ff */
[----:B------:R-:W-:Y:S01]  /*197de0*/  LOP3.LUT P2, RZ, R11, 0x100000, RZ, 0xc0, !PT ;  /* 0x001000000bff7812 */ /* 0x000fe2000784c0ff */
[----:B------:R-:W3:Y:S01]  /*197df0*/  LDL.LU.64 R28, [R1+0x9a8] ;  /* 0x0009a800011c7983 */ /* 0x000ee20000300a00 */
[----:B------:R-:W-:-:S03]  /*197e00*/  PRMT R12, R25, 0x7773, RZ ;  /* 0x00007773190c7816 */ /* 0x000fc600000000ff */
[----:B------:R-:W3:Y:S04]  /*197e10*/  LDL.LU.64 R4, [R1+0x9b0] ;  /* 0x0009b00001047983 */ /* 0x000ee80000300a00 */
[----:B------:R-:W3:Y:S04]  /*197e20*/  LDL.LU R13, [R1+0xdc] ;  /* 0x0000dc00010d7983 */ /* 0x000ee80000300800 */
[----:B--2---:R0:W-:Y:S04]  /*197e30*/  @P3 STG.E.U8 desc[UR46][R6.64], R12 ;  /* 0x0000000c06003986 */ /* 0x0041e8000c10112e */
[----:B0-----:R-:W2:Y:S01]  /*197e40*/  LDL.LU.64 R6, [R1+0x9b8] ;  /* 0x0009b80001067983 */ /* 0x001ea20000300a00 */
[----:B----4-:R-:W-:-:S05]  /*197e50*/  PRMT R12, R24, 0x7770, RZ ;  /* 0x00007770180c7816 */ /* 0x010fca00000000ff */
[----:B------:R0:W-:Y:S04]  /*197e60*/  @P2 STG.E.U8 desc[UR46][R2.64], R12 ;  /* 0x0000000c02002986 */ /* 0x0001e8000c10112e */
[----:B0-----:R-:W4:Y:S01]  /*197e70*/  LDL.LU.64 R2, [R1+0x9c8] ;  /* 0x0009c80001027983 */ /* 0x001f220000300a00 */
[----:B------:R-:W-:Y:S02]  /*197e80*/  LOP3.LUT P6, RZ, R10, 0x40000, RZ, 0xc0, !PT ;  /* 0x000400000aff7812 */ /* 0x000fe400078cc0ff */
[----:B---3--:R-:W-:-:S11]  /*197e90*/  LOP3.LUT R0, R0, 0xefffffff, RZ, 0xc0, !PT ;  /* 0xefffffff00007812 */ /* 0x008fd600078ec0ff */
        /* <DEDUP_REMOVED lines=18> */
[C---:B------:R-:W-:Y:S01]  /*197fc0*/  LOP3.LUT P6, RZ, R11.reuse, 0x800000, RZ, 0xc0, !PT ;  /* 0x008000000bff7812 */ /* 0x040fe200078cc0ff */
[----:B------:R-:W4:Y:S01]  /*197fd0*/  LDL.LU R8, [R1+0xc0] ;  /* 0x0000c00001087983 */ /* 0x000f220000300800 */
[----:B------:R-:W-:Y:S02]  /*197fe0*/  LOP3.LUT R14, R14, 0xfffffffb, RZ, 0xc0, !PT ;  /* 0xfffffffb0e0e7812 */ /* 0x000fe400078ec0ff */
[C---:B------:R-:W-:Y:S01]  /*197ff0*/  LOP3.LUT P1, RZ, R11.reuse, 0x200000, RZ, 0xc0, !PT ;  /* 0x002000000bff7812 */ /* 0x040fe2000782c0ff */
[----:B------:R-:W4:Y:S01]  /*198000*/  LDL.LU.64 R16, [R1+0x9d8] ;  /* 0x0009d80001107983 */ /* 0x000f220000300a00 */
[----:B------:R-:W-:Y:S02]  /*198010*/  LOP3.LUT P0, RZ, R10, 0x2000, RZ, 0xc0, !PT ;  /* 0x000020000aff7812 */ /* 0x000fe4000780c0ff */
        /* <DEDUP_REMOVED lines=21> */
[----:B------:R-:W4:Y:S01]  /*198170*/  LDL.LU.64 R28, [R1+0xa08] ;  /* 0x000a0800011c7983 */ /* 0x000f220000300a00 */
[----:B0-----:R-:W-:-:S03]  /*198180*/  PRMT R12, R13, 0x7771, RZ ;  /* 0x000077710d0c7816 */ /* 0x001fc600000000ff */
[----:B------:R-:W4:Y:S06]  /*198190*/  LDL.LU.64 R4, [R1+0xa10] ;  /* 0x000a100001047983 */ /* 0x000f2c0000300a00 */
[----:B--2---:R0:W-:Y:S01]  /*1981a0*/  @P6 STG.E.U8 desc[UR46][R6.64], R12 ;  /* 0x0000000c06006986 */ /* 0x0041e2000c10112e */
[C---:B------:R-:W-:Y:S02]  /*1981b0*/  LOP3.LUT P6, RZ, R14.reuse, 0x2, RZ, 0xc0, !PT ;  /* 0x000000020eff7812 */ /* 0x040fe400078cc0ff */
[----:B0-----:R-:W-:Y:S01]  /*1981c0*/  PRMT R12, R13, 0x7772, RZ ;  /* 0x000077720d0c7816 */ /* 0x001fe200000000ff */
[----:B------:R-:W2:Y:S10]  /*1981d0*/  LDL.LU.64 R6, [R1+0xa18] ;  /* 0x000a180001067983 */ /* 0x000eb40000300a00 */
[----:B---3--:R0:W-:Y:S04]  /*1981e0*/  @P6 STG.E.U8 desc[UR46][R2.64], R12 ;  /* 0x0000000c02006986 */ /* 0x0081e8000c10112e */
[----:B0-----:R-:W3:Y:S01]  /*1981f0*/  LDL.LU.64 R2, [R1+0x5038] ;  /* 0x0050380001027983 */ /* 0x001ee20000300a00 */
[----:B------:R-:W-:-:S03]  /*198200*/  LOP3.LUT P6, RZ, R14, 0x1, RZ, 0xc0, !PT ;  /* 0x000000010eff7812 */ /* 0x000fc600078cc0ff */
[----:B------:R-:W2:Y:S01]  /*198210*/  LDL.LU.64 R14, [R1+0x9d0] ;  /* 0x0009d000010e7983 */ /* 0x000ea20000300a00 */
[----:B------:R-:W-:Y:S02]  /*198220*/  PRMT R12, R13, 0x7773, RZ ;  /* 0x000077730d0c7816 */ /* 0x000fe400000000ff */
[----:B------:R-:W-:-:S07]  /*198230*/  LOP3.LUT P5, RZ, R11, 0x4000000, RZ, 0xc0, !PT ;  /* 0x040000000bff7812 */ /* 0x000fce00078ac0ff */
[----:B---3--:R0:W-:Y:S04]  /*198240*/  @P6 STG.E.U8 desc[UR46][R2.64], R12 ;  /* 0x0000000c02006986 */ /* 0x0081e8000c10112e */
[----:B0-----:R-:W3:Y:S01]  /*198250*/  LDL.LU.64 R2, [R1+0x5030] ;  /* 0x0050300001027983 */ /* 0x001ee20000300a00 */
[----:B------:R-:W-:Y:S02]  /*198260*/  LOP3.LUT P6, RZ, R0, 0x80000000, RZ, 0xc0, !PT ;  /* 0x8000000000ff7812 */ /* 0x000fe400078cc0ff */
[----:B----4-:R-:W-:-:S11]  /*198270*/  PRMT R12, R8, 0x7770, RZ ;  /* 0x00007770080c7816 */ /* 0x010fd600000000ff */
        /* <DEDUP_REMOVED lines=12> */
[----:B------:R-:W-:Y:S02]  /*198340*/  LOP3.LUT P2, RZ, R10, 0x100000, RZ, 0xc0, !PT ;  /* 0x001000000aff7812 */ /* 0x000fe4000784c0ff */
        /* <DEDUP_REMOVED lines=16> */
[----:B0-----:R-:W4:Y:S01]  /*198450*/  LDL.LU.64 R6, [R1+0xa28] ;  /* 0x000a280001067983 */ /* 0x001f220000300a00 */
[----:B------:R-:W-:-:S02]  /*198460*/  LOP3.LUT P3, RZ, R10, 0x200000, RZ, 0xc0, !PT ;  /* 0x002000000aff7812 */ /* 0x000fc4000786c0ff */
[----:B------:R-:W-:Y:S01]  /*198470*/  LOP3.LUT P2, RZ, R10, 0x400000, RZ, 0xc0, !PT ;  /* 0x004000000aff7812 */ /* 0x000fe2000784c0ff */
[----:B------:R-:W2:Y:S01]  /*198480*/  LDL.LU.64 R28, [R1+0xa30] ;  /* 0x000a3000011c7983 */ /* 0x000ea20000300a00 */
[C---:B------:R-:W-:Y:S02]  /*198490*/  LOP3.LUT P1, RZ, R11.reuse, 0x40000000, RZ, 0xc0, !PT ;  /* 0x400000000bff7812 */ /* 0x040fe4000782c0ff */
[----:B------:R-:W-:Y:S01]  /*1984a0*/  LOP3.LUT P0, RZ, R11, 0x80000000, RZ, 0xc0, !PT ;  /* 0x800000000bff7812 */ /* 0x000fe2000780c0ff */
[----:B------:R-:W2:Y:S01]  /*1984b0*/  LDL.LU.64 R22, [R1+0xa38] ;  /* 0x000a380001167983 */ /* 0x000ea20000300a00 */
[----:B------:R-:W-:-:S03]  /*1984c0*/  PRMT R11, R9, 0x7772, RZ ;  /* 0x00007772090b7816 */ /* 0x000fc600000000ff */
        /* <DEDUP_REMOVED lines=32> */
[----:B------:R-:W-:-:S11]  /*1986d0*/  LOP3.LUT R0, R0, 0xfbffffff, RZ, 0xc0, !PT ;  /* 0xfbffffff00007812 */ /* 0x000fd600078ec0ff */
[----:B------:R-:W-:Y:S02]  /*1986e0*/  @P6 LOP3.LUT R0, R0, 0x4000000, RZ, 0xfc, !PT ;  /* 0x0400000000006812 */ /* 0x000fe400078efcff */
[----:B------:R-:W-:Y:S02]  /*1986f0*/  LOP3.LUT P6, RZ, R10, 0x1000000, RZ, 0xc0, !PT ;  /* 0x010000000aff7812 */ /* 0x000fe400078cc0ff */
[----:B------:R-:W-:Y:S02]  /*198700*/  PRMT R11, R24, 0x7770, RZ ;  /* 0x00007770180b7816 */ /* 0x000fe400000000ff */
[----:B------:R-:W-:-:S03]  /*198710*/  LOP3.LUT R0, R0, 0xf7ffffff, RZ, 0xc0, !PT ;  /* 0xf7ffffff00007812 */ /* 0x000fc600078ec0ff */
[----:B------:R0:W-:Y:S06]  /*198720*/  @P1 STG.E.U8 desc[UR46][R28.64], R11 ;  /* 0x0000000b1c001986 */ /* 0x0001ec000c10112e */
[----:B------:R-:W-:Y:S02]  /*198730*/  @P6 LOP3.LUT R0, R0, 0x8000000, RZ, 0xfc, !PT ;  /* 0x0800000000006812 */ /* 0x000fe400078efcff */
[----:B------:R-:W-:Y:S02]  /*198740*/  LOP3.LUT P6, RZ, R10, 0x800000, RZ, 0xc0, !PT ;  /* 0x008000000aff7812 */ /* 0x000fe400078cc0ff */
[C---:B0-----:R-:W-:Y:S01]  /*198750*/  PRMT R11, R24.reuse, 0x7771, RZ ;  /* 0x00007771180b7816 */ /* 0x041fe200000000ff */
[----:B------:R-:W2:Y:S04]  /*198760*/  LDL.LU R28, [R1+0xb4] ;  /* 0x0000b400011c7983 */ /* 0x000ea80000300800 */
[----:B------:R-:W2:Y:S04]  /*198770*/  LDL.LU.64 R12, [R1+0xa70] ;  /* 0x000a7000010c7983 */ /* 0x000ea80000300a00 */
[----:B------:R-:W2:Y:S04]  /*198780*/  LDL.LU.64 R14, [R1+0xa78] ;  /* 0x000a7800010e7983 */ /* 0x000ea80000300a00 */
[----:B------:R-:W2:Y:S04]  /*198790*/  LDL.LU R29, [R1+0xb8] ;  /* 0x0000b800011d7983 */ /* 0x000ea80000300800 */
[----:B------:R0:W-:Y:S04]  /*1987a0*/  @P0 STG.E.U8 desc[UR46][R22.64], R11 ;  /* 0x0000000b16000986 */ /* 0x0001e8000c10112e */
[----:B------:R-:W2:Y:S04]  /*1987b0*/  LDL.LU.64 R16, [R1+0xa80] ;  /* 0x000a800001107983 */ /* 0x000ea80000300a00 */
[----:B------:R-:W2:Y:S04]  /*1987c0*/  LDL.LU.64 R18, [R1+0xa88] ;  /* 0x000a880001127983 */ /* 0x000ea80000300a00 */
[----:B------:R-:W2:Y:S01]  /*1987d0*/  LDL.LU.64 R20, [R1+0xa90] ;  /* 0x000a900001147983 */ /* 0x000ea20000300a00 */
[----:B0-----:R-:W-:-:S03]  /*1987e0*/  PRMT R11, R24, 0x7772, RZ ;  /* 0x00007772180b7816 */ /* 0x001fc600000000ff */
        /* <DEDUP_REMOVED lines=8> */
[----:B------:R-:W3:Y:S04]  /*198870*/  LDL.LU.64 R4, [R1+0xaa8] ;  /* 0x000aa80001047983 */ /* 0x000ee80000300a00 */
[----:B------:R-:W3:Y:S06]  /*198880*/  LDL.LU R24, [R1+0xbc] ;  /* 0x0000bc0001187983 */ /* 0x000eec0000300800 */
        /* <DEDUP_REMOVED lines=14> */
[----:B------:R-:W-:Y:S02]  /*198970*/  LOP3.LUT P3, RZ, R2, 0x20, RZ, 0xc0, !PT ;  /* 0x0000002002ff7812 */ /* 0x000fe4000786c0ff */
[C---:B------:R-:W-:Y:S02]  /*198980*/  LOP3.LUT P2, RZ, R10.reuse, 0x20000000, RZ, 0xc0, !PT ;  /* 0x200000000aff7812 */ /* 0x040fe4000784c0ff */
[----:B------:R-:W-:Y:S02]  /*198990*/  LOP3.LUT P1, RZ, R10, 0x40000000, RZ, 0xc0, !PT ;  /* 0x400000000aff7812 */ /* 0x000fe4000782c0ff */
[----:B------:R-:W-:Y:S01]  /*1989a0*/  LOP3.LUT P0, RZ, R2, 0x40, RZ, 0xc0, !PT ;  /* 0x0000004002ff7812 */ /* 0x000fe2000780c0ff */
[----:B--2---:R0:W-:Y:S01]  /*1989b0*/  @P6 STG.E.U8 desc[UR46][R8.64], R11 ;  /* 0x0000000b08006986 */ /* 0x0041e2000c10112e */
[----:B------:R-:W-:-:S03]  /*1989c0*/  LOP3.LUT P6, RZ, R0, 0x400000, RZ, 0xc0, !PT ;  /* 0x0040000000ff7812 */ /* 0x000fc600078cc0ff */
[----:B0-----:R-:W2:Y:S01]  /*1989d0*/  LDL.LU.64 R8, [R1+0x5010] ;  /* 0x0050100001087983 */ /* 0x001ea20000300a00 */
[----:B------:R-:W-:-:S09]  /*1989e0*/  PRMT R11, R28, 0x7770, RZ ;  /* 0x000077701c0b7816 */ /* 0x000fd200000000ff */
        /* <DEDUP_REMOVED lines=18> */
[----:B------:R-:W3:Y:S04]  /*198b10*/  LDL.LU.64 R4, [R1+0xab8] ;  /* 0x000ab80001047983 */ /* 0x000ee80000300a00 */
[----:B----4-:R0:W-:Y:S04]  /*198b20*/  @P0 STG.E.U8 desc[UR46][R6.64], R11 ;  /* 0x0000000b06000986 */ /* 0x0101e8000c10112e */
[----:B0-----:R-:W4:Y:S01]  /*198b30*/  LDL.LU.64 R6, [R1+0xac0] ;  /* 0x000ac00001067983 */ /* 0x001f220000300a00 */
[----:B------:R-:W-:-:S02]  /*198b40*/  LOP3.LUT P6, RZ, R2, 0x2000, RZ, 0xc0, !PT ;  /* 0x0000200002ff7812 */ /* 0x000fc400078cc0ff */
[----:B------:R-:W-:Y:S02]  /*198b50*/  LOP3.LUT R0, R0, 0xffffefff, RZ, 0xc0, !PT ;  /* 0xffffefff00007812 */ /* 0x000fe400078ec0ff */
[----:B------:R-:W-:Y:S02]  /*198b60*/  LOP3.LUT P3, RZ, R2, 0x80, RZ, 0xc0, !PT ;  /* 0x0000008002ff7812 */ /* 0x000fe4000786c0ff */
[----:B------:R-:W-:Y:S01]  /*198b70*/  LOP3.LUT P0, RZ, R10, 0x80000000, RZ, 0xc0, !PT ;  /* 0x800000000aff7812 */ /* 0x000fe2000780c0ff */
[----:B------:R-:W4:Y:S06]  /*198b80*/  LDL.LU.64 R28, [R1+0xac8] ;  /* 0x000ac800011c7983 */ /* 0x000f2c0000300a00 */
[----:B------:R-:W-:-:S02]  /*198b90*/  @P6 LOP3.LUT R0, R0, 0x1000, RZ, 0xfc, !PT ;  /* 0x0000100000006812 */ /* 0x000fc400078efcff */
[----:B------:R-:W-:Y:S02]  /*198ba0*/  LOP3.LUT P6, RZ, R2, 0x1000, RZ, 0xc0, !PT ;  /* 0x0000100002ff7812 */ /* 0x000fe400078cc0ff */
[----:B------:R-:W-:Y:S01]  /*198bb0*/  PRMT R10, R24, 0x7771, RZ ;  /* 0x00007771180a7816 */ /* 0x000fe200000000ff */
[----:B------:R-:W4:Y:S01]  /*198bc0*/  LDL.LU.64 R22, [R1+0xad0] ;  /* 0x000ad00001167983 */ /* 0x000f220000300a00 */
[----:B------:R-:W-:-:S03]  /*198bd0*/  LOP3.LUT R0, R0, 0xffffdfff, RZ, 0xc0, !PT ;  /* 0xffffdfff00007812 */ /* 0x000fc600078ec0ff */
[----:B------:R-:W4:Y:S04]  /*198be0*/  LDL.LU.64 R26, [R1+0xad8] ;  /* 0x000ad800011a7983 */ /* 0x000f280000300a00 */
[----:B------:R-:W4:Y:S02]  /*198bf0*/  LDL.LU R12, [R1+0xa0] ;  /* 0x0000a000010c7983 */ /* 0x000f240000300800 */
[----:B------:R-:W-:-:S04]  /*198c00*/  @P6 LOP3.LUT R0, R0, 0x2000, RZ, 0xfc, !PT ;  /* 0x0000200000006812 */ /* 0x000fc800078efcff */
[----:B------:R-:W-:Y:S02]  /*198c10*/  LOP3.LUT R0, R0, 0xffffbfff, RZ, 0xc0, !PT ;  /* 0xffffbfff00007812 */ /* 0x000fe400078ec0ff */
        /* <DEDUP_REMOVED lines=18> */
[C---:B------:R-:W-:Y:S01]  /*198d40*/  LOP3.LUT P6, RZ, R2.reuse, 0x200, RZ, 0xc0, !PT ;  /* 0x0000020002ff7812 */ /* 0x040fe200078cc0ff */
[----:B---3--:R0:W-:Y:S01]  /*198d50*/  @P3 STG.E.U8 desc[UR46][R4.64], R10 ;  /* 0x0000000a04003986 */ /* 0x0081e2000c10112e */
[----:B------:R-:W-:Y:S02]  /*198d60*/  LOP3.LUT P3, RZ, R2, 0x4000, RZ, 0xc0, !PT ;  /* 0x0000400002ff7812 */ /* 0x000fe4000786c0ff */
[----:B0-----:R-:W-:Y:S01]  /*198d70*/  PRMT R10, R24, 0x7772, RZ ;  /* 0x00007772180a7816 */ /* 0x001fe200000000ff */
[----:B------:R-:W2:Y:S04]  /*198d80*/  LDL.LU.64 R4, [R1+0xae0] ;  /* 0x000ae00001047983 */ /* 0x000ea80000300a00 */
[----:B------:R-:W3:Y:S04]  /*198d90*/  LDL.LU R13, [R1+0xa4] ;  /* 0x0000a400010d7983 */ /* 0x000ee80000300800 */
[----:B----4-:R0:W-:Y:S01]  /*198da0*/  @P0 STG.E.U8 desc[UR46][R6.64], R10 ;  /* 0x0000000a06000986 */ /* 0x0101e2000c10112e */
[----:B------:R-:W-:-:S03]  /*198db0*/  LOP3.LUT P0, RZ, R2, 0x8000, RZ, 0xc0, !PT ;  /* 0x0000800002ff7812 */ /* 0x000fc6000780c0ff */
[----:B0-----:R-:W4:Y:S04]  /*198dc0*/  LDL.LU.64 R6, [R1+0xae8] ;  /* 0x000ae80001067983 */ /* 0x001f280000300a00 */
[----:B------:R0:W-:Y:S04]  /*198dd0*/  STL.64 [R1+0x4ff8], R2 ;  /* 0x004ff80201007387 */ /* 0x0001e80000100a00 */
[----:B0-----:R-:W2:Y:S04]  /*198de0*/  LDL.LU.64 R2, [R1+0xb00] ;  /* 0x000b000001027983 */ /* 0x001ea80000300a00 */
[----:B--2---:R0:W-:Y:S04]  /*198df0*/  STL.64 [R1+0x5000], R2 ;  /* 0x0050000201007387 */ /* 0x0041e80000100a00 */
[----:B0-----:R-:W2:Y:S01]  /*198e00*/  LDL.LU.64 R2, [R1+0xaf8] ;  /* 0x000af80001027983 */ /* 0x001ea20000300a00 */
[----:B------:R-:W-:-:S02]  /*198e10*/  LOP3.LUT P1, RZ, R9, 0x1, RZ, 0xc0, !PT ;  /* 0x0000000109ff7812 */ /* 0x000fc4000782c0ff */
[----:B------:R-:W-:-:S11]  /*198e20*/  PRMT R10, R24, 0x7773, RZ ;  /* 0x00007773180a7816 */ /* 0x000fd600000000ff */
[----:B------:R0:W-:Y:S02]  /*198e30*/  @P1 STG.E.U8 desc[UR46][R28.64], R10 ;  /* 0x0000000a1c001986 */ /* 0x0001e4000c10112e */
[----:B0-----:R-:W-:-:S05]  /*198e40*/  PRMT R10, R12, 0x7770, RZ ;  /* 0x000077700c0a7816 */ /* 0x001fca00000000ff */
[----:B------:R0:W-:Y:S02]  /*198e50*/  @P2 STG.E.U8 desc[UR46][R22.64], R10 ;  /* 0x0000000a16002986 */ /* 0x0001e4000c10112e */
[----:B0-----:R-:W-:Y:S02]  /*198e60*/  PRMT R10, R12, 0x7771, RZ ;  /* 0x000077710c0a7816 */ /* 0x001fe400000000ff */
[----:B--2---:R0:W-:Y:S04]  /*198e70*/  STL.64 [R1+0x5008], R2 ;  /* 0x0050080201007387 */ /* 0x0041e80000100a00 */
[----:B0-----:R-:W2:Y:S04]  /*198e80*/  LDL.LU.64 R2, [R1+0xaf0] ;  /* 0x000af00001027983 */ /* 0x001ea80000300a00 */
[----:B------:R0:W-:Y:S01]  /*198e90*/  @P6 STG.E.U8 desc[UR46][R26.64], R10 ;  /* 0x0000000a1a006986 */ /* 0x0001e2000c10112e */
[----:B------:R-:W-:-:S03]  /*198ea0*/  LOP3.LUT P6, RZ, R0, 0x80000, RZ, 0xc0, !PT ;  /* 0x0008000000ff7812 */ /* 0x000fc600078cc0ff */
[----:B------:R-:W2:Y:S04]  /*198eb0*/  LDL.LU.64 R14, [R1+0xb08] ;  /* 0x000b0800010e7983 */ /* 0x000ea80000300a00 */
[----:B------:R-:W2:Y:S04]  /*198ec0*/  LDL.LU R28, [R1+0xa8] ;  /* 0x0000a800011c7983 */ /* 0x000ea80000300800 */
[----:B------:R-:W2:Y:S04]  /*198ed0*/  LDL.LU.64 R16, [R1+0xb10] ;  /* 0x000b100001107983 */ /* 0x000ea80000300a00 */
[----:B------:R-:W2:Y:S04]  /*198ee0*/  LDL.LU.64 R18, [R1+0xb18] ;  /* 0x000b180001127983 */ /* 0x000ea80000300a00 */
[----:B------:R-:W2:Y:S04]  /*198ef0*/  LDL.LU R29, [R1+0xac] ;  /* 0x0000ac00011d7983 */ /* 0x000ea80000300800 */
        /* <DEDUP_REMOVED lines=9> */
[----:B----4-:R3:W-:Y:S01]  /*198f90*/  @P6 STG.E.U8 desc[UR46][R6.64], R10 ;  /* 0x0000000a06006986 */ /* 0x0107e2000c10112e */
[----:B------:R-:W-:-:S02]  /*198fa0*/  LOP3.LUT P6, RZ, R0, 0x20000, RZ, 0xc0, !PT ;  /* 0x0002000000ff7812 */ /* 0x000fc400078cc0ff */
[----:B---3--:R-:W-:Y:S01]  /*198fb0*/  PRMT R10, R13, 0x7770, RZ ;  /* 0x000077700d0a7816 */ /* 0x008fe200000000ff */
[----:B------:R-:W3:Y:S10]  /*198fc0*/  LDL.LU.64 R6, [R1+0xb48] ;  /* 0x000b480001067983 */ /* 0x000ef40000300a00 */
        /* <DEDUP_REMOVED lines=10> */
[----:B------:R-:W-:-:S05]  /*199070*/  LOP3.LUT P1, RZ, R9, 0x80, RZ, 0xc0, !PT ;  /* 0x0000008009ff7812 */ /* 0x000fca000782c0ff */
[----:B--2---:R0:W-:Y:S04]  /*199080*/  @P6 STG.E.U8 desc[UR46][R2.64], R10 ;  /* 0x0000000a02006986 */ /* 0x0041e8000c10112e */
[----:B0-----:R-:W2:Y:S01]  /*199090*/  LDL.LU.64 R2, [R1+0x4ff8] ;  /* 0x004ff80001027983 */ /* 0x001ea20000300a00 */
[----:B------:R-:W-:Y:S02]  /*1990a0*/  LOP3.LUT P6, RZ, R0, 0x4000, RZ, 0xc0, !PT ;  /* 0x0000400000ff7812 */ /* 0x000fe400078cc0ff */
[----:B------:R-:W-:-:S11]  /*1990b0*/  PRMT R10, R13, 0x7773, RZ ;  /* 0x000077730d0a7816 */ /* 0x000fd600000000ff */
[----:B------:R0:W-:Y:S01]  /*1990c0*/  @P6 STG.E.U8 desc[UR46][R14.64], R10 ;  /* 0x0000000a0e006986 */ /* 0x0001e2000c10112e */
[----:B------:R-:W-:Y:S02]  /*1990d0*/  LOP3.LUT P6, RZ, R0, 0x2000, RZ, 0xc0, !PT ;  /* 0x0000200000ff7812 */ /* 0x000fe400078cc0ff */
[----:B0-----:R-:W-:Y:S01]  /*1990e0*/  PRMT R10, R28, 0x7770, RZ ;  /* 0x000077701c0a7816 */ /* 0x001fe200000000ff */
[----:B------:R-:W4:Y:S10]  /*1990f0*/  LDL.LU.64 R14, [R1+0xb50] ;  /* 0x000b5000010e7983 */ /* 0x000f340000300a00 */
[----:B------:R0:W-:Y:S01]  /*199100*/  @P6 STG.E.U8 desc[UR46][R16.64], R10 ;  /* 0x0000000a10006986 */ /* 0x0001e2000c10112e */
[----:B------:R-:W-:-:S02]  /*199110*/  LOP3.LUT P6, RZ, R0, 0x1000, RZ, 0xc0, !PT ;  /* 0x0000100000ff7812 */ /* 0x000fc400078cc0ff */
[----:B0-----:R-:W-:-:S11]  /*199120*/  PRMT R10, R28, 0x7771, RZ ;  /* 0x000077711c0a7816 */ /* 0x001fd600000000ff */
[----:B------:R0:W-:Y:S02]  /*199130*/  @P6 STG.E.U8 desc[UR46][R18.64], R10 ;  /* 0x0000000a12006986 */ /* 0x0001e4000c10112e */
[----:B0-----:R-:W-:-:S05]  /*199140*/  PRMT R10, R28, 0x7772, RZ ;  /* 0x000077721c0a7816 */ /* 0x001fca00000000ff */
[----:B------:R0:W-:Y:S02]  /*199150*/  @P5 STG.E.U8 desc[UR46][R20.64], R10 ;  /* 0x0000000a14005986 */ /* 0x0001e4000c10112e */
[----:B0-----:R-:W-:Y:S02]  /*199160*/  PRMT R10, R28, 0x7773, RZ ;  /* 0x000077731c0a7816 */ /* 0x001fe400000000ff */
[----:B------:R-:W4:Y:S04]  /*199170*/  LDL.LU.64 R20, [R1+0xb58] ;  /* 0x000b580001147983 */ /* 0x000f280000300a00 */
[----:B------:R0:W-:Y:S02]  /*199180*/  @P4 STG.E.U8 desc[UR46][R24.64], R10 ;  /* 0x0000000a18004986 */ /* 0x0001e4000c10112e */
[----:B0-----:R-:W-:-:S05]  /*199190*/  PRMT R10, R29, 0x7770, RZ ;  /* 0x000077701d0a7816 */ /* 0x001fca00000000ff */
[----:B------:R0:W-:Y:S02]  /*1991a0*/  @P3 STG.E.U8 desc[UR46][R22.64], R10 ;  /* 0x0000000a16003986 */ /* 0x0001e4000c10112e */
[----:B0-----:R-:W-:-:S05]  /*1991b0*/  PRMT R10, R29, 0x7771, RZ ;  /* 0x000077711d0a7816 */ /* 0x001fca00000000ff */
[----:B------:R0:W-:Y:S02]  /*1991c0*/  @P0 STG.E.U8 desc[UR46][R26.64], R10 ;  /* 0x0000000a1a000986 */ /* 0x0001e4000c10112e */
[----:B0-----:R-:W-:-:S05]  /*1991d0*/  PRMT R10, R29, 0x7772, RZ ;  /* 0x000077721d0a7816 */ /* 0x001fca00000000ff */
[----:B------:R0:W-:Y:S04]  /*1991e0*/  @P1 STG.E.U8 desc[UR46][R4.64], R10 ;  /* 0x0000000a04001986 */ /* 0x0001e8000c10112e */
[----:B0-----:R-:W4:Y:S04]  /*1991f0*/  LDL.LU.64 R4, [R1+0xb60] ;  /* 0x000b600001047983 */ /* 0x001f280000300a00 */
[----:B------:R-:W4:Y:S01]  /*199200*/  LDL.LU R17, [R1+0x90] ;  /* 0x0000900001117983 */ /* 0x000f220000300800 */
[----:B------:R-:W-:-:S03]  /*199210*/  PRMT R10, R29, 0x7773, RZ ;  /* 0x000077731d0a7816 */ /* 0x000fc600000000ff */
[----:B------:R-:W4:Y:S01]  /*199220*/  LDL.LU.64 R28, [R1+0xb68] ;  /* 0x000b6800011c7983 */ /* 0x000f220000300a00 */
[----:B------:R-:W-:Y:S02]  /*199230*/  LOP3.LUT R0, R0, 0xffffffdf, RZ, 0xc0, !PT ;  /* 0xffffffdf00007812 */ /* 0x000fe400078ec0ff */
[C---:B------:R-:W-:Y:S01]  /*199240*/  LOP3.LUT P2, RZ, R9.reuse, 0x100, RZ, 0xc0, !PT ;  /* 0x0000010009ff7812 */ /* 0x040fe2000784c0ff */
[----:B------:R-:W4:Y:S04]  /*199250*/  LDL.LU.64 R22, [R1+0xb70] ;  /* 0x000b700001167983 */ /* 0x000f280000300a00 */
[----:B------:R-:W4:Y:S08]  /*199260*/  LDL.LU.64 R18, [R1+0xb78] ;  /* 0x000b780001127983 */ /* 0x000f300000300a00 */
[----:B---3--:R0:W-:Y:S04]  /*199270*/  @P2 STG.E.U8 desc[UR46][R6.64], R10 ;  /* 0x0000000a06002986 */ /* 0x0081e8000c10112e */
[----:B0-----:R-:W3:Y:S04]  /*199280*/  LDL.LU.64 R6, [R1+0xb80] ;  /* 0x000b800001067983 */ /* 0x001ee80000300a00 */
[----:B------:R-:W3:Y:S04]  /*199290*/  LDL.LU R25, [R1+0x94] ;  /* 0x0000940001197983 */ /* 0x000ee80000300800 */
[----:B------:R-:W3:Y:S01]  /*1992a0*/  LDL.LU.64 R26, [R1+0xb88] ;  /* 0x000b8800011a7983 */ /* 0x000ee20000300a00 */
[----:B------:R-:W-:-:S02]  /*1992b0*/  LOP3.LUT P5, RZ, R9, 0x200, RZ, 0xc0, !PT ;  /* 0x0000020009ff7812 */ /* 0x000fc400078ac0ff */
[----:B------:R-:W-:Y:S01]  /*1992c0*/  LOP3.LUT P3, RZ, R9, 0x400, RZ, 0xc0, !PT ;  /* 0x0000040009ff7812 */ /* 0x000fe2000786c0ff */
[----:B------:R-:W3:Y:S01]  /*1992d0*/  LDL.LU R24, [R1+0x98] ;  /* 0x0000980001187983 */ /* 0x000ee20000300800 */
        /* <DEDUP_REMOVED lines=16> */
[----:B------:R-:W-:Y:S02]  /*1993e0*/  LOP3.LUT R0, R0, 0xfffffbff, RZ, 0xc0, !PT ;  /* 0xfffffbff00007812 */ /* 0x000fe400078ec0ff */
[----:B------:R-:W-:-:S09]  /*1993f0*/  LOP3.LUT P1, RZ, R2, 0x20000, RZ, 0xc0, !PT ;  /* 0x0002000002ff7812 */ /* 0x000fd2000782c0ff */
[----:B------:R-:W-:Y:S02]  /*199400*/  @P4 LOP3.LUT R0, R0, 0x400, RZ, 0xfc, !PT ;  /* 0x0000040000004812 */ /* 0x000fe400078efcff */
[----:B------:R-:W-:Y:S02]  /*199410*/  LOP3.LUT P4, RZ, R9, 0x800, RZ, 0xc0, !PT ;  /* 0x0000080009ff7812 */ /* 0x000fe4000788c0ff */
[----:B----4-:R-:W-:-:S05]  /*199420*/  PRMT R9, R17, 0x7770, RZ ;  /* 0x0000777011097816 */ /* 0x010fca00000000ff */
[----:B------:R0:W-:Y:S02]  /*199430*/  @P0 STG.E.U8 desc[UR46][R14.64], R9 ;  /* 0x000000090e000986 */ /* 0x0001e4000c10112e */
[----:B0-----:R-:W-:-:S05]  /*199440*/  PRMT R9, R17, 0x7771, RZ ;  /* 0x0000777111097816 */ /* 0x001fca00000000ff */
[----:B------:R0:W-:Y:S04]  /*199450*/  @P1 STG.E.U8 desc[UR46][R20.64], R9 ;  /* 0x0000000914001986 */ /* 0x0001e8000c10112e */
[----:B0-----:R-:W2:Y:S01]  /*199460*/  LDL.LU.64 R20, [R1+0xb90] ;  /* 0x000b900001147983 */ /* 0x001ea20000300a00 */
[----:B------:R-:W-:-:S05]  /*199470*/  PRMT R9, R17, 0x7772, RZ ;  /* 0x0000777211097816 */ /* 0x000fca00000000ff */
[----:B------:R0:W-:Y:S04]  /*199480*/  @P5 STG.E.U8 desc[UR46][R4.64], R9 ;  /* 0x0000000904005986 */ /* 0x0001e8000c10112e */
[----:B0-----:R-:W4:Y:S01]  /*199490*/  LDL.LU.64 R4, [R1+0xb98] ;  /* 0x000b980001047983 */ /* 0x001f220000300a00 */
[----:B------:R-:W-:-:S05]  /*1994a0*/  PRMT R9, R17, 0x7773, RZ ;  /* 0x0000777311097816 */ /* 0x000fca00000000ff */
[----:B------:R0:W-:Y:S04]  /*1994b0*/  @P3 STG.E.U8 desc[UR46][R28.64], R9 ;  /* 0x000000091c003986 */ /* 0x0001e8000c10112e */
[----:B0-----:R-:W4:Y:S01]  /*1994c0*/  LDL.LU.64 R28, [R1+0xba0] ;  /* 0x000ba000011c7983 */ /* 0x001f220000300a00 */
[----:B------:R-:W-:Y:S02]  /*1994d0*/  LOP3.LUT P2, RZ, R2, 0x40000, RZ, 0xc0, !PT ;  /* 0x0004000002ff7812 */ /* 0x000fe4000784c0ff */
[----:B------:R-:W-:Y:S02]  /*1994e0*/  LOP3.LUT R0, R0, 0xfffff7ff, RZ, 0xc0, !PT ;  /* 0xfffff7ff00007812 */ /* 0x000fe400078ec0ff */
[----:B---3--:R-:W-:Y:S02]  /*1994f0*/  PRMT R9, R25, 0x7770, RZ ;  /* 0x0000777019097816 */ /* 0x008fe400000000ff */
[----:B------:R-:W-:-:S02]  /*199500*/  @P4 LOP3.LUT R0, R0, 0x800, RZ, 0xfc, !PT ;  /* 0x0000080000004812 */ /* 0x000fc400078efcff */
[----:B------:R-:W-:-:S05]  /*199510*/  LOP3.LUT P4, RZ, R2, 0x80000, RZ, 0xc0, !PT ;  /* 0x0008000002ff7812 */ /* 0x000fca000788c0ff */
[----:B------:R0:W-:Y:S02]  /*199520*/  @P2 STG.E.U8 desc[UR46][R22.64], R9 ;  /* 0x0000000916002986 */ /* 0x0001e4000c10112e */
[----:B0-----:R-:W-:Y:S02]  /*199530*/  PRMT R9, R25, 0x7771, RZ ;  /* 0x0000777119097816 */ /* 0x001fe400000000ff */
[----:B------:R-:W3:Y:S04]  /*199540*/  LDL.LU.64 R22, [R1+0xba8] ;  /* 0x000ba80001167983 */ /* 0x000ee80000300a00 */
[----:B------:R-:W3:Y:S04]  /*199550*/  LDL.LU R11, [R1+0x9c] ;  /* 0x00009c00010b7983 */ /* 0x000ee80000300800 */
[----:B------:R-:W3:Y:S04]  /*199560*/  LDL.LU.64 R14, [R1+0xbb0] ;  /* 0x000bb000010e7983 */ /* 0x000ee80000300a00 */
[----:B------:R0:W-:Y:S01]  /*199570*/  @P4 STG.E.U8 desc[UR46][R18.64], R9 ;  /* 0x0000000912004986 */ /* 0x0001e2000c10112e */
[----:B------:R-:W-:-:S02]  /*199580*/  LOP3.LUT P4, RZ, R0, 0x800, RZ, 0xc0, !PT ;  /* 0x0000080000ff7812 */ /* 0x000fc4000788c0ff */
[----:B0-----:R-:W-:-:S11]  /*199590*/  PRMT R9, R25, 0x7772, RZ ;  /* 0x0000777219097816 */ /* 0x001fd600000000ff */
[----:B------:R0:W-:Y:S01]  /*1995a0*/  @P4 STG.E.U8 desc[UR46][R6.64], R9 ;  /* 0x0000000906004986 */ /* 0x0001e2000c10112e */
[----:B------:R-:W-:-:S03]  /*1995b0*/  LOP3.LUT P4, RZ, R0, 0x400, RZ, 0xc0, !PT ;  /* 0x0000040000ff7812 */ /* 0x000fc6000788c0ff */
[----:B0-----:R-:W3:Y:S01]  /*1995c0*/  LDL.LU.64 R6, [R1+0xbb8] ;  /* 0x000bb80001067983 */ /* 0x001ee20000300a00 */
[----:B------:R-:W-:-:S03]  /*1995d0*/  PRMT R9, R25, 0x7773, RZ ;  /* 0x0000777319097816 */ /* 0x000fc600000000ff */
[----:B------:R-:W3:Y:S04]  /*1995e0*/  LDL.LU.64 R18, [R1+0xbc0] ;  /* 0x000bc00001127983 */ /* 0x000ee80000300a00 */
[----:B------:R-:W3:Y:S04]  /*1995f0*/  LDL.LU.64 R12, [R1+0xbc8] ;  /* 0x000bc800010c7983 */ /* 0x000ee80000300a00 */
[----:B------:R0:W-:Y:S01]  /*199600*/  @P4 STG.E.U8 desc[UR46][R26.64], R9 ;  /* 0x000000091a004986 */ /* 0x0001e2000c10112e */
[----:B------:R-:W-:-:S03]  /*199610*/  LOP3.LUT P4, RZ, R0, 0x200, RZ, 0xc0, !PT ;  /* 0x0000020000ff7812 */ /* 0x000fc6000788c0ff */
[----:B0-----:R-:W3:Y:S01]  /*199620*/  LDL.LU.64 R26, [R1+0xbd0] ;  /* 0x000bd000011a7983 */ /* 0x001ee20000300a00 */
[----:B------:R-:W-:-:S03]  /*199630*/  PRMT R9, R24, 0x7770, RZ ;  /* 0x0000777018097816 */ /* 0x000fc600000000ff */
[----:B------:R-:W3:Y:S04]  /*199640*/  LDL.LU R25, [R1+0x80] ;  /* 0x0000800001197983 */ /* 0x000ee80000300800 */
[----:B------:R-:W3:Y:S04]  /*199650*/  LDL.LU R16, [R1+0x1e50] ;  /* 0x001e500001107983 */ /* 0x000ee80000300800 */
[----:B--2---:R0:W-:Y:S01]  /*199660*/  @P4 STG.E.U8 desc[UR46][R20.64], R9 ;  /* 0x0000000914004986 */ /* 0x0041e2000c10112e */
[----:B------:R-:W-:Y:S02]  /*199670*/  LOP3.LUT P4, RZ, R0, 0x100, RZ, 0xc0, !PT ;  /* 0x0000010000ff7812 */ /* 0x000fe4000788c0ff */
[----:B0-----:R-:W-:Y:S01]  /*199680*/  PRMT R9, R24, 0x7771, RZ ;  /* 0x0000777118097816 */ /* 0x001fe200000000ff */
[----:B------:R-:W2:Y:S04]  /*199690*/  LDL.LU.64 R20, [R1+0xbd8] ;  /* 0x000bd80001147983 */ /* 0x000ea80000300a00 */
[----:B------:R-:W2:Y:S06]  /*1996a0*/  LDL.LU R17, [R1+0xd8c] ;  /* 0x000d8c0001117983 */ /* 0x000eac0000300800 */
[----:B----4-:R0:W-:Y:S01]  /*1996b0*/  @P4 STG.E.U8 desc[UR46][R4.64], R9 ;  /* 0x0000000904004986 */ /* 0x0101e2000c10112e */
[----:B------:R-:W-:-:S02]  /*1996c0*/  LOP3.LUT P4, RZ, R0, 0x80, RZ, 0xc0, !PT ;  /* 0x0000008000ff7812 */ /* 0x000fc4000788c0ff */
[----:B0-----:R-:W-:Y:S01]  /*1996d0*/  PRMT R9, R24, 0x7772, RZ ;  /* 0x0000777218097816 */ /* 0x001fe200000000ff */
[----:B------:R-:W4:Y:S10]  /*1996e0*/  LDL.LU.64 R4, [R1+0x4ff0] ;  /* 0x004ff00001047983 */ /* 0x000f340000300a00 */
[----:B------:R0:W-:Y:S04]  /*1996f0*/  @P4 STG.E.U8 desc[UR46][R28.64], R9 ;  /* 0x000000091c004986 */ /* 0x0001e8000c10112e */
[----:B0-----:R-:W4:Y:S01]  /*199700*/  LDL.LU.64 R28, [R1+0xbe0] ;  /* 0x000be000011c7983 */ /* 0x001f220000300a00 */
[----:B------:R-:W-:-:S02]  /*199710*/  LOP3.LUT P4, RZ, R0, 0x40, RZ, 0xc0, !PT ;  /* 0x0000004000ff7812 */ /* 0x000fc4000788c0ff */
[----:B------:R-:W-:Y:S02]  /*199720*/  PRMT R9, R24, 0x7773, RZ ;  /* 0x0000777318097816 */ /* 0x000fe400000000ff */
[----:B------:R-:W-:-:S09]  /*199730*/  LOP3.LUT P0, RZ, R2, 0x2000000, RZ, 0xc0, !PT ;  /* 0x0200000002ff7812 */ /* 0x000fd2000780c0ff */
[----:B---3--:R0:W-:Y:S01]  /*199740*/  @P4 STG.E.U8 desc[UR46][R22.64], R9 ;  /* 0x0000000916004986 */ /* 0x0081e2000c10112e */
[----:B------:R-:W-:-:S03]  /*199750*/  LOP3.LUT P4, RZ, R0, 0x20, RZ, 0xc0, !PT ;  /* 0x0000002000ff7812 */ /* 0x000fc6000788c0ff */
[----:B0-----:R-:W3:Y:S01]  /*199760*/  LDL.LU.64 R22, [R1+0xbe8] ;  /* 0x000be80001167983 */ /* 0x001ee20000300a00 */
[----:B------:R-:W-:-:S03]  /*199770*/  PRMT R9, R11, 0x7770, RZ ;  /* 0x000077700b097816 */ /* 0x000fc600000000ff */
[----:B------:R-:W3:Y:S01]  /*199780*/  LDL.LU R24, [R1+0x84] ;  /* 0x0000840001187983 */ /* 0x000ee20000300800 */
[----:B------:R-:W-:-:S05]  /*199790*/  LOP3.LUT P1, RZ, R2, 0x4000000, RZ, 0xc0, !PT ;  /* 0x0400000002ff7812 */ /* 0x000fca000782c0ff */
[----:B------:R0:W-:Y:S01]  /*1997a0*/  @P4 STG.E.U8 desc[UR46][R14.64], R9 ;  /* 0x000000090e004986 */ /* 0x0001e2000c10112e */
[----:B------:R-:W-:-:S03]  /*1997b0*/  LOP3.LUT P6, RZ, R2, 0x8000000, RZ, 0xc0, !PT ;  /* 0x0800000002ff7812 */ /* 0x000fc600078cc0ff */
[----:B0-----:R-:W3:Y:S01]  /*1997c0*/  LDL.LU.64 R14, [R1+0xbf0] ;  /* 0x000bf000010e7983 */ /* 0x001ee20000300a00 */
[----:B------:R-:W-:-:S05]  /*1997d0*/  PRMT R9, R11, 0x7771, RZ ;  /* 0x000077710b097816 */ /* 0x000fca00000000ff */
[----:B------:R0:W-:Y:S01]  /*1997e0*/  @P0 STG.E.U8 desc[UR46][R6.64], R9 ;  /* 0x0000000906000986 */ /* 0x0001e2000c10112e */
[----:B------:R-:W-:Y:S02]  /*1997f0*/  LOP3.LUT P5, RZ, R2, 0x10000000, RZ, 0xc0, !PT ;  /* 0x1000000002ff7812 */ /* 0x000fe400078ac0ff */
[C---:B0-----:R-:W-:Y:S01]  /*199800*/  PRMT R9, R11.reuse, 0x7772, RZ ;  /* 0x000077720b097816 */ /* 0x041fe200000000ff */
[----:B------:R-:W3:Y:S04]  /*199810*/  LDL.LU.64 R6, [R1+0x4fe8] ;  /* 0x004fe80001067983 */ /* 0x000ee80000300a00 */
[----:B------:R0:W-:Y:S04]  /*199820*/  @P1 STG.E.U8 desc[UR46][R18.64], R9 ;  /* 0x0000000912001986 */ /* 0x0001e8000c10112e */
[----:B0-----:R-:W3:Y:S01]  /*199830*/  LDL.LU.64 R18, [R1+0xbf8] ;  /* 0x000bf80001127983 */ /* 0x001ee20000300a00 */
[----:B------:R-:W-:-:S05]  /*199840*/  PRMT R9, R11, 0x7773, RZ ;  /* 0x000077730b097816 */ /* 0x000fca00000000ff */
[----:B------:R0:W-:Y:S01]  /*199850*/  @P6 STG.E.U8 desc[UR46][R12.64], R9 ;  /* 0x000000090c006986 */ /* 0x0001e2000c10112e */
[----:B------:R-:W-:Y:S02]  /*199860*/  LOP3.LUT P3, RZ, R2, 0x20000000, RZ, 0xc0, !PT ;  /* 0x2000000002ff7812 */ /* 0x000fe4000786c0ff */
[----:B0-----:R-:W-:-:S05]  /*199870*/  PRMT R9, R25, 0x7770, RZ ;  /* 0x0000777019097816 */ /* 0x001fca00000000ff */
[----:B------:R0:W-:Y:S01]  /*199880*/  @P5 STG.E.U8 desc[UR46][R26.64], R9 ;  /* 0x000000091a005986 */ /* 0x0001e2000c10112e */
[----:B------:R-:W-:-:S03]  /*199890*/  LOP3.LUT P2, RZ, R8, 0x1, RZ, 0xc0, !PT ;  /* 0x0000000108ff7812 */ /* 0x000fc6000784c0ff */
[----:B0-----:R-:W3:Y:S01]  /*1998a0*/  LDL.LU.64 R26, [R1+0xc00] ;  /* 0x000c0000011a7983 */ /* 0x001ee20000300a00 */
[----:B------:R-:W-:-:S05]  /*1998b0*/  PRMT R9, R25, 0x7771, RZ ;  /* 0x0000777119097816 */ /* 0x000fca00000000ff */
[----:B--2---:R0:W-:Y:S01]  /*1998c0*/  @P3 STG.E.U8 desc[UR46][R20.64], R9 ;  /* 0x0000000914003986 */ /* 0x0041e2000c10112e */
[----:B------:R-:W-:-:S03]  /*1998d0*/  ISETP.LT.AND P3, PT, R16, UR22, !P2 ;  /* 0x0000001610007c0c */ /* 0x000fc6000d761270 */
[----:B0-----:R-:W2:Y:S01]  /*1998e0*/  LDL.LU.64 R20, [R1+0xc08] ;  /* 0x000c080001147983 */ /* 0x001ea20000300a00 */
[----:B------:R-:W-:-:S03]  /*1998f0*/  PRMT R9, R25, 0x7772, RZ ;  /* 0x0000777219097816 */ /* 0x000fc600000000ff */
[----:B------:R-:W2:Y:S06]  /*199900*/  LDL.LU R13, [R1+0x88] ;  /* 0x00008800010d7983 */ /* 0x000eac0000300800 */
[----:B----4-:R0:W-:Y:S04]  /*199910*/  @P3 STG.E.U8 desc[UR46][R28.64], R9 ;  /* 0x000000091c003986 */ /* 0x0101e8000c10112e */
[----:B0-----:R-:W4:Y:S01]  /*199920*/  LDL.LU.64 R28, [R1+0xc10] ;  /* 0x000c1000011c7983 */ /* 0x001f220000300a00 */
[----:B------:R-:W-:-:S02]  /*199930*/  ISETP.LT.AND P3, PT, R17, UR20, !P2 ;  /* 0x0000001411007c0c */ /* 0x000fc4000d761270 */
[----:B------:R-:W-:Y:S02]  /*199940*/  PRMT R9, R25, 0x7773, RZ ;  /* 0x0000777319097816 */ /* 0x000fe400000000ff */
[----:B------:R-:W-:-:S09]  /*199950*/  LOP3.LUT P0, RZ, R0, 0x10, RZ, 0xc0, !PT ;  /* 0x0000001000ff7812 */ /* 0x000fd2000780c0ff */
[----:B---3--:R0:W-:Y:S01]  /*199960*/  @P3 STG.E.U8 desc[UR46][R22.64], R9 ;  /* 0x0000000916003986 */ /* 0x0081e2000c10112e */
[----:B------:R-:W-:-:S03]  /*199970*/  ISETP.LT.AND P3, PT, R16, UR18, !P0 ;  /* 0x0000001210007c0c */ /* 0x000fc6000c761270 */
[----:B0-----:R-:W3:Y:S01]  /*199980*/  LDL.LU.64 R22, [R1+0xc18] ;  /* 0x000c180001167983 */ /* 0x001ee20000300a00 */
[----:B------:R-:W-:Y:S02]  /*199990*/  PRMT R9, R24, 0x7770, RZ ;  /* 0x0000777018097816 */ /* 0x000fe400000000ff */
[----:B------:R-:W-:-:S07]  /*1999a0*/  ISETP.LT.AND P0, PT, R17, UR16, !P0 ;  /* 0x0000001011007c0c */ /* 0x000fce000c701270 */
[----:B------:R0:W-:Y:S01]  /*1999b0*/  @P3 STG.E.U8 desc[UR46][R14.64], R9 ;  /* 0x000000090e003986 */ /* 0x0001e2000c10112e */
[----:B------:R-:W-:-:S03]  /*1999c0*/  LOP3.LUT P4, RZ, R8, 0x8, RZ, 0xc0, !PT ;  /* 0x0000000808ff7812 */ /* 0x000fc6000788c0ff */
[----:B0-----:R-:W3:Y:S01]  /*1999d0*/  LDL.LU.64 R14, [R1+0xc20] ;  /* 0x000c2000010e7983 */ /* 0x001ee20000300a00 */
[----:B------:R-:W-:-:S05]  /*1999e0*/  PRMT R9, R24, 0x7771, RZ ;  /* 0x0000777118097816 */ /* 0x000fca00000000ff */
[----:B------:R0:W-:Y:S01]  /*1999f0*/  @P0 STG.E.U8 desc[UR46][R18.64], R9 ;  /* 0x0000000912000986 */ /* 0x0001e2000c10112e */
[----:B------:R-:W-:-:S03]  /*199a00*/  ISETP.LT.AND P0, PT, R16, UR14, !P4 ;  /* 0x0000000e10007c0c */ /* 0x000fc6000e701270 */
[----:B0-----:R-:W3:Y:S01]  /*199a10*/  LDL.LU.64 R18, [R1+0xc28] ;  /* 0x000c280001127983 */ /* 0x001ee20000300a00 */
[----:B------:R-:W-:-:S03]  /*199a20*/  PRMT R9, R24, 0x7772, RZ ;  /* 0x0000777218097816 */ /* 0x000fc600000000ff */
[----:B------:R-:W3:Y:S01]  /*199a30*/  LDL.LU R25, [R1+0x8c] ;  /* 0x00008c0001197983 */ /* 0x000ee20000300800 */
[----:B------:R-:W-:-:S05]  /*199a40*/  LOP3.LUT P5, RZ, R8, 0x80, RZ, 0xc0, !PT ;  /* 0x0000008008ff7812 */ /* 0x000fca00078ac0ff */
[----:B------:R0:W-:Y:S01]  /*199a50*/  @P0 STG.E.U8 desc[UR46][R26.64], R9 ;  /* 0x000000091a000986 */ /* 0x0001e2000c10112e */
[----:B------:R-:W-:-:S03]  /*199a60*/  ISETP.LT.AND P0, PT, R17, UR12, !P4 ;  /* 0x0000000c11007c0c */ /* 0x000fc6000e701270 */
[----:B0-----:R-:W3:Y:S01]  /*199a70*/  LDL.LU.64 R26, [R1+0xc30] ;  /* 0x000c3000011a7983 */ /* 0x001ee20000300a00 */
[----:B------:R-:W-:-:S09]  /*199a80*/  PRMT R9, R24, 0x7773, RZ ;  /* 0x0000777318097816 */ /* 0x000fd200000000ff */
[----:B--2---:R0:W-:Y:S01]  /*199a90*/  @P0 STG.E.U8 desc[UR46][R20.64], R9 ;  /* 0x0000000914000986 */ /* 0x0041e2000c10112e */
[----:B------:R-:W-:-:S03]  /*199aa0*/  ISETP.LT.AND P0, PT, R16, UR10, !P5 ;  /* 0x0000000a10007c0c */ /* 0x000fc6000ef01270 */
[----:B0-----:R-:W2:Y:S01]  /*199ab0*/  LDL.LU.64 R20, [R1+0xc38] ;  /* 0x000c380001147983 */ /* 0x001ea20000300a00 */
[----:B------:R-:W-:-:S09]  /*199ac0*/  PRMT R9, R13, 0x7770, RZ ;  /* 0x000077700d097816 */ /* 0x000fd200000000ff */
[----:B----4-:R0:W-:Y:S04]  /*199ad0*/  @P0 STG.E.U8 desc[UR46][R28.64], R9 ;  /* 0x000000091c000986 */ /* 0x0101e8000c10112e */
[----:B0-----:R-:W4:Y:S01]  /*199ae0*/  LDL.LU.64 R28, [R1+0xc40] ;  /* 0x000c4000011c7983 */ /* 0x001f220000300a00 */
[----:B------:R-:W-:Y:S02]  /*199af0*/  ISETP.LT.AND P0, PT, R17, UR8, !P5 ;  /* 0x0000000811007c0c */ /* 0x000fe4000ef01270 */
[----:B------:R-:W-:Y:S02]  /*199b00*/  PRMT R9, R13, 0x7771, RZ ;  /* 0x000077710d097816 */ /* 0x000fe400000000ff */
[C---:B------:R-:W-:Y:S02]  /*199b10*/  LOP3.LUT P2, RZ, R8.reuse, 0x800, RZ, 0xc0, !PT ;  /* 0x0000080008ff7812 */ /* 0x040fe4000784c0ff */
[----:B------:R-:W-:-:S02]  /*199b20*/  LOP3.LUT P3, RZ, R8, 0x1000, RZ, 0xc0, !PT ;  /* 0x0000100008ff7812 */ /* 0x000fc4000786c0ff */
[----:B------:R-:W-:Y:S02]  /*199b30*/  LOP3.LUT P4, RZ, R8, 0x8000, RZ, 0xc0, !PT ;  /* 0x0000800008ff7812 */ /* 0x000fe4000788c0ff */
[----:B------:R-:W-:Y:S02]  /*199b40*/  LOP3.LUT P6, RZ, R4, 0x20000000, RZ, 0xc0, !PT ;  /* 0x2000000004ff7812 */ /* 0x000fe400078cc0ff */
[----:B------:R-:W-:Y:S01]  /*199b50*/  LOP3.LUT P1, RZ, R0, 0x8, RZ, 0xc0, !PT ;  /* 0x0000000800ff7812 */ /* 0x000fe2000782c0ff */
[----:B------:R-:W-:Y:S01]  /*199b60*/  ULDC UR8, c[0x0][0x228] ;  /* 0x00008a0000087ab9 */ /* 0x000fe20000000800 */
[----:B---3--:R0:W-:Y:S01]  /*199b70*/  @P0 STG.E.U8 desc[UR46][R22.64], R9 ;  /* 0x0000000916000986 */ /* 0x0081e2000c10112e */
[----:B------:R-:W-:Y:S02]  /*199b80*/  ISETP.LT.AND P0, PT, R16, UR6, !P2 ;  /* 0x0000000610007c0c */ /* 0x000fe4000d701270 */
[----:B------:R-:W-:Y:S01]  /*199b90*/  LOP3.LUT P5, RZ, R8, 0x20000, RZ, 0xc0, !PT ;  /* 0x0002000008ff7812 */ /* 0x000fe200078ac0ff */
[----:B------:R-:W-:Y:S01]  /*199ba0*/  ULDC UR6, c[0x0][0x228] ;  /* 0x00008a0000067ab9 */ /* 0x000fe20000000800 */
[----:B0-----:R-:W3:Y:S01]  /*199bb0*/  LDL.LU.64 R22, [R1+0xc48] ;  /* 0x000c480001167983 */ /* 0x001ee20000300a00 */
[----:B------:R-:W-:-:S03]  /*199bc0*/  PRMT R9, R13, 0x7772, RZ ;  /* 0x000077720d097816 */ /* 0x000fc600000000ff */
[----:B------:R-:W3:Y:S05]  /*199bd0*/  LDL.LU R24, [R1+0x70] ;  /* 0x0000700001187983 */ /* 0x000eea0000300800 */
[----:B------:R0:W-:Y:S01]  /*199be0*/  @P0 STG.E.U8 desc[UR46][R14.64], R9 ;  /* 0x000000090e000986 */ /* 0x0001e2000c10112e */
[----:B------:R-:W-:Y:S01]  /*199bf0*/  ISETP.LT.AND P0, PT, R17, UR4, !P2 ;  /* 0x0000000411007c0c */ /* 0x000fe2000d701270 */
[----:B------:R-:W-:Y:S02]  /*199c00*/  ULDC UR4, c[0x0][0x228] ;  /* 0x00008a0000047ab9 */ /* 0x000fe40000000800 */
[----:B0-----:R-:W3:Y:S01]  /*199c10*/  LDL.LU.64 R14, [R1+0xc50] ;  /* 0x000c5000010e7983 */ /* 0x001ee20000300a00 */
[----:B------:R-:W-:-:S09]  /*199c20*/  PRMT R9, R13, 0x7773, RZ ;  /* 0x000077730d097816 */ /* 0x000fd200000000ff */
[----:B------:R0:W-:Y:S01]  /*199c30*/  @P0 STG.E.U8 desc[UR46][R18.64], R9 ;  /* 0x0000000912000986 */ /* 0x0001e2000c10112e */
[----:B------:R-:W-:-:S03]  /*199c40*/  ISETP.LT.AND P0, PT, R16, UR24, !P3 ;  /* 0x0000001810007c0c */ /* 0x000fc6000df01270 */
[----:B0-----:R-:W3:Y:S01]  /*199c50*/  LDL.LU.64 R18, [R1+0xc58] ;  /* 0x000c580001127983 */ /* 0x001ee20000300a00 */
[----:B------:R-:W-:-:S09]  /*199c60*/  PRMT R9, R25, 0x7770, RZ ;  /* 0x0000777019097816 */ /* 0x000fd200000000ff */
[----:B------:R0:W-:Y:S01]  /*199c70*/  @P0 STG.E.U8 desc[UR46][R26.64], R9 ;  /* 0x000000091a000986 */ /* 0x0001e2000c10112e */
[----:B------:R-:W-:-:S03]  /*199c80*/  ISETP.LT.AND P0, PT, R17, UR26, !P3 ;  /* 0x0000001a11007c0c */ /* 0x000fc6000df01270 */
[----:B0-----:R-:W3:Y:S01]  /*199c90*/  LDL.LU.64 R26, [R1+0xc60] ;  /* 0x000c6000011a7983 */ /* 0x001ee20000300a00 */
[----:B------:R-:W-:-:S09]  /*199ca0*/  PRMT R9, R25, 0x7771, RZ ;  /* 0x0000777119097816 */ /* 0x000fd200000000ff */
[----:B--2---:R0:W-:Y:S01]  /*199cb0*/  @P0 STG.E.U8 desc[UR46][R20.64], R9 ;  /* 0x0000000914000986 */ /* 0x0041e2000c10112e */
[----:B------:R-:W-:Y:S01]  /*199cc0*/  ISETP.LT.AND P0, PT, R16, UR4, !P4 ;  /* 0x0000000410007c0c */ /* 0x000fe2000e701270 */
[----:B------:R-:W-:Y:S02]  /*199cd0*/  ULDC UR4, c[0x0][0x228] ;  /* 0x00008a0000047ab9 */ /* 0x000fe40000000800 */
[----:B0-----:R-:W2:Y:S01]  /*199ce0*/  LDL.LU.64 R20, [R1+0xc68] ;  /* 0x000c680001147983 */ /* 0x001ea20000300a00 */
[----:B------:R-:W-:-:S03]  /*199cf0*/  PRMT R9, R25, 0x7772, RZ ;  /* 0x0000777219097816 */ /* 0x000fc600000000ff */
[----:B------:R-:W2:Y:S06]  /*199d00*/  LDL.LU R13, [R1+0x74] ;  /* 0x00007400010d7983 */ /* 0x000eac0000300800 */
[----:B----4-:R0:W-:Y:S04]  /*199d10*/  @P0 STG.E.U8 desc[UR46][R28.64], R9 ;  /* 0x000000091c000986 */ /* 0x0101e8000c10112e */
[----:B0-----:R-:W4:Y:S01]  /*199d20*/  LDL.LU.64 R28, [R1+0xc70] ;  /* 0x000c7000011c7983 */ /* 0x001f220000300a00 */
[----:B------:R-:W-:-:S02]  /*199d30*/  ISETP.LT.AND P0, PT, R17, UR4, !P4 ;  /* 0x0000000411007c0c */ /* 0x000fc4000e701270 */
[----:B------:R-:W-:Y:S01]  /*199d40*/  PRMT R9, R25, 0x7773, RZ ;  /* 0x0000777319097816 */ /* 0x000fe200000000ff */
[----:B------:R-:W-:-:S10]  /*199d50*/  ULDC UR4, c[0x0][0x228] ;  /* 0x00008a0000047ab9 */ /* 0x000fd40000000800 */
[----:B---3--:R0:W-:Y:S01]  /*199d60*/  @P0 STG.E.U8 desc[UR46][R22.64], R9 ;  /* 0x0000000916000986 */ /* 0x0081e2000c10112e */
[----:B------:R-:W-:Y:S01]  /*199d70*/  ISETP.LT.AND P0, PT, R16, UR4, !P5 ;  /* 0x0000000410007c0c */ /* 0x000fe2000ef01270 */
[----:B------:R-:W-:Y:S02]  /*199d80*/  ULDC UR4, c[0x0][0x228] ;  /* 0x00008a0000047ab9 */ /* 0x000fe40000000800 */
[----:B0-----:R-:W3:Y:S01]  /*199d90*/  LDL.LU.64 R22, [R1+0xc78] ;  /* 0x000c780001167983 */ /* 0x001ee20000300a00 */
[----:B------:R-:W-:-:S09]  /*199da0*/  PRMT R9, R24, 0x7770, RZ ;  /* 0x0000777018097816 */ /* 0x000fd200000000ff */
[----:B------:R0:W-:Y:S01]  /*199db0*/  @P0 STG.E.U8 desc[UR46][R14.64], R9 ;  /* 0x000000090e000986 */ /* 0x0001e2000c10112e */
[----:B------:R-:W-:Y:S02]  /*199dc0*/  ISETP.LT.AND P0, PT, R17, UR4, !P5 ;  /* 0x0000000411007c0c */ /* 0x000fe4000ef01270 */
[----:B------:R-:W-:Y:S01]  /*199dd0*/  LOP3.LUT P2, RZ, R8, 0x80000, RZ, 0xc0, !PT ;  /* 0x0008000008ff7812 */ /* 0x000fe2000784c0ff */
[----:B------:R-:W-:Y:S01]  /*199de0*/  ULDC UR4, c[0x0][0x228] ;  /* 0x00008a0000047ab9 */ /* 0x000fe20000000800 */
[----:B0-----:R-:W3:Y:S01]  /*199df0*/  LDL.LU.64 R14, [R1+0xc88] ;  /* 0x000c8800010e7983 */ /* 0x001ee20000300a00 */
[----:B------:R-:W-:-:S08]  /*199e00*/  PRMT R9, R24, 0x7771, RZ ;  /* 0x0000777118097816 */ /* 0x000fd000000000ff */
[----:B------:R0:W-:Y:S01]  /*199e10*/  @P0 STG.E.U8 desc[UR46][R18.64], R9 ;  /* 0x0000000912000986 */ /* 0x0001e2000c10112e */
[----:B------:R-:W-:Y:S01]  /*199e20*/  ISETP.LT.AND P0, PT, R16, UR4, !P2 ;  /* 0x0000000410007c0c */ /* 0x000fe2000d701270 */
[----:B------:R-:W-:Y:S02]  /*199e30*/  ULDC UR4, c[0x0][0x228] ;  /* 0x00008a0000047ab9 */ /* 0x000fe40000000800 */
[----:B0-----:R-:W3:Y:S01]  /*199e40*/  LDL.LU.64 R18, [R1+0xc90] ;  /* 0x000c900001127983 */ /* 0x001ee20000300a00 */
[----:B------:R-:W-:-:S03]  /*199e50*/  PRMT R9, R24, 0x7772, RZ ;  /* 0x0000777218097816 */ /* 0x000fc600000000ff */
[----:B------:R-:W3:Y:S01]  /*199e60*/  LDL.LU R25, [R1+0x78] ;  /* 0x0000780001197983 */ /* 0x000ee20000300800 */
[----:B------:R-:W-:-:S05]  /*199e70*/  LOP3.LUT P3, RZ, R8, 0x200000, RZ, 0xc0, !PT ;  /* 0x0020000008ff7812 */ /* 0x000fca000786c0ff */
[----:B------:R0:W-:Y:S01]  /*199e80*/  @P0 STG.E.U8 desc[UR46][R26.64], R9 ;  /* 0x000000091a000986 */ /* 0x0001e2000c10112e */
[----:B------:R-:W-:Y:S01]  /*199e90*/  ISETP.LT.AND P0, PT, R17, UR4, !P2 ;  /* 0x0000000411007c0c */ /* 0x000fe2000d701270 */
[----:B------:R-:W-:Y:S02]  /*199ea0*/  ULDC UR4, c[0x0][0x228] ;  /* 0x00008a0000047ab9 */ /* 0x000fe40000000800 */
[----:B0-----:R-:W3:Y:S01]  /*199eb0*/  LDL.LU.64 R26, [R1+0xc98] ;  /* 0x000c9800011a7983 */ /* 0x001ee20000300a00 */
[----:B------:R-:W-:-:S09]  /*199ec0*/  PRMT R9, R24, 0x7773, RZ ;  /* 0x0000777318097816 */ /* 0x000fd200000000ff */
[----:B--2---:R0:W-:Y:S01]  /*199ed0*/  @P0 STG.E.U8 desc[UR46][R20.64], R9 ;  /* 0x0000000914000986 */ /* 0x0041e2000c10112e */
[----:B------:R-:W-:Y:S01]  /*199ee0*/  ISETP.LT.AND P0, PT, R16, UR4, !P3 ;  /* 0x0000000410007c0c */ /* 0x000fe2000df01270 */
[----:B------:R-:W-:Y:S02]  /*199ef0*/  ULDC UR4, c[0x0][0x228] ;  /* 0x00008a0000047ab9 */ /* 0x000fe40000000800 */
[----:B0-----:R-:W2:Y:S01]  /*199f00*/  LDL.LU.64 R20, [R1+0xca0] ;  /* 0x000ca00001147983 */ /* 0x001ea20000300a00 */
[----:B------:R-:W-:-:S09]  /*199f10*/  PRMT R9, R13, 0x7770, RZ ;  /* 0x000077700d097816 */ /* 0x000fd200000000ff */
[----:B----4-:R0:W-:Y:S04]  /*199f20*/  @P0 STG.E.U8 desc[UR46][R28.64], R9 ;  /* 0x000000091c000986 */ /* 0x0101e8000c10112e */
[----:B0-----:R-:W4:Y:S01]  /*199f30*/  LDL.LU.64 R28, [R1+0xca8] ;  /* 0x000ca800011c7983 */ /* 0x001f220000300a00 */
[----:B------:R-:W-:Y:S02]  /*199f40*/  ISETP.LT.AND P0, PT, R17, UR4, !P3 ;  /* 0x0000000411007c0c */ /* 0x000fe4000df01270 */
[C---:B------:R-:W-:Y:S02]  /*199f50*/  LOP3.LUT P4, RZ, R8.reuse, 0x800000, RZ, 0xc0, !PT ;  /* 0x0080000008ff7812 */ /* 0x040fe4000788c0ff */
[C---:B------:R-:W-:Y:S02]  /*199f60*/  LOP3.LUT P5, RZ, R8.reuse, 0x2000000, RZ, 0xc0, !PT ;  /* 0x0200000008ff7812 */ /* 0x040fe400078ac0ff */
[----:B------:R-:W-:-:S02]  /*199f70*/  LOP3.LUT P2, RZ, R8, 0x8000000, RZ, 0xc0, !PT ;  /* 0x0800000008ff7812 */ /* 0x000fc4000784c0ff */
[----:B------:R-:W-:Y:S02]  /*199f80*/  LOP3.LUT P3, RZ, R8, 0x40000000, RZ, 0xc0, !PT ;  /* 0x4000000008ff7812 */ /* 0x000fe4000786c0ff */
[----:B------:R-:W-:Y:S01]  /*199f90*/  PRMT R8, R13, 0x7771, RZ ;  /* 0x000077710d087816 */ /* 0x000fe200000000ff */
[----:B------:R-:W-:-:S04]  /*199fa0*/  ULDC UR4, c[0x0][0x228] ;  /* 0x00008a0000047ab9 */ /* 0x000fc80000000800 */
[----:B---3--:R0:W-:Y:S01]  /*199fb0*/  @P0 STG.E.U8 desc[UR46][R22.64], R8 ;  /* 0x0000000816000986 */ /* 0x0081e2000c10112e */
[----:B------:R-:W-:Y:S01]  /*199fc0*/  ISETP.LT.AND P0, PT, R16, UR4, !P4 ;  /* 0x0000000410007c0c */ /* 0x000fe2000e701270 */
[----:B------:R-:W-:Y:S02]  /*199fd0*/  ULDC UR4, c[0x0][0x228] ;  /* 0x00008a0000047ab9 */ /* 0x000fe40000000800 */
[----:B0-----:R-:W3:Y:S01]  /*199fe0*/  LDL.LU.64 R22, [R1+0xcb0] ;  /* 0x000cb00001167983 */ /* 0x001ee20000300a00 */
[----:B------:R-:W-:-:S03]  /*199ff0*/  PRMT R8, R13, 0x7772, RZ ;  /* 0x000077720d087816 */ /* 0x000fc600000000ff */
[----:B------:R-:W3:Y:S06]  /*19a000*/  LDL.LU R24, [R1+0x7c] ;  /* 0x00007c0001187983 */ /* 0x000eec0000300800 */
[----:B------:R0:W-:Y:S01]  /*19a010*/  @P0 STG.E.U8 desc[UR46][R14.64], R8 ;  /* 0x000000080e000986 */ /* 0x0001e2000c10112e */
[----:B------:R-:W-:Y:S01]  /*19a020*/  ISETP.LT.AND P0, PT, R17, UR4, !P4 ;  /* 0x0000000411007c0c */ /* 0x000fe2000e701270 */
[----:B------:R-:W-:Y:S02]  /*19a030*/  ULDC UR4, c[0x0][0x228] ;  /* 0x00008a0000047ab9 */ /* 0x000fe40000000800 */
[----:B0-----:R-:W3:Y:S01]  /*19a040*/  LDL.LU.64 R14, [R1+0xcb8] ;  /* 0x000cb800010e7983 */ /* 0x001ee20000300a00 */
[----:B------:R-:W-:-:S09]  /*19a050*/  PRMT R8, R13, 0x7773, RZ ;  /* 0x000077730d087816 */ /* 0x000fd200000000ff */
        /* <DEDUP_REMOVED lines=52> */
[----:B------:R-:W-:Y:S02]  /*19a3a0*/  PRMT R8, R13, 0x7771, RZ ;  /* 0x000077710d087816 */ /* 0x000fe400000000ff */
[----:B------:R-:W-:Y:S01]  /*19a3b0*/  LOP3.LUT P2, RZ, R7, 0x20, RZ, 0xc0, !PT ;  /* 0x0000002007ff7812 */ /* 0x000fe2000784c0ff */
[----:B------:R-:W-:-:S08]  /*19a3c0*/  ULDC UR4, c[0x0][0x228] ;  /* 0x00008a0000047ab9 */ /* 0x000fd00000000800 */
[----:B---3--:R0:W-:Y:S01]  /*19a3d0*/  @P0 STG.E.U8 desc[UR46][R22.64], R8 ;  /* 0x0000000816000986 */ /* 0x0081e2000c10112e */
[----:B------:R-:W-:Y:S01]  /*19a3e0*/  ISETP.LT.AND P0, PT, R16, UR4, !P2 ;  /* 0x0000000410007c0c */ /* 0x000fe2000d701270 */
[----:B------:R-:W-:Y:S02]  /*19a3f0*/  ULDC UR4, c[0x0][0x228] ;  /* 0x00008a0000047ab9 */ /* 0x000fe40000000800 */
[----:B0-----:R-:W3:Y:S01]  /*19a400*/  LDL.LU.64 R22, [R1+0xd10] ;  /* 0x000d100001167983 */ /* 0x001ee20000300a00 */
[----:B------:R-:W-:-:S03]  /*19a410*/  PRMT R8, R13, 0x7772, RZ ;  /* 0x000077720d087816 */ /* 0x000fc600000000ff */
[----:B------:R-:W3:Y:S06]  /*19a420*/  LDL.LU R24, [R1+0x68] ;  /* 0x0000680001187983 */ /* 0x000eec0000300800 */
        /* <DEDUP_REMOVED lines=10> */
[----:B------:R-:W-:Y:S02]  /*19a4d0*/  PRMT R8, R25, 0x7770, RZ ;  /* 0x0000777019087816 */ /* 0x000fe400000000ff */
[----:B------:R-:W-:-:S07]  /*19a4e0*/  LOP3.LUT P4, RZ, R7, 0x200, RZ, 0xc0, !PT ;  /* 0x0000020007ff7812 */ /* 0x000fce000788c0ff */
        /* <DEDUP_REMOVED lines=14> */
[----:B------:R-:W-:Y:S02]  /*19a5d0*/  PRMT R8, R25, 0x7773, RZ ;  /* 0x0000777319087816 */ /* 0x000fe400000000ff */
[----:B------:R-:W-:Y:S01]  /*19a5e0*/  LOP3.LUT P5, RZ, R7, 0x800, RZ, 0xc0, !PT ;  /* 0x0000080007ff7812 */ /* 0x000fe200078ac0ff */
[----:B------:R-:W-:-:S08]  /*19a5f0*/  ULDC UR4, c[0x0][0x228] ;  /* 0x00008a0000047ab9 */ /* 0x000fd00000000800 */
        /* <DEDUP_REMOVED lines=66> */
[C---:B------:R-:W-:Y:S02]  /*19aa20*/  LOP3.LUT P3, RZ, R7.reuse, 0x1000000, RZ, 0xc0, !PT ;  /* 0x0100000007ff7812 */ /* 0x040fe4000786c0ff */
[C---:B------:R-:W-:Y:S02]  /*19aa30*/  LOP3.LUT P4, RZ, R7.reuse, 0x8000000, RZ, 0xc0, !PT ;  /* 0x0800000007ff7812 */ /* 0x040fe4000788c0ff */
[C---:B------:R-:W-:Y:S02]  /*19aa40*/  LOP3.LUT P5, RZ, R7.reuse, 0x20000000, RZ, 0xc0, !PT ;  /* 0x2000000007ff7812 */ /* 0x040fe400078ac0ff */
[----:B------:R-:W-:Y:S02]  /*19aa50*/  LOP3.LUT P2, RZ, R7, 0x80000000, RZ, 0xc0, !PT ;  /* 0x8000000007ff7812 */ /* 0x000fe4000784c0ff */
[----:B------:R-:W-:Y:S01]  /*19aa60*/  PRMT R7, R25, 0x7773, RZ ;  /* 0x0000777319077816 */ /* 0x000fe200000000ff */
[----:B------:R-:W-:-:S04]  /*19aa70*/  ULDC UR4, c[0x0][0x228] ;  /* 0x00008a0000047ab9 */ /* 0x000fc80000000800 */
[----:B---3--:R0:W-:Y:S01]  /*19aa80*/  @P0 STG.E.U8 desc[UR46][R22.64], R7 ;  /* 0x0000000716000986 */ /* 0x0081e2000c10112e */
        /* <DEDUP_REMOVED lines=28> */
[----:B------:R-:W-:Y:S01]  /*19ac50*/  PRMT R7, R13, 0x7771, RZ ;  /* 0x000077710d077816 */ /* 0x000fe200000000ff */
[----:B------:R-:W-:-:S10]  /*19ac60*/  ULDC UR4, c[0x0][0x228] ;  /* 0x00008a0000047ab9 */ /* 0x000fd40000000800 */
        /* <DEDUP_REMOVED lines=121> */
[C---:B------:R-:W-:Y:S02]  /*19b400*/  LOP3.LUT P5, RZ, R6.reuse, 0x800000, RZ, 0xc0, !PT ;  /* 0x0080000006ff7812 */ /* 0x040fe400078ac0ff */
[C---:B------:R-:W-:Y:S02]  /*19b410*/  LOP3.LUT P2, RZ, R6.reuse, 0x2000000, RZ, 0xc0, !PT ;  /* 0x0200000006ff7812 */ /* 0x040fe4000784c0ff */
[C---:B------:R-:W-:Y:S01]  /*19b420*/  LOP3.LUT P3, RZ, R6.reuse, 0x8000000, RZ, 0xc0, !PT ;  /* 0x0800000006ff7812 */ /* 0x040fe2000786c0ff */
[----:B------:R0:W-:Y:S01]  /*19b430*/  @P0 STG.E.U8 desc[UR46][R26.64], R7 ;  /* 0x000000071a000986 */ /* 0x0001e2000c10112e */
[----:B------:R-:W-:Y:S02]  /*19b440*/  ISETP.LT.AND P0, PT, R17, UR4, !P4 ;  /* 0x0000000411007c0c */ /* 0x000fe4000e701270 */
[----:B------:R-:W-:Y:S02]  /*19b450*/  LOP3.LUT P4, RZ, R6, 0x20000000, RZ, 0xc0, !PT ;  /* 0x2000000006ff7812 */ /* 0x000fe4000788c0ff */
[----:B------:R-:W-:Y:S01]  /*19b460*/  PRMT R6, R24, 0x7773, RZ ;  /* 0x0000777318067816 */ /* 0x000fe200000000ff */
[----:B------:R-:W-:Y:S01]  /*19b470*/  ULDC UR4, c[0x0][0x228] ;  /* 0x00008a0000047ab9 */ /* 0x000fe20000000800 */
[----:B0-----:R-:W3:Y:S07]  /*19b480*/  LDL.LU.64 R26, [R1+0xe90] ;  /* 0x000e9000011a7983 */ /* 0x001eee0000300a00 */
[----:B--2---:R0:W-:Y:S01]  /*19b490*/  @P0 STG.E.U8 desc[UR46][R20.64], R6 ;  /* 0x0000000614000986 */ /* 0x0041e2000c10112e */
[----:B------:R-:W-:Y:S01]  /*19b4a0*/  ISETP.LT.AND P0, PT, R16, UR4, !P5 ;  /* 0x0000000410007c0c */ /* 0x000fe2000ef01270 */
[----:B------:R-:W-:-:S02]  /*19b4b0*/  ULDC UR4, c[0x0][0x228] ;  /* 0x00008a0000047ab9 */ /* 0x000fc40000000800 */
        /* <DEDUP_REMOVED lines=160> */
[C---:B------:R-:W-:Y:S02]  /*19bec0*/  LOP3.LUT P4, RZ, R5.reuse, 0x2000000, RZ, 0xc0, !PT ;  /* 0x0200000005ff7812 */ /* 0x040fe4000788c0ff */
[C---:B------:R-:W-:Y:S02]  /*19bed0*/  LOP3.LUT P5, RZ, R5.reuse, 0x4000000, RZ, 0xc0, !PT ;  /* 0x0400000005ff7812 */ /* 0x040fe400078ac0ff */
[----:B------:R-:W-:-:S03]  /*19bee0*/  LOP3.LUT P2, RZ, R5, 0x20000000, RZ, 0xc0, !PT ;  /* 0x2000000005ff7812 */ /* 0x000fc6000784c0ff */
        /* <DEDUP_REMOVED lines=77> */
[----:B------:R-:W2:Y:S06]  /*19c3c0*/  LDL.LU R13, [R1] ;  /* 0x00000000010d7983 */ /* 0x000eac0000300800 */
        /* <DEDUP_REMOVED lines=120> */
[----:B------:R-:W-:-:S03]  /*19cb50*/  PRMT R4, R13, 0x7773, RZ ;  /* 0x000077730d047816 */ /* 0x000fc600000000ff */
[----:B------:R-:W3:Y:S06]  /*19cb60*/  LDL.LU.64 R12, [R1+0x1190] ;  /* 0x00119000010c7983 */ /* 0x000eec0000300a00 */
[----:B------:R0:W-:Y:S01]  /*19cb70*/  @P0 STG.E.U8 desc[UR46][R18.64], R4 ;  /* 0x0000000412000986 */ /* 0x0001e2000c10112e */
[----:B------:R-:W-:Y:S01]  /*19cb80*/  ISETP.LT.AND P0, PT, R16, UR4, !P6 ;  /* 0x0000000410007c0c */ /* 0x000fe2000f701270 */
[----:B------:R-:W-:Y:S01]  /*19cb90*/  ULDC UR4, c[0x0][0x228] ;  /* 0x00008a0000047ab9 */ /* 0x000fe20000000800 */
[----:B0-----:R-:W-:Y:S02]  /*19cba0*/  PRMT R4, R25, 0x7770, RZ ;  /* 0x0000777019047816 */ /* 0x001fe400000000ff */
[----:B------:R-:W-:-:S02]  /*19cbb0*/  LOP3.LUT P3, RZ, R3, 0x4, RZ, 0xc0, !PT ;  /* 0x0000000403ff7812 */ /* 0x000fc4000786c0ff */
[C---:B------:R-:W-:Y:S02]  /*19cbc0*/  LOP3.LUT P4, RZ, R3.reuse, 0x20, RZ, 0xc0, !PT ;  /* 0x0000002003ff7812 */ /* 0x040fe4000788c0ff */
[----:B------:R-:W-:-:S05]  /*19cbd0*/  LOP3.LUT P5, RZ, R3, 0x40, RZ, 0xc0, !PT ;  /* 0x0000004003ff7812 */ /* 0x000fca00078ac0ff */
[----:B------:R0:W-:Y:S01]  /*19cbe0*/  @P0 STG.E.U8 desc[UR46][R26.64], R4 ;  /* 0x000000041a000986 */ /* 0x0001e2000c10112e */
[----:B------:R-:W-:Y:S02]  /*19cbf0*/  ISETP.LT.AND P0, PT, R17, UR4, !P6 ;  /* 0x0000000411007c0c */ /* 0x000fe4000f701270 */
[----:B------:R-:W-:Y:S02]  /*19cc00*/  LOP3.LUT P6, RZ, R3, 0x200, RZ, 0xc0, !PT ;  /* 0x0000020003ff7812 */ /* 0x000fe400078cc0ff */
[C---:B------:R-:W-:Y:S01]  /*19cc10*/  PRMT R3, R25.reuse, 0x7771, RZ ;  /* 0x0000777119037816 */ /* 0x040fe200000000ff */
[----:B------:R-:W-:Y:S01]  /*19cc20*/  ULDC UR4, c[0x0][0x228] ;  /* 0x00008a0000047ab9 */ /* 0x000fe20000000800 */
[----:B0-----:R-:W3:Y:S04]  /*19cc30*/  LDL.LU.64 R26, [R1+0x1198] ;  /* 0x00119800011a7983 */ /* 0x001ee80000300a00 */
[----:B------:R-:W3:Y:S04]  /*19cc40*/  LDL.LU.64 R18, [R1+0x11a0] ;  /* 0x0011a00001127983 */ /* 0x000ee80000300a00 */
[----:B--2---:R0:W-:Y:S01]  /*19cc50*/  @P0 STG.E.U8 desc[UR46][R20.64], R3 ;  /* 0x0000000314000986 */ /* 0x0041e2000c10112e */
[----:B------:R-:W-:Y:S01]  /*19cc60*/  ISETP.LT.AND P0, PT, R16, UR4, !P2 ;  /* 0x0000000410007c0c */ /* 0x000fe2000d701270 */
[----:B------:R-:W-:Y:S01]  /*19cc70*/  ULDC UR4, c[0x0][0x228] ;  /* 0x00008a0000047ab9 */ /* 0x000fe20000000800 */
[----:B0-----:R-:W-:Y:S01]  /*19cc80*/  PRMT R3, R25, 0x7772, RZ ;  /* 0x0000777219037816 */ /* 0x001fe200000000ff */
[----:B------:R-:W2:Y:S10]  /*19cc90*/  LDL.LU R21, [R1+0x328] ;  /* 0x0003280001157983 */ /* 0x000eb40000300800 */
[----:B----4-:R0:W-:Y:S04]  /*19cca0*/  @P0 STG.E.U8 desc[UR46][R28.64], R3 ;  /* 0x000000031c000986 */ /* 0x0101e8000c10112e */
[----:B0-----:R-:W4:Y:S01]  /*19ccb0*/  LDL.LU.64 R28, [R1+0x11a8] ;  /* 0x0011a800011c7983 */ /* 0x001f220000300a00 */
[----:B------:R-:W-:-:S02]  /*19ccc0*/  ISETP.LT.AND P0, PT, R17, UR4, !P2 ;  /* 0x0000000411007c0c */ /* 0x000fc4000d701270 */
[----:B------:R-:W-:Y:S01]  /*19ccd0*/  PRMT R3, R25, 0x7773, RZ ;  /* 0x0000777319037816 */ /* 0x000fe200000000ff */
[----:B------:R-:W-:-:S10]  /*19cce0*/  ULDC UR4, c[0x0][0x228] ;  /* 0x00008a0000047ab9 */ /* 0x000fd40000000800 */
[----:B---3--:R0:W-:Y:S01]  /*19ccf0*/  @P0 STG.E.U8 desc[UR46][R22.64], R3 ;  /* 0x0000000316000986 */ /* 0x0081e2000c10112e */
[----:B------:R-:W-:Y:S01]  /*19cd00*/  ISETP.LT.AND P0, PT, R16, UR4, !P3 ;  /* 0x0000000410007c0c */ /* 0x000fe2000df01270 */
[----:B------:R-:W-:Y:S01]  /*19cd10*/  ULDC UR4, c[0x0][0x228] ;  /* 0x00008a0000047ab9 */ /* 0x000fe20000000800 */
[C---:B0-----:R-:W-:Y:S01]  /*19cd20*/  PRMT R3, R24.reuse, 0x7770, RZ ;  /* 0x0000777018037816 */ /* 0x041fe200000000ff */
[----:B------:R-:W3:Y:S10]  /*19cd30*/  LDL.LU.64 R22, [R1+0x11b0] ;  /* 0x0011b00001167983 */ /* 0x000ef40000300a00 */
[----:B------:R0:W-:Y:S01]  /*19cd40*/  @P0 STG.E.U8 desc[UR46][R14.64], R3 ;  /* 0x000000030e000986 */ /* 0x0001e2000c10112e */
[----:B------:R-:W-:Y:S01]  /*19cd50*/  ISETP.LT.AND P0, PT, R17, UR4, !P3 ;  /* 0x0000000411007c0c */ /* 0x000fe2000df01270 */
[----:B------:R-:W-:Y:S01]  /*19cd60*/  ULDC UR4, c[0x0][0x228] ;  /* 0x00008a0000047ab9 */ /* 0x000fe20000000800 */
[----:B0-----:R-:W-:Y:S01]  /*19cd70*/  PRMT R3, R24, 0x7771, RZ ;  /* 0x0000777118037816 */ /* 0x001fe200000000ff */
[----:B------:R-:W3:Y:S10]  /*19cd80*/  LDL.LU.64 R14, [R1+0x11b8] ;  /* 0x0011b800010e7983 */ /* 0x000ef40000300a00 */
[----:B------:R0:W-:Y:S01]  /*19cd90*/  @P0 STG.E.U8 desc[UR46][R12.64], R3 ;  /* 0x000000030c000986 */ /* 0x0001e2000c10112e */
[----:B------:R-:W-:Y:S01]  /*19cda0*/  ISETP.LT.AND P0, PT, R16, UR4, !P4 ;  /* 0x0000000410007c0c */ /* 0x000fe2000e701270 */
[----:B------:R-:W-:Y:S01]  /*19cdb0*/  ULDC UR4, c[0x0][0x228] ;  /* 0x00008a0000047ab9 */ /* 0x000fe20000000800 */
[----:B0-----:R-:W-:-:S02]  /*19cdc0*/  PRMT R3, R24, 0x7772, RZ ;  /* 0x0000777218037816 */ /* 0x001fc400000000ff */
[C---:B------:R-:W-:Y:S02]  /*19cdd0*/  LOP3.LUT P2, RZ, R0.reuse, 0x4, RZ, 0xc0, !PT ;  /* 0x0000000400ff7812 */ /* 0x040fe4000784c0ff */
[----:B------:R-:W-:-:S07]  /*19cde0*/  LOP3.LUT P3, RZ, R0, 0x2, RZ, 0xc0, !PT ;  /* 0x0000000200ff7812 */ /* 0x000fce000786c0ff */
[----:B------:R0:W-:Y:S01]  /*19cdf0*/  @P0 STG.E.U8 desc[UR46][R26.64], R3 ;  /* 0x000000031a000986 */ /* 0x0001e2000c10112e */
[----:B------:R-:W-:Y:S02]  /*19ce00*/  ISETP.LT.AND P0, PT, R17, UR4, !P4 ;  /* 0x0000000411007c0c */ /* 0x000fe4000e701270 */
[----:B------:R-:W-:Y:S02]  /*19ce10*/  LOP3.LUT P4, RZ, R0, 0x1, RZ, 0xc0, !PT ;  /* 0x0000000100ff7812 */ /* 0x000fe4000788c0ff */
[----:B------:R-:W-:Y:S01]  /*19ce20*/  PRMT R0, R24, 0x7773, RZ ;  /* 0x0000777318007816 */ /* 0x000fe200000000ff */
[----:B------:R-:W-:Y:S01]  /*19ce30*/  ULDC UR4, c[0x0][0x228] ;  /* 0x00008a0000047ab9 */ /* 0x000fe20000000800 */
[----:B0-----:R-:W3:Y:S07]  /*19ce40*/  LDL.LU.64 R26, [R1+0x11c0] ;  /* 0x0011c000011a7983 */ /* 0x001eee0000300a00 */
[----:B------:R0:W-:Y:S01]  /*19ce50*/  @P0 STG.E.U8 desc[UR46][R18.64], R0 ;  /* 0x0000000012000986 */ /* 0x0001e2000c10112e */
[----:B------:R-:W-:-:S03]  /*19ce60*/  ISETP.LT.AND P0, PT, R16, UR4, !P5 ;  /* 0x0000000410007c0c */ /* 0x000fc6000ef01270 */
[----:B------:R-:W3:Y:S01]  /*19ce70*/  LDL.LU R25, [R1+0x32c] ;  /* 0x00032c0001197983 */ /* 0x000ee20000300800 */
[----:B------:R-:W-:-:S03]  /*19ce80*/  ULDC UR4, c[0x0][0x228] ;  /* 0x00008a0000047ab9 */ /* 0x000fc60000000800 */
[----:B0-----:R-:W3:Y:S01]  /*19ce90*/  LDL.LU.64 R18, [R1+0x11c8] ;  /* 0x0011c80001127983 */ /* 0x001ee20000300a00 */
[----:B--2---:R-:W-:-:S05]  /*19cea0*/  PRMT R0, R21, 0x7770, RZ ;  /* 0x0000777015007816 */ /* 0x004fca00000000ff */
[----:B----4-:R0:W-:Y:S04]  /*19ceb0*/  @P0 STG.E.U8 desc[UR46][R28.64], R0 ;  /* 0x000000001c000986 */ /* 0x0101e8000c10112e */
[----:B0-----:R-:W2:Y:S01]  /*19cec0*/  LDL.LU.64 R28, [R1+0x11d0] ;  /* 0x0011d000011c7983 */ /* 0x001ea20000300a00 */
[----:B------:R-:W-:Y:S02]  /*19ced0*/  ISETP.LT.AND P0, PT, R17, UR4, !P5 ;  /* 0x0000000411007c0c */ /* 0x000fe4000ef01270 */
[C---:B------:R-:W-:Y:S01]  /*19cee0*/  PRMT R0, R21.reuse, 0x7771, RZ ;  /* 0x0000777115007816 */ /* 0x040fe200000000ff */
[----:B------:R-:W-:Y:S01]  /*19cef0*/  ULDC UR4, c[0x0][0x228] ;  /* 0x00008a0000047ab9 */ /* 0x000fe20000000800 */
[----:B------:R-:W4:Y:S09]  /*19cf00*/  LDL.LU R24, [R1+0xd80] ;  /* 0x000d800001187983 */ /* 0x000f320000300800 */
[----:B---3--:R0:W-:Y:S01]  /*19cf10*/  @P0 STG.E.U8 desc[UR46][R22.64], R0 ;  /* 0x0000000016000986 */ /* 0x0081e2000c10112e */
[----:B------:R-:W-:Y:S01]  /*19cf20*/  ISETP.LT.AND P0, PT, R16, UR4, !P6 ;  /* 0x0000000410007c0c */ /* 0x000fe2000f701270 */
[----:B------:R-:W-:Y:S01]  /*19cf30*/  ULDC UR4, c[0x0][0x228] ;  /* 0x00008a0000047ab9 */ /* 0x000fe20000000800 */
[----:B0-----:R-:W-:Y:S01]  /*19cf40*/  PRMT R0, R21, 0x7772, RZ ;  /* 0x0000777215007816 */ /* 0x001fe200000000ff */
[----:B------:R-:W3:Y:S04]  /*19cf50*/  LDL.LU.64 R22, [R1+0x11d8] ;  /* 0x0011d80001167983 */ /* 0x000ee80000300a00 */
[----:B------:R-:W3:Y:S04]  /*19cf60*/  LDL.LU.64 R10, [R1+0x11e8] ;  /* 0x0011e800010a7983 */ /* 0x000ee80000300a00 */
[----:B------:R-:W3:Y:S04]  /*19cf70*/  LDL.LU.64 R12, [R1+0x11e0] ;  /* 0x0011e000010c7983 */ /* 0x000ee80000300a00 */
[----:B------:R-:W3:Y:S04]  /*19cf80*/  LDL.LU R20, [R1+0x3b0] ;  /* 0x0003b00001147983 */ /* 0x000ee80000300800 */
[----:B------:R0:W-:Y:S01]  /*19cf90*/  @P0 STG.E.U8 desc[UR46][R14.64], R0 ;  /* 0x000000000e000986 */ /* 0x0001e2000c10112e */
[----:B------:R-:W-:Y:S01]  /*19cfa0*/  ISETP.LT.AND P0, PT, R17, UR4, !P6 ;  /* 0x0000000411007c0c */ /* 0x000fe2000f701270 */
[----:B------:R-:W-:Y:S01]  /*19cfb0*/  ULDC UR4, c[0x0][0x228] ;  /* 0x00008a0000047ab9 */ /* 0x000fe20000000800 */
[----:B0-----:R-:W-:-:S11]  /*19cfc0*/  PRMT R0, R21, 0x7773, RZ ;  /* 0x0000777315007816 */ /* 0x001fd600000000ff */
[----:B------:R0:W-:Y:S01]  /*19cfd0*/  @P0 STG.E.U8 desc[UR46][R26.64], R0 ;  /* 0x000000001a000986 */ /* 0x0001e2000c10112e */
[----:B------:R-:W-:Y:S01]  /*19cfe0*/  ISETP.LT.AND P0, PT, R16, UR4, !P1 ;  /* 0x0000000410007c0c */ /* 0x000fe2000cf01270 */
[----:B------:R-:W-:Y:S02]  /*19cff0*/  ULDC UR4, c[0x0][0x228] ;  /* 0x00008a0000047ab9 */ /* 0x000fe40000000800 */
[----:B------:R-:W-:Y:S01]  /*19d000*/  ISETP.LT.AND P1, PT, R17, UR4, !P1 ;  /* 0x0000000411007c0c */ /* 0x000fe2000cf21270 */
[----:B------:R-:W-:Y:S01]  /*19d010*/  ULDC UR4, c[0x0][0x228] ;  /* 0x00008a0000047ab9 */ /* 0x000fe20000000800 */
[----:B0-----:R-:W3:Y:S01]  /*19d020*/  LDL.LU.64 R26, [R1+0x11f8] ;  /* 0x0011f800011a7983 */ /* 0x001ee20000300a00 */
[----:B------:R-:W-:-:S07]  /*19d030*/  PRMT R0, R25, 0x7770, RZ ;  /* 0x0000777019007816 */ /* 0x000fce00000000ff */
[----:B------:R0:W-:Y:S02]  /*19d040*/  @P0 STG.E.U8 desc[UR46][R18.64], R0 ;  /* 0x0000000012000986 */ /* 0x0001e4000c10112e */
[----:B0-----:R-:W-:-:S05]  /*19d050*/  PRMT R0, R25, 0x7771, RZ ;  /* 0x0000777119007816 */ /* 0x001fca00000000ff */
[----:B--2---:R0:W-:Y:S04]  /*19d060*/  @P1 STG.E.U8 desc[UR46][R28.64], R0 ;  /* 0x000000001c001986 */ /* 0x0041e8000c10112e */
[----:B0-----:R-:W2:Y:S01]  /*19d070*/  LDL.LU.64 R28, [R1+0x1200] ;  /* 0x00120000011c7983 */ /* 0x001ea20000300a00 */
[C---:B------:R-:W-:Y:S01]  /*19d080*/  ISETP.LT.AND P0, PT, R16.reuse, UR4, !P2 ;  /* 0x0000000410007c0c */ /* 0x040fe2000d701270 */
[----:B------:R-:W-:Y:S02]  /*19d090*/  ULDC UR4, c[0x0][0x228] ;  /* 0x00008a0000047ab9 */ /* 0x000fe40000000800 */
[----:B------:R-:W2:Y:S01]  /*19d0a0*/  LDL.LU R21, [R1+0x3b4] ;  /* 0x0003b40001157983 */ /* 0x000ea20000300800 */
[----:B------:R-:W-:Y:S02]  /*19d0b0*/  ISETP.LT.AND P2, PT, R17, UR4, !P2 ;  /* 0x0000000411007c0c */ /* 0x000fe4000d741270 */
[----:B------:R-:W-:-:S02]  /*19d0c0*/  ISETP.LT.AND P1, PT, R16, UR6, !P3 ;  /* 0x0000000610007c0c */ /* 0x000fc4000df21270 */
[C---:B------:R-:W-:Y:S02]  /*19d0d0*/  LOP3.LUT P5, RZ, R2.reuse, 0x80000000, RZ, 0xc0, !PT ;  /* 0x8000000002ff7812 */ /* 0x040fe400078ac0ff */
[----:B------:R-:W-:Y:S02]  /*19d0e0*/  LOP3.LUT P6, RZ, R2, 0x40000000, RZ, 0xc0, !PT ;  /* 0x4000000002ff7812 */ /* 0x000fe400078cc0ff */
[C---:B------:R-:W-:Y:S01]  /*19d0f0*/  PRMT R2, R25.reuse, 0x7772, RZ ;  /* 0x0000777219027816 */ /* 0x040fe200000000ff */
[----:B------:R-:W2:Y:S04]  /*19d100*/  LDL.LU.64 R14, [R1+0x1208] ;  /* 0x00120800010e7983 */ /* 0x000ea80000300a00 */
[----:B------:R-:W2:Y:S01]  /*19d110*/  LDL.LU.64 R18, [R1+0x1218] ;  /* 0x0012180001127983 */ /* 0x000ea20000300a00 */
[----:B------:R-:W-:Y:S01]  /*19d120*/  ULDC UR4, c[0x0][0x228] ;  /* 0x00008a0000047ab9 */ /* 0x000fe20000000800 */
[----:B------:R-:W-:-:S02]  /*19d130*/  PRMT R3, R25, 0x7773, RZ ;  /* 0x0000777319037816 */ /* 0x000fc400000000ff */
[----:B------:R-:W-:Y:S01]  /*19d140*/  ISETP.LT.AND P3, PT, R17, UR4, !P3 ;  /* 0x0000000411007c0c */ /* 0x000fe2000df61270 */
[----:B------:R-:W-:Y:S01]  /*19d150*/  ULDC UR4, c[0x0][0x228] ;  /* 0x00008a0000047ab9 */ /* 0x000fe20000000800 */
[----:B----4-:R-:W-:Y:S01]  /*19d160*/  VIADD R0, R24, 0x1ff ;  /* 0x000001ff18007836 */ /* 0x010fe20000000000 */
[----:B------:R-:W-:Y:S01]  /*19d170*/  ULDC UR6, c[0x0][0x228] ;  /* 0x00008a0000067ab9 */ /* 0x000fe20000000800 */
[----:B---3--:R0:W-:Y:S04]  /*19d180*/  @P0 STG.E.U8 desc[UR46][R22.64], R2 ;  /* 0x0000000216000986 */ /* 0x0081e8000c10112e */
[----:B------:R-:W-:Y:S01]  /*19d190*/  @P2 STG.E.U8 desc[UR46][R10.64], R3 ;  /* 0x000000030a002986 */ /* 0x000fe2000c10112e */
[----:B0-----:R-:W-:-:S03]  /*19d1a0*/  PRMT R2, R20, 0x7770, RZ ;  /* 0x0000777014027816 */ /* 0x001fc600000000ff */
[----:B------:R-:W3:Y:S04]  /*19d1b0*/  LDL.LU.64 R22, [R1+0x1210] ;  /* 0x0012100001167983 */ /* 0x000ee80000300a00 */
[----:B------:R0:W-:Y:S01]  /*19d1c0*/  @P1 STG.E.U8 desc[UR46][R12.64], R2 ;  /* 0x000000020c001986 */ /* 0x0001e2000c10112e */
[----:B------:R-:W-:Y:S01]  /*19d1d0*/  ISETP.LT.AND P2, PT, R16, UR4, !P4 ;  /* 0x0000000410007c0c */ /* 0x000fe2000e741270 */
[----:B------:R-:W-:Y:S01]  /*19d1e0*/  ULDC UR4, c[0x0][0x228] ;  /* 0x00008a0000047ab9 */ /* 0x000fe20000000800 */
[----:B0-----:R-:W-:-:S05]  /*19d1f0*/  PRMT R2, R20, 0x7771, RZ ;  /* 0x0000777114027816 */ /* 0x001fca00000000ff */
[----:B------:R0:W-:Y:S04]  /*19d200*/  @P3 STG.E.U8 desc[UR46][R26.64], R2 ;  /* 0x000000021a003986 */ /* 0x0001e8000c10112e */
[----:B0-----:R-:W4:Y:S01]  /*19d210*/  LDL.LU.64 R26, [R1+0x1220] ;  /* 0x00122000011a7983 */ /* 0x001f220000300a00 */
[----:B------:R-:W-:-:S03]  /*19d220*/  PRMT R2, R20, 0x7772, RZ ;  /* 0x0000777214027816 */ /* 0x000fc600000000ff */
[----:B------:R-:W4:Y:S04]  /*19d230*/  LDL.LU R25, [R1+0x3b8] ;  /* 0x0003b80001197983 */ /* 0x000f280000300800 */
[----:B--2---:R0:W-:Y:S04]  /*19d240*/  @P2 STG.E.U8 desc[UR46][R28.64], R2 ;  /* 0x000000021c002986 */ /* 0x0041e8000c10112e */
[----:B0-----:R-:W2:Y:S01]  /*19d250*/  LDL.LU.64 R28, [R1+0x1238] ;  /* 0x00123800011c7983 */ /* 0x001ea20000300a00 */
[----:B------:R-:W-:Y:S01]  /*19d260*/  ISETP.LT.AND P4, PT, R17, UR4, !P4 ;  /* 0x0000000411007c0c */ /* 0x000fe2000e781270 */
[----:B------:R-:W-:Y:S01]  /*19d270*/  ULDC UR4, c[0x0][0x228] ;  /* 0x00008a0000047ab9 */ /* 0x000fe20000000800 */
[----:B------:R-:W-:-:S02]  /*19d280*/  ISETP.GE.AND P0, PT, R0, UR25, PT ;  /* 0x0000001900007c0c */ /* 0x000fc4000bf06270 */
[----:B------:R-:W-:Y:S01]  /*19d290*/  ISETP.LT.AND P3, PT, R16, UR4, !P5 ;  /* 0x0000000410007c0c */ /* 0x000fe2000ef61270 */
[----:B------:R-:W-:Y:S01]  /*19d2a0*/  VIADD R0, R24, 0x1f5 ;  /* 0x000001f518007836 */ /* 0x000fe20000000000 */
[----:B------:R-:W-:Y:S02]  /*19d2b0*/  PRMT R3, R20, 0x7773, RZ ;  /* 0x0000777314037816 */ /* 0x000fe400000000ff */
[----:B------:R-:W-:Y:S01]  /*19d2c0*/  PRMT R2, R21, 0x7770, RZ ;  /* 0x0000777015027816 */ /* 0x000fe200000000ff */
[----:B------:R-:W2:Y:S01]  /*19d2d0*/  LDL.LU.64 R12, [R1+0x1230] ;  /* 0x00123000010c7983 */ /* 0x000ea20000300a00 */
[----:B------:R-:W-:Y:S01]  /*19d2e0*/  ULDC UR4, c[0x0][0x22c] ;  /* 0x00008b0000047ab9 */ /* 0x000fe20000000800 */
[----:B------:R-:W-:Y:S01]  /*19d2f0*/  ISETP.GE.AND P1, PT, R0, UR23, PT ;  /* 0x0000001700007c0c */ /* 0x000fe2000bf26270 */
[----:B------:R-:W-:Y:S01]  /*19d300*/  VIADD R0, R24, 0x1ac ;  /* 0x000001ac18007836 */ /* 0x000fe20000000000 */
[----:B------:R-:W-:Y:S01]  /*19d310*/  ISETP.LT.AND P5, PT, R17, UR6, !P5 ;  /* 0x0000000611007c0c */ /* 0x000fe2000efa1270 */
[----:B------:R-:W-:Y:S01]  /*19d320*/  ULDC UR6, c[0x0][0x228] ;  /* 0x00008a0000067ab9 */ /* 0x000fe20000000800 */
[----:B------:R-:W-:Y:S04]  /*19d330*/  @P4 STG.E.U8 desc[UR46][R14.64], R3 ;  /* 0x000000030e004986 */ /* 0x000fe8000c10112e */
[----:B------:R0:W-:Y:S01]  /*19d340*/  @P3 STG.E.U8 desc[UR46][R18.64], R2 ;  /* 0x0000000212003986 */ /* 0x0001e2000c10112e */
[----:B------:R-:W-:Y:S01]  /*19d350*/  ISETP.GE.AND P2, PT, R0, UR4, PT ;  /* 0x0000000400007c0c */ /* 0x000fe2000bf46270 */
[----:B------:R-:W-:Y:S01]  /*19d360*/  ULDC UR4, c[0x0][0x228] ;  /* 0x00008a0000047ab9 */ /* 0x000fe20000000800 */
[----:B------:R-:W-:-:S02]  /*19d370*/  PRMT R0, R21, 0x7771, RZ ;  /* 0x0000777115007816 */ /* 0x000fc400000000ff */
[----:B------:R-:W-:Y:S01]  /*19d380*/  ISETP.LT.AND P3, PT, R16, UR4, !P6 ;  /* 0x0000000410007c0c */ /* 0x000fe2000f761270 */
[----:B0-----:R-:W2:Y:S04]  /*19d390*/  LDL.LU.64 R18, [R1+0x1240] ;  /* 0x0012400001127983 */ /* 0x001ea80000300a00 */
[----:B---3--:R0:W-:Y:S01]  /*19d3a0*/  @P5 STG.E.U8 desc[UR46][R22.64], R0 ;  /* 0x0000000016005986 */ /* 0x0081e2000c10112e */
[----:B------:R-:W-:Y:S02]  /*19d3b0*/  PRMT R2, R21, 0x7772, RZ ;  /* 0x0000777215027816 */ /* 0x000fe400000000ff */
[----:B------:R-:W-:Y:S01]  /*19d3c0*/  ISETP.LT.AND P6, PT, R17, UR6, !P6 ;  /* 0x0000000611007c0c */ /* 0x000fe2000f7c1270 */
[----:B------:R-:W-:Y:S01]  /*19d3d0*/  ULDC UR4, c[0x0][0x22c] ;  /* 0x00008b0000047ab9 */ /* 0x000fe20000000800 */
[----:B0-----:R-:W3:Y:S04]  /*19d3e0*/  LDL.LU.64 R22, [R1+0x1248] ;  /* 0x0012480001167983 */ /* 0x001ee80000300a00 */
[----:B------:R-:W3:Y:S04]  /*19d3f0*/  LDL.LU R20, [R1+0x3bc] ;  /* 0x0003bc0001147983 */ /* 0x000ee80000300800 */
[----:B------:R-:W3:Y:S01]  /*19d400*/  LDL.LU.64 R14, [R1+0x1250] ;  /* 0x00125000010e7983 */ /* 0x000ee20000300a00 */
[----:B------:R-:W-:Y:S01]  /*19d410*/  VIADD R0, R24, 0x1ad ;  /* 0x000001ad18007836 */ /* 0x000fe20000000000 */
[----:B------:R-:W-:Y:S01]  /*19d420*/  ISETP.LT.AND P5, PT, R16, UR8, !P2 ;  /* 0x0000000810007c0c */ /* 0x000fe2000d7a1270 */
[----:B------:R-:W-:Y:S01]  /*19d430*/  ULDC UR6, c[0x0][0x228] ;  /* 0x00008a0000067ab9 */ /* 0x000fe20000000800 */
[----:B------:R-:W-:Y:S01]  /*19d440*/  ULDC UR8, c[0x0][0x228] ;  /* 0x00008a0000087ab9 */ /* 0x000fe20000000800 */
[----:B----4-:R0:W-:Y:S04]  /*19d450*/  @P3 STG.E.U8 desc[UR46][R26.64], R2 ;  /* 0x000000021a003986 */ /* 0x0101e8000c10112e */
[----:B0-----:R-:W4:Y:S01]  /*19d460*/  LDL.LU.64 R26, [R1+0x1260] ;  /* 0x00126000011a7983 */ /* 0x001f220000300a00 */
[----:B------:R-:W-:-:S05]  /*19d470*/  PRMT R2, R21, 0x7773, RZ ;  /* 0x0000777315027816 */ /* 0x000fca00000000ff */
[----:B--2---:R0:W-:Y:S04]  /*19d480*/  @P6 STG.E.U8 desc[UR46][R28.64], R2 ;  /* 0x000000021c006986 */ /* 0x0041e8000c10112e */
[----:B0-----:R-:W2:Y:S01]  /*19d490*/  LDL.LU.64 R28, [R1+0x1258] ;  /* 0x00125800011c7983 */ /* 0x001ea20000300a00 */
[----:B------:R-:W-:Y:S01]  /*19d4a0*/  ISETP.GE.AND P4, PT, R0, UR4, PT ;  /* 0x0000000400007c0c */ /* 0x000fe2000bf86270 */
[----:B------:R-:W-:Y:S01]  /*19d4b0*/  VIADD R0, R24, 0x1ae ;  /* 0x000001ae18007836 */ /* 0x000fe20000000000 */
[----:B------:R-:W-:-:S04]  /*19d4c0*/  ULDC UR4, c[0x0][0x22c] ;  /* 0x00008b0000047ab9 */ /* 0x000fc80000000800 */
[----:B------:R-:W-:Y:S01]  /*19d4d0*/  ISETP.GE.AND P3, PT, R0, UR4, PT ;  /* 0x0000000400007c0c */ /* 0x000fe2000bf66270 */
[----:B------:R-:W-:Y:S02]  /*19d4e0*/  ULDC UR4, c[0x0][0x228] ;  /* 0x00008a0000047ab9 */ /* 0x000fe40000000800 */
[----:B------:R-:W-:Y:S02]  /*19d4f0*/  ISETP.LT.AND P2, PT, R17, UR4, !P2 ;  /* 0x0000000411007c0c */ /* 0x000fe4000d741270 */
[C---:B------:R-:W-:Y:S02]  /*19d500*/  PRMT R0, R25.reuse, 0x7770, RZ ;  /* 0x0000777019007816 */ /* 0x040fe400000000ff */
[----:B------:R-:W-:Y:S02]  /*19d510*/  PRMT R2, R25, 0x7771, RZ ;  /* 0x0000777119027816 */ /* 0x000fe400000000ff */
[----:B------:R-:W-:Y:S01]  /*19d520*/  ISETP.LT.AND P6, PT, R16, UR6, !P4 ;  /* 0x0000000610007c0c */ /* 0x000fe2000e7c1270 */
[----:B------:R-:W-:Y:S01]  /*19d530*/  ULDC UR4, c[0x0][0x22c] ;  /* 0x00008b0000047ab9 */ /* 0x000fe20000000800 */
[----:B------:R-:W-:Y:S01]  /*19d540*/  ULDC UR6, c[0x0][0x228] ;  /* 0x00008a0000067ab9 */ /* 0x000fe20000000800 */
[----:B------:R0:W-:Y:S01]  /*19d550*/  @P5 STG.E.U8 desc[UR46][R12.64], R0 ;  /* 0x000000000c005986 */ /* 0x0001e2000c10112e */
[----:B------:R-:W-:-:S02]  /*19d560*/  ISETP.LT.AND P4, PT, R17, UR6, !P4 ;  /* 0x0000000611007c0c */ /* 0x000fc4000e781270 */
[----:B------:R-:W-:Y:S01]  /*19d570*/  PRMT R3, R25, 0x7773, RZ ;  /* 0x0000777319037816 */ /* 0x000fe200000000ff */
[----:B------:R-:W-:Y:S01]  /*19d580*/  ULDC UR6, c[0x0][0x228] ;  /* 0x00008a0000067ab9 */ /* 0x000fe20000000800 */
[----:B------:R1:W-:Y:S01]  /*19d590*/  @P2 STG.E.U8 desc[UR46][R18.64], R2 ;  /* 0x0000000212002986 */ /* 0x0003e2000c10112e */
[----:B0-----:R-:W-:-:S05]  /*19d5a0*/  VIADD R0, R24, 0x1af ;  /* 0x000001af18007836 */ /* 0x001fca0000000000 */
[----:B------:R-:W-:Y:S01]  /*19d5b0*/  ISETP.GE.AND P5, PT, R0, UR4, PT ;  /* 0x0000000400007c0c */ /* 0x000fe2000bfa6270 */
[----:B------:R-:W-:Y:S01]  /*19d5c0*/  ULDC UR4, c[0x0][0x228] ;  /* 0x00008a0000047ab9 */ /* 0x000fe20000000800 */
[----:B-1----:R-:W2:Y:S01]  /*19d5d0*/  LDL.LU.64 R18, [R1+0x1268] ;  /* 0x0012680001127983 */ /* 0x002ea20000300a00 */
[----:B------:R-:W-:Y:S02]  /*19d5e0*/  ISETP.LT.AND P2, PT, R16, UR4, !P3 ;  /* 0x0000000410007c0c */ /* 0x000fe4000df41270 */
[----:B------:R-:W-:Y:S01]  /*19d5f0*/  PRMT R2, R25, 0x7772, RZ ;  /* 0x0000777219027816 */ /* 0x000fe200000000ff */
[----:B------:R-:W2:Y:S01]  /*19d600*/  LDL.LU R21, [R1+0x390] ;  /* 0x0003900001157983 */ /* 0x000ea20000300800 */
[----:B------:R-:W-:Y:S01]  /*19d610*/  VIADD R0, R24, 0x1b0 ;  /* 0x000001b018007836 */ /* 0x000fe20000000000 */
[----:B------:R-:W-:Y:S02]  /*19d620*/  ULDC UR4, c[0x0][0x22c] ;  /* 0x00008b0000047ab9 */ /* 0x000fe40000000800 */
[----:B---3--:R0:W-:Y:S04]  /*19d630*/  @P6 STG.E.U8 desc[UR46][R22.64], R2 ;  /* 0x0000000216006986 */ /* 0x0081e8000c10112e */
[----:B------:R-:W-:Y:S01]  /*19d640*/  @P4 STG.E.U8 desc[UR46][R14.64], R3 ;  /* 0x000000030e004986 */ /* 0x000fe2000c10112e */
[----:B------:R-:W-:-:S03]  /*19d650*/  ISETP.LT.AND P3, PT, R17, UR6, !P3 ;  /* 0x0000000611007c0c */ /* 0x000fc6000df61270 */
[----:B0-----:R-:W3:Y:S01]  /*19d660*/  LDL.LU.64 R22, [R1+0x1278] ;  /* 0x0012780001167983 */ /* 0x001ee20000300a00 */
[----:B------:R-:W-:-:S03]  /*19d670*/  PRMT R2, R20, 0x7770, RZ ;  /* 0x0000777014027816 */ /* 0x000fc600000000ff */
[----:B------:R-:W3:Y:S01]  /*19d680*/  LDL.LU.64 R12, [R1+0x1270] ;  /* 0x00127000010c7983 */ /* 0x000ee20000300a00 */
[----:B------:R-:W-:Y:S02]  /*19d690*/  ISETP.GE.AND P6, PT, R0, UR4, PT ;  /* 0x0000000400007c0c */ /* 0x000fe4000bfc6270 */
[----:B------:R-:W-:Y:S01]  /*19d6a0*/  PRMT R0, R20, 0x7771, RZ ;  /* 0x0000777114007816 */ /* 0x000fe200000000ff */
[----:B------:R-:W-:Y:S01]  /*19d6b0*/  ULDC UR4, c[0x0][0x228] ;  /* 0x00008a0000047ab9 */ /* 0x000fe20000000800 */
[----:B------:R-:W-:Y:S01]  /*19d6c0*/  ULDC UR6, c[0x0][0x228] ;  /* 0x00008a0000067ab9 */ /* 0x000fe20000000800 */
[----:B----4-:R0:W-:Y:S04]  /*19d6d0*/  @P2 STG.E.U8 desc[UR46][R26.64], R2 ;  /* 0x000000021a002986 */ /* 0x0101e8000c10112e */
[----:B0-----:R-:W4:Y:S04]  /*19d6e0*/  LDL.LU.64 R26, [R1+0x1288] ;  /* 0x00128800011a7983 */ /* 0x001f280000300a00 */
[----:B--2---:R0:W-:Y:S04]  /*19d6f0*/  @P3 STG.E.U8 desc[UR46][R28.64], R0 ;  /* 0x000000001c003986 */ /* 0x0041e8000c10112e */
[----:B0-----:R-:W2:Y:S01]  /*19d700*/  LDL.LU.64 R28, [R1+0x1290] ;  /* 0x00129000011c7983 */ /* 0x001ea20000300a00 */
[----:B------:R-:W-:Y:S01]  /*19d710*/  ISETP.LT.AND P2, PT, R16, UR4, !P5 ;  /* 0x0000000410007c0c */ /* 0x000fe2000ef41270 */
[----:B------:R-:W-:Y:S01]  /*19d720*/  VIADD R0, R24, 0x1b1 ;  /* 0x000001b118007836 */ /* 0x000fe20000000000 */
[----:B------:R-:W-:Y:S01]  /*19d730*/  ULDC UR4, c[0x0][0x22c] ;  /* 0x00008b0000047ab9 */ /* 0x000fe20000000800 */
[----:B------:R-:W-:Y:S01]  /*19d740*/  PRMT R2, R20, 0x7772, RZ ;  /* 0x0000777214027816 */ /* 0x000fe200000000ff */
[----:B------:R-:W2:Y:S01]  /*19d750*/  LDL.LU R25, [R1+0x394] ;  /* 0x0003940001197983 */ /* 0x000ea20000300800 */
[----:B------:R-:W-:-:S02]  /*19d760*/  ISETP.LT.AND P5, PT, R17, UR6, !P5 ;  /* 0x0000000611007c0c */ /* 0x000fc4000efa1270 */
[----:B------:R-:W-:Y:S01]  /*19d770*/  ISETP.GE.AND P3, PT, R0, UR4, PT ;  /* 0x0000000400007c0c */ /* 0x000fe2000bf66270 */
[----:B------:R-:W-:Y:S01]  /*19d780*/  VIADD R0, R24, 0x1b2 ;  /* 0x000001b218007836 */ /* 0x000fe20000000000 */
[----:B------:R-:W-:Y:S01]  /*19d790*/  ULDC UR4, c[0x0][0x22c] ;  /* 0x00008b0000047ab9 */ /* 0x000fe20000000800 */
[----:B------:R-:W2:Y:S01]  /*19d7a0*/  LDL.LU.64 R14, [R1+0x1298] ;  /* 0x00129800010e7983 */ /* 0x000ea20000300a00 */
[----:B------:R-:W-:Y:S01]  /*19d7b0*/  ISETP.LT.AND P4, PT, R16, UR8, !P6 ;  /* 0x0000000810007c0c */ /* 0x000fe2000f781270 */
[----:B------:R-:W-:Y:S01]  /*19d7c0*/  ULDC UR6, c[0x0][0x228] ;  /* 0x00008a0000067ab9 */ /* 0x000fe20000000800 */
[----:B------:R-:W-:Y:S01]  /*19d7d0*/  ULDC UR8, c[0x0][0x228] ;  /* 0x00008a0000087ab9 */ /* 0x000fe20000000800 */
[----:B------:R0:W-:Y:S01]  /*19d7e0*/  @P2 STG.E.U8 desc[UR46][R18.64], R2 ;  /* 0x0000000212002986 */ /* 0x0001e2000c10112e */
[----:B------:R-:W-:Y:S01]  /*19d7f0*/  ISETP.GE.AND P2, PT, R0, UR4, PT ;  /* 0x0000000400007c0c */ /* 0x000fe2000bf46270 */
[----:B------:R-:W-:Y:S02]  /*19d800*/  ULDC UR4, c[0x0][0x228] ;  /* 0x00008a0000047ab9 */ /* 0x000fe40000000800 */
[----:B------:R-:W-:Y:S01]  /*19d810*/  ISETP.LT.AND P6, PT, R17, UR4, !P6 ;  /* 0x0000000411007c0c */ /* 0x000fe2000f7c1270 */
[----:B0-----:R-:W2:Y:S01]  /*19d820*/  LDL.LU.64 R18, [R1+0x12a8] ;  /* 0x0012a80001127983 */ /* 0x001ea20000300a00 */
[----:B------:R-:W-:-:S02]  /*19d830*/  PRMT R2, R20, 0x7773, RZ ;  /* 0x0000777314027816 */ /* 0x000fc400000000ff */
[C---:B------:R-:W-:Y:S01]  /*19d840*/  PRMT R0, R21.reuse, 0x7770, RZ ;  /* 0x0000777015007816 */ /* 0x040fe200000000ff */
[----:B------:R-:W-:Y:S02]  /*19d850*/  ULDC UR4, c[0x0][0x22c] ;  /* 0x00008b0000047ab9 */ /* 0x000fe40000000800 */
[----:B---3--:R0:W-:Y:S04]  /*19d860*/  @P5 STG.E.U8 desc[UR46][R22.64], R2 ;  /* 0x0000000216005986 */ /* 0x0081e8000c10112e */
[----:B------:R-:W-:Y:S01]  /*19d870*/  @P4 STG.E.U8 desc[UR46][R12.64], R0 ;  /* 0x000000000c004986 */ /* 0x000fe2000c10112e */
[----:B------:R-:W-:Y:S01]  /*19d880*/  ISETP.LT.AND P5, PT, R16, UR6, !P3 ;  /* 0x0000000610007c0c */ /* 0x000fe2000dfa1270 */
[----:B------:R-:W-:Y:S02]  /*19d890*/  ULDC UR6, c[0x0][0x228] ;  /* 0x00008a0000067ab9 */ /* 0x000fe40000000800 */
[----:B0-----:R-:W3:Y:S01]  /*19d8a0*/  LDL.LU.64 R22, [R1+0x12a0] ;  /* 0x0012a00001167983 */ /* 0x001ee20000300a00 */
[----:B------:R-:W-:-:S05]  /*19d8b0*/  PRMT R2, R21, 0x7771, RZ ;  /* 0x0000777115027816 */ /* 0x000fca00000000ff */
[----:B----4-:R0:W-:Y:S04]  /*19d8c0*/  @P6 STG.E.U8 desc[UR46][R26.64], R2 ;  /* 0x000000021a006986 */ /* 0x0101e8000c10112e */
[----:B0-----:R-:W4:Y:S01]  /*19d8d0*/  LDL.LU.64 R26, [R1+0x12b0] ;  /* 0x0012b000011a7983 */ /* 0x001f220000300a00 */
[----:B------:R-:W-:-:S03]  /*19d8e0*/  PRMT R2, R21, 0x7772, RZ ;  /* 0x0000777215027816 */ /* 0x000fc600000000ff */
[----:B------:R-:W4:Y:S04]  /*19d8f0*/  LDL.LU R20, [R1+0x398] ;  /* 0x0003980001147983 */ /* 0x000f280000300800 */
[----:B--2---:R0:W-:Y:S04]  /*19d900*/  @P5 STG.E.U8 desc[UR46][R28.64], R2 ;  /* 0x000000021c005986 */ /* 0x0041e8000c10112e */
[----:B0-----:R-:W2:Y:S01]  /*19d910*/  LDL.LU.64 R28, [R1+0x12c8] ;  /* 0x0012c800011c7983 */ /* 0x001ea20000300a00 */
[----:B------:R-:W-:Y:S01]  /*19d920*/  VIADD R0, R24, 0x1b3 ;  /* 0x000001b318007836 */ /* 0x000fe20000000000 */
[----:B------:R-:W-:-:S02]  /*19d930*/  ISETP.LT.AND P3, PT, R17, UR6, !P3 ;  /* 0x0000000611007c0c */ /* 0x000fc4000df61270 */
[----:B------:R-:W-:Y:S01]  /*19d940*/  PRMT R3, R21, 0x7773, RZ ;  /* 0x0000777315037816 */ /* 0x000fe200000000ff */
[----:B------:R-:W-:Y:S01]  /*19d950*/  ULDC UR6, c[0x0][0x228] ;  /* 0x00008a0000067ab9 */ /* 0x000fe20000000800 */
[----:B------:R-:W-:Y:S02]  /*19d960*/  PRMT R2, R25, 0x7770, RZ ;  /* 0x0000777019027816 */ /* 0x000fe400000000ff */
[----:B------:R-:W-:Y:S01]  /*19d970*/  ISETP.GE.AND P4, PT, R0, UR4, PT ;  /* 0x0000000400007c0c */ /* 0x000fe2000bf86270 */
[----:B------:R-:W-:Y:S01]  /*19d980*/  ULDC UR4, c[0x0][0x228] ;  /* 0x00008a0000047ab9 */ /* 0x000fe20000000800 */
[----:B------:R-:W2:Y:S01]  /*19d990*/  LDL.LU.64 R12, [R1+0x12c0] ;  /* 0x0012c000010c7983 */ /* 0x000ea20000300a00 */
[----:B------:R-:W-:Y:S01]  /*19d9a0*/  ISETP.LT.AND P6, PT, R16, UR4, !P2 ;  /* 0x0000000410007c0c */ /* 0x000fe2000d7c1270 */
[----:B------:R-:W-:Y:S01]  /*19d9b0*/  VIADD R0, R24, 0x1b4 ;  /* 0x000001b418007836 */ /* 0x000fe20000000000 */
[----:B------:R-:W-:Y:S01]  /*19d9c0*/  ISETP.LT.AND P2, PT, R17, UR6, !P2 ;  /* 0x0000000611007c0c */ /* 0x000fe2000d741270 */
[----:B------:R-:W-:Y:S01]  /*19d9d0*/  ULDC UR4, c[0x0][0x22c] ;  /* 0x00008b0000047ab9 */ /* 0x000fe20000000800 */
[----:B------:R-:W-:Y:S01]  /*19d9e0*/  ULDC UR6, c[0x0][0x228] ;  /* 0x00008a0000067ab9 */ /* 0x000fe20000000800 */
[----:B------:R-:W-:Y:S01]  /*19d9f0*/  @P3 STG.E.U8 desc[UR46][R14.64], R3 ;  /* 0x000000030e003986 */ /* 0x000fe2000c10112e */
[----:B------:R-:W-:Y:S01]  /*19da00*/  ISETP.GE.AND P5, PT, R0, UR4, PT ;  /* 0x0000000400007c0c */ /* 0x000fe2000bfa6270 */
[----:B------:R-:W-:Y:S01]  /*19da10*/  ULDC UR4, c[0x0][0x228] ;  /* 0x00008a0000047ab9 */ /* 0x000fe20000000800 */
[----:B------:R-:W-:-:S02]  /*19da20*/  PRMT R0, R25, 0x7771, RZ ;  /* 0x0000777119007816 */ /* 0x000fc400000000ff */
[----:B------:R-:W-:-:S03]  /*19da30*/  ISETP.LT.AND P3, PT, R16, UR4, !P4 ;  /* 0x0000000410007c0c */ /* 0x000fc6000e761270 */
[----:B------:R0:W-:Y:S01]  /*19da40*/  @P6 STG.E.U8 desc[UR46][R18.64], R2 ;  /* 0x0000000212006986 */ /* 0x0001e2000c10112e */
[----:B------:R-:W-:-:S03]  /*19da50*/  ULDC UR4, c[0x0][0x22c] ;  /* 0x00008b0000047ab9 */ /* 0x000fc60000000800 */
[----:B0-----:R-:W2:Y:S01]  /*19da60*/  LDL.LU.64 R18, [R1+0x12d0] ;  /* 0x0012d00001127983 */ /* 0x001ea20000300a00 */
[----:B------:R-:W-:-:S03]  /*19da70*/  PRMT R2, R25, 0x7772, RZ ;  /* 0x0000777219027816 */ /* 0x000fc600000000ff */
[----:B---3--:R0:W-:Y:S01]  /*19da80*/  @P2 STG.E.U8 desc[UR46][R22.64], R0 ;  /* 0x0000000016002986 */ /* 0x0081e2000c10112e */
[----:B------:R-:W-:Y:S02]  /*19da90*/  ISETP.LT.AND P4, PT, R17, UR6, !P4 ;  /* 0x0000000611007c0c */ /* 0x000fe4000e781270 */
[----:B------:R-:W-:Y:S01]  /*19daa0*/  ISETP.LT.AND P6, PT, R16, UR8, !P5 ;  /* 0x0000000810007c0c */ /* 0x000fe2000efc1270 */
[----:B------:R-:W-:Y:S01]  /*19dab0*/  ULDC UR6, c[0x0][0x228] ;  /* 0x00008a0000067ab9 */ /* 0x000fe20000000800 */
[----:B------:R-:W-:Y:S01]  /*19dac0*/  ULDC UR8, c[0x0][0x228] ;  /* 0x00008a0000087ab9 */ /* 0x000fe20000000800 */
[----:B0-----:R-:W3:Y:S04]  /*19dad0*/  LDL.LU.64 R22, [R1+0x12d8] ;  /* 0x0012d80001167983 */ /* 0x001ee80000300a00 */
[----:B------:R-:W3:Y:S04]  /*19dae0*/  LDL.LU R21, [R1+0x39c] ;  /* 0x00039c0001157983 */ /* 0x000ee80000300800 */
[----:B------:R-:W3:Y:S04]  /*19daf0*/  LDL.LU.64 R14, [R1+0x12e0] ;  /* 0x0012e000010e7983 */ /* 0x000ee80000300a00 */
[----:B----4-:R0:W-:Y:S04]  /*19db00*/  @P3 STG.E.U8 desc[UR46][R26.64], R2 ;  /* 0x000000021a003986 */ /* 0x0101e8000c10112e */
[----:B0-----:R-:W4:Y:S01]  /*19db10*/  LDL.LU.64 R26, [R1+0x12f0] ;  /* 0x0012f000011a7983 */ /* 0x001f220000300a00 */
[----:B------:R-:W-:-:S05]  /*19db20*/  PRMT R2, R25, 0x7773, RZ ;  /* 0x0000777319027816 */ /* 0x000fca00000000ff */
[----:B--2---:R0:W-:Y:S04]  /*19db30*/  @P4 STG.E.U8 desc[UR46][R28.64], R2 ;  /* 0x000000021c004986 */ /* 0x0041e8000c10112e */
[----:B0-----:R-:W2:Y:S01]  /*19db40*/  LDL.LU.64 R28, [R1+0x12e8] ;  /* 0x0012e800011c7983 */ /* 0x001ea20000300a00 */
[----:B------:R-:W-:-:S05]  /*19db50*/  VIADD R0, R24, 0x1b5 ;  /* 0x000001b518007836 */ /* 0x000fca0000000000 */
[----:B------:R-:W-:Y:S01]  /*19db60*/  ISETP.GE.AND P2, PT, R0, UR4, PT ;  /* 0x0000000400007c0c */ /* 0x000fe2000bf46270 */
[----:B------:R-:W-:Y:S01]  /*19db70*/  VIADD R0, R24, 0x1b6 ;  /* 0x000001b618007836 */ /* 0x000fe20000000000 */
[----:B------:R-:W-:-:S04]  /*19db80*/  ULDC UR4, c[0x0][0x22c] ;  /* 0x00008b0000047ab9 */ /* 0x000fc80000000800 */
[----:B------:R-:W-:Y:S01]  /*19db90*/  ISETP.GE.AND P3, PT, R0, UR4, PT ;  /* 0x0000000400007c0c */ /* 0x000fe2000bf66270 */
[----:B------:R-:W-:Y:S02]  /*19dba0*/  ULDC UR4, c[0x0][0x228] ;  /* 0x00008a0000047ab9 */ /* 0x000fe40000000800 */
[----:B------:R-:W-:Y:S02]  /*19dbb0*/  ISETP.LT.AND P5, PT, R17, UR4, !P5 ;  /* 0x0000000411007c0c */ /* 0x000fe4000efa1270 */
[C---:B------:R-:W-:Y:S02]  /*19dbc0*/  PRMT R0, R20.reuse, 0x7770, RZ ;  /* 0x0000777014007816 */ /* 0x040fe400000000ff */
[----:B------:R-:W-:Y:S01]  /*19dbd0*/  PRMT R2, R20, 0x7771, RZ ;  /* 0x0000777114027816 */ /* 0x000fe200000000ff */
[----:B------:R-:W-:Y:S02]  /*19dbe0*/  ULDC UR4, c[0x0][0x22c] ;  /* 0x00008b0000047ab9 */ /* 0x000fe40000000800 */
[----:B------:R0:W-:Y:S01]  /*19dbf0*/  @P6 STG.E.U8 desc[UR46][R12.64], R0 ;  /* 0x000000000c006986 */ /* 0x0001e2000c10112e */
[----:B------:R-:W-:Y:S01]  /*19dc00*/  ISETP.LT.AND P6, PT, R16, UR6, !P2 ;  /* 0x0000000610007c0c */ /* 0x000fe2000d7c1270 */
[----:B------:R-:W-:-:S02]  /*19dc10*/  ULDC UR6, c[0x0][0x228] ;  /* 0x00008a0000067ab9 */ /* 0x000fc40000000800 */
[----:B------:R-:W-:Y:S02]  /*19dc20*/  ISETP.LT.AND P2, PT, R17, UR6, !P2 ;  /* 0x0000000611007c0c */ /* 0x000fe4000d741270 */
        /* <DEDUP_REMOVED lines=19> */
[C---:B------:R-:W-:Y:S01]  /*19dd60*/  PRMT R0, R21.reuse, 0x7771, RZ ;  /* 0x0000777115007816 */ /* 0x040fe200000000ff */
        /* <DEDUP_REMOVED lines=43> */
[----:B------:R-:W2:Y:S01]  /*19e020*/  LDL.LU.64 R12, [R1+0x1348] ;  /* 0x00134800010c7983 */ /* 0x000ea20000300a00 */
[----:B------:R-:W-:Y:S01]  /*19e030*/  ISETP.GE.AND P4, PT, R0, UR4, PT ;  /* 0x0000000400007c0c */ /* 0x000fe2000bf86270 */
[----:B------:R-:W-:Y:S02]  /*19e040*/  ULDC UR4, c[0x0][0x228] ;  /* 0x00008a0000047ab9 */ /* 0x000fe40000000800 */
[----:B------:R-:W-:Y:S02]  /*19e050*/  ISETP.LT.AND P6, PT, R16, UR4, !P2 ;  /* 0x0000000410007c0c */ /* 0x000fe4000d7c1270 */
[----:B------:R-:W-:Y:S01]  /*19e060*/  PRMT R2, R20, 0x7770, RZ ;  /* 0x0000777014027816 */ /* 0x000fe200000000ff */
        /* <DEDUP_REMOVED lines=8> */
[----:B------:R-:W-:Y:S01]  /*19e0f0*/  ISETP.LT.AND P3, PT, R16, UR4, !P4 ;  /* 0x0000000410007c0c */ /* 0x000fe2000e761270 */
[----:B------:R-:W-:Y:S01]  /*19e100*/  ULDC UR4, c[0x0][0x22c] ;  /* 0x00008b0000047ab9 */ /* 0x000fe20000000800 */
[----:B------:R0:W-:Y:S04]  /*19e110*/  @P6 STG.E.U8 desc[UR46][R18.64], R2 ;  /* 0x0000000212006986 */ /* 0x0001e8000c10112e */
        /* <DEDUP_REMOVED lines=8> */
[----:B------:R-:W3:Y:S01]  /*19e1a0*/  LDL.LU R25, [R1+0x38c] ;  /* 0x00038c0001197983 */ /* 0x000ee20000300800 */
[----:B------:R-:W-:-:S03]  /*19e1b0*/  VIADD R0, R24, 0x1bd ;  /* 0x000001bd18007836 */ /* 0x000fc60000000000 */
[----:B------:R-:W3:Y:S02]  /*19e1c0*/  LDL.LU.64 R14, [R1+0x1368] ;  /* 0x00136800010e7983 */ /* 0x000ee40000300a00 */
[----:B------:R-:W-:Y:S01]  /*19e1d0*/  ISETP.GE.AND P2, PT, R0, UR4, PT ;  /* 0x0000000400007c0c */ /* 0x000fe2000bf46270 */
[----:B------:R-:W-:Y:S01]  /*19e1e0*/  VIADD R0, R24, 0x1be ;  /* 0x000001be18007836 */ /* 0x000fe20000000000 */
[----:B------:R-:W-:Y:S01]  /*19e1f0*/  ULDC UR4, c[0x0][0x22c] ;  /* 0x00008b0000047ab9 */ /* 0x000fe20000000800 */
[----:B----4-:R0:W-:Y:S03]  /*19e200*/  @P3 STG.E.U8 desc[UR46][R26.64], R2 ;  /* 0x000000021a003986 */ /* 0x0101e6000c10112e */
[----:B------:R-:W-:Y:S02]  /*19e210*/  ISETP.GE.AND P3, PT, R0, UR4, PT ;  /* 0x0000000400007c0c */ /* 0x000fe4000bf66270 */
[----:B------:R-:W-:Y:S01]  /*19e220*/  PRMT R0, R20, 0x7773, RZ ;  /* 0x0000777314007816 */ /* 0x000fe200000000ff */
[----:B------:R-:W-:Y:S01]  /*19e230*/  ULDC UR4, c[0x0][0x228] ;  /* 0x00008a0000047ab9 */ /* 0x000fe20000000800 */
[----:B0-----:R-:W4:Y:S04]  /*19e240*/  LDL.LU.64 R26, [R1+0x1378] ;  /* 0x00137800011a7983 */ /* 0x001f280000300a00 */
[----:B--2---:R0:W-:Y:S04]  /*19e250*/  @P4 STG.E.U8 desc[UR46][R28.64], R0 ;  /* 0x000000001c004986 */ /* 0x0041e8000c10112e */
[----:B0-----:R-:W2:Y:S01]  /*19e260*/  LDL.LU.64 R28, [R1+0x1370] ;  /* 0x00137000011c7983 */ /* 0x001ea20000300a00 */
[----:B------:R-:W-:-:S02]  /*19e270*/  ISETP.LT.AND P5, PT, R17, UR4, !P5 ;  /* 0x0000000411007c0c */ /* 0x000fc4000efa1270 */
[----:B------:R-:W-:Y:S01]  /*19e280*/  PRMT R2, R21, 0x7770, RZ ;  /* 0x0000777015027816 */ /* 0x000fe200000000ff */
[----:B------:R-:W-:Y:S01]  /*19e290*/  VIADD R0, R24, 0x1bf ;  /* 0x000001bf18007836 */ /* 0x000fe20000000000 */
[----:B------:R-:W-:-:S03]  /*19e2a0*/  ULDC UR4, c[0x0][0x22c] ;  /* 0x00008b0000047ab9 */ /* 0x000fc60000000800 */
[----:B------:R0:W-:Y:S01]  /*19e2b0*/  @P6 STG.E.U8 desc[UR46][R12.64], R2 ;  /* 0x000000020c006986 */ /* 0x0001e2000c10112e */
[----:B------:R-:W-:Y:S01]  /*19e2c0*/  ISETP.LT.AND P6, PT, R16, UR6, !P2 ;  /* 0x0000000610007c0c */ /* 0x000fe2000d7c1270 */
[----:B------:R-:W-:Y:S01]  /*19e2d0*/  ULDC UR6, c[0x0][0x228] ;  /* 0x00008a0000067ab9 */ /* 0x000fe20000000800 */
[----:B------:R-:W-:Y:S01]  /*19e2e0*/  ISETP.GE.AND P4, PT, R0, UR4, PT ;  /* 0x0000000400007c0c */ /* 0x000fe2000bf86270 */
[----:B------:R-:W-:Y:S01]  /*19e2f0*/  ULDC UR4, c[0x0][0x228] ;  /* 0x00008a0000047ab9 */ /* 0x000fe20000000800 */
[----:B0-----:R-:W-:Y:S02]  /*19e300*/  PRMT R2, R21, 0x7771, RZ ;  /* 0x0000777115027816 */ /* 0x001fe400000000ff */
[----:B------:R-:W-:Y:S01]  /*19e310*/  ISETP.LT.AND P2, PT, R17, UR6, !P2 ;  /* 0x0000000611007c0c */ /* 0x000fe2000d741270 */
[----:B------:R-:W-:Y:S01]  /*19e320*/  VIADD R0, R24, 0x1c0 ;  /* 0x000001c018007836 */ /* 0x000fe20000000000 */
[----:B------:R-:W-:Y:S01]  /*19e330*/  PRMT R3, R21, 0x7773, RZ ;  /* 0x0000777315037816 */ /* 0x000fe200000000ff */
[----:B------:R-:W-:Y:S01]  /*19e340*/  ULDC UR6, c[0x0][0x228] ;  /* 0x00008a0000067ab9 */ /* 0x000fe20000000800 */
[----:B------:R0:W-:Y:S01]  /*19e350*/  @P5 STG.E.U8 desc[UR46][R18.64], R2 ;  /* 0x0000000212005986 */ /* 0x0001e2000c10112e */
[----:B------:R-:W-:Y:S01]  /*19e360*/  ISETP.LT.AND P5, PT, R16, UR4, !P3 ;  /* 0x0000000410007c0c */ /* 0x000fe2000dfa1270 */
[----:B------:R-:W-:-:S02]  /*19e370*/  ULDC UR4, c[0x0][0x22c] ;  /* 0x00008b0000047ab9 */ /* 0x000fc40000000800 */
[----:B0-----:R-:W2:Y:S01]  /*19e380*/  LDL.LU.64 R18, [R1+0x1380] ;  /* 0x0013800001127983 */ /* 0x001ea20000300a00 */
[----:B------:R-:W-:-:S03]  /*19e390*/  PRMT R2, R21, 0x7772, RZ ;  /* 0x0000777215027816 */ /* 0x000fc600000000ff */
[----:B------:R-:W2:Y:S04]  /*19e3a0*/  LDL.LU R20, [R1+0x370] ;  /* 0x0003700001147983 */ /* 0x000ea80000300800 */
[----:B---3--:R0:W-:Y:S01]  /*19e3b0*/  @P6 STG.E.U8 desc[UR46][R22.64], R2 ;  /* 0x0000000216006986 */ /* 0x0081e2000c10112e */
[----:B------:R-:W-:Y:S02]  /*19e3c0*/  ISETP.GE.AND P6, PT, R0, UR4, PT ;  /* 0x0000000400007c0c */ /* 0x000fe4000bfc6270 */
[----:B------:R-:W-:Y:S01]  /*19e3d0*/  PRMT R0, R25, 0x7770, RZ ;  /* 0x0000777019007816 */ /* 0x000fe200000000ff */
[----:B------:R-:W-:Y:S01]  /*19e3e0*/  @P2 STG.E.U8 desc[UR46][R14.64], R3 ;  /* 0x000000030e002986 */ /* 0x000fe2000c10112e */
[----:B------:R-:W-:Y:S01]  /*19e3f0*/  ISETP.LT.AND P3, PT, R17, UR6, !P3 ;  /* 0x0000000611007c0c */ /* 0x000fe2000df61270 */
[----:B------:R-:W-:Y:S01]  /*19e400*/  ULDC UR4, c[0x0][0x228] ;  /* 0x00008a0000047ab9 */ /* 0x000fe20000000800 */
[----:B------:R-:W-:Y:S01]  /*19e410*/  ULDC UR6, c[0x0][0x228] ;  /* 0x00008a0000067ab9 */ /* 0x000fe20000000800 */
[----:B0-----:R-:W3:Y:S04]  /*19e420*/  LDL.LU.64 R22, [R1+0x1390] ;  /* 0x0013900001167983 */ /* 0x001ee80000300a00 */
[----:B------:R-:W3:Y:S01]  /*19e430*/  LDL.LU.64 R12, [R1+0x1388] ;  /* 0x00138800010c7983 */ /* 0x000ee20000300a00 */
[----:B------:R-:W-:-:S03]  /*19e440*/  PRMT R2, R25, 0x7771, RZ ;  /* 0x0000777119027816 */ /* 0x000fc600000000ff */
        /* <DEDUP_REMOVED lines=12> */
[----:B------:R-:W-:Y:S01]  /*19e510*/  ISETP.LT.AND P5, PT, R16, UR8, !P6 ;  /* 0x0000000810007c0c */ /* 0x000fe2000f7a1270 */
[----:B------:R-:W-:Y:S01]  /*19e520*/  ULDC UR4, c[0x0][0x22c] ;  /* 0x00008b0000047ab9 */ /* 0x000fe20000000800 */
[----:B------:R-:W2:Y:S01]  /*19e530*/  LDL.LU.64 R14, [R1+0x13a8] ;  /* 0x0013a800010e7983 */ /* 0x000ea20000300a00 */
[----:B------:R-:W-:Y:S01]  /*19e540*/  ULDC UR6, c[0x0][0x228] ;  /* 0x00008a0000067ab9 */ /* 0x000fe20000000800 */
[----:B------:R-:W-:Y:S02]  /*19e550*/  ULDC UR8, c[0x0][0x228] ;  /* 0x00008a0000087ab9 */ /* 0x000fe40000000800 */
[----:B------:R0:W-:Y:S01]  /*19e560*/  @P2 STG.E.U8 desc[UR46][R18.64], R0 ;  /* 0x0000000012002986 */ /* 0x0001e2000c10112e */
[----:B------:R-:W-:Y:S01]  /*19e570*/  ISETP.GE.AND P2, PT, R2, UR4, PT ;  /* 0x0000000402007c0c */ /* 0x000fe2000bf46270 */
[----:B------:R-:W-:-:S02]  /*19e580*/  ULDC UR4, c[0x0][0x228] ;  /* 0x00008a0000047ab9 */ /* 0x000fc40000000800 */
[----:B------:R-:W-:Y:S02]  /*19e590*/  ISETP.LT.AND P6, PT, R17, UR4, !P6 ;  /* 0x0000000411007c0c */ /* 0x000fe4000f7c1270 */
[----:B------:R-:W-:Y:S01]  /*19e5a0*/  PRMT R2, R20, 0x7770, RZ ;  /* 0x0000777014027816 */ /* 0x000fe200000000ff */
[----:B------:R-:W-:Y:S01]  /*19e5b0*/  ULDC UR4, c[0x0][0x22c] ;  /* 0x00008b0000047ab9 */ /* 0x000fe20000000800 */
[----:B0-----:R-:W2:Y:S01]  /*19e5c0*/  LDL.LU.64 R18, [R1+0x13b8] ;  /* 0x0013b80001127983 */ /* 0x001ea20000300a00 */
[----:B------:R-:W-:-:S05]  /*19e5d0*/  PRMT R0, R25, 0x7773, RZ ;  /* 0x0000777319007816 */ /* 0x000fca00000000ff */
[----:B---3--:R0:W-:Y:S04]  /*19e5e0*/  @P4 STG.E.U8 desc[UR46][R22.64], R0 ;  /* 0x0000000016004986 */ /* 0x0081e8000c10112e */
[----:B------:R1:W-:Y:S01]  /*19e5f0*/  @P5 STG.E.U8 desc[UR46][R12.64], R2 ;  /* 0x000000020c005986 */ /* 0x0003e2000c10112e */
[----:B------:R-:W-:Y:S01]  /*19e600*/  ISETP.LT.AND P5, PT, R16, UR6, !P3 ;  /* 0x0000000610007c0c */ /* 0x000fe2000dfa1270 */
[----:B------:R-:W-:Y:S02]  /*19e610*/  ULDC UR6, c[0x0][0x228] ;  /* 0x00008a0000067ab9 */ /* 0x000fe40000000800 */
[----:B0-----:R-:W3:Y:S01]  /*19e620*/  LDL.LU.64 R22, [R1+0x13b0] ;  /* 0x0013b00001167983 */ /* 0x001ee20000300a00 */
[----:B-1----:R-:W-:-:S05]  /*19e630*/  PRMT R2, R20, 0x7771, RZ ;  /* 0x0000777114027816 */ /* 0x002fca00000000ff */
        /* <DEDUP_REMOVED lines=13> */
[----:B------:R-:W-:Y:S01]  /*19e710*/  ISETP.LT.AND P6, PT, R16, UR4, !P2 ;  /* 0x0000000410007c0c */ /* 0x000fe2000d7c1270 */
[----:B------:R-:W-:Y:S01]  /*19e720*/  VIADD R0, R24, 0x1c4 ;  /* 0x000001c418007836 */ /* 0x000fe20000000000 */
[----:B------:R-:W-:Y:S01]  /*19e730*/  ULDC UR4, c[0x0][0x22c] ;  /* 0x00008b0000047ab9 */ /* 0x000fe20000000800 */
[----:B------:R-:W-:Y:S02]  /*19e740*/  ISETP.LT.AND P2, PT, R17, UR6, !P2 ;  /* 0x0000000611007c0c */ /* 0x000fe4000d741270 */
[----:B------:R-:W-:Y:S01]  /*19e750*/  PRMT R2, R21, 0x7771, RZ ;  /* 0x0000777115027816 */ /* 0x000fe200000000ff */
[----:B------:R-:W-:Y:S01]  /*19e760*/  ULDC UR6, c[0x0][0x228] ;  /* 0x00008a0000067ab9 */ /* 0x000fe20000000800 */
[----:B------:R-:W-:-:S02]  /*19e770*/  ISETP.GE.AND P5, PT, R0, UR4, PT ;  /* 0x0000000400007c0c */ /* 0x000fc4000bfa6270 */
[----:B------:R-:W-:Y:S01]  /*19e780*/  PRMT R0, R21, 0x7770, RZ ;  /* 0x0000777015007816 */ /* 0x000fe200000000ff */
[----:B------:R-:W-:Y:S01]  /*19e790*/  @P3 STG.E.U8 desc[UR46][R14.64], R3 ;  /* 0x000000030e003986 */ /* 0x000fe2000c10112e */
[----:B------:R-:W-:Y:S02]  /*19e7a0*/  ULDC UR4, c[0x0][0x228] ;  /* 0x00008a0000047ab9 */ /* 0x000fe40000000800 */
[----:B------:R-:W-:Y:S01]  /*19e7b0*/  ISETP.LT.AND P3, PT, R16, UR4, !P4 ;  /* 0x0000000410007c0c */ /* 0x000fe2000e761270 */
        /* <DEDUP_REMOVED lines=45> */
[C---:B------:R-:W-:Y:S01]  /*19ea90*/  PRMT R0, R20.reuse, 0x7770, RZ ;  /* 0x0000777014007816 */ /* 0x040fe200000000ff */
        /* <DEDUP_REMOVED lines=338> */
[----:B------:R-:W-:-:S02]  /*19ffc0*/  PRMT R0, R20, 0x7772, RZ ;  /* 0x0000777214007816 */ /* 0x000fc400000000ff */
[----:B------:R-:W-:Y:S02]  /*19ffd0*/  ISETP.LT.AND P4, PT, R17, UR6, !P4 ;  /* 0x0000000611007c0c */ /* 0x000fe4000e781270 */
[----:B------:R-:W-:Y:S02]  /*19ffe0*/  ISETP.LT.AND P5, PT, R16, UR8, !P6 ;  /* 0x0000000810007c0c */ /* 0x000fe4000f7a1270 */
[----:B------:R-:W-:Y:S01]  /*19fff0*/  ISETP.GE.AND P3, PT, R2, UR4, PT ;  /* 0x0000000402007c0c */ /* 0x000fe2000bf66270 */
[----:B------:R-:W-:Y:S01]  /*1a0000*/  VIADD R2, R24, 0x1e2 ;  /* 0x000001e218027836 */ /* 0x000fe20000000000 */
[----:B------:R-:W-:Y:S01]  /*1a0010*/  ULDC UR4, c[0x0][0x22c] ;  /* 0x00008b0000047ab9 */ /* 0x000fe20000000800 */
[----:B------:R-:W2:Y:S04]  /*1a0020*/  LDL.LU R25, [R1+0x334] ;  /* 0x0003340001197983 */ /* 0x000ea80000300800 */
[----:B------:R-:W2:Y:S01]  /*1a0030*/  LDL.LU.64 R14, [R1+0x1db8] ;  /* 0x001db800010e7983 */ /* 0x000ea20000300a00 */
[----:B------:R-:W-:Y:S01]  /*1a0040*/  ULDC UR6, c[0x0][0x228] ;  /* 0x00008a0000067ab9 */ /* 0x000fe20000000800 */
[----:B------:R-:W-:-:S02]  /*1a0050*/  ULDC UR8, c[0x0][0x228] ;  /* 0x00008a0000087ab9 */ /* 0x000fc40000000800 */
[----:B------:R0:W-:Y:S01]  /*1a0060*/  @P2 STG.E.U8 desc[UR46][R18.64], R0 ;  /* 0x0000000012002986 */ /* 0x0001e2000c10112e */
[----:B------:R-:W-:Y:S01]  /*1a0070*/  ISETP.GE.AND P2, PT, R2, UR4, PT ;  /* 0x0000000402007c0c */ /* 0x000fe2000bf46270 */
[----:B------:R-:W-:Y:S02]  /*1a0080*/  ULDC UR4, c[0x0][0x228] ;  /* 0x00008a0000047ab9 */ /* 0x000fe40000000800 */
[----:B------:R-:W-:Y:S02]  /*1a0090*/  ISETP.LT.AND P6, PT, R17, UR4, !P6 ;  /* 0x0000000411007c0c */ /* 0x000fe4000f7c1270 */
[----:B------:R-:W-:Y:S01]  /*1a00a0*/  PRMT R2, R21, 0x7770, RZ ;  /* 0x0000777015027816 */ /* 0x000fe200000000ff */
[----:B------:R-:W-:Y:S01]  /*1a00b0*/  ULDC UR4, c[0x0][0x22c] ;  /* 0x00008b0000047ab9 */ /* 0x000fe20000000800 */
[----:B0-----:R-:W-:Y:S01]  /*1a00c0*/  PRMT R0, R20, 0x7773, RZ ;  /* 0x0000777314007816 */ /* 0x001fe200000000ff */
[----:B------:R-:W2:Y:S04]  /*1a00d0*/  LDL.LU.64 R18, [R1+0x1dd8] ;  /* 0x001dd80001127983 */ /* 0x000ea80000300a00 */
[----:B---3--:R0:W-:Y:S04]  /*1a00e0*/  @P4 STG.E.U8 desc[UR46][R22.64], R0 ;  /* 0x0000000016004986 */ /* 0x0081e8000c10112e */
[----:B------:R1:W-:Y:S01]  /*1a00f0*/  @P5 STG.E.U8 desc[UR46][R12.64], R2 ;  /* 0x000000020c005986 */ /* 0x0003e2000c10112e */
[----:B------:R-:W-:Y:S01]  /*1a0100*/  ISETP.LT.AND P5, PT, R16, UR6, !P3 ;  /* 0x0000000610007c0c */ /* 0x000fe2000dfa1270 */
[----:B------:R-:W-:-:S02]  /*1a0110*/  ULDC UR6, c[0x0][0x228] ;  /* 0x00008a0000067ab9 */ /* 0x000fc40000000800 */
        /* <DEDUP_REMOVED lines=8> */
[----:B------:R-:W-:Y:S01]  /*1a01a0*/  ISETP.LT.AND P3, PT, R17, UR6, !P3 ;  /* 0x0000000611007c0c */ /* 0x000fe2000df61270 */
[----:B------:R-:W-:Y:S01]  /*1a01b0*/  VIADD R0, R24, 0x1e3 ;  /* 0x000001e318007836 */ /* 0x000fe20000000000 */
[----:B------:R-:W-:Y:S01]  /*1a01c0*/  ULDC UR6, c[0x0][0x228] ;  /* 0x00008a0000067ab9 */ /* 0x000fe20000000800 */
[----:B------:R-:W-:Y:S01]  /*1a01d0*/  PRMT R3, R21, 0x7773, RZ ;  /* 0x0000777315037816 */ /* 0x000fe200000000ff */
[----:B------:R-:W2:Y:S02]  /*1a01e0*/  LDL.LU.64 R10, [R1+0x1df0] ;  /* 0x001df000010a7983 */ /* 0x000ea40000300a00 */
[----:B------:R-:W-:Y:S01]  /*1a01f0*/  ISETP.GE.AND P4, PT, R0, UR4, PT ;  /* 0x0000000400007c0c */ /* 0x000fe2000bf86270 */
[----:B------:R-:W-:Y:S01]  /*1a0200*/  ULDC UR4, c[0x0][0x228] ;  /* 0x00008a0000047ab9 */ /* 0x000fe20000000800 */
[----:B------:R-:W-:Y:S01]  /*1a0210*/  VIADD R0, R24, 0x1e4 ;  /* 0x000001e418007836 */ /* 0x000fe20000000000 */
[----:B------:R-:W-:-:S02]  /*1a0220*/  ISETP.LT.AND P6, PT, R16, UR4, !P2 ;  /* 0x0000000410007c0c */ /* 0x000fc4000d7c1270 */
[----:B------:R-:W-:Y:S01]  /*1a0230*/  ISETP.LT.AND P2, PT, R17, UR6, !P2 ;  /* 0x0000000611007c0c */ /* 0x000fe2000d741270 */
[----:B------:R-:W-:Y:S01]  /*1a0240*/  ULDC UR4, c[0x0][0x22c] ;  /* 0x00008b0000047ab9 */ /* 0x000fe20000000800 */
[C---:B------:R-:W-:Y:S01]  /*1a0250*/  PRMT R2, R25.reuse, 0x7771, RZ ;  /* 0x0000777119027816 */ /* 0x040fe200000000ff */
[----:B------:R0:W-:Y:S01]  /*1a0260*/  @P3 STG.E.U8 desc[UR46][R14.64], R3 ;  /* 0x000000030e003986 */ /* 0x0001e2000c10112e */
[----:B------:R-:W-:Y:S01]  /*1a0270*/  ISETP.GE.AND P5, PT, R0, UR4, PT ;  /* 0x0000000400007c0c */ /* 0x000fe2000bfa6270 */
[----:B------:R-:W-:Y:S01]  /*1a0280*/  ULDC UR4, c[0x0][0x228] ;  /* 0x00008a0000047ab9 */ /* 0x000fe20000000800 */
[----:B------:R-:W-:Y:S02]  /*1a0290*/  PRMT R0, R25, 0x7770, RZ ;  /* 0x0000777019007816 */ /* 0x000fe400000000ff */
[----:B------:R-:W-:Y:S01]  /*1a02a0*/  ISETP.LT.AND P3, PT, R16, UR4, !P4 ;  /* 0x0000000410007c0c */ /* 0x000fe2000e761270 */
[----:B------:R-:W-:Y:S01]  /*1a02b0*/  ULDC UR6, c[0x0][0x228] ;  /* 0x00008a0000067ab9 */ /* 0x000fe20000000800 */
[----:B------:R-:W-:Y:S01]  /*1a02c0*/  ULDC UR4, c[0x0][0x22c] ;  /* 0x00008b0000047ab9 */ /* 0x000fe20000000800 */
[----:B0-----:R-:W2:Y:S01]  /*1a02d0*/  LDL.LU.64 R14, [R1+0x1e00] ;  /* 0x001e0000010e7983 */ /* 0x001ea20000300a00 */
[----:B------:R-:W-:Y:S01]  /*1a02e0*/  ISETP.LT.AND P4, PT, R17, UR6, !P4 ;  /* 0x0000000611007c0c */ /* 0x000fe2000e781270 */
[----:B------:R-:W-:-:S02]  /*1a02f0*/  ULDC UR6, c[0x0][0x228] ;  /* 0x00008a0000067ab9 */ /* 0x000fc40000000800 */
[----:B------:R0:W-:Y:S02]  /*1a0300*/  @P6 STG.E.U8 desc[UR46][R18.64], R0 ;  /* 0x0000000012006986 */ /* 0x0001e4000c10112e */
[C---:B0-----:R-:W-:Y:S02]  /*1a0310*/  PRMT R0, R25.reuse, 0x7772, RZ ;  /* 0x0000777219007816 */ /* 0x041fe400000000ff */
[----:B---3--:R0:W-:Y:S04]  /*1a0320*/  @P2 STG.E.U8 desc[UR46][R22.64], R2 ;  /* 0x0000000216002986 */ /* 0x0081e8000c10112e */
        /* <DEDUP_REMOVED lines=8> */
[----:B------:R-:W-:Y:S01]  /*1a03b0*/  VIADD R2, R24, 0x1e5 ;  /* 0x000001e518027836 */ /* 0x000fe20000000000 */
[----:B------:R-:W-:Y:S01]  /*1a03c0*/  ISETP.LT.AND P6, PT, R16, UR8, !P5 ;  /* 0x0000000810007c0c */ /* 0x000fe2000efc1270 */
[----:B------:R-:W-:Y:S01]  /*1a03d0*/  VIADD R0, R24, 0x1e7 ;  /* 0x000001e718007836 */ /* 0x000fe20000000000 */
[----:B------:R-:W-:Y:S01]  /*1a03e0*/  PRMT R3, R20, 0x7773, RZ ;  /* 0x0000777314037816 */ /* 0x000fe200000000ff */
[----:B------:R-:W-:Y:S01]  /*1a03f0*/  ULDC UR8, c[0x0][0x228] ;  /* 0x00008a0000087ab9 */ /* 0x000fe20000000800 */
[----:B------:R-:W-:Y:S01]  /*1a0400*/  ISETP.GE.AND P2, PT, R2, UR4, PT ;  /* 0x0000000402007c0c */ /* 0x000fe2000bf46270 */
[----:B------:R-:W-:Y:S01]  /*1a0410*/  VIADD R2, R24, 0x1e6 ;  /* 0x000001e618027836 */ /* 0x000fe20000000000 */
[----:B------:R-:W-:-:S04]  /*1a0420*/  ULDC UR4, c[0x0][0x22c] ;  /* 0x00008b0000047ab9 */ /* 0x000fc80000000800 */
[----:B------:R-:W-:Y:S01]  /*1a0430*/  ISETP.GE.AND P3, PT, R2, UR4, PT ;  /* 0x0000000402007c0c */ /* 0x000fe2000bf66270 */
[----:B------:R-:W-:Y:S02]  /*1a0440*/  ULDC UR4, c[0x0][0x228] ;  /* 0x00008a0000047ab9 */ /* 0x000fe40000000800 */
[----:B------:R-:W-:Y:S02]  /*1a0450*/  ISETP.LT.AND P5, PT, R17, UR4, !P5 ;  /* 0x0000000411007c0c */ /* 0x000fe4000efa1270 */
[----:B------:R-:W-:Y:S01]  /*1a0460*/  PRMT R2, R20, 0x7770, RZ ;  /* 0x0000777014027816 */ /* 0x000fe200000000ff */
[----:B------:R-:W-:-:S04]  /*1a0470*/  ULDC UR4, c[0x0][0x22c] ;  /* 0x00008b0000047ab9 */ /* 0x000fc80000000800 */
        /* <DEDUP_REMOVED lines=8> */
[----:B------:R-:W-:Y:S01]  /*1a0500*/  ULDC UR6, c[0x0][0x228] ;  /* 0x00008a0000067ab9 */ /* 0x000fe20000000800 */
[----:B------:R0:W-:Y:S01]  /*1a0510*/  @P5 STG.E.U8 desc[UR46][R14.64], R2 ;  /* 0x000000020e005986 */ /* 0x0001e2000c10112e */
[----:B------:R-:W-:Y:S01]  /*1a0520*/  ISETP.LT.AND P5, PT, R16, UR4, !P3 ;  /* 0x0000000410007c0c */ /* 0x000fe2000dfa1270 */
[----:B------:R-:W-:-:S02]  /*1a0530*/  ULDC UR4, c[0x0][0x22c] ;  /* 0x00008b0000047ab9 */ /* 0x000fc40000000800 */
[----:B0-----:R-:W2:Y:S01]  /*1a0540*/  LDL.LU.64 R14, [R1+0x1e48] ;  /* 0x001e4800010e7983 */ /* 0x001ea20000300a00 */
[----:B------:R-:W-:-:S03]  /*1a0550*/  PRMT R2, R20, 0x7772, RZ ;  /* 0x0000777214027816 */ /* 0x000fc600000000ff */
[----:B------:R-:W2:Y:S04]  /*1a0560*/  LDL.LU R25, [R1+0x3d0] ;  /* 0x0003d00001197983 */ /* 0x000ea80000300800 */
[----:B------:R-:W2:Y:S04]  /*1a0570*/  LDL.LU.64 R20, [R1+0x1e88] ;  /* 0x001e880001147983 */ /* 0x000ea80000300a00 */
[----:B---3--:R0:W-:Y:S01]  /*1a0580*/  @P6 STG.E.U8 desc[UR46][R22.64], R2 ;  /* 0x0000000216006986 */ /* 0x0081e2000c10112e */
[----:B------:R-:W-:Y:S02]  /*1a0590*/  ISETP.GE.AND P6, PT, R0, UR4, PT ;  /* 0x0000000400007c0c */ /* 0x000fe4000bfc6270 */
[C---:B------:R-:W-:Y:S01]  /*1a05a0*/  PRMT R0, R18.reuse, 0x7770, RZ ;  /* 0x0000777012007816 */ /* 0x040fe200000000ff */
[----:B------:R-:W-:Y:S01]  /*1a05b0*/  @P2 STG.E.U8 desc[UR46][R12.64], R3 ;  /* 0x000000030c002986 */ /* 0x000fe2000c10112e */
[----:B------:R-:W-:Y:S01]  /*1a05c0*/  ISETP.LT.AND P3, PT, R17, UR6, !P3 ;  /* 0x0000000611007c0c */ /* 0x000fe2000df61270 */
[----:B------:R-:W-:Y:S01]  /*1a05d0*/  ULDC UR4, c[0x0][0x228] ;  /* 0x00008a0000047ab9 */ /* 0x000fe20000000800 */
[----:B------:R-:W-:Y:S01]  /*1a05e0*/  ULDC UR6, c[0x0][0x228] ;  /* 0x00008a0000067ab9 */ /* 0x000fe20000000800 */
[----:B0-----:R-:W3:Y:S01]  /*1a05f0*/  LDL.LU.64 R22, [R1+0x1e80] ;  /* 0x001e800001167983 */ /* 0x001ee20000300a00 */
        /* <DEDUP_REMOVED lines=22> */
[C---:B------:R-:W-:Y:S01]  /*1a0760*/  PRMT R2, R25.reuse, 0x7770, RZ ;  /* 0x0000777019027816 */ /* 0x040fe200000000ff */
[----:B------:R-:W-:Y:S01]  /*1a0770*/  ULDC UR4, c[0x0][0x22c] ;  /* 0x00008b0000047ab9 */ /* 0x000fe20000000800 */
[----:B0-----:R-:W-:Y:S01]  /*1a0780*/  PRMT R0, R18, 0x7773, RZ ;  /* 0x0000777312007816 */ /* 0x001fe200000000ff */
[----:B------:R-:W2:Y:S04]  /*1a0790*/  LDL.LU.64 R14, [R1+0x1eb8] ;  /* 0x001eb800010e7983 */ /* 0x000ea80000300a00 */
[----:B------:R-:W-:Y:S04]  /*1a07a0*/  @P4 STG.E.U8 desc[UR46][R20.64], R0 ;  /* 0x0000000014004986 */ /* 0x000fe8000c10112e */
[----:B---3--:R0:W-:Y:S01]  /*1a07b0*/  @P5 STG.E.U8 desc[UR46][R22.64], R2 ;  /* 0x0000000216005986 */ /* 0x0081e2000c10112e */
[----:B------:R-:W-:Y:S01]  /*1a07c0*/  ISETP.LT.AND P5, PT, R16, UR6, !P3 ;  /* 0x0000000610007c0c */ /* 0x000fe2000dfa1270 */
[----:B------:R-:W-:Y:S01]  /*1a07d0*/  ULDC UR6, c[0x0][0x228] ;  /* 0x00008a0000067ab9 */ /* 0x000fe20000000800 */
[C---:B0-----:R-:W-:Y:S01]  /*1a07e0*/  PRMT R2, R25.reuse, 0x7771, RZ ;  /* 0x0000777119027816 */ /* 0x041fe200000000ff */
[----:B------:R-:W3:Y:S04]  /*1a07f0*/  LDL.LU.64 R22, [R1+0x1e98] ;  /* 0x001e980001167983 */ /* 0x000ee80000300a00 */
[----:B----4-:R0:W-:Y:S04]  /*1a0800*/  @P6 STG.E.U8 desc[UR46][R26.64], R2 ;  /* 0x000000021a006986 */ /* 0x0101e8000c10112e */
[----:B0-----:R-:W4:Y:S01]  /*1a0810*/  LDL.LU.64 R26, [R1+0x1ed8] ;  /* 0x001ed800011a7983 */ /* 0x001f220000300a00 */
[----:B------:R-:W-:-:S03]  /*1a0820*/  PRMT R2, R25, 0x7772, RZ ;  /* 0x0000777219027816 */ /* 0x000fc600000000ff */
[----:B------:R-:W4:Y:S04]  /*1a0830*/  LDL.LU R19, [R1+0x3d8] ;  /* 0x0003d80001137983 */ /* 0x000f280000300800 */
[----:B------:R-:W4:Y:S04]  /*1a0840*/  LDL.LU.64 R20, [R1+0x1ee8] ;  /* 0x001ee80001147983 */ /* 0x000f280000300a00 */
[----:B--2---:R0:W-:Y:S04]  /*1a0850*/  @P5 STG.E.U8 desc[UR46][R28.64], R2 ;  /* 0x000000021c005986 */ /* 0x0041e8000c10112e */
[----:B0-----:R-:W2:Y:S01]  /*1a0860*/  LDL.LU.64 R28, [R1+0x1ee0] ;  /* 0x001ee000011c7983 */ /* 0x001ea20000300a00 */
[----:B------:R-:W-:Y:S01]  /*1a0870*/  VIADD R0, R24, 0x1eb ;  /* 0x000001eb18007836 */ /* 0x000fe20000000000 */
[----:B------:R-:W-:Y:S01]  /*1a0880*/  ISETP.LT.AND P3, PT, R17, UR6, !P3 ;  /* 0x0000000611007c0c */ /* 0x000fe2000df61270 */
[----:B------:R-:W-:-:S03]  /*1a0890*/  ULDC UR6, c[0x0][0x228] ;  /* 0x00008a0000067ab9 */ /* 0x000fc60000000800 */
[----:B------:R-:W-:Y:S01]  /*1a08a0*/  ISETP.GE.AND P4, PT, R0, UR4, PT ;  /* 0x0000000400007c0c */ /* 0x000fe2000bf86270 */
[----:B------:R-:W-:Y:S02]  /*1a08b0*/  ULDC UR4, c[0x0][0x228] ;  /* 0x00008a0000047ab9 */ /* 0x000fe40000000800 */
[----:B------:R-:W-:Y:S01]  /*1a08c0*/  ISETP.LT.AND P6, PT, R16, UR4, !P2 ;  /* 0x0000000410007c0c */ /* 0x000fe2000d7c1270 */
[----:B------:R-:W-:Y:S01]  /*1a08d0*/  VIADD R0, R24, 0x1ec ;  /* 0x000001ec18007836 */ /* 0x000fe20000000000 */
[----:B------:R-:W-:Y:S01]  /*1a08e0*/  PRMT R3, R25, 0x7773, RZ ;  /* 0x0000777319037816 */ /* 0x000fe200000000ff */
[----:B------:R-:W-:Y:S01]  /*1a08f0*/  ULDC UR4, c[0x0][0x22c] ;  /* 0x00008b0000047ab9 */ /* 0x000fe20000000800 */
[----:B------:R-:W-:Y:S01]  /*1a0900*/  ISETP.LT.AND P2, PT, R17, UR6, !P2 ;  /* 0x0000000611007c0c */ /* 0x000fe2000d741270 */
[----:B------:R-:W2:Y:S01]  /*1a0910*/  LDL.LU R25, [R1+0x400] ;  /* 0x0004000001197983 */ /* 0x000ea20000300800 */
[----:B------:R-:W-:Y:S02]  /*1a0920*/  ISETP.GE.AND P5, PT, R0, UR4, PT ;  /* 0x0000000400007c0c */ /* 0x000fe4000bfa6270 */
[----:B------:R-:W-:Y:S01]  /*1a0930*/  PRMT R0, R13, 0x7770, RZ ;  /* 0x000077700d007816 */ /* 0x000fe200000000ff */
[----:B------:R-:W-:Y:S01]  /*1a0940*/  ULDC UR4, c[0x0][0x228] ;  /* 0x00008a0000047ab9 */ /* 0x000fe20000000800 */
[----:B------:R-:W-:Y:S01]  /*1a0950*/  @P3 STG.E.U8 desc[UR46][R10.64], R3 ;  /* 0x000000030a003986 */ /* 0x000fe2000c10112e */
[----:B------:R-:W-:-:S02]  /*1a0960*/  ISETP.LT.AND P3, PT, R16, UR4, !P4 ;  /* 0x0000000410007c0c */ /* 0x000fc4000e761270 */
[----:B------:R-:W-:Y:S01]  /*1a0970*/  PRMT R2, R13, 0x7771, RZ ;  /* 0x000077710d027816 */ /* 0x000fe200000000ff */
[----:B------:R-:W-:Y:S01]  /*1a0980*/  ULDC UR6, c[0x0][0x228] ;  /* 0x00008a0000067ab9 */ /* 0x000fe20000000800 */
[----:B------:R-:W-:Y:S01]  /*1a0990*/  ULDC UR4, c[0x0][0x22c] ;  /* 0x00008b0000047ab9 */ /* 0x000fe20000000800 */
[----:B------:R-:W-:Y:S01]  /*1a09a0*/  ISETP.LT.AND P4, PT, R17, UR6, !P4 ;  /* 0x0000000611007c0c */ /* 0x000fe2000e781270 */
[----:B------:R-:W-:Y:S01]  /*1a09b0*/  ULDC UR6, c[0x0][0x228] ;  /* 0x00008a0000067ab9 */ /* 0x000fe20000000800 */
[----:B------:R0:W-:Y:S01]  /*1a09c0*/  @P6 STG.E.U8 desc[UR46][R14.64], R0 ;  /* 0x000000000e006986 */ /* 0x0001e2000c10112e */
[----:B------:R-:W-:-:S03]  /*1a09d0*/  ISETP.LT.AND P6, PT, R16, UR8, !P5 ;  /* 0x0000000810007c0c */ /* 0x000fc6000efc1270 */
[----:B0-----:R-:W2:Y:S01]  /*1a09e0*/  LDL.LU.64 R14, [R1+0x1e58] ;  /* 0x001e5800010e7983 */ /* 0x001ea20000300a00 */
[----:B------:R-:W-:-:S03]  /*1a09f0*/  PRMT R0, R13, 0x7772, RZ ;  /* 0x000077720d007816 */ /* 0x000fc600000000ff */
[----:B---3--:R0:W-:Y:S04]  /*1a0a00*/  @P2 STG.E.U8 desc[UR46][R22.64], R2 ;  /* 0x0000000216002986 */ /* 0x0081e8000c10112e */
[----:B0-----:R-:W3:Y:S01]  /*1a0a10*/  LDL.LU.64 R22, [R1+0x1f18] ;  /* 0x001f180001167983 */ /* 0x001ee20000300a00 */
[----:B------:R-:W-:-:S05]  /*1a0a20*/  VIADD R2, R24, 0x1ed ;  /* 0x000001ed18027836 */ /* 0x000fca0000000000 */
        /* <DEDUP_REMOVED lines=8> */
[----:B------:R-:W4:Y:S01]  /*1a0ab0*/  LDL.LU R18, [R1+0x3dc] ;  /* 0x0003dc0001127983 */ /* 0x000f220000300800 */
[----:B------:R-:W-:-:S03]  /*1a0ac0*/  PRMT R0, R13, 0x7773, RZ ;  /* 0x000077730d007816 */ /* 0x000fc600000000ff */
[----:B------:R-:W4:Y:S04]  /*1a0ad0*/  LDL.LU.64 R12, [R1+0x1f20] ;  /* 0x001f2000010c7983 */ /* 0x000f280000300a00 */
[----:B------:R0:W-:Y:S04]  /*1a0ae0*/  @P4 STG.E.U8 desc[UR46][R20.64], R0 ;  /* 0x0000000014004986 */ /* 0x0001e8000c10112e */
[----:B0-----:R-:W4:Y:S04]  /*1a0af0*/  LDL.LU.64 R20, [R1+0x1f40] ;  /* 0x001f400001147983 */ /* 0x001f280000300a00 */
[----:B--2---:R0:W-:Y:S04]  /*1a0b00*/  @P6 STG.E.U8 desc[UR46][R28.64], R2 ;  /* 0x000000021c006986 */ /* 0x0041e8000c10112e */
[----:B0-----:R-:W2:Y:S01]  /*1a0b10*/  LDL.LU.64 R28, [R1+0x1f38] ;  /* 0x001f3800011c7983 */ /* 0x001ea20000300a00 */
[----:B------:R-:W-:-:S02]  /*1a0b20*/  ISETP.LT.AND P5, PT, R17, UR4, !P5 ;  /* 0x0000000411007c0c */ /* 0x000fc4000efa1270 */
[----:B------:R-:W-:Y:S02]  /*1a0b30*/  ISETP.LT.AND P6, PT, R16, UR6, !P2 ;  /* 0x0000000610007c0c */ /* 0x000fe4000d7c1270 */
[----:B------:R-:W-:Y:S01]  /*1a0b40*/  PRMT R2, R19, 0x7771, RZ ;  /* 0x0000777113027816 */ /* 0x000fe200000000ff */
[----:B------:R-:W-:Y:S01]  /*1a0b50*/  ULDC UR6, c[0x0][0x228] ;  /* 0x00008a0000067ab9 */ /* 0x000fe20000000800 */
[----:B------:R-:W-:Y:S01]  /*1a0b60*/  VIADD R0, R24, 0x1ef ;  /* 0x000001ef18007836 */ /* 0x000fe20000000000 */
[----:B------:R-:W-:Y:S01]  /*1a0b70*/  ISETP.LT.AND P2, PT, R17, UR6, !P2 ;  /* 0x0000000611007c0c */ /* 0x000fe2000d741270 */
[----:B------:R-:W-:Y:S01]  /*1a0b80*/  ULDC UR4, c[0x0][0x22c] ;  /* 0x00008b0000047ab9 */ /* 0x000fe20000000800 */
[----:B------:R-:W-:Y:S01]  /*1a0b90*/  ULDC UR6, c[0x0][0x228] ;  /* 0x00008a0000067ab9 */ /* 0x000fe20000000800 */
[C---:B------:R-:W-:Y:S02]  /*1a0ba0*/  PRMT R3, R19.reuse, 0x7773, RZ ;  /* 0x0000777313037816 */ /* 0x040fe400000000ff */
[----:B------:R-:W-:Y:S01]  /*1a0bb0*/  ISETP.GE.AND P4, PT, R0, UR4, PT ;  /* 0x0000000400007c0c */ /* 0x000fe2000bf86270 */
[----:B------:R-:W-:Y:S01]  /*1a0bc0*/  VIADD R0, R24, 0x1f0 ;  /* 0x000001f018007836 */ /* 0x000fe20000000000 */
[----:B------:R-:W-:Y:S01]  /*1a0bd0*/  ULDC UR4, c[0x0][0x22c] ;  /* 0x00008b0000047ab9 */ /* 0x000fe20000000800 */
[----:B------:R-:W0:Y:S04]  /*1a0be0*/  LDS.128 R4, [R25] ;  /* 0x0000000019047984 */ /* 0x000e280000000c00 */
[----:B------:R-:W1:Y:S04]  /*1a0bf0*/  LDS.128 R8, [R25+0x400] ;  /* 0x0004000019087984 */ /* 0x000e680000000c00 */
[----:B------:R0:W-:Y:S01]  /*1a0c00*/  @P5 STG.E.U8 desc[UR46][R14.64], R2 ;  /* 0x000000020e005986 */ /* 0x0001e2000c10112e */
[----:B------:R-:W-:Y:S01]  /*1a0c10*/  ISETP.LT.AND P5, PT, R16, UR6, !P3 ;  /* 0x0000000610007c0c */ /* 0x000fe2000dfa1270 */
[----:B------:R-:W-:Y:S01]  /*1a0c20*/  ULDC UR6, c[0x0][0x228] ;  /* 0x00008a0000067ab9 */ /* 0x000fe20000000800 */
[----:B0-----:R-:W-:Y:S01]  /*1a0c30*/  PRMT R2, R19, 0x7772, RZ ;  /* 0x0000777213027816 */ /* 0x001fe200000000ff */
[----:B------:R-:W2:Y:S04]  /*1a0c40*/  LDL.LU.64 R14, [R1+0x1f30] ;  /* 0x001f3000010e7983 */ /* 0x000ea80000300a00 */
[----:B---3--:R0:W-:Y:S01]  /*1a0c50*/  @P6 STG.E.U8 desc[UR46][R22.64], R2 ;  /* 0x0000000216006986 */ /* 0x0081e2000c10112e */
[----:B------:R-:W-:Y:S01]  /*1a0c60*/  ISETP.GE.AND P6, PT, R0, UR4, PT ;  /* 0x0000000400007c0c */ /* 0x000fe2000bfc6270 */
[----:B------:R-:W-:-:S02]  /*1a0c70*/  ULDC UR4, c[0x0][0x228] ;  /* 0x00008a0000047ab9 */ /* 0x000fc40000000800 */
[----:B------:R-:W-:Y:S01]  /*1a0c80*/  ISETP.LT.AND P3, PT, R17, UR4, !P3 ;  /* 0x0000000411007c0c */ /* 0x000fe2000df61270 */
[----:B------:R-:W-:Y:S01]  /*1a0c90*/  ULDC UR4, c[0x0][0x22c] ;  /* 0x00008b0000047ab9 */ /* 0x000fe20000000800 */
[----:B0-----:R-:W3:Y:S01]  /*1a0ca0*/  LDL.LU.64 R22, [R1+0x1f68] ;  /* 0x001f680001167983 */ /* 0x001ee20000300a00 */
[----:B------:R-:W-:-:S03]  /*1a0cb0*/  VIADD R2, R24, 0x1f1 ;  /* 0x000001f118027836 */ /* 0x000fc60000000000 */
[----:B----4-:R0:W-:Y:S01]  /*1a0cc0*/  @P2 STG.E.U8 desc[UR46][R26.64], R3 ;  /* 0x000000031a002986 */ /* 0x0101e2000c10112e */
[----:B------:R-:W-:Y:S02]  /*1a0cd0*/  PRMT R0, R18, 0x7770, RZ ;  /* 0x0000777012007816 */ /* 0x000fe400000000ff */
[----:B------:R-:W-:Y:S01]  /*1a0ce0*/  ISETP.LT.AND P2, PT, R16, UR6, !P4 ;  /* 0x0000000610007c0c */ /* 0x000fe2000e741270 */
[----:B------:R-:W-:Y:S02]  /*1a0cf0*/  ULDC UR6, c[0x0][0x228] ;  /* 0x00008a0000067ab9 */ /* 0x000fe40000000800 */
[----:B------:R4:W-:Y:S04]  /*1a0d00*/  @P5 STG.E.U8 desc[UR46][R12.64], R0 ;  /* 0x000000000c005986 */ /* 0x0009e8000c10112e */
[----:B0-----:R-:W3:Y:S01]  /*1a0d10*/  LDL.LU.64 R26, [R1+0x1f58] ;  /* 0x001f5800011a7983 */ /* 0x001ee20000300a00 */
[----:B------:R-:W-:-:S02]  /*1a0d20*/  ISETP.GE.AND P5, PT, R2, UR4, PT ;  /* 0x0000000402007c0c */ /* 0x000fc4000bfa6270 */
[C---:B------:R-:W-:Y:S02]  /*1a0d30*/  PRMT R2, R18.reuse, 0x7771, RZ ;  /* 0x0000777112027816 */ /* 0x040fe400000000ff */
[C---:B------:R-:W-:Y:S01]  /*1a0d40*/  PRMT R3, R18.reuse, 0x7773, RZ ;  /* 0x0000777312037816 */ /* 0x040fe200000000ff */
[----:B------:R-:W-:Y:S01]  /*1a0d50*/  ULDC UR4, c[0x0][0x228] ;  /* 0x00008a0000047ab9 */ /* 0x000fe20000000800 */
[----:B----4-:R-:W-:Y:S02]  /*1a0d60*/  PRMT R0, R18, 0x7772, RZ ;  /* 0x0000777212007816 */ /* 0x010fe400000000ff */
[----:B------:R-:W4:Y:S04]  /*1a0d70*/  LDL.LU.64 R18, [R1+0x1f78] ;  /* 0x001f780001127983 */ /* 0x000f280000300a00 */
[----:B------:R0:W-:Y:S04]  /*1a0d80*/  @P3 STG.E.U8 desc[UR46][R20.64], R2 ;  /* 0x0000000214003986 */ /* 0x0001e8000c10112e */
[----:B0-----:R-:W4:Y:S04]  /*1a0d90*/  LDL.LU.64 R20, [R1+0x1f80] ;  /* 0x001f800001147983 */ /* 0x001f280000300a00 */
[----:B--2---:R0:W-:Y:S04]  /*1a0da0*/  @P2 STG.E.U8 desc[UR46][R28.64], R0 ;  /* 0x000000001c002986 */ /* 0x0041e8000c10112e */
[----:B0-----:R-:W2:Y:S01]  /*1a0db0*/  LDL.LU.64 R28, [R1+0x1f60] ;  /* 0x001f6000011c7983 */ /* 0x001ea20000300a00 */
[----:B------:R-:W-:Y:S01]  /*1a0dc0*/  ISETP.LT.AND P4, PT, R17, UR4, !P4 ;  /* 0x0000000411007c0c */ /* 0x000fe2000e781270 */
[----:B------:R-:W-:-:S02]  /*1a0dd0*/  ULDC UR4, c[0x0][0x228] ;  /* 0x00008a0000047ab9 */ /* 0x000fc40000000800 */
[----:B------:R-:W-:Y:S01]  /*1a0de0*/  ISETP.LT.AND P2, PT, R16, UR4, !P6 ;  /* 0x0000000410007c0c */ /* 0x000fe2000f741270 */
[----:B------:R-:W-:Y:S01]  /*1a0df0*/  VIADD R0, R24, 0x1f2 ;  /* 0x000001f218007836 */ /* 0x000fe20000000000 */
[----:B------:R-:W-:Y:S01]  /*1a0e00*/  ISETP.LT.AND P6, PT, R17, UR6, !P6 ;  /* 0x0000000611007c0c */ /* 0x000fe2000f7c1270 */
[----:B------:R-:W-:Y:S01]  /*1a0e10*/  ULDC UR4, c[0x0][0x22c] ;  /* 0x00008b0000047ab9 */ /* 0x000fe20000000800 */
[----:B------:R-:W-:Y:S01]  /*1a0e20*/  PRMT R2, R4, 0x7770, RZ ;  /* 0x0000777004027816 */ /* 0x000fe200000000ff */
[----:B------:R-:W-:Y:S01]  /*1a0e30*/  ULDC UR6, c[0x0][0x228] ;  /* 0x00008a0000067ab9 */ /* 0x000fe20000000800 */
[----:B------:R-:W-:Y:S01]  /*1a0e40*/  ISETP.GE.AND P3, PT, R0, UR4, PT ;  /* 0x0000000400007c0c */ /* 0x000fe2000bf66270 */
[----:B------:R-:W-:Y:S01]  /*1a0e50*/  VIADD R0, R24, 0x1f3 ;  /* 0x000001f318007836 */ /* 0x000fe20000000000 */
[----:B------:R-:W-:Y:S02]  /*1a0e60*/  ULDC UR4, c[0x0][0x22c] ;  /* 0x00008b0000047ab9 */ /* 0x000fe40000000800 */
[----:B------:R0:W-:Y:S01]  /*1a0e70*/  @P4 STG.E.U8 desc[UR46][R14.64], R3 ;  /* 0x000000030e004986 */ /* 0x0001e2000c10112e */
[----:B------:R-:W-:Y:S01]  /*1a0e80*/  ISETP.LT.AND P4, PT, R16, UR6, !P5 ;  /* 0x0000000610007c0c */ /* 0x000fe2000ef81270 */
[----:B------:R-:W-:Y:S01]  /*1a0e90*/  ULDC UR6, c[0x0][0x228] ;  /* 0x00008a0000067ab9 */ /* 0x000fe20000000800 */
[----:B0-----:R-:W-:Y:S01]  /*1a0ea0*/  PRMT R3, R4, 0x7771, RZ ;  /* 0x0000777104037816 */ /* 0x001fe200000000ff */
[----:B---3--:R0:W-:Y:S01]  /*1a0eb0*/  @P2 STG.E.U8 desc[UR46][R22.64], R2 ;  /* 0x0000000216002986 */ /* 0x0081e2000c10112e */
[----:B------:R-:W-:Y:S01]  /*1a0ec0*/  ISETP.GE.AND P2, PT, R0, UR4, PT ;  /* 0x0000000400007c0c */ /* 0x000fe2000bf46270 */
[----:B------:R-:W-:-:S02]  /*1a0ed0*/  ULDC UR4, c[0x0][0x228] ;  /* 0x00008a0000047ab9 */ /* 0x000fc40000000800 */
[----:B------:R-:W-:Y:S02]  /*1a0ee0*/  ISETP.LT.AND P5, PT, R17, UR4, !P5 ;  /* 0x0000000411007c0c */ /* 0x000fe4000efa1270 */
[C---:B------:R-:W-:Y:S02]  /*1a0ef0*/  PRMT R0, R4.reuse, 0x7772, RZ ;  /* 0x0000777204007816 */ /* 0x040fe400000000ff */
[----:B------:R-:W-:Y:S01]  /*1a0f00*/  PRMT R4, R4, 0x7773, RZ ;  /* 0x0000777304047816 */ /* 0x000fe200000000ff */
[----:B------:R-:W-:Y:S01]  /*1a0f10*/  ULDC UR4, c[0x0][0x22c] ;  /* 0x00008b0000047ab9 */ /* 0x000fe20000000800 */
[----:B0-----:R-:W3:Y:S04]  /*1a0f20*/  LDL.LU.64 R22, [R1+0x1f90] ;  /* 0x001f900001167983 */ /* 0x001ee80000300a00 */
[----:B------:R0:W-:Y:S01]  /*1a0f30*/  @P6 STG.E.U8 desc[UR46][R26.64], R3 ;  /* 0x000000031a006986 */ /* 0x0001e2000c10112e */
[----:B------:R-:W-:Y:S01]  /*1a0f40*/  ISETP.LT.AND P6, PT, R16, UR6, !P3 ;  /* 0x0000000610007c0c */ /* 0x000fe2000dfc1270 */
[----:B------:R-:W-:Y:S01]  /*1a0f50*/  VIADD R2, R24, 0x1f4 ;  /* 0x000001f418027836 */ /* 0x000fe20000000000 */
[----:B------:R-:W-:Y:S01]  /*1a0f60*/  ULDC UR6, c[0x0][0x228] ;  /* 0x00008a0000067ab9 */ /* 0x000fe20000000800 */
[----:B----4-:R4:W-:Y:S04]  /*1a0f70*/  @P4 STG.E.U8 desc[UR46][R18.64], R0 ;  /* 0x0000000012004986 */ /* 0x0109e8000c10112e */
[----:B0-----:R-:W3:Y:S04]  /*1a0f80*/  LDL.LU.64 R26, [R1+0x1f98] ;  /* 0x001f9800011a7983 */ /* 0x001ee80000300a00 */
[----:B------:R-:W3:Y:S04]  /*1a0f90*/  LDL.LU.64 R12, [R1+0x1fa8] ;  /* 0x001fa800010c7983 */ /* 0x000ee80000300a00 */
[----:B------:R-:W3:Y:S01]  /*1a0fa0*/  LDL.LU.64 R14, [R1+0x1f88] ;  /* 0x001f8800010e7983 */ /* 0x000ee20000300a00 */
[----:B----4-:R-:W-:-:S03]  /*1a0fb0*/  PRMT R0, R5, 0x7770, RZ ;  /* 0x0000777005007816 */ /* 0x010fc600000000ff */
[----:B------:R-:W-:Y:S04]  /*1a0fc0*/  @P5 STG.E.U8 desc[UR46][R20.64], R4 ;  /* 0x0000000414005986 */ /* 0x000fe8000c10112e */
[----:B--2---:R0:W-:Y:S04]  /*1a0fd0*/  @P6 STG.E.U8 desc[UR46][R28.64], R0 ;  /* 0x000000001c006986 */ /* 0x0041e8000c10112e */
[----:B0-----:R-:W2:Y:S01]  /*1a0fe0*/  LDL.LU.64 R28, [R1+0x1fc8] ;  /* 0x001fc800011c7983 */ /* 0x001ea20000300a00 */
[----:B------:R-:W-:Y:S01]  /*1a0ff0*/  ISETP.GE.AND P4, PT, R2, UR4, PT ;  /* 0x0000000402007c0c */ /* 0x000fe2000bf86270 */
[----:B------:R-:W-:Y:S01]  /*1a1000*/  ULDC UR4, c[0x0][0x228] ;  /* 0x00008a0000047ab9 */ /* 0x000fe20000000800 */
[----:B------:R-:W-:-:S02]  /*1a1010*/  ISETP.LT.AND P5, PT, R16, UR6, !P2 ;  /* 0x0000000610007c0c */ /* 0x000fc4000d7a1270 */
[----:B------:R-:W-:Y:S01]  /*1a1020*/  ISETP.LT.AND P3, PT, R17, UR4, !P3 ;  /* 0x0000000411007c0c */ /* 0x000fe2000df61270 */
[----:B------:R-:W-:Y:S01]  /*1a1030*/  ULDC UR4, c[0x0][0x228] ;  /* 0x00008a0000047ab9 */ /* 0x000fe20000000800 */
[----:B------:R-:W-:Y:S01]  /*1a1040*/  PRMT R2, R5, 0x7771, RZ ;  /* 0x0000777105027816 */ /* 0x000fe200000000ff */
[----:B------:R-:W4:Y:S01]  /*1a1050*/  LDL.LU.64 R18, [R1+0x1fe0] ;  /* 0x001fe00001127983 */ /* 0x000f220000300a00 */
[----:B------:R-:W-:Y:S01]  /*1a1060*/  ULDC UR6, c[0x0][0x228] ;  /* 0x00008a0000067ab9 */ /* 0x000fe20000000800 */
[C---:B------:R-:W-:Y:S02]  /*1a1070*/  ISETP.LT.AND P2, PT, R17.reuse, UR4, !P2 ;  /* 0x0000000411007c0c */ /* 0x040fe4000d741270 */
[----:B------:R-:W4:Y:S01]  /*1a1080*/  LDL.LU.64 R20, [R1+0x1fd0] ;  /* 0x001fd00001147983 */ /* 0x000f220000300a00 */
[----:B------:R-:W-:Y:S01]  /*1a1090*/  ULDC UR4, c[0x0][0x228] ;  /* 0x00008a0000047ab9 */ /* 0x000fe20000000800 */
[----:B------:R-:W-:Y:S02]  /*1a10a0*/  ISETP.LT.AND P6, PT, R16, UR6, !P4 ;  /* 0x0000000610007c0c */ /* 0x000fe4000e7c1270 */
[----:B------:R-:W-:Y:S01]  /*1a10b0*/  ISETP.LT.AND P4, PT, R17, UR4, !P4 ;  /* 0x0000000411007c0c */ /* 0x000fe2000e781270 */
[----:B------:R-:W-:Y:S01]  /*1a10c0*/  VIADD R0, R24, 0x1f6 ;  /* 0x000001f618007836 */ /* 0x000fe20000000000 */
[----:B------:R-:W-:-:S02]  /*1a10d0*/  PRMT R3, R5, 0x7772, RZ ;  /* 0x0000777205037816 */ /* 0x000fc400000000ff */
[----:B------:R-:W-:Y:S01]  /*1a10e0*/  PRMT R5, R5, 0x7773, RZ ;  /* 0x0000777305057816 */ /* 0x000fe200000000ff */
[----:B------:R-:W-:Y:S01]  /*1a10f0*/  ULDC UR4, c[0x0][0x228] ;  /* 0x00008a0000047ab9 */ /* 0x000fe20000000800 */
[----:B------:R-:W-:Y:S01]  /*1a1100*/  ULDC UR6, c[0x0][0x228] ;  /* 0x00008a0000067ab9 */ /* 0x000fe20000000800 */
[----:B---3--:R0:W-:Y:S01]  /*1a1110*/  @P3 STG.E.U8 desc[UR46][R22.64], R2 ;  /* 0x0000000216003986 */ /* 0x0081e2000c10112e */
[----:B------:R-:W-:Y:S02]  /*1a1120*/  ISETP.GE.AND P3, PT, R0, UR21, PT ;  /* 0x0000001500007c0c */ /* 0x000fe4000bf66270 */
[----:B------:R-:W-:Y:S01]  /*1a1130*/  PRMT R0, R6, 0x7770, RZ ;  /* 0x0000777006007816 */ /* 0x000fe200000000ff */
[----:B0-----:R-:W-:Y:S01]  /*1a1140*/  VIADD R2, R24, 0x1f7 ;  /* 0x000001f718027836 */ /* 0x001fe20000000000 */
[----:B------:R-:W3:Y:S04]  /*1a1150*/  LDL.LU.64 R22, [R1+0x1ff0] ;  /* 0x001ff00001167983 */ /* 0x000ee80000300a00 */
[----:B------:R0:W-:Y:S01]  /*1a1160*/  @P5 STG.E.U8 desc[UR46][R26.64], R3 ;  /* 0x000000031a005986 */ /* 0x0001e2000c10112e */
[----:B------:R-:W-:-:S02]  /*1a1170*/  ISETP.GE.AND P5, PT, R2, UR19, PT ;  /* 0x0000001302007c0c */ /* 0x000fc4000bfa6270 */
[----:B------:R-:W-:Y:S01]  /*1a1180*/  PRMT R2, R6, 0x7771, RZ ;  /* 0x0000777106027816 */ /* 0x000fe200000000ff */
[----:B------:R1:W-:Y:S04]  /*1a1190*/  @P2 STG.E.U8 desc[UR46][R12.64], R5 ;  /* 0x000000050c002986 */ /* 0x0003e8000c10112e */
[----:B------:R-:W-:Y:S04]  /*1a11a0*/  @P6 STG.E.U8 desc[UR46][R14.64], R0 ;  /* 0x000000000e006986 */ /* 0x000fe8000c10112e */
[----:B0-----:R-:W3:Y:S04]  /*1a11b0*/  LDL.LU.64 R26, [R1+0x1fd8] ;  /* 0x001fd800011a7983 */ /* 0x001ee80000300a00 */
[----:B-1----:R-:W3:Y:S04]  /*1a11c0*/  LDL.LU.64 R12, [R1+0x2018] ;  /* 0x00201800010c7983 */ /* 0x002ee80000300a00 */
[----:B--2---:R0:W-:Y:S04]  /*1a11d0*/  @P4 STG.E.U8 desc[UR46][R28.64], R2 ;  /* 0x000000021c004986 */ /* 0x0041e8000c10112e */
[----:B0-----:R-:W2:Y:S01]  /*1a11e0*/  LDL.LU.64 R28, [R1+0x2028] ;  /* 0x00202800011c7983 */ /* 0x001ea20000300a00 */
[----:B------:R-:W-:-:S02]  /*1a11f0*/  ISETP.LT.AND P6, PT, R16, UR4, !P1 ;  /* 0x0000000410007c0c */ /* 0x000fc4000cfc1270 */
[C---:B------:R-:W-:Y:S01]  /*1a1200*/  ISETP.LT.AND P1, PT, R17.reuse, UR6, !P1 ;  /* 0x0000000611007c0c */ /* 0x040fe2000cf21270 */
[----:B------:R-:W-:Y:S01]  /*1a1210*/  VIADD R0, R24, 0x1f8 ;  /* 0x000001f818007836 */ /* 0x000fe20000000000 */
[----:B------:R-:W-:Y:S01]  /*1a1220*/  ULDC UR4, c[0x0][0x228] ;  /* 0x00008a0000047ab9 */ /* 0x000fe20000000800 */
[C---:B------:R-:W-:Y:S01]  /*1a1230*/  PRMT R2, R6.reuse, 0x7772, RZ ;  /* 0x0000777206027816 */ /* 0x040fe200000000ff */
[----:B------:R-:W-:Y:S01]  /*1a1240*/  ULDC UR6, c[0x0][0x228] ;  /* 0x00008a0000067ab9 */ /* 0x000fe20000000800 */
[----:B------:R-:W-:Y:S02]  /*1a1250*/  PRMT R6, R6, 0x7773, RZ ;  /* 0x0000777306067816 */ /* 0x000fe400000000ff */
[----:B------:R-:W-:Y:S02]  /*1a1260*/  ISETP.LT.AND P4, PT, R16, UR4, !P3 ;  /* 0x0000000410007c0c */ /* 0x000fe4000df81270 */
[----:B------:R-:W-:Y:S02]  /*1a1270*/  ISETP.GE.AND P2, PT, R0, UR17, PT ;  /* 0x0000001100007c0c */ /* 0x000fe4000bf46270 */
[----:B------:R-:W-:Y:S01]  /*1a1280*/  ISETP.LT.AND P3, PT, R17, UR6, !P3 ;  /* 0x0000000611007c0c */ /* 0x000fe2000df61270 */
[----:B------:R-:W-:Y:S01]  /*1a1290*/  VIADD R0, R24, 0x1f9 ;  /* 0x000001f918007836 */ /* 0x000fe20000000000 */
[----:B------:R-:W-:Y:S01]  /*1a12a0*/  ULDC UR4, c[0x0][0x228] ;  /* 0x00008a0000047ab9 */ /* 0x000fe20000000800 */
[----:B------:R-:W2:Y:S04]  /*1a12b0*/  LDL.LU.64 R14, [R1+0x2020] ;  /* 0x00202000010e7983 */ /* 0x000ea80000300a00 */
[----:B----4-:R0:W-:Y:S04]  /*1a12c0*/  @P6 STG.E.U8 desc[UR46][R18.64], R2 ;  /* 0x0000000212006986 */ /* 0x0101e8000c10112e */
[----:B------:R1:W-:Y:S01]  /*1a12d0*/  @P1 STG.E.U8 desc[UR46][R20.64], R6 ;  /* 0x0000000614001986 */ /* 0x0003e2000c10112e */
[----:B------:R-:W-:Y:S01]  /*1a12e0*/  ISETP.LT.AND P1, PT, R16, UR4, !P5 ;  /* 0x0000000410007c0c */ /* 0x000fe2000ef21270 */
[----:B------:R-:W-:Y:S01]  /*1a12f0*/  ULDC UR4, c[0x0][0x228] ;  /* 0x00008a0000047ab9 */ /* 0x000fe20000000800 */
[----:B------:R-:W-:-:S02]  /*1a1300*/  ISETP.GE.AND P6, PT, R0, UR15, PT ;  /* 0x0000000f00007c0c */ /* 0x000fc4000bfc6270 */
[----:B------:R-:W-:Y:S02]  /*1a1310*/  PRMT R0, R7, 0x7770, RZ ;  /* 0x0000777007007816 */ /* 0x000fe400000000ff */
[----:B------:R-:W-:Y:S01]  /*1a1320*/  ISETP.LT.AND P5, PT, R17, UR4, !P5 ;  /* 0x0000000411007c0c */ /* 0x000fe2000efa1270 */
[----:B------:R-:W-:Y:S01]  /*1a1330*/  ULDC UR6, c[0x0][0x228] ;  /* 0x00008a0000067ab9 */ /* 0x000fe20000000800 */
[----:B------:R-:W-:Y:S01]  /*1a1340*/  ULDC UR4, c[0x0][0x228] ;  /* 0x00008a0000047ab9 */ /* 0x000fe20000000800 */
[C---:B0-----:R-:W-:Y:S01]  /*1a1350*/  PRMT R2, R7.reuse, 0x7771, RZ ;  /* 0x0000777107027816 */ /* 0x041fe200000000ff */
[----:B------:R-:W4:Y:S04]  /*1a1360*/  LDL.LU.64 R18, [R1+0x2038] ;  /* 0x0020380001127983 */ /* 0x000f280000300a00 */
[----:B-1----:R-:W4:Y:S04]  /*1a1370*/  LDL.LU.64 R20, [R1+0x2060] ;  /* 0x0020600001147983 */ /* 0x002f280000300a00 */
[----:B---3--:R0:W-:Y:S04]  /*1a1380*/  @P4 STG.E.U8 desc[UR46][R22.64], R0 ;  /* 0x0000000016004986 */ /* 0x0081e8000c10112e */
[----:B0-----:R-:W3:Y:S04]  /*1a1390*/  LDL.LU.64 R22, [R1+0x2058] ;  /* 0x0020580001167983 */ /* 0x001ee80000300a00 */
[----:B------:R0:W-:Y:S02]  /*1a13a0*/  @P3 STG.E.U8 desc[UR46][R26.64], R2 ;  /* 0x000000021a003986 */ /* 0x0001e4000c10112e */
[----:B0-----:R-:W-:-:S02]  /*1a13b0*/  PRMT R2, R7, 0x7772, RZ ;  /* 0x0000777207027816 */ /* 0x001fc400000000ff */
[----:B------:R-:W-:Y:S01]  /*1a13c0*/  PRMT R7, R7, 0x7773, RZ ;  /* 0x0000777307077816 */ /* 0x000fe200000000ff */
[----:B------:R-:W3:Y:S04]  /*1a13d0*/  LDL.LU.64 R26, [R1+0x2050] ;  /* 0x00205000011a7983 */ /* 0x000ee80000300a00 */
[----:B------:R-:W-:Y:S04]  /*1a13e0*/  @P1 STG.E.U8 desc[UR46][R12.64], R2 ;  /* 0x000000020c001986 */ /* 0x000fe8000c10112e */
[----:B--2---:R0:W-:Y:S04]  /*1a13f0*/  @P5 STG.E.U8 desc[UR46][R28.64], R7 ;  /* 0x000000071c005986 */ /* 0x0041e8000c10112e */
[----:B0-----:R-:W2:Y:S01]  /*1a1400*/  LDL.LU.64 R28, [R1+0x2070] ;  /* 0x00207000011c7983 */ /* 0x001ea20000300a00 */
[----:B------:R-:W-:Y:S01]  /*1a1410*/  ISETP.LT.AND P4, PT, R16, UR6, !P2 ;  /* 0x0000000610007c0c */ /* 0x000fe2000d781270 */
[----:B------:R-:W-:Y:S01]  /*1a1420*/  VIADD R0, R24, 0x1fa ;  /* 0x000001fa18007836 */ /* 0x000fe20000000000 */
[----:B------:R-:W-:Y:S01]  /*1a1430*/  ISETP.LT.AND P2, PT, R17, UR4, !P2 ;  /* 0x0000000411007c0c */ /* 0x000fe2000d741270 */
[----:B------:R-:W-:Y:S01]  /*1a1440*/  ULDC UR6, c[0x0][0x228] ;  /* 0x00008a0000067ab9 */ /* 0x000fe20000000800 */
[----:B------:R-:W-:Y:S01]  /*1a1450*/  ULDC UR4, c[0x0][0x228] ;  /* 0x00008a0000047ab9 */ /* 0x000fe20000000800 */
[----:B------:R-:W2:Y:S01]  /*1a1460*/  LDL.LU.64 R4, [R1+0x2008] ;  /* 0x0020080001047983 */ /* 0x000ea20000300a00 */
[----:B------:R-:W-:-:S02]  /*1a1470*/  ISETP.GE.AND P3, PT, R0, UR13, PT ;  /* 0x0000000d00007c0c */ /* 0x000fc4000bf66270 */
[----:B------:R-:W-:Y:S02]  /*1a1480*/  PRMT R0, R8, 0x7770, RZ ;  /* 0x0000777008007816 */ /* 0x000fe400000000ff */
[----:B------:R-:W-:Y:S01]  /*1a1490*/  ISETP.LT.AND P5, PT, R16, UR6, !P6 ;  /* 0x0000000610007c0c */ /* 0x000fe2000f7a1270 */
[----:B------:R-:W-:Y:S01]  /*1a14a0*/  ULDC UR6, c[0x0][0x228] ;  /* 0x00008a0000067ab9 */ /* 0x000fe20000000800 */
[C---:B------:R-:W-:Y:S01]  /*1a14b0*/  ISETP.LT.AND P6, PT, R17.reuse, UR4, !P6 ;  /* 0x0000000411007c0c */ /* 0x040fe2000f7c1270 */
[----:B------:R-:W2:Y:S04]  /*1a14c0*/  LDL.LU.64 R12, [R1+0x1d78] ;  /* 0x001d7800010c7983 */ /* 0x000ea80000300a00 */
[----:B------:R0:W-:Y:S01]  /*1a14d0*/  @P4 STG.E.U8 desc[UR46][R14.64], R0 ;  /* 0x000000000e004986 */ /* 0x0001e2000c10112e */
[----:B------:R-:W-:Y:S01]  /*1a14e0*/  VIADD R3, R24, 0x1fb ;  /* 0x000001fb18037836 */ /* 0x000fe20000000000 */
[----:B------:R-:W-:Y:S01]  /*1a14f0*/  ISETP.LT.AND P4, PT, R16, UR6, !P3 ;  /* 0x0000000610007c0c */ /* 0x000fe2000df81270 */
[----:B------:R-:W-:Y:S01]  /*1a1500*/  ULDC UR4, c[0x0][0x228] ;  /* 0x00008a0000047ab9 */ /* 0x000fe20000000800 */
[----:B------:R-:W-:Y:S01]  /*1a1510*/  VIADD R2, R24, 0x1fc ;  /* 0x000001fc18027836 */ /* 0x000fe20000000000 */
[----:B------:R-:W-:-:S02]  /*1a1520*/  ISETP.LT.AND P3, PT, R17, UR4, !P3 ;  /* 0x0000000411007c0c */ /* 0x000fc4000df61270 */
[----:B------:R-:W-:Y:S01]  /*1a1530*/  ISETP.GE.AND P1, PT, R3, UR11, PT ;  /* 0x0000000b03007c0c */ /* 0x000fe2000bf26270 */
[----:B0-----:R-:W2:Y:S01]  /*1a1540*/  LDL.LU.64 R14, [R1+0x1c88] ;  /* 0x001c8800010e7983 */ /* 0x001ea20000300a00 */
[C---:B------:R-:W-:Y:S02]  /*1a1550*/  PRMT R0, R8.reuse, 0x7771, RZ ;  /* 0x0000777108007816 */ /* 0x040fe400000000ff */
[C---:B------:R-:W-:Y:S02]  /*1a1560*/  PRMT R3, R8.reuse, 0x7772, RZ ;  /* 0x0000777208037816 */ /* 0x040fe400000000ff */
[----:B------:R-:W-:Y:S01]  /*1a1570*/  PRMT R8, R8, 0x7773, RZ ;  /* 0x0000777308087816 */ /* 0x000fe200000000ff */
[----:B------:R-:W-:Y:S01]  /*1a1580*/  ULDC UR4, c[0x0][0x228] ;  /* 0x00008a0000047ab9 */ /* 0x000fe20000000800 */
[----:B------:R-:W-:Y:S01]  /*1a1590*/  ULDC UR6, c[0x0][0x228] ;  /* 0x00008a0000067ab9 */ /* 0x000fe20000000800 */
[----:B----4-:R0:W-:Y:S01]  /*1a15a0*/  @P2 STG.E.U8 desc[UR46][R18.64], R0 ;  /* 0x0000000012002986 */ /* 0x0101e2000c10112e */
[----:B------:R-:W-:-:S03]  /*1a15b0*/  ISETP.GE.AND P2, PT, R2, UR9, PT ;  /* 0x0000000902007c0c */ /* 0x000fc6000bf46270 */
[----:B------:R1:W-:Y:S01]  /*1a15c0*/  @P5 STG.E.U8 desc[UR46][R20.64], R3 ;  /* 0x0000000314005986 */ /* 0x0003e2000c10112e */
[C---:B------:R-:W-:Y:S02]  /*1a15d0*/  PRMT R2, R9.reuse, 0x7771, RZ ;  /* 0x0000777109027816 */ /* 0x040fe400000000ff */
[----:B0-----:R-:W-:Y:S01]  /*1a15e0*/  PRMT R0, R9, 0x7770, RZ ;  /* 0x0000777009007816 */ /* 0x001fe200000000ff */
[----:B------:R-:W4:Y:S01]  /*1a15f0*/  LDL.LU.64 R18, [R1+0x1228] ;  /* 0x0012280001127983 */ /* 0x000f220000300a00 */
[----:B-1----:R-:W-:-:S03]  /*1a1600*/  VIADD R3, R24, 0x1fe ;  /* 0x000001fe18037836 */ /* 0x002fc60000000000 */
[----:B------:R-:W4:Y:S04]  /*1a1610*/  LDL.LU.64 R20, [R1+0x11f0] ;  /* 0x0011f00001147983 */ /* 0x000f280000300a00 */
[----:B---3--:R-:W-:Y:S04]  /*1a1620*/  @P6 STG.E.U8 desc[UR46][R22.64], R8 ;  /* 0x0000000816006986 */ /* 0x008fe8000c10112e */
[----:B------:R0:W-:Y:S02]  /*1a1630*/  @P4 STG.E.U8 desc[UR46][R26.64], R0 ;  /* 0x000000001a004986 */ /* 0x0001e4000c10112e */
[----:B0-----:R-:W-:-:S02]  /*1a1640*/  VIADD R0, R24, 0x1fd ;  /* 0x000001fd18007836 */ /* 0x001fc40000000000 */
[----:B------:R-:W3:Y:S04]  /*1a1650*/  LDL.LU.64 R24, [R1+0x1148] ;  /* 0x0011480001187983 */ /* 0x000ee80000300a00 */
[----:B------:R-:W3:Y:S04]  /*1a1660*/  LDL.LU.64 R22, [R1+0x1070] ;  /* 0x0010700001167983 */ /* 0x000ee80000300a00 */
[----:B------:R-:W3:Y:S04]  /*1a1670*/  LDL.LU.64 R26, [R1+0xfa0] ;  /* 0x000fa000011a7983 */ /* 0x000ee80000300a00 */
[----:B--2---:R0:W-:Y:S04]  /*1a1680*/  @P3 STG.E.U8 desc[UR46][R28.64], R2 ;  /* 0x000000021c003986 */ /* 0x0041e8000c10112e */
[----:B0-----:R-:W2:Y:S01]  /*1a1690*/  LDL.LU.64 R28, [R1+0xdf0] ;  /* 0x000df000011c7983 */ /* 0x001ea20000300a00 */
[C---:B------:R-:W-:Y:S01]  /*1a16a0*/  ISETP.LT.AND P5, PT, R16.reuse, UR4, !P1 ;  /* 0x0000000410007c0c */ /* 0x040fe2000cfa1270 */
[----:B------:R-:W-:Y:S01]  /*1a16b0*/  ULDC UR4, c[0x0][0x228] ;  /* 0x00008a0000047ab9 */ /* 0x000fe20000000800 */
[----:B------:R-:W-:-:S02]  /*1a16c0*/  ISETP.LT.AND P6, PT, R16, UR6, !P2 ;  /* 0x0000000610007c0c */ /* 0x000fc4000d7c1270 */
[----:B------:R-:W-:Y:S02]  /*1a16d0*/  ISETP.LT.AND P4, PT, R17, UR4, !P1 ;  /* 0x0000000411007c0c */ /* 0x000fe4000cf81270 */
[----:B------:R-:W-:Y:S02]  /*1a16e0*/  ISETP.GE.AND P1, PT, R0, UR7, PT ;  /* 0x0000000700007c0c */ /* 0x000fe4000bf26270 */
[----:B------:R-:W-:Y:S02]  /*1a16f0*/  PRMT R0, R9, 0x7772, RZ ;  /* 0x0000777209007816 */ /* 0x000fe400000000ff */
[----:B------:R-:W-:Y:S02]  /*1a1700*/  ISETP.GE.AND P3, PT, R3, UR5, PT ;  /* 0x0000000503007c0c */ /* 0x000fe4000bf66270 */
[----:B------:R-:W-:Y:S02]  /*1a1710*/  PRMT R9, R9, 0x7773, RZ ;  /* 0x0000777309097816 */ /* 0x000fe400000000ff */
[----:B------:R-:W-:Y:S01]  /*1a1720*/  PRMT R3, R10, 0x7770, RZ ;  /* 0x000077700a037816 */ /* 0x000fe200000000ff */
[----:B------:R-:W-:Y:S01]  /*1a1730*/  ULDC UR4, c[0x0][0x228] ;  /* 0x00008a0000047ab9 */ /* 0x000fe20000000800 */
[----:B------:R-:W-:Y:S01]  /*1a1740*/  ULDC UR5, c[0x0][0x228] ;  /* 0x00008a0000057ab9 */ /* 0x000fe20000000800 */
[C---:B------:R-:W-:Y:S01]  /*1a1750*/  ISETP.LT.AND P2, PT, R17.reuse, UR4, !P2 ;  /* 0x0000000411007c0c */ /* 0x040fe2000d741270 */
[----:B------:R-:W-:Y:S01]  /*1a1760*/  ULDC UR4, c[0x0][0x228] ;  /* 0x00008a0000047ab9 */ /* 0x000fe20000000800 */
[----:B------:R0:W-:Y:S04]  /*1a1770*/  @P5 STG.E.U8 desc[UR46][R4.64], R0 ;  /* 0x0000000004005986 */ /* 0x0001e8000c10112e */
[----:B------:R-:W-:Y:S04]  /*1a1780*/  @P4 STG.E.U8 desc[UR46][R12.64], R9 ;  /* 0x000000090c004986 */ /* 0x000fe8000c10112e */
[----:B------:R1:W-:Y:S01]  /*1a1790*/  @P6 STG.E.U8 desc[UR46][R14.64], R3 ;  /* 0x000000030e006986 */ /* 0x0003e2000c10112e */
[----:B------:R-:W-:Y:S01]  /*1a17a0*/  ULDC UR6, c[0x0][0x228] ;  /* 0x00008a0000067ab9 */ /* 0x000fe20000000800 */
[C---:B------:R-:W-:Y:S01]  /*1a17b0*/  ISETP.LT.AND P6, PT, R16.reuse, UR5, !P1 ;  /* 0x0000000510007c0c */ /* 0x040fe2000cfc1270 */
[----:B------:R-:W-:Y:S01]  /*1a17c0*/  ULDC UR5, c[0x0][0x228] ;  /* 0x00008a0000057ab9 */ /* 0x000fe20000000800 */
[----:B------:R-:W-:Y:S01]  /*1a17d0*/  ISETP.LT.AND P1, PT, R17, UR4, !P1 ;  /* 0x0000000411007c0c */ /* 0x000fe2000cf21270 */
[----:B------:R-:W-:Y:S01]  /*1a17e0*/  ULDC UR7, c[0x0][0x228] ;  /* 0x00008a0000077ab9 */ /* 0x000fe20000000800 */
[----:B------:R-:W-:-:S02]  /*1a17f0*/  ISETP.LT.AND P5, PT, R16, UR6, !P3 ;  /* 0x0000000610007c0c */ /* 0x000fc4000dfa1270 */
[----:B------:R-:W-:Y:S02]  /*1a1800*/  ISETP.LT.AND P3, PT, R17, UR5, !P3 ;  /* 0x0000000511007c0c */ /* 0x000fe4000df61270 */
[----:B------:R-:W-:Y:S02]  /*1a1810*/  ISETP.LT.AND P4, PT, R16, UR7, !P0 ;  /* 0x0000000710007c0c */ /* 0x000fe4000c781270 */
[C---:B------:R-:W-:Y:S02]  /*1a1820*/  PRMT R2, R10.reuse, 0x7772, RZ ;  /* 0x000077720a027816 */ /* 0x040fe400000000ff */
[C---:B0-----:R-:W-:Y:S02]  /*1a1830*/  PRMT R0, R10.reuse, 0x7771, RZ ;  /* 0x000077710a007816 */ /* 0x041fe400000000ff */
[----:B------:R-:W-:Y:S02]  /*1a1840*/  PRMT R10, R10, 0x7773, RZ ;  /* 0x000077730a0a7816 */ /* 0x000fe400000000ff */
[----:B-1----:R-:W-:-:S02]  /*1a1850*/  PRMT R3, R11, 0x7770, RZ ;  /* 0x000077700b037816 */ /* 0x002fc400000000ff */
[C---:B------:R-:W-:Y:S02]  /*1a1860*/  PRMT R4, R11.reuse, 0x7771, RZ ;  /* 0x000077710b047816 */ /* 0x040fe400000000ff */
[----:B------:R-:W-:Y:S01]  /*1a1870*/  PRMT R5, R11, 0x7772, RZ ;  /* 0x000077720b057816 */ /* 0x000fe200000000ff */
[----:B----4-:R0:W-:Y:S04]  /*1a1880*/  @P2 STG.E.U8 desc[UR46][R18.64], R0 ;  /* 0x0000000012002986 */ /* 0x0101e8000c10112e */
[----:B------:R0:W-:Y:S01]  /*1a1890*/  @P6 STG.E.U8 desc[UR46][R20.64], R2 ;  /* 0x0000000214006986 */ /* 0x0001e2000c10112e */
[----:B------:R-:W-:Y:S02]  /*1a18a0*/  ISETP.LT.AND P0, PT, R17, UR7, !P0 ;  /* 0x0000000711007c0c */ /* 0x000fe4000c701270 */
[----:B------:R-:W-:Y:S01]  /*1a18b0*/  PRMT R11, R11, 0x7773, RZ ;  /* 0x000077730b0b7816 */ /* 0x000fe200000000ff */
[----:B---3--:R0:W-:Y:S04]  /*1a18c0*/  @P1 STG.E.U8 desc[UR46][R24.64], R10 ;  /* 0x0000000a18001986 */ /* 0x0081e8000c10112e */
[----:B------:R0:W-:Y:S04]  /*1a18d0*/  @P5 STG.E.U8 desc[UR46][R22.64], R3 ;  /* 0x0000000316005986 */ /* 0x0001e8000c10112e */
[----:B------:R0:W-:Y:S04]  /*1a18e0*/  @P3 STG.E.U8 desc[UR46][R26.64], R4 ;  /* 0x000000041a003986 */ /* 0x0001e8000c10112e */
[----:B--2---:R0:W-:Y:S01]  /*1a18f0*/  @P4 STG.E.U8 desc[UR46][R28.64], R5 ;  /* 0x000000051c004986 */ /* 0x0041e2000c10112e */
[----:B------:R-:W-:Y:S05]  /*1a1900*/  @!P0 EXIT ;  /* 0x000000000000894d */ /* 0x000fea0003800000 */
[----:B0-----:R-:W2:Y:S04]  /*1a1910*/  LDL.LU.64 R28, [R1+0xc80] ;  /* 0x000c8000011c7983 */ /* 0x001ea80000300a00 */
[----:B--2---:R-:W-:Y:S01]  /*1a1920*/  STG.E.U8 desc[UR46][R28.64], R11 ;  /* 0x0000000b1c007986 */ /* 0x004fe2000c10112e */
[----:B------:R-:W-:Y:S05]  /*1a1930*/  EXIT ;  /* 0x000000000000794d */ /* 0x000fea0003800000 */
.L_x_3:
[----:B------:R-:W-:-:S00]  /*1a1940*/  BRA `(.L_x_3) ;  /* 0xfffffffc00fc7947 */ /* 0x000fc0000383ffff */
[----:B------:R-:W-:-:S00]  /*1a1950*/  NOP ;  /* 0x0000000000007918 */ /* 0x000fc00000000000 */
        /* <DEDUP_REMOVED lines=10> */
.L_x_4:


//--------------------- .nv.shared.matmul_kernel  --------------------------
	.section	.nv.shared.matmul_kernel,"aw",@nobits
	.sectionflags	@""
	.align	16
	.zero		1024


//--------------------- .nv.shared.reserved.0     --------------------------
	.section	.nv.shared.reserved.0,"aw",@nobits
	.weak		__nv_reservedSMEM_offset_0_alias
	.size		__nv_reservedSMEM_offset_0_alias, 0, 0
	.other		__nv_reservedSMEM_offset_0_alias,@"STO_CUDA_RESERVED_SHARED STV_DEFAULT"
__nv_reservedSMEM_offset_0_alias:
	.zero		0


//--------------------- .nv.constant0.matmul_kernel --------------------------
	.section	.nv.constant0.matmul_kernel,"a",@progbits
	.sectionflags	@""
	.align	4
.nv.constant0.matmul_kernel:
	.zero		608


//--------------------- SYMBOLS --------------------------

	.type		.nv.reservedSmem.offset0,@object
	.size		.nv.reservedSmem.offset0,0x4
